	.target	sm_80

	.elftype	@"ET_EXEC"


//--------------------- .note.nv.tkinfo           --------------------------
	.section	.note.nv.tkinfo,"",@"SHT_NOTE"
	.sectionflags	@"SHF_NOTE_NV_TKINFO"
	.tkinfo
        /*0018*/ 	.word	0x00000002
        /*0030*/ 	.string	""
        /*0030*/ 	.string	"ptxas"
        /*0030*/ 	.string	"Cuda compilation tools, release 13.0, V13.0.88"
        /*0030*/ 	.string	"Build cuda_13.0.r13.0/compiler.36424714_0"
        /*0030*/ 	.string	"-arch sm_80 -m 64 "



//--------------------- .note.nv.cuinfo           --------------------------
	.section	.note.nv.cuinfo,"",@"SHT_NOTE"
	.sectionflags	@"SHF_NOTE_NV_CUINFO"
        /*0018*/ 	.short	0x0002
        /*001a*/ 	.short	0x0050
        /*001c*/ 	.short	0x0082
	.zero		2


//--------------------- .nv.info                  --------------------------
	.section	.nv.info,"",@"SHT_CUDA_INFO"
	.align	4


	//----- nvinfo : EIATTR_REGCOUNT
	.align		4
        /*0000*/ 	.byte	0x04, 0x2f
        /*0002*/ 	.short	(.L_12 - .L_11)
	.align		4
.L_11:
        /*0004*/ 	.word	index@(_ZN7cutlass13device_kernelIN5flash19enable_sm80_to_sm89INS1_16FlashAttnFwdSm80INS1_25CollectiveMainloopFwdSm80ILi8ELi2ELb0EN4cute5tupleIJNS5_1CILi128EEENS7_ILi64EEENS7_ILi192EEEEEELi192ENS_6half_tEfNS_4arch4Sm80ELb1ELb0ELb0ELb1ELb1ELb1ELb1ELb0EEENS1_21CollectiveEpilogueFwdINS6_IJS8_SA_S9_EEENS6_IJNS7_ILi1EEESI_SI_EEESC_SE_Li256ELb1ELb1ELb0ELb0EEENS1_19SingleTileSchedulerILb1ELb0ELb1ELi128EEEEEEEEEvNT_6ParamsE)
        /*0008*/ 	.word	0x000000eb


	//----- nvinfo : EIATTR_FRAME_SIZE
	.align		4
.L_12:
        /*000c*/ 	.byte	0x04, 0x11
        /*000e*/ 	.short	(.L_14 - .L_13)
	.align		4
.L_13:
        /*0010*/ 	.word	index@(_ZN7cutlass13device_kernelIN5flash19enable_sm80_to_sm89INS1_16FlashAttnFwdSm80INS1_25CollectiveMainloopFwdSm80ILi8ELi2ELb0EN4cute5tupleIJNS5_1CILi128EEENS7_ILi64EEENS7_ILi192EEEEEELi192ENS_6half_tEfNS_4arch4Sm80ELb1ELb0ELb0ELb1ELb1ELb1ELb1ELb0EEENS1_21CollectiveEpilogueFwdINS6_IJS8_SA_S9_EEENS6_IJNS7_ILi1EEESI_SI_EEESC_SE_Li256ELb1ELb1ELb0ELb0EEENS1_19SingleTileSchedulerILb1ELb0ELb1ELi128EEEEEEEEEvNT_6ParamsE)
        /*0014*/ 	.word	0x00000000


	//----- nvinfo : EIATTR_REGCOUNT
	.align		4
.L_14:
        /*0018*/ 	.byte	0x04, 0x2f
        /*001a*/ 	.short	(.L_16 - .L_15)
	.align		4
.L_15:
        /*001c*/ 	.word	index@(_ZN7cutlass13device_kernelIN5flash19enable_sm80_to_sm89INS1_16FlashAttnFwdSm80INS1_25CollectiveMainloopFwdSm80ILi8ELi2ELb0EN4cute5tupleIJNS5_1CILi128EEENS7_ILi64EEENS7_ILi192EEEEEELi192ENS_6half_tEfNS_4arch4Sm80ELb1ELb0ELb0ELb1ELb1ELb0ELb1ELb0EEENS1_21CollectiveEpilogueFwdINS6_IJS8_SA_S9_EEENS6_IJNS7_ILi1EEESI_SI_EEESC_SE_Li256ELb1ELb1ELb0ELb0EEENS1_19SingleTileSchedulerILb1ELb0ELb1ELi128EEEEEEEEEvNT_6ParamsE)
        /*0020*/ 	.word	0x000000e8


	//----- nvinfo : EIATTR_FRAME_SIZE
	.align		4
.L_16:
        /*0024*/ 	.byte	0x04, 0x11
        /*0026*/ 	.short	(.L_18 - .L_17)
	.align		4
.L_17:
        /*0028*/ 	.word	index@(_ZN7cutlass13device_kernelIN5flash19enable_sm80_to_sm89INS1_16FlashAttnFwdSm80INS1_25CollectiveMainloopFwdSm80ILi8ELi2ELb0EN4cute5tupleIJNS5_1CILi128EEENS7_ILi64EEENS7_ILi192EEEEEELi192ENS_6half_tEfNS_4arch4Sm80ELb1ELb0ELb0ELb1ELb1ELb0ELb1ELb0EEENS1_21CollectiveEpilogueFwdINS6_IJS8_SA_S9_EEENS6_IJNS7_ILi1EEESI_SI_EEESC_SE_Li256ELb1ELb1ELb0ELb0EEENS1_19SingleTileSchedulerILb1ELb0ELb1ELi128EEEEEEEEEvNT_6ParamsE)
        /*002c*/ 	.word	0x00000000


	//----- nvinfo : EIATTR_REGCOUNT
	.align		4
.L_18:
        /*0030*/ 	.byte	0x04, 0x2f
        /*0032*/ 	.short	(.L_20 - .L_19)
	.align		4
.L_19:
        /*0034*/ 	.word	index@(_ZN7cutlass13device_kernelIN5flash19enable_sm80_to_sm89INS1_16FlashAttnFwdSm80INS1_25CollectiveMainloopFwdSm80ILi8ELi2ELb0EN4cute5tupleIJNS5_1CILi128EEENS7_ILi64EEENS7_ILi192EEEEEELi192ENS_6half_tEfNS_4arch4Sm80ELb1ELb0ELb0ELb0ELb1ELb0ELb1ELb0EEENS1_21CollectiveEpilogueFwdINS6_IJS8_SA_S9_EEENS6_IJNS7_ILi1EEESI_SI_EEESC_SE_Li256ELb0ELb1ELb0ELb0EEENS1_30DynamicPersistentTileSchedulerILi256ELi256ELb0ELb1ELb0EEEEEEEEEvNT_6ParamsE)
        /*0038*/ 	.word	0x000000ff


	//----- nvinfo : EIATTR_FRAME_SIZE
	.align		4
.L_20:
        /*003c*/ 	.byte	0x04, 0x11
        /*003e*/ 	.short	(.L_22 - .L_21)
	.align		4
.L_21:
        /*0040*/ 	.word	index@($__internal_3_$__cuda_sm70_shflsync_idx_p)
        /*0044*/ 	.word	0x00000000


	//----- nvinfo : EIATTR_FRAME_SIZE
	.align		4
.L_22:
        /*0048*/ 	.byte	0x04, 0x11
        /*004a*/ 	.short	(.L_24 - .L_23)
	.align		4
.L_23:
        /*004c*/ 	.word	index@($__internal_2_$__cuda_sm70_shflsync_bfly_p)
        /*0050*/ 	.word	0x00000000


	//----- nvinfo : EIATTR_FRAME_SIZE
	.align		4
.L_24:
        /*0054*/ 	.byte	0x04, 0x11
        /*0056*/ 	.short	(.L_26 - .L_25)
	.align		4
.L_25:
        /*0058*/ 	.word	index@(_ZN7cutlass13device_kernelIN5flash19enable_sm80_to_sm89INS1_16FlashAttnFwdSm80INS1_25CollectiveMainloopFwdSm80ILi8ELi2ELb0EN4cute5tupleIJNS5_1CILi128EEENS7_ILi64EEENS7_ILi192EEEEEELi192ENS_6half_tEfNS_4arch4Sm80ELb1ELb0ELb0ELb0ELb1ELb0ELb1ELb0EEENS1_21CollectiveEpilogueFwdINS6_IJS8_SA_S9_EEENS6_IJNS7_ILi1EEESI_SI_EEESC_SE_Li256ELb0ELb1ELb0ELb0EEENS1_30DynamicPersistentTileSchedulerILi256ELi256ELb0ELb1ELb0EEEEEEEEEvNT_6ParamsE)
        /*005c*/ 	.word	0x00000038


	//----- nvinfo : EIATTR_REGCOUNT
	.align		4
.L_26:
        /*0060*/ 	.byte	0x04, 0x2f
        /*0062*/ 	.short	(.L_28 - .L_27)
	.align		4
.L_27:
        /*0064*/ 	.word	index@(_ZN7cutlass13device_kernelIN5flash19enable_sm80_to_sm89INS1_16FlashAttnFwdSm80INS1_25CollectiveMainloopFwdSm80ILi8ELi2ELb0EN4cute5tupleIJNS5_1CILi128EEENS7_ILi64EEENS7_ILi192EEEEEELi192ENS_6half_tEfNS_4arch4Sm80ELb0ELb1ELb0ELb1ELb1ELb1ELb1ELb0EEENS1_21CollectiveEpilogueFwdINS6_IJS8_SA_S9_EEENS6_IJNS7_ILi1EEESI_SI_EEESC_SE_Li256ELb1ELb1ELb0ELb0EEENS1_19SingleTileSchedulerILb1ELb0ELb1ELi128EEEEEEEEEvNT_6ParamsE)
        /*0068*/ 	.word	0x000000e5


	//----- nvinfo : EIATTR_FRAME_SIZE
	.align		4
.L_28:
        /*006c*/ 	.byte	0x04, 0x11
        /*006e*/ 	.short	(.L_30 - .L_29)
	.align		4
.L_29:
        /*0070*/ 	.word	index@(_ZN7cutlass13device_kernelIN5flash19enable_sm80_to_sm89INS1_16FlashAttnFwdSm80INS1_25CollectiveMainloopFwdSm80ILi8ELi2ELb0EN4cute5tupleIJNS5_1CILi128EEENS7_ILi64EEENS7_ILi192EEEEEELi192ENS_6half_tEfNS_4arch4Sm80ELb0ELb1ELb0ELb1ELb1ELb1ELb1ELb0EEENS1_21CollectiveEpilogueFwdINS6_IJS8_SA_S9_EEENS6_IJNS7_ILi1EEESI_SI_EEESC_SE_Li256ELb1ELb1ELb0ELb0EEENS1_19SingleTileSchedulerILb1ELb0ELb1ELi128EEEEEEEEEvNT_6ParamsE)
        /*0074*/ 	.word	0x00000000


	//----- nvinfo : EIATTR_REGCOUNT
	.align		4
.L_30:
        /*0078*/ 	.byte	0x04, 0x2f
        /*007a*/ 	.short	(.L_32 - .L_31)
	.align		4
.L_31:
        /*007c*/ 	.word	index@(_ZN7cutlass13device_kernelIN5flash19enable_sm80_to_sm89INS1_16FlashAttnFwdSm80INS1_25CollectiveMainloopFwdSm80ILi8ELi2ELb0EN4cute5tupleIJNS5_1CILi128EEENS7_ILi64EEENS7_ILi192EEEEEELi192ENS_6half_tEfNS_4arch4Sm80ELb0ELb1ELb0ELb1ELb1ELb0ELb1ELb0EEENS1_21CollectiveEpilogueFwdINS6_IJS8_SA_S9_EEENS6_IJNS7_ILi1EEESI_SI_EEESC_SE_Li256ELb1ELb1ELb0ELb0EEENS1_19SingleTileSchedulerILb1ELb0ELb1ELi128EEEEEEEEEvNT_6ParamsE)
        /*0080*/ 	.word	0x000000ea


	//----- nvinfo : EIATTR_FRAME_SIZE
	.align		4
.L_32:
        /*0084*/ 	.byte	0x04, 0x11
        /*0086*/ 	.short	(.L_34 - .L_33)
	.align		4
.L_33:
        /*0088*/ 	.word	index@(_ZN7cutlass13device_kernelIN5flash19enable_sm80_to_sm89INS1_16FlashAttnFwdSm80INS1_25CollectiveMainloopFwdSm80ILi8ELi2ELb0EN4cute5tupleIJNS5_1CILi128EEENS7_ILi64EEENS7_ILi192EEEEEELi192ENS_6half_tEfNS_4arch4Sm80ELb0ELb1ELb0ELb1ELb1ELb0ELb1ELb0EEENS1_21CollectiveEpilogueFwdINS6_IJS8_SA_S9_EEENS6_IJNS7_ILi1EEESI_SI_EEESC_SE_Li256ELb1ELb1ELb0ELb0EEENS1_19SingleTileSchedulerILb1ELb0ELb1ELi128EEEEEEEEEvNT_6ParamsE)
        /*008c*/ 	.word	0x00000000


	//----- nvinfo : EIATTR_REGCOUNT
	.align		4
.L_34:
        /*0090*/ 	.byte	0x04, 0x2f
        /*0092*/ 	.short	(.L_36 - .L_35)
	.align		4
.L_35:
        /*0094*/ 	.word	index@(_ZN7cutlass13device_kernelIN5flash19enable_sm80_to_sm89INS1_16FlashAttnFwdSm80INS1_25CollectiveMainloopFwdSm80ILi8ELi2ELb0EN4cute5tupleIJNS5_1CILi128EEENS7_ILi64EEENS7_ILi192EEEEEELi192ENS_6half_tEfNS_4arch4Sm80ELb0ELb1ELb0ELb0ELb1ELb0ELb1ELb0EEENS1_21CollectiveEpilogueFwdINS6_IJS8_SA_S9_EEENS6_IJNS7_ILi1EEESI_SI_EEESC_SE_Li256ELb0ELb1ELb0ELb0EEENS1_19SingleTileSchedulerILb0ELb0ELb1ELi128EEEEEEEEEvNT_6ParamsE)
        /*0098*/ 	.word	0x000000ec


	//----- nvinfo : EIATTR_FRAME_SIZE
	.align		4
.L_36:
        /*009c*/ 	.byte	0x04, 0x11
        /*009e*/ 	.short	(.L_38 - .L_37)
	.align		4
.L_37:
        /*00a0*/ 	.word	index@(_ZN7cutlass13device_kernelIN5flash19enable_sm80_to_sm89INS1_16FlashAttnFwdSm80INS1_25CollectiveMainloopFwdSm80ILi8ELi2ELb0EN4cute5tupleIJNS5_1CILi128EEENS7_ILi64EEENS7_ILi192EEEEEELi192ENS_6half_tEfNS_4arch4Sm80ELb0ELb1ELb0ELb0ELb1ELb0ELb1ELb0EEENS1_21CollectiveEpilogueFwdINS6_IJS8_SA_S9_EEENS6_IJNS7_ILi1EEESI_SI_EEESC_SE_Li256ELb0ELb1ELb0ELb0EEENS1_19SingleTileSchedulerILb0ELb0ELb1ELi128EEEEEEEEEvNT_6ParamsE)
        /*00a4*/ 	.word	0x00000000


	//----- nvinfo : EIATTR_REGCOUNT
	.align		4
.L_38:
        /*00a8*/ 	.byte	0x04, 0x2f
        /*00aa*/ 	.short	(.L_40 - .L_39)
	.align		4
.L_39:
        /*00ac*/ 	.word	index@(_ZN7cutlass13device_kernelIN5flash19enable_sm80_to_sm89INS1_16FlashAttnFwdSm80INS1_25CollectiveMainloopFwdSm80ILi8ELi2ELb0EN4cute5tupleIJNS5_1CILi128EEENS7_ILi64EEENS7_ILi192EEEEEELi192ENS_6half_tEfNS_4arch4Sm80ELb0ELb0ELb0ELb1ELb1ELb1ELb1ELb0EEENS1_21CollectiveEpilogueFwdINS6_IJS8_SA_S9_EEENS6_IJNS7_ILi1EEESI_SI_EEESC_SE_Li256ELb1ELb1ELb0ELb0EEENS1_19SingleTileSchedulerILb1ELb0ELb1ELi128EEEEEEEEEvNT_6ParamsE)
        /*00b0*/ 	.word	0x000000df


	//----- nvinfo : EIATTR_FRAME_SIZE
	.align		4
.L_40:
        /*00b4*/ 	.byte	0x04, 0x11
        /*00b6*/ 	.short	(.L_42 - .L_41)
	.align		4
.L_41:
        /*00b8*/ 	.word	index@(_ZN7cutlass13device_kernelIN5flash19enable_sm80_to_sm89INS1_16FlashAttnFwdSm80INS1_25CollectiveMainloopFwdSm80ILi8ELi2ELb0EN4cute5tupleIJNS5_1CILi128EEENS7_ILi64EEENS7_ILi192EEEEEELi192ENS_6half_tEfNS_4arch4Sm80ELb0ELb0ELb0ELb1ELb1ELb1ELb1ELb0EEENS1_21CollectiveEpilogueFwdINS6_IJS8_SA_S9_EEENS6_IJNS7_ILi1EEESI_SI_EEESC_SE_Li256ELb1ELb1ELb0ELb0EEENS1_19SingleTileSchedulerILb1ELb0ELb1ELi128EEEEEEEEEvNT_6ParamsE)
        /*00bc*/ 	.word	0x00000000


	//----- nvinfo : EIATTR_REGCOUNT
	.align		4
.L_42:
        /*00c0*/ 	.byte	0x04, 0x2f
        /*00c2*/ 	.short	(.L_44 - .L_43)
	.align		4
.L_43:
        /*00c4*/ 	.word	index@(_ZN7cutlass13device_kernelIN5flash19enable_sm80_to_sm89INS1_16FlashAttnFwdSm80INS1_25CollectiveMainloopFwdSm80ILi8ELi2ELb0EN4cute5tupleIJNS5_1CILi128EEENS7_ILi64EEENS7_ILi192EEEEEELi192ENS_6half_tEfNS_4arch4Sm80ELb0ELb0ELb0ELb1ELb1ELb0ELb1ELb0EEENS1_21CollectiveEpilogueFwdINS6_IJS8_SA_S9_EEENS6_IJNS7_ILi1EEESI_SI_EEESC_SE_Li256ELb1ELb1ELb0ELb0EEENS1_19SingleTileSchedulerILb1ELb0ELb1ELi128EEEEEEEEEvNT_6ParamsE)
        /*00c8*/ 	.word	0x000000f6


	//----- nvinfo : EIATTR_FRAME_SIZE
	.align		4
.L_44:
        /*00cc*/ 	.byte	0x04, 0x11
        /*00ce*/ 	.short	(.L_46 - .L_45)
	.align		4
.L_45:
        /*00d0*/ 	.word	index@(_ZN7cutlass13device_kernelIN5flash19enable_sm80_to_sm89INS1_16FlashAttnFwdSm80INS1_25CollectiveMainloopFwdSm80ILi8ELi2ELb0EN4cute5tupleIJNS5_1CILi128EEENS7_ILi64EEENS7_ILi192EEEEEELi192ENS_6half_tEfNS_4arch4Sm80ELb0ELb0ELb0ELb1ELb1ELb0ELb1ELb0EEENS1_21CollectiveEpilogueFwdINS6_IJS8_SA_S9_EEENS6_IJNS7_ILi1EEESI_SI_EEESC_SE_Li256ELb1ELb1ELb0ELb0EEENS1_19SingleTileSchedulerILb1ELb0ELb1ELi128EEEEEEEEEvNT_6ParamsE)
        /*00d4*/ 	.word	0x00000000


	//----- nvinfo : EIATTR_REGCOUNT
	.align		4
.L_46:
        /*00d8*/ 	.byte	0x04, 0x2f
        /*00da*/ 	.short	(.L_48 - .L_47)
	.align		4
.L_47:
        /*00dc*/ 	.word	index@(_ZN7cutlass13device_kernelIN5flash19enable_sm80_to_sm89INS1_16FlashAttnFwdSm80INS1_25CollectiveMainloopFwdSm80ILi8ELi2ELb0EN4cute5tupleIJNS5_1CILi128EEENS7_ILi64EEENS7_ILi192EEEEEELi192ENS_6half_tEfNS_4arch4Sm80ELb0ELb0ELb0ELb0ELb1ELb0ELb1ELb0EEENS1_21CollectiveEpilogueFwdINS6_IJS8_SA_S9_EEENS6_IJNS7_ILi1EEESI_SI_EEESC_SE_Li256ELb0ELb1ELb0ELb0EEENS1_19SingleTileSchedulerILb0ELb0ELb1ELi128EEEEEEEEEvNT_6ParamsE)
        /*00e0*/ 	.word	0x000000f4


	//----- nvinfo : EIATTR_FRAME_SIZE
	.align		4
.L_48:
        /*00e4*/ 	.byte	0x04, 0x11
        /*00e6*/ 	.short	(.L_50 - .L_49)
	.align		4
.L_49:
        /*00e8*/ 	.word	index@(_ZN7cutlass13device_kernelIN5flash19enable_sm80_to_sm89INS1_16FlashAttnFwdSm80INS1_25CollectiveMainloopFwdSm80ILi8ELi2ELb0EN4cute5tupleIJNS5_1CILi128EEENS7_ILi64EEENS7_ILi192EEEEEELi192ENS_6half_tEfNS_4arch4Sm80ELb0ELb0ELb0ELb0ELb1ELb0ELb1ELb0EEENS1_21CollectiveEpilogueFwdINS6_IJS8_SA_S9_EEENS6_IJNS7_ILi1EEESI_SI_EEESC_SE_Li256ELb0ELb1ELb0ELb0EEENS1_19SingleTileSchedulerILb0ELb0ELb1ELi128EEEEEEEEEvNT_6ParamsE)
        /*00ec*/ 	.word	0x00000000


	//----- nvinfo : EIATTR_REGCOUNT
	.align		4
.L_50:
        /*00f0*/ 	.byte	0x04, 0x2f
        /*00f2*/ 	.short	(.L_52 - .L_51)
	.align		4
.L_51:
        /*00f4*/ 	.word	index@(_ZN7cutlass13device_kernelIN5flash19enable_sm80_to_sm89INS1_16FlashAttnFwdSm80INS1_25CollectiveMainloopFwdSm80ILi8ELi1ELb0EN4cute5tupleIJNS5_1CILi128EEENS7_ILi64EEENS7_ILi192EEEEEELi192ENS_6half_tEfNS_4arch4Sm80ELb1ELb0ELb0ELb1ELb1ELb1ELb1ELb0EEENS1_21CollectiveEpilogueFwdINS6_IJS8_SA_S9_EEENS6_IJNS7_ILi1EEESI_SI_EEESC_SE_Li256ELb1ELb1ELb0ELb0EEENS1_19SingleTileSchedulerILb1ELb0ELb1ELi128EEEEEEEEEvNT_6ParamsE)
        /*00f8*/ 	.word	0x000000ec


	//----- nvinfo : EIATTR_FRAME_SIZE
	.align		4
.L_52:
        /*00fc*/ 	.byte	0x04, 0x11
        /*00fe*/ 	.short	(.L_54 - .L_53)
	.align		4
.L_53:
        /*0100*/ 	.word	index@(_ZN7cutlass13device_kernelIN5flash19enable_sm80_to_sm89INS1_16FlashAttnFwdSm80INS1_25CollectiveMainloopFwdSm80ILi8ELi1ELb0EN4cute5tupleIJNS5_1CILi128EEENS7_ILi64EEENS7_ILi192EEEEEELi192ENS_6half_tEfNS_4arch4Sm80ELb1ELb0ELb0ELb1ELb1ELb1ELb1ELb0EEENS1_21CollectiveEpilogueFwdINS6_IJS8_SA_S9_EEENS6_IJNS7_ILi1EEESI_SI_EEESC_SE_Li256ELb1ELb1ELb0ELb0EEENS1_19SingleTileSchedulerILb1ELb0ELb1ELi128EEEEEEEEEvNT_6ParamsE)
        /*0104*/ 	.word	0x00000000


	//----- nvinfo : EIATTR_REGCOUNT
	.align		4
.L_54:
        /*0108*/ 	.byte	0x04, 0x2f
        /*010a*/ 	.short	(.L_56 - .L_55)
	.align		4
.L_55:
        /*010c*/ 	.word	index@(_ZN7cutlass13device_kernelIN5flash19enable_sm80_to_sm89INS1_16FlashAttnFwdSm80INS1_25CollectiveMainloopFwdSm80ILi8ELi1ELb0EN4cute5tupleIJNS5_1CILi128EEENS7_ILi64EEENS7_ILi192EEEEEELi192ENS_6half_tEfNS_4arch4Sm80ELb1ELb0ELb0ELb1ELb1ELb0ELb1ELb0EEENS1_21CollectiveEpilogueFwdINS6_IJS8_SA_S9_EEENS6_IJNS7_ILi1EEESI_SI_EEESC_SE_Li256ELb1ELb1ELb0ELb0EEENS1_19SingleTileSchedulerILb1ELb0ELb1ELi128EEEEEEEEEvNT_6ParamsE)
        /*0110*/ 	.word	0x000000f1


	//----- nvinfo : EIATTR_FRAME_SIZE
	.align		4
.L_56:
        /*0114*/ 	.byte	0x04, 0x11
        /*0116*/ 	.short	(.L_58 - .L_57)
	.align		4
.L_57:
        /*0118*/ 	.word	index@(_ZN7cutlass13device_kernelIN5flash19enable_sm80_to_sm89INS1_16FlashAttnFwdSm80INS1_25CollectiveMainloopFwdSm80ILi8ELi1ELb0EN4cute5tupleIJNS5_1CILi128EEENS7_ILi64EEENS7_ILi192EEEEEELi192ENS_6half_tEfNS_4arch4Sm80ELb1ELb0ELb0ELb1ELb1ELb0ELb1ELb0EEENS1_21CollectiveEpilogueFwdINS6_IJS8_SA_S9_EEENS6_IJNS7_ILi1EEESI_SI_EEESC_SE_Li256ELb1ELb1ELb0ELb0EEENS1_19SingleTileSchedulerILb1ELb0ELb1ELi128EEEEEEEEEvNT_6ParamsE)
        /*011c*/ 	.word	0x00000000


	//----- nvinfo : EIATTR_REGCOUNT
	.align		4
.L_58:
        /*0120*/ 	.byte	0x04, 0x2f
        /*0122*/ 	.short	(.L_60 - .L_59)
	.align		4
.L_59:
        /*0124*/ 	.word	index@(_ZN7cutlass13device_kernelIN5flash19enable_sm80_to_sm89INS1_16FlashAttnFwdSm80INS1_25CollectiveMainloopFwdSm80ILi8ELi1ELb0EN4cute5tupleIJNS5_1CILi128EEENS7_ILi64EEENS7_ILi192EEEEEELi192ENS_6half_tEfNS_4arch4Sm80ELb1ELb0ELb0ELb0ELb1ELb0ELb1ELb0EEENS1_21CollectiveEpilogueFwdINS6_IJS8_SA_S9_EEENS6_IJNS7_ILi1EEESI_SI_EEESC_SE_Li256ELb0ELb1ELb0ELb0EEENS1_30DynamicPersistentTileSchedulerILi256ELi256ELb0ELb1ELb0EEEEEEEEEvNT_6ParamsE)
        /*0128*/ 	.word	0x000000fb


	//----- nvinfo : EIATTR_FRAME_SIZE
	.align		4
.L_60:
        /*012c*/ 	.byte	0x04, 0x11
        /*012e*/ 	.short	(.L_62 - .L_61)
	.align		4
.L_61:
        /*0130*/ 	.word	index@($__internal_1_$__cuda_sm70_shflsync_idx_p)
        /*0134*/ 	.word	0x00000000


	//----- nvinfo : EIATTR_FRAME_SIZE
	.align		4
.L_62:
        /*0138*/ 	.byte	0x04, 0x11
        /*013a*/ 	.short	(.L_64 - .L_63)
	.align		4
.L_63:
        /*013c*/ 	.word	index@($__internal_0_$__cuda_sm70_shflsync_bfly_p)
        /*0140*/ 	.word	0x00000000


	//----- nvinfo : EIATTR_FRAME_SIZE
	.align		4
.L_64:
        /*0144*/ 	.byte	0x04, 0x11
        /*0146*/ 	.short	(.L_66 - .L_65)
	.align		4
.L_65:
        /*0148*/ 	.word	index@(_ZN7cutlass13device_kernelIN5flash19enable_sm80_to_sm89INS1_16FlashAttnFwdSm80INS1_25CollectiveMainloopFwdSm80ILi8ELi1ELb0EN4cute5tupleIJNS5_1CILi128EEENS7_ILi64EEENS7_ILi192EEEEEELi192ENS_6half_tEfNS_4arch4Sm80ELb1ELb0ELb0ELb0ELb1ELb0ELb1ELb0EEENS1_21CollectiveEpilogueFwdINS6_IJS8_SA_S9_EEENS6_IJNS7_ILi1EEESI_SI_EEESC_SE_Li256ELb0ELb1ELb0ELb0EEENS1_30DynamicPersistentTileSchedulerILi256ELi256ELb0ELb1ELb0EEEEEEEEEvNT_6ParamsE)
        /*014c*/ 	.word	0x00000000


	//----- nvinfo : EIATTR_REGCOUNT
	.align		4
.L_66:
        /*0150*/ 	.byte	0x04, 0x2f
        /*0152*/ 	.short	(.L_68 - .L_67)
	.align		4
.L_67:
        /*0154*/ 	.word	index@(_ZN7cutlass13device_kernelIN5flash19enable_sm80_to_sm89INS1_16FlashAttnFwdSm80INS1_25CollectiveMainloopFwdSm80ILi8ELi1ELb0EN4cute5tupleIJNS5_1CILi128EEENS7_ILi64EEENS7_ILi192EEEEEELi192ENS_6half_tEfNS_4arch4Sm80ELb0ELb1ELb0ELb1ELb1ELb1ELb1ELb0EEENS1_21CollectiveEpilogueFwdINS6_IJS8_SA_S9_EEENS6_IJNS7_ILi1EEESI_SI_EEESC_SE_Li256ELb1ELb1ELb0ELb0EEENS1_19SingleTileSchedulerILb1ELb0ELb1ELi128EEEEEEEEEvNT_6ParamsE)
        /*0158*/ 	.word	0x000000f2


	//----- nvinfo : EIATTR_FRAME_SIZE
	.align		4
.L_68:
        /*015c*/ 	.byte	0x04, 0x11
        /*015e*/ 	.short	(.L_70 - .L_69)
	.align		4
.L_69:
        /*0160*/ 	.word	index@(_ZN7cutlass13device_kernelIN5flash19enable_sm80_to_sm89INS1_16FlashAttnFwdSm80INS1_25CollectiveMainloopFwdSm80ILi8ELi1ELb0EN4cute5tupleIJNS5_1CILi128EEENS7_ILi64EEENS7_ILi192EEEEEELi192ENS_6half_tEfNS_4arch4Sm80ELb0ELb1ELb0ELb1ELb1ELb1ELb1ELb0EEENS1_21CollectiveEpilogueFwdINS6_IJS8_SA_S9_EEENS6_IJNS7_ILi1EEESI_SI_EEESC_SE_Li256ELb1ELb1ELb0ELb0EEENS1_19SingleTileSchedulerILb1ELb0ELb1ELi128EEEEEEEEEvNT_6ParamsE)
        /*0164*/ 	.word	0x00000000


	//----- nvinfo : EIATTR_REGCOUNT
	.align		4
.L_70:
        /*0168*/ 	.byte	0x04, 0x2f
        /*016a*/ 	.short	(.L_72 - .L_71)
	.align		4
.L_71:
        /*016c*/ 	.word	index@(_ZN7cutlass13device_kernelIN5flash19enable_sm80_to_sm89INS1_16FlashAttnFwdSm80INS1_25CollectiveMainloopFwdSm80ILi8ELi1ELb0EN4cute5tupleIJNS5_1CILi128EEENS7_ILi64EEENS7_ILi192EEEEEELi192ENS_6half_tEfNS_4arch4Sm80ELb0ELb1ELb0ELb1ELb1ELb0ELb1ELb0EEENS1_21CollectiveEpilogueFwdINS6_IJS8_SA_S9_EEENS6_IJNS7_ILi1EEESI_SI_EEESC_SE_Li256ELb1ELb1ELb0ELb0EEENS1_19SingleTileSchedulerILb1ELb0ELb1ELi128EEEEEEEEEvNT_6ParamsE)
        /*0170*/ 	.word	0x000000ed


	//----- nvinfo : EIATTR_FRAME_SIZE
	.align		4
.L_72:
        /*0174*/ 	.byte	0x04, 0x11
        /*0176*/ 	.short	(.L_74 - .L_73)
	.align		4
.L_73:
        /*0178*/ 	.word	index@(_ZN7cutlass13device_kernelIN5flash19enable_sm80_to_sm89INS1_16FlashAttnFwdSm80INS1_25CollectiveMainloopFwdSm80ILi8ELi1ELb0EN4cute5tupleIJNS5_1CILi128EEENS7_ILi64EEENS7_ILi192EEEEEELi192ENS_6half_tEfNS_4arch4Sm80ELb0ELb1ELb0ELb1ELb1ELb0ELb1ELb0EEENS1_21CollectiveEpilogueFwdINS6_IJS8_SA_S9_EEENS6_IJNS7_ILi1EEESI_SI_EEESC_SE_Li256ELb1ELb1ELb0ELb0EEENS1_19SingleTileSchedulerILb1ELb0ELb1ELi128EEEEEEEEEvNT_6ParamsE)
        /*017c*/ 	.word	0x00000000


	//----- nvinfo : EIATTR_REGCOUNT
	.align		4
.L_74:
        /*0180*/ 	.byte	0x04, 0x2f
        /*0182*/ 	.short	(.L_76 - .L_75)
	.align		4
.L_75:
        /*0184*/ 	.word	index@(_ZN7cutlass13device_kernelIN5flash19enable_sm80_to_sm89INS1_16FlashAttnFwdSm80INS1_25CollectiveMainloopFwdSm80ILi8ELi1ELb0EN4cute5tupleIJNS5_1CILi128EEENS7_ILi64EEENS7_ILi192EEEEEELi192ENS_6half_tEfNS_4arch4Sm80ELb0ELb1ELb0ELb0ELb1ELb0ELb1ELb0EEENS1_21CollectiveEpilogueFwdINS6_IJS8_SA_S9_EEENS6_IJNS7_ILi1EEESI_SI_EEESC_SE_Li256ELb0ELb1ELb0ELb0EEENS1_19SingleTileSchedulerILb0ELb0ELb1ELi128EEEEEEEEEvNT_6ParamsE)
        /*0188*/ 	.word	0x000000ed


	//----- nvinfo : EIATTR_FRAME_SIZE
	.align		4
.L_76:
        /*018c*/ 	.byte	0x04, 0x11
        /*018e*/ 	.short	(.L_78 - .L_77)
	.align		4
.L_77:
        /*0190*/ 	.word	index@(_ZN7cutlass13device_kernelIN5flash19enable_sm80_to_sm89INS1_16FlashAttnFwdSm80INS1_25CollectiveMainloopFwdSm80ILi8ELi1ELb0EN4cute5tupleIJNS5_1CILi128EEENS7_ILi64EEENS7_ILi192EEEEEELi192ENS_6half_tEfNS_4arch4Sm80ELb0ELb1ELb0ELb0ELb1ELb0ELb1ELb0EEENS1_21CollectiveEpilogueFwdINS6_IJS8_SA_S9_EEENS6_IJNS7_ILi1EEESI_SI_EEESC_SE_Li256ELb0ELb1ELb0ELb0EEENS1_19SingleTileSchedulerILb0ELb0ELb1ELi128EEEEEEEEEvNT_6ParamsE)
        /*0194*/ 	.word	0x00000000


	//----- nvinfo : EIATTR_REGCOUNT
	.align		4
.L_78:
        /*0198*/ 	.byte	0x04, 0x2f
        /*019a*/ 	.short	(.L_80 - .L_79)
	.align		4
.L_79:
        /*019c*/ 	.word	index@(_ZN7cutlass13device_kernelIN5flash19enable_sm80_to_sm89INS1_16FlashAttnFwdSm80INS1_25CollectiveMainloopFwdSm80ILi8ELi1ELb0EN4cute5tupleIJNS5_1CILi128EEENS7_ILi64EEENS7_ILi192EEEEEELi192ENS_6half_tEfNS_4arch4Sm80ELb0ELb0ELb0ELb1ELb1ELb1ELb1ELb0EEENS1_21CollectiveEpilogueFwdINS6_IJS8_SA_S9_EEENS6_IJNS7_ILi1EEESI_SI_EEESC_SE_Li256ELb1ELb1ELb0ELb0EEENS1_19SingleTileSchedulerILb1ELb0ELb1ELi128EEEEEEEEEvNT_6ParamsE)
        /*01a0*/ 	.word	0x000000ea


	//----- nvinfo : EIATTR_FRAME_SIZE
	.align		4
.L_80:
        /*01a4*/ 	.byte	0x04, 0x11
        /*01a6*/ 	.short	(.L_82 - .L_81)
	.align		4
.L_81:
        /*01a8*/ 	.word	index@(_ZN7cutlass13device_kernelIN5flash19enable_sm80_to_sm89INS1_16FlashAttnFwdSm80INS1_25CollectiveMainloopFwdSm80ILi8ELi1ELb0EN4cute5tupleIJNS5_1CILi128EEENS7_ILi64EEENS7_ILi192EEEEEELi192ENS_6half_tEfNS_4arch4Sm80ELb0ELb0ELb0ELb1ELb1ELb1ELb1ELb0EEENS1_21CollectiveEpilogueFwdINS6_IJS8_SA_S9_EEENS6_IJNS7_ILi1EEESI_SI_EEESC_SE_Li256ELb1ELb1ELb0ELb0EEENS1_19SingleTileSchedulerILb1ELb0ELb1ELi128EEEEEEEEEvNT_6ParamsE)
        /*01ac*/ 	.word	0x00000000


	//----- nvinfo : EIATTR_REGCOUNT
	.align		4
.L_82:
        /*01b0*/ 	.byte	0x04, 0x2f
        /*01b2*/ 	.short	(.L_84 - .L_83)
	.align		4
.L_83:
        /*01b4*/ 	.word	index@(_ZN7cutlass13device_kernelIN5flash19enable_sm80_to_sm89INS1_16FlashAttnFwdSm80INS1_25CollectiveMainloopFwdSm80ILi8ELi1ELb0EN4cute5tupleIJNS5_1CILi128EEENS7_ILi64EEENS7_ILi192EEEEEELi192ENS_6half_tEfNS_4arch4Sm80ELb0ELb0ELb0ELb1ELb1ELb0ELb1ELb0EEENS1_21CollectiveEpilogueFwdINS6_IJS8_SA_S9_EEENS6_IJNS7_ILi1EEESI_SI_EEESC_SE_Li256ELb1ELb1ELb0ELb0EEENS1_19SingleTileSchedulerILb1ELb0ELb1ELi128EEEEEEEEEvNT_6ParamsE)
        /*01b8*/ 	.word	0x000000e6


	//----- nvinfo : EIATTR_FRAME_SIZE
	.align		4
.L_84:
        /*01bc*/ 	.byte	0x04, 0x11
        /*01be*/ 	.short	(.L_86 - .L_85)
	.align		4
.L_85:
        /*01c0*/ 	.word	index@(_ZN7cutlass13device_kernelIN5flash19enable_sm80_to_sm89INS1_16FlashAttnFwdSm80INS1_25CollectiveMainloopFwdSm80ILi8ELi1ELb0EN4cute5tupleIJNS5_1CILi128EEENS7_ILi64EEENS7_ILi192EEEEEELi192ENS_6half_tEfNS_4arch4Sm80ELb0ELb0ELb0ELb1ELb1ELb0ELb1ELb0EEENS1_21CollectiveEpilogueFwdINS6_IJS8_SA_S9_EEENS6_IJNS7_ILi1EEESI_SI_EEESC_SE_Li256ELb1ELb1ELb0ELb0EEENS1_19SingleTileSchedulerILb1ELb0ELb1ELi128EEEEEEEEEvNT_6ParamsE)
        /*01c4*/ 	.word	0x00000000


	//----- nvinfo : EIATTR_REGCOUNT
	.align		4
.L_86:
        /*01c8*/ 	.byte	0x04, 0x2f
        /*01ca*/ 	.short	(.L_88 - .L_87)
	.align		4
.L_87:
        /*01cc*/ 	.word	index@(_ZN7cutlass13device_kernelIN5flash19enable_sm80_to_sm89INS1_16FlashAttnFwdSm80INS1_25CollectiveMainloopFwdSm80ILi8ELi1ELb0EN4cute5tupleIJNS5_1CILi128EEENS7_ILi64EEENS7_ILi192EEEEEELi192ENS_6half_tEfNS_4arch4Sm80ELb0ELb0ELb0ELb0ELb1ELb0ELb1ELb0EEENS1_21CollectiveEpilogueFwdINS6_IJS8_SA_S9_EEENS6_IJNS7_ILi1EEESI_SI_EEESC_SE_Li256ELb0ELb1ELb0ELb0EEENS1_19SingleTileSchedulerILb0ELb0ELb1ELi128EEEEEEEEEvNT_6ParamsE)
        /*01d0*/ 	.word	0x000000ee


	//----- nvinfo : EIATTR_FRAME_SIZE
	.align		4
.L_88:
        /*01d4*/ 	.byte	0x04, 0x11
        /*01d6*/ 	.short	(.L_90 - .L_89)
	.align		4
.L_89:
        /*01d8*/ 	.word	index@(_ZN7cutlass13device_kernelIN5flash19enable_sm80_to_sm89INS1_16FlashAttnFwdSm80INS1_25CollectiveMainloopFwdSm80ILi8ELi1ELb0EN4cute5tupleIJNS5_1CILi128EEENS7_ILi64EEENS7_ILi192EEEEEELi192ENS_6half_tEfNS_4arch4Sm80ELb0ELb0ELb0ELb0ELb1ELb0ELb1ELb0EEENS1_21CollectiveEpilogueFwdINS6_IJS8_SA_S9_EEENS6_IJNS7_ILi1EEESI_SI_EEESC_SE_Li256ELb0ELb1ELb0ELb0EEENS1_19SingleTileSchedulerILb0ELb0ELb1ELi128EEEEEEEEEvNT_6ParamsE)
        /*01dc*/ 	.word	0x00000000


	//----- nvinfo : EIATTR_MIN_STACK_SIZE
	.align		4
.L_90:
        /*01e0*/ 	.byte	0x04, 0x12
        /*01e2*/ 	.short	(.L_92 - .L_91)
	.align		4
.L_91:
        /*01e4*/ 	.word	index@(_ZN7cutlass13device_kernelIN5flash19enable_sm80_to_sm89INS1_16FlashAttnFwdSm80INS1_25CollectiveMainloopFwdSm80ILi8ELi1ELb0EN4cute5tupleIJNS5_1CILi128EEENS7_ILi64EEENS7_ILi192EEEEEELi192ENS_6half_tEfNS_4arch4Sm80ELb0ELb0ELb0ELb0ELb1ELb0ELb1ELb0EEENS1_21CollectiveEpilogueFwdINS6_IJS8_SA_S9_EEENS6_IJNS7_ILi1EEESI_SI_EEESC_SE_Li256ELb0ELb1ELb0ELb0EEENS1_19SingleTileSchedulerILb0ELb0ELb1ELi128EEEEEEEEEvNT_6ParamsE)
        /*01e8*/ 	.word	0x00000000


	//----- nvinfo : EIATTR_MIN_STACK_SIZE
	.align		4
.L_92:
        /*01ec*/ 	.byte	0x04, 0x12
        /*01ee*/ 	.short	(.L_94 - .L_93)
	.align		4
.L_93:
        /*01f0*/ 	.word	index@(_ZN7cutlass13device_kernelIN5flash19enable_sm80_to_sm89INS1_16FlashAttnFwdSm80INS1_25CollectiveMainloopFwdSm80ILi8ELi1ELb0EN4cute5tupleIJNS5_1CILi128EEENS7_ILi64EEENS7_ILi192EEEEEELi192ENS_6half_tEfNS_4arch4Sm80ELb0ELb0ELb0ELb1ELb1ELb0ELb1ELb0EEENS1_21CollectiveEpilogueFwdINS6_IJS8_SA_S9_EEENS6_IJNS7_ILi1EEESI_SI_EEESC_SE_Li256ELb1ELb1ELb0ELb0EEENS1_19SingleTileSchedulerILb1ELb0ELb1ELi128EEEEEEEEEvNT_6ParamsE)
        /*01f4*/ 	.word	0x00000000


	//----- nvinfo : EIATTR_MIN_STACK_SIZE
	.align		4
.L_94:
        /*01f8*/ 	.byte	0x04, 0x12
        /*01fa*/ 	.short	(.L_96 - .L_95)
	.align		4
.L_95:
        /*01fc*/ 	.word	index@(_ZN7cutlass13device_kernelIN5flash19enable_sm80_to_sm89INS1_16FlashAttnFwdSm80INS1_25CollectiveMainloopFwdSm80ILi8ELi1ELb0EN4cute5tupleIJNS5_1CILi128EEENS7_ILi64EEENS7_ILi192EEEEEELi192ENS_6half_tEfNS_4arch4Sm80ELb0ELb0ELb0ELb1ELb1ELb1ELb1ELb0EEENS1_21CollectiveEpilogueFwdINS6_IJS8_SA_S9_EEENS6_IJNS7_ILi1EEESI_SI_EEESC_SE_Li256ELb1ELb1ELb0ELb0EEENS1_19SingleTileSchedulerILb1ELb0ELb1ELi128EEEEEEEEEvNT_6ParamsE)
        /*0200*/ 	.word	0x00000000


	//----- nvinfo : EIATTR_MIN_STACK_SIZE
	.align		4
.L_96:
        /*0204*/ 	.byte	0x04, 0x12
        /*0206*/ 	.short	(.L_98 - .L_97)
	.align		4
.L_97:
        /*0208*/ 	.word	index@(_ZN7cutlass13device_kernelIN5flash19enable_sm80_to_sm89INS1_16FlashAttnFwdSm80INS1_25CollectiveMainloopFwdSm80ILi8ELi1ELb0EN4cute5tupleIJNS5_1CILi128EEENS7_ILi64EEENS7_ILi192EEEEEELi192ENS_6half_tEfNS_4arch4Sm80ELb0ELb1ELb0ELb0ELb1ELb0ELb1ELb0EEENS1_21CollectiveEpilogueFwdINS6_IJS8_SA_S9_EEENS6_IJNS7_ILi1EEESI_SI_EEESC_SE_Li256ELb0ELb1ELb0ELb0EEENS1_19SingleTileSchedulerILb0ELb0ELb1ELi128EEEEEEEEEvNT_6ParamsE)
        /*020c*/ 	.word	0x00000000


	//----- nvinfo : EIATTR_MIN_STACK_SIZE
	.align		4
.L_98:
        /*0210*/ 	.byte	0x04, 0x12
        /*0212*/ 	.short	(.L_100 - .L_99)
	.align		4
.L_99:
        /*0214*/ 	.word	index@(_ZN7cutlass13device_kernelIN5flash19enable_sm80_to_sm89INS1_16FlashAttnFwdSm80INS1_25CollectiveMainloopFwdSm80ILi8ELi1ELb0EN4cute5tupleIJNS5_1CILi128EEENS7_ILi64EEENS7_ILi192EEEEEELi192ENS_6half_tEfNS_4arch4Sm80ELb0ELb1ELb0ELb1ELb1ELb0ELb1ELb0EEENS1_21CollectiveEpilogueFwdINS6_IJS8_SA_S9_EEENS6_IJNS7_ILi1EEESI_SI_EEESC_SE_Li256ELb1ELb1ELb0ELb0EEENS1_19SingleTileSchedulerILb1ELb0ELb1ELi128EEEEEEEEEvNT_6ParamsE)
        /*0218*/ 	.word	0x00000000


	//----- nvinfo : EIATTR_MIN_STACK_SIZE
	.align		4
.L_100:
        /*021c*/ 	.byte	0x04, 0x12
        /*021e*/ 	.short	(.L_102 - .L_101)
	.align		4
.L_101:
        /*0220*/ 	.word	index@(_ZN7cutlass13device_kernelIN5flash19enable_sm80_to_sm89INS1_16FlashAttnFwdSm80INS1_25CollectiveMainloopFwdSm80ILi8ELi1ELb0EN4cute5tupleIJNS5_1CILi128EEENS7_ILi64EEENS7_ILi192EEEEEELi192ENS_6half_tEfNS_4arch4Sm80ELb0ELb1ELb0ELb1ELb1ELb1ELb1ELb0EEENS1_21CollectiveEpilogueFwdINS6_IJS8_SA_S9_EEENS6_IJNS7_ILi1EEESI_SI_EEESC_SE_Li256ELb1ELb1ELb0ELb0EEENS1_19SingleTileSchedulerILb1ELb0ELb1ELi128EEEEEEEEEvNT_6ParamsE)
        /*0224*/ 	.word	0x00000000


	//----- nvinfo : EIATTR_MIN_STACK_SIZE
	.align		4
.L_102:
        /*0228*/ 	.byte	0x04, 0x12
        /*022a*/ 	.short	(.L_104 - .L_103)
	.align		4
.L_103:
        /*022c*/ 	.word	index@(_ZN7cutlass13device_kernelIN5flash19enable_sm80_to_sm89INS1_16FlashAttnFwdSm80INS1_25CollectiveMainloopFwdSm80ILi8ELi1ELb0EN4cute5tupleIJNS5_1CILi128EEENS7_ILi64EEENS7_ILi192EEEEEELi192ENS_6half_tEfNS_4arch4Sm80ELb1ELb0ELb0ELb0ELb1ELb0ELb1ELb0EEENS1_21CollectiveEpilogueFwdINS6_IJS8_SA_S9_EEENS6_IJNS7_ILi1EEESI_SI_EEESC_SE_Li256ELb0ELb1ELb0ELb0EEENS1_30DynamicPersistentTileSchedulerILi256ELi256ELb0ELb1ELb0EEEEEEEEEvNT_6ParamsE)
        /*0230*/ 	.word	0x00000000


	//----- nvinfo : EIATTR_MIN_STACK_SIZE
	.align		4
.L_104:
        /*0234*/ 	.byte	0x04, 0x12
        /*0236*/ 	.short	(.L_106 - .L_105)
	.align		4
.L_105:
        /*0238*/ 	.word	index@(_ZN7cutlass13device_kernelIN5flash19enable_sm80_to_sm89INS1_16FlashAttnFwdSm80INS1_25CollectiveMainloopFwdSm80ILi8ELi1ELb0EN4cute5tupleIJNS5_1CILi128EEENS7_ILi64EEENS7_ILi192EEEEEELi192ENS_6half_tEfNS_4arch4Sm80ELb1ELb0ELb0ELb1ELb1ELb0ELb1ELb0EEENS1_21CollectiveEpilogueFwdINS6_IJS8_SA_S9_EEENS6_IJNS7_ILi1EEESI_SI_EEESC_SE_Li256ELb1ELb1ELb0ELb0EEENS1_19SingleTileSchedulerILb1ELb0ELb1ELi128EEEEEEEEEvNT_6ParamsE)
        /*023c*/ 	.word	0x00000000


	//----- nvinfo : EIATTR_MIN_STACK_SIZE
	.align		4
.L_106:
        /*0240*/ 	.byte	0x04, 0x12
        /*0242*/ 	.short	(.L_108 - .L_107)
	.align		4
.L_107:
        /*0244*/ 	.word	index@(_ZN7cutlass13device_kernelIN5flash19enable_sm80_to_sm89INS1_16FlashAttnFwdSm80INS1_25CollectiveMainloopFwdSm80ILi8ELi1ELb0EN4cute5tupleIJNS5_1CILi128EEENS7_ILi64EEENS7_ILi192EEEEEELi192ENS_6half_tEfNS_4arch4Sm80ELb1ELb0ELb0ELb1ELb1ELb1ELb1ELb0EEENS1_21CollectiveEpilogueFwdINS6_IJS8_SA_S9_EEENS6_IJNS7_ILi1EEESI_SI_EEESC_SE_Li256ELb1ELb1ELb0ELb0EEENS1_19SingleTileSchedulerILb1ELb0ELb1ELi128EEEEEEEEEvNT_6ParamsE)
        /*0248*/ 	.word	0x00000000


	//----- nvinfo : EIATTR_MIN_STACK_SIZE
	.align		4
.L_108:
        /*024c*/ 	.byte	0x04, 0x12
        /*024e*/ 	.short	(.L_110 - .L_109)
	.align		4
.L_109:
        /*0250*/ 	.word	index@(_ZN7cutlass13device_kernelIN5flash19enable_sm80_to_sm89INS1_16FlashAttnFwdSm80INS1_25CollectiveMainloopFwdSm80ILi8ELi2ELb0EN4cute5tupleIJNS5_1CILi128EEENS7_ILi64EEENS7_ILi192EEEEEELi192ENS_6half_tEfNS_4arch4Sm80ELb0ELb0ELb0ELb0ELb1ELb0ELb1ELb0EEENS1_21CollectiveEpilogueFwdINS6_IJS8_SA_S9_EEENS6_IJNS7_ILi1EEESI_SI_EEESC_SE_Li256ELb0ELb1ELb0ELb0EEENS1_19SingleTileSchedulerILb0ELb0ELb1ELi128EEEEEEEEEvNT_6ParamsE)
        /*0254*/ 	.word	0x00000000


	//----- nvinfo : EIATTR_MIN_STACK_SIZE
	.align		4
.L_110:
        /*0258*/ 	.byte	0x04, 0x12
        /*025a*/ 	.short	(.L_112 - .L_111)
	.align		4
.L_111:
        /*025c*/ 	.word	index@(_ZN7cutlass13device_kernelIN5flash19enable_sm80_to_sm89INS1_16FlashAttnFwdSm80INS1_25CollectiveMainloopFwdSm80ILi8ELi2ELb0EN4cute5tupleIJNS5_1CILi128EEENS7_ILi64EEENS7_ILi192EEEEEELi192ENS_6half_tEfNS_4arch4Sm80ELb0ELb0ELb0ELb1ELb1ELb0ELb1ELb0EEENS1_21CollectiveEpilogueFwdINS6_IJS8_SA_S9_EEENS6_IJNS7_ILi1EEESI_SI_EEESC_SE_Li256ELb1ELb1ELb0ELb0EEENS1_19SingleTileSchedulerILb1ELb0ELb1ELi128EEEEEEEEEvNT_6ParamsE)
        /*0260*/ 	.word	0x00000000


	//----- nvinfo : EIATTR_MIN_STACK_SIZE
	.align		4
.L_112:
        /*0264*/ 	.byte	0x04, 0x12
        /*0266*/ 	.short	(.L_114 - .L_113)
	.align		4
.L_113:
        /*0268*/ 	.word	index@(_ZN7cutlass13device_kernelIN5flash19enable_sm80_to_sm89INS1_16FlashAttnFwdSm80INS1_25CollectiveMainloopFwdSm80ILi8ELi2ELb0EN4cute5tupleIJNS5_1CILi128EEENS7_ILi64EEENS7_ILi192EEEEEELi192ENS_6half_tEfNS_4arch4Sm80ELb0ELb0ELb0ELb1ELb1ELb1ELb1ELb0EEENS1_21CollectiveEpilogueFwdINS6_IJS8_SA_S9_EEENS6_IJNS7_ILi1EEESI_SI_EEESC_SE_Li256ELb1ELb1ELb0ELb0EEENS1_19SingleTileSchedulerILb1ELb0ELb1ELi128EEEEEEEEEvNT_6ParamsE)
        /*026c*/ 	.word	0x00000000


	//----- nvinfo : EIATTR_MIN_STACK_SIZE
	.align		4
.L_114:
        /*0270*/ 	.byte	0x04, 0x12
        /*0272*/ 	.short	(.L_116 - .L_115)
	.align		4
.L_115:
        /*0274*/ 	.word	index@(_ZN7cutlass13device_kernelIN5flash19enable_sm80_to_sm89INS1_16FlashAttnFwdSm80INS1_25CollectiveMainloopFwdSm80ILi8ELi2ELb0EN4cute5tupleIJNS5_1CILi128EEENS7_ILi64EEENS7_ILi192EEEEEELi192ENS_6half_tEfNS_4arch4Sm80ELb0ELb1ELb0ELb0ELb1ELb0ELb1ELb0EEENS1_21CollectiveEpilogueFwdINS6_IJS8_SA_S9_EEENS6_IJNS7_ILi1EEESI_SI_EEESC_SE_Li256ELb0ELb1ELb0ELb0EEENS1_19SingleTileSchedulerILb0ELb0ELb1ELi128EEEEEEEEEvNT_6ParamsE)
        /*0278*/ 	.word	0x00000000


	//----- nvinfo : EIATTR_MIN_STACK_SIZE
	.align		4
.L_116:
        /*027c*/ 	.byte	0x04, 0x12
        /*027e*/ 	.short	(.L_118 - .L_117)
	.align		4
.L_117:
        /*0280*/ 	.word	index@(_ZN7cutlass13device_kernelIN5flash19enable_sm80_to_sm89INS1_16FlashAttnFwdSm80INS1_25CollectiveMainloopFwdSm80ILi8ELi2ELb0EN4cute5tupleIJNS5_1CILi128EEENS7_ILi64EEENS7_ILi192EEEEEELi192ENS_6half_tEfNS_4arch4Sm80ELb0ELb1ELb0ELb1ELb1ELb0ELb1ELb0EEENS1_21CollectiveEpilogueFwdINS6_IJS8_SA_S9_EEENS6_IJNS7_ILi1EEESI_SI_EEESC_SE_Li256ELb1ELb1ELb0ELb0EEENS1_19SingleTileSchedulerILb1ELb0ELb1ELi128EEEEEEEEEvNT_6ParamsE)
        /*0284*/ 	.word	0x00000000


	//----- nvinfo : EIATTR_MIN_STACK_SIZE
	.align		4
.L_118:
        /*0288*/ 	.byte	0x04, 0x12
        /*028a*/ 	.short	(.L_120 - .L_119)
	.align		4
.L_119:
        /*028c*/ 	.word	index@(_ZN7cutlass13device_kernelIN5flash19enable_sm80_to_sm89INS1_16FlashAttnFwdSm80INS1_25CollectiveMainloopFwdSm80ILi8ELi2ELb0EN4cute5tupleIJNS5_1CILi128EEENS7_ILi64EEENS7_ILi192EEEEEELi192ENS_6half_tEfNS_4arch4Sm80ELb0ELb1ELb0ELb1ELb1ELb1ELb1ELb0EEENS1_21CollectiveEpilogueFwdINS6_IJS8_SA_S9_EEENS6_IJNS7_ILi1EEESI_SI_EEESC_SE_Li256ELb1ELb1ELb0ELb0EEENS1_19SingleTileSchedulerILb1ELb0ELb1ELi128EEEEEEEEEvNT_6ParamsE)
        /*0290*/ 	.word	0x00000000


	//----- nvinfo : EIATTR_MIN_STACK_SIZE
	.align		4
.L_120:
        /*0294*/ 	.byte	0x04, 0x12
        /*0296*/ 	.short	(.L_122 - .L_121)
	.align		4
.L_121:
        /*0298*/ 	.word	index@(_ZN7cutlass13device_kernelIN5flash19enable_sm80_to_sm89INS1_16FlashAttnFwdSm80INS1_25CollectiveMainloopFwdSm80ILi8ELi2ELb0EN4cute5tupleIJNS5_1CILi128EEENS7_ILi64EEENS7_ILi192EEEEEELi192ENS_6half_tEfNS_4arch4Sm80ELb1ELb0ELb0ELb0ELb1ELb0ELb1ELb0EEENS1_21CollectiveEpilogueFwdINS6_IJS8_SA_S9_EEENS6_IJNS7_ILi1EEESI_SI_EEESC_SE_Li256ELb0ELb1ELb0ELb0EEENS1_30DynamicPersistentTileSchedulerILi256ELi256ELb0ELb1ELb0EEEEEEEEEvNT_6ParamsE)
        /*029c*/ 	.word	0x00000038


	//----- nvinfo : EIATTR_MIN_STACK_SIZE
	.align		4
.L_122:
        /*02a0*/ 	.byte	0x04, 0x12
        /*02a2*/ 	.short	(.L_124 - .L_123)
	.align		4
.L_123:
        /*02a4*/ 	.word	index@(_ZN7cutlass13device_kernelIN5flash19enable_sm80_to_sm89INS1_16FlashAttnFwdSm80INS1_25CollectiveMainloopFwdSm80ILi8ELi2ELb0EN4cute5tupleIJNS5_1CILi128EEENS7_ILi64EEENS7_ILi192EEEEEELi192ENS_6half_tEfNS_4arch4Sm80ELb1ELb0ELb0ELb1ELb1ELb0ELb1ELb0EEENS1_21CollectiveEpilogueFwdINS6_IJS8_SA_S9_EEENS6_IJNS7_ILi1EEESI_SI_EEESC_SE_Li256ELb1ELb1ELb0ELb0EEENS1_19SingleTileSchedulerILb1ELb0ELb1ELi128EEEEEEEEEvNT_6ParamsE)
        /*02a8*/ 	.word	0x00000000


	//----- nvinfo : EIATTR_MIN_STACK_SIZE
	.align		4
.L_124:
        /*02ac*/ 	.byte	0x04, 0x12
        /*02ae*/ 	.short	(.L_126 - .L_125)
	.align		4
.L_125:
        /*02b0*/ 	.word	index@(_ZN7cutlass13device_kernelIN5flash19enable_sm80_to_sm89INS1_16FlashAttnFwdSm80INS1_25CollectiveMainloopFwdSm80ILi8ELi2ELb0EN4cute5tupleIJNS5_1CILi128EEENS7_ILi64EEENS7_ILi192EEEEEELi192ENS_6half_tEfNS_4arch4Sm80ELb1ELb0ELb0ELb1ELb1ELb1ELb1ELb0EEENS1_21CollectiveEpilogueFwdINS6_IJS8_SA_S9_EEENS6_IJNS7_ILi1EEESI_SI_EEESC_SE_Li256ELb1ELb1ELb0ELb0EEENS1_19SingleTileSchedulerILb1ELb0ELb1ELi128EEEEEEEEEvNT_6ParamsE)
        /*02b4*/ 	.word	0x00000000
.L_126:


//--------------------- .nv.info._ZN7cutlass13device_kernelIN5flash19enable_sm80_to_sm89INS1_16FlashAttnFwdSm80INS1_25CollectiveMainloopFwdSm80ILi8ELi1ELb0EN4cute5tupleIJNS5_1CILi128EEENS7_ILi64EEENS7_ILi192EEEEEELi192ENS_6half_tEfNS_4arch4Sm80ELb0ELb0ELb0ELb0ELb1ELb0ELb1ELb0EEENS1_21CollectiveEpilogueFwdINS6_IJS8_SA_S9_EEENS6_IJNS7_ILi1EEESI_SI_EEESC_SE_Li256ELb0ELb1ELb0ELb0EEENS1_19SingleTileSchedulerILb0ELb0ELb1ELi128EEEEEEEEEvNT_6ParamsE --------------------------
	.section	.nv.info._ZN7cutlass13device_kernelIN5flash19enable_sm80_to_sm89INS1_16FlashAttnFwdSm80INS1_25CollectiveMainloopFwdSm80ILi8ELi1ELb0EN4cute5tupleIJNS5_1CILi128EEENS7_ILi64EEENS7_ILi192EEEEEELi192ENS_6half_tEfNS_4arch4Sm80ELb0ELb0ELb0ELb0ELb1ELb0ELb1ELb0EEENS1_21CollectiveEpilogueFwdINS6_IJS8_SA_S9_EEENS6_IJNS7_ILi1EEESI_SI_EEESC_SE_Li256ELb0ELb1ELb0ELb0EEENS1_19SingleTileSchedulerILb0ELb0ELb1ELi128EEEEEEEEEvNT_6ParamsE,"",@"SHT_CUDA_INFO"
	.sectionflags	@""
	.align	4


	//----- nvinfo : EIATTR_CUDA_API_VERSION
	.align		4
        /*0000*/ 	.byte	0x04, 0x37
        /*0002*/ 	.short	(.L_128 - .L_127)
.L_127:
        /*0004*/ 	.word	0x00000082


	//----- nvinfo : EIATTR_SW2861232_WAR
	.align		4
.L_128:
        /*0008*/ 	.byte	0x01, 0x35
	.zero		2


	//----- nvinfo : EIATTR_PARAM_CBANK
	.align		4
        /*000c*/ 	.byte	0x04, 0x0a
        /*000e*/ 	.short	(.L_130 - .L_129)
	.align		4
.L_129:
        /*0010*/ 	.word	index@(.nv.constant0._ZN7cutlass13device_kernelIN5flash19enable_sm80_to_sm89INS1_16FlashAttnFwdSm80INS1_25CollectiveMainloopFwdSm80ILi8ELi1ELb0EN4cute5tupleIJNS5_1CILi128EEENS7_ILi64EEENS7_ILi192EEEEEELi192ENS_6half_tEfNS_4arch4Sm80ELb0ELb0ELb0ELb0ELb1ELb0ELb1ELb0EEENS1_21CollectiveEpilogueFwdINS6_IJS8_SA_S9_EEENS6_IJNS7_ILi1EEESI_SI_EEESC_SE_Li256ELb0ELb1ELb0ELb0EEENS1_19SingleTileSchedulerILb0ELb0ELb1ELi128EEEEEEEEEvNT_6ParamsE)
        /*0014*/ 	.short	0x0160
        /*0016*/ 	.short	0x0418


	//----- nvinfo : EIATTR_CBANK_PARAM_SIZE
	.align		4
.L_130:
        /*0018*/ 	.byte	0x03, 0x19
        /*001a*/ 	.short	0x0418


	//----- nvinfo : EIATTR_KPARAM_INFO
	.align		4
        /*001c*/ 	.byte	0x04, 0x17
        /*001e*/ 	.short	(.L_132 - .L_131)
.L_131:
        /*0020*/ 	.word	0x00000000
        /*0024*/ 	.short	0x0000
        /*0026*/ 	.short	0x0000
        /*0028*/ 	.byte	0x00, 0xf0, 0x61, 0x10


	//----- nvinfo : EIATTR_MAXREG_COUNT
	.align		4
.L_132:
        /*002c*/ 	.byte	0x03, 0x1b
        /*002e*/ 	.short	0x00ff


	//----- nvinfo : EIATTR_NUM_BARRIERS
	.align		4
        /*0030*/ 	.byte	0x02, 0x4c
        /*0032*/ 	.byte	0x02
	.zero		1


	//----- nvinfo : EIATTR_MERCURY_ISA_VERSION
	.align		4
        /*0034*/ 	.byte	0x03, 0x5f
        /*0036*/ 	.short	0x0000


	//----- nvinfo : EIATTR_COOP_GROUP_MASK_REGIDS
	.align		4
        /*0038*/ 	.byte	0x04, 0x29
        /*003a*/ 	.short	(.L_134 - .L_133)


	//   ....[0]....
.L_133:
        /*003c*/ 	.word	0xffffffff


	//   ....[1]....
        /*0040*/ 	.word	0xffffffff


	//   ....[2]....
        /*0044*/ 	.word	0xffffffff


	//   ....[3]....
        /*0048*/ 	.word	0xffffffff


	//   ....[4]....
        /*004c*/ 	.word	0xffffffff


	//   ....[5]....
        /*0050*/ 	.word	0xffffffff


	//   ....[6]....
        /*0054*/ 	.word	0xffffffff


	//   ....[7]....
        /*0058*/ 	.word	0xffffffff


	//   ....[8]....
        /*005c*/ 	.word	0xffffffff


	//   ....[9]....
        /*0060*/ 	.word	0xffffffff


	//   ....[10]....
        /*0064*/ 	.word	0xffffffff


	//   ....[11]....
        /*0068*/ 	.word	0xffffffff


	//   ....[12]....
        /*006c*/ 	.word	0xffffffff


	//   ....[13]....
        /*0070*/ 	.word	0xffffffff


	//   ....[14]....
        /*0074*/ 	.word	0xffffffff


	//   ....[15]....
        /*0078*/ 	.word	0xffffffff


	//   ....[16]....
        /*007c*/ 	.word	0xffffffff


	//   ....[17]....
        /*0080*/ 	.word	0xffffffff


	//   ....[18]....
        /*0084*/ 	.word	0xffffffff


	//   ....[19]....
        /*0088*/ 	.word	0xffffffff


	//   ....[20]....
        /*008c*/ 	.word	0xffffffff


	//   ....[21]....
        /*0090*/ 	.word	0xffffffff


	//   ....[22]....
        /*0094*/ 	.word	0xffffffff


	//   ....[23]....
        /*0098*/ 	.word	0xffffffff


	//   ....[24]....
        /*009c*/ 	.word	0xffffffff


	//   ....[25]....
        /*00a0*/ 	.word	0xffffffff


	//   ....[26]....
        /*00a4*/ 	.word	0xffffffff


	//   ....[27]....
        /*00a8*/ 	.word	0xffffffff


	//   ....[28]....
        /*00ac*/ 	.word	0xffffffff


	//   ....[29]....
        /*00b0*/ 	.word	0xffffffff


	//   ....[30]....
        /*00b4*/ 	.word	0xffffffff


	//   ....[31]....
        /*00b8*/ 	.word	0xffffffff


	//   ....[32]....
        /*00bc*/ 	.word	0xffffffff


	//   ....[33]....
        /*00c0*/ 	.word	0xffffffff


	//   ....[34]....
        /*00c4*/ 	.word	0xffffffff


	//   ....[35]....
        /*00c8*/ 	.word	0xffffffff


	//   ....[36]....
        /*00cc*/ 	.word	0xffffffff


	//   ....[37]....
        /*00d0*/ 	.word	0xffffffff


	//   ....[38]....
        /*00d4*/ 	.word	0xffffffff


	//   ....[39]....
        /*00d8*/ 	.word	0xffffffff


	//   ....[40]....
        /*00dc*/ 	.word	0xffffffff


	//   ....[41]....
        /*00e0*/ 	.word	0xffffffff


	//   ....[42]....
        /*00e4*/ 	.word	0xffffffff


	//   ....[43]....
        /*00e8*/ 	.word	0xffffffff


	//   ....[44]....
        /*00ec*/ 	.word	0xffffffff


	//   ....[45]....
        /*00f0*/ 	.word	0xffffffff


	//   ....[46]....
        /*00f4*/ 	.word	0xffffffff


	//   ....[47]....
        /*00f8*/ 	.word	0xffffffff


	//   ....[48]....
        /*00fc*/ 	.word	0xffffffff


	//   ....[49]....
        /*0100*/ 	.word	0xffffffff


	//   ....[50]....
        /*0104*/ 	.word	0xffffffff


	//   ....[51]....
        /*0108*/ 	.word	0xffffffff


	//----- nvinfo : EIATTR_COOP_GROUP_INSTR_OFFSETS
	.align		4
.L_134:
        /*010c*/ 	.byte	0x04, 0x28
        /*010e*/ 	.short	(.L_136 - .L_135)


	//   ....[0]....
.L_135:
        /*0110*/ 	.word	0x00000610


	//   ....[1]....
        /*0114*/ 	.word	0x00000650


	//   ....[2]....
        /*0118*/ 	.word	0x00000680


	//   ....[3]....
        /*011c*/ 	.word	0x000006b0


	//   ....[4]....
        /*0120*/ 	.word	0x000006e0


	//   ....[5]....
        /*0124*/ 	.word	0x00000910


	//   ....[6]....
        /*0128*/ 	.word	0x00000a90


	//   ....[7]....
        /*012c*/ 	.word	0x00000aa0


	//   ....[8]....
        /*0130*/ 	.word	0x00000f40


	//   ....[9]....
        /*0134*/ 	.word	0x00000f70


	//   ....[10]....
        /*0138*/ 	.word	0x00000fb0


	//   ....[11]....
        /*013c*/ 	.word	0x00000fe0


	//   ....[12]....
        /*0140*/ 	.word	0x00001580


	//   ....[13]....
        /*0144*/ 	.word	0x000015b0


	//   ....[14]....
        /*0148*/ 	.word	0x000015e0


	//   ....[15]....
        /*014c*/ 	.word	0x00001600


	//   ....[16]....
        /*0150*/ 	.word	0x00002480


	//   ....[17]....
        /*0154*/ 	.word	0x000024b0


	//   ....[18]....
        /*0158*/ 	.word	0x000024e0


	//   ....[19]....
        /*015c*/ 	.word	0x00002500


	//   ....[20]....
        /*0160*/ 	.word	0x00002cb0


	//   ....[21]....
        /*0164*/ 	.word	0x00002ce0


	//   ....[22]....
        /*0168*/ 	.word	0x00002d10


	//   ....[23]....
        /*016c*/ 	.word	0x00002d30


	//   ....[24]....
        /*0170*/ 	.word	0x000040b0


	//   ....[25]....
        /*0174*/ 	.word	0x000040c0


	//   ....[26]....
        /*0178*/ 	.word	0x00004140


	//   ....[27]....
        /*017c*/ 	.word	0x00004170


	//   ....[28]....
        /*0180*/ 	.word	0x000043b0


	//   ....[29]....
        /*0184*/ 	.word	0x000043c0


	//   ....[30]....
        /*0188*/ 	.word	0x000043d0


	//   ....[31]....
        /*018c*/ 	.word	0x000043f0


	//   ....[32]....
        /*0190*/ 	.word	0x00005180


	//   ....[33]....
        /*0194*/ 	.word	0x000051a0


	//   ....[34]....
        /*0198*/ 	.word	0x000051d0


	//   ....[35]....
        /*019c*/ 	.word	0x000051e0


	//   ....[36]....
        /*01a0*/ 	.word	0x00006860


	//   ....[37]....
        /*01a4*/ 	.word	0x000068a0


	//   ....[38]....
        /*01a8*/ 	.word	0x00006980


	//   ....[39]....
        /*01ac*/ 	.word	0x000069b0


	//   ....[40]....
        /*01b0*/ 	.word	0x00007d30


	//   ....[41]....
        /*01b4*/ 	.word	0x00007d40


	//   ....[42]....
        /*01b8*/ 	.word	0x00007d60


	//   ....[43]....
        /*01bc*/ 	.word	0x00007d70


	//   ....[44]....
        /*01c0*/ 	.word	0x00007d80


	//   ....[45]....
        /*01c4*/ 	.word	0x00007e60


	//   ....[46]....
        /*01c8*/ 	.word	0x00007fc0


	//   ....[47]....
        /*01cc*/ 	.word	0x00007ff0


	//   ....[48]....
        /*01d0*/ 	.word	0x00008120


	//   ....[49]....
        /*01d4*/ 	.word	0x00008150


	//   ....[50]....
        /*01d8*/ 	.word	0x00008280


	//   ....[51]....
        /*01dc*/ 	.word	0x000082a0


	//----- nvinfo : EIATTR_EXIT_INSTR_OFFSETS
	.align		4
.L_136:
        /*01e0*/ 	.byte	0x04, 0x1c
        /*01e2*/ 	.short	(.L_138 - .L_137)


	//   ....[0]....
.L_137:
        /*01e4*/ 	.word	0x00000030


	//   ....[1]....
        /*01e8*/ 	.word	0x000082b0


	//   ....[2]....
        /*01ec*/ 	.word	0x00008360


	//   ....[3]....
        /*01f0*/ 	.word	0x000083c0


	//----- nvinfo : EIATTR_CTAIDZ_USED
	.align		4
.L_138:
        /*01f4*/ 	.byte	0x01, 0x04
	.zero		2


	//----- nvinfo : EIATTR_MAX_THREADS
	.align		4
        /*01f8*/ 	.byte	0x04, 0x05
        /*01fa*/ 	.short	(.L_140 - .L_139)
.L_139:
        /*01fc*/ 	.word	0x00000100
        /*0200*/ 	.word	0x00000001
        /*0204*/ 	.word	0x00000001


	//----- nvinfo : EIATTR_CRS_STACK_SIZE
	.align		4
.L_140:
        /*0208*/ 	.byte	0x04, 0x1e
        /*020a*/ 	.short	(.L_142 - .L_141)
.L_141:
        /*020c*/ 	.word	0x00000000
.L_142:


//--------------------- .nv.info._ZN7cutlass13device_kernelIN5flash19enable_sm80_to_sm89INS1_16FlashAttnFwdSm80INS1_25CollectiveMainloopFwdSm80ILi8ELi1ELb0EN4cute5tupleIJNS5_1CILi128EEENS7_ILi64EEENS7_ILi192EEEEEELi192ENS_6half_tEfNS_4arch4Sm80ELb0ELb0ELb0ELb1ELb1ELb0ELb1ELb0EEENS1_21CollectiveEpilogueFwdINS6_IJS8_SA_S9_EEENS6_IJNS7_ILi1EEESI_SI_EEESC_SE_Li256ELb1ELb1ELb0ELb0EEENS1_19SingleTileSchedulerILb1ELb0ELb1ELi128EEEEEEEEEvNT_6ParamsE --------------------------
	.section	.nv.info._ZN7cutlass13device_kernelIN5flash19enable_sm80_to_sm89INS1_16FlashAttnFwdSm80INS1_25CollectiveMainloopFwdSm80ILi8ELi1ELb0EN4cute5tupleIJNS5_1CILi128EEENS7_ILi64EEENS7_ILi192EEEEEELi192ENS_6half_tEfNS_4arch4Sm80ELb0ELb0ELb0ELb1ELb1ELb0ELb1ELb0EEENS1_21CollectiveEpilogueFwdINS6_IJS8_SA_S9_EEENS6_IJNS7_ILi1EEESI_SI_EEESC_SE_Li256ELb1ELb1ELb0ELb0EEENS1_19SingleTileSchedulerILb1ELb0ELb1ELi128EEEEEEEEEvNT_6ParamsE,"",@"SHT_CUDA_INFO"
	.sectionflags	@""
	.align	4


	//----- nvinfo : EIATTR_CUDA_API_VERSION
	.align		4
        /*0000*/ 	.byte	0x04, 0x37
        /*0002*/ 	.short	(.L_144 - .L_143)
.L_143:
        /*0004*/ 	.word	0x00000082


	//----- nvinfo : EIATTR_SW2861232_WAR
	.align		4
.L_144:
        /*0008*/ 	.byte	0x01, 0x35
	.zero		2


	//----- nvinfo : EIATTR_PARAM_CBANK
	.align		4
        /*000c*/ 	.byte	0x04, 0x0a
        /*000e*/ 	.short	(.L_146 - .L_145)
	.align		4
.L_145:
        /*0010*/ 	.word	index@(.nv.constant0._ZN7cutlass13device_kernelIN5flash19enable_sm80_to_sm89INS1_16FlashAttnFwdSm80INS1_25CollectiveMainloopFwdSm80ILi8ELi1ELb0EN4cute5tupleIJNS5_1CILi128EEENS7_ILi64EEENS7_ILi192EEEEEELi192ENS_6half_tEfNS_4arch4Sm80ELb0ELb0ELb0ELb1ELb1ELb0ELb1ELb0EEENS1_21CollectiveEpilogueFwdINS6_IJS8_SA_S9_EEENS6_IJNS7_ILi1EEESI_SI_EEESC_SE_Li256ELb1ELb1ELb0ELb0EEENS1_19SingleTileSchedulerILb1ELb0ELb1ELi128EEEEEEEEEvNT_6ParamsE)
        /*0014*/ 	.short	0x0160
        /*0016*/ 	.short	0x0418


	//----- nvinfo : EIATTR_CBANK_PARAM_SIZE
	.align		4
.L_146:
        /*0018*/ 	.byte	0x03, 0x19
        /*001a*/ 	.short	0x0418


	//----- nvinfo : EIATTR_KPARAM_INFO
	.align		4
        /*001c*/ 	.byte	0x04, 0x17
        /*001e*/ 	.short	(.L_148 - .L_147)
.L_147:
        /*0020*/ 	.word	0x00000000
        /*0024*/ 	.short	0x0000
        /*0026*/ 	.short	0x0000
        /*0028*/ 	.byte	0x00, 0xf0, 0x61, 0x10


	//----- nvinfo : EIATTR_MAXREG_COUNT
	.align		4
.L_148:
        /*002c*/ 	.byte	0x03, 0x1b
        /*002e*/ 	.short	0x00ff


	//----- nvinfo : EIATTR_NUM_BARRIERS
	.align		4
        /*0030*/ 	.byte	0x02, 0x4c
        /*0032*/ 	.byte	0x02
	.zero		1


	//----- nvinfo : EIATTR_MERCURY_ISA_VERSION
	.align		4
        /*0034*/ 	.byte	0x03, 0x5f
        /*0036*/ 	.short	0x0000


	//----- nvinfo : EIATTR_COOP_GROUP_MASK_REGIDS
	.align		4
        /*0038*/ 	.byte	0x04, 0x29
        /*003a*/ 	.short	(.L_150 - .L_149)


	//   ....[0]....
.L_149:
        /*003c*/ 	.word	0xffffffff


	//   ....[1]....
        /*0040*/ 	.word	0xffffffff


	//   ....[2]....
        /*0044*/ 	.word	0xffffffff


	//   ....[3]....
        /*0048*/ 	.word	0xffffffff


	//   ....[4]....
        /*004c*/ 	.word	0xffffffff


	//   ....[5]....
        /*0050*/ 	.word	0xffffffff


	//   ....[6]....
        /*0054*/ 	.word	0xffffffff


	//   ....[7]....
        /*0058*/ 	.word	0xffffffff


	//   ....[8]....
        /*005c*/ 	.word	0xffffffff


	//   ....[9]....
        /*0060*/ 	.word	0xffffffff


	//   ....[10]....
        /*0064*/ 	.word	0xffffffff


	//   ....[11]....
        /*0068*/ 	.word	0xffffffff


	//   ....[12]....
        /*006c*/ 	.word	0xffffffff


	//   ....[13]....
        /*0070*/ 	.word	0xffffffff


	//   ....[14]....
        /*0074*/ 	.word	0xffffffff


	//   ....[15]....
        /*0078*/ 	.word	0xffffffff


	//   ....[16]....
        /*007c*/ 	.word	0xffffffff


	//   ....[17]....
        /*0080*/ 	.word	0xffffffff


	//   ....[18]....
        /*0084*/ 	.word	0xffffffff


	//   ....[19]....
        /*0088*/ 	.word	0xffffffff


	//   ....[20]....
        /*008c*/ 	.word	0xffffffff


	//   ....[21]....
        /*0090*/ 	.word	0xffffffff


	//   ....[22]....
        /*0094*/ 	.word	0xffffffff


	//   ....[23]....
        /*0098*/ 	.word	0xffffffff


	//   ....[24]....
        /*009c*/ 	.word	0xffffffff


	//   ....[25]....
        /*00a0*/ 	.word	0xffffffff


	//   ....[26]....
        /*00a4*/ 	.word	0xffffffff


	//   ....[27]....
        /*00a8*/ 	.word	0xffffffff


	//   ....[28]....
        /*00ac*/ 	.word	0xffffffff


	//   ....[29]....
        /*00b0*/ 	.word	0xffffffff


	//   ....[30]....
        /*00b4*/ 	.word	0xffffffff


	//   ....[31]....
        /*00b8*/ 	.word	0xffffffff


	//   ....[32]....
        /*00bc*/ 	.word	0xffffffff


	//   ....[33]....
        /*00c0*/ 	.word	0xffffffff


	//   ....[34]....
        /*00c4*/ 	.word	0xffffffff


	//   ....[35]....
        /*00c8*/ 	.word	0xffffffff


	//   ....[36]....
        /*00cc*/ 	.word	0xffffffff


	//   ....[37]....
        /*00d0*/ 	.word	0xffffffff


	//   ....[38]....
        /*00d4*/ 	.word	0xffffffff


	//   ....[39]....
        /*00d8*/ 	.word	0xffffffff


	//   ....[40]....
        /*00dc*/ 	.word	0xffffffff


	//   ....[41]....
        /*00e0*/ 	.word	0xffffffff


	//   ....[42]....
        /*00e4*/ 	.word	0xffffffff


	//   ....[43]....
        /*00e8*/ 	.word	0xffffffff


	//   ....[44]....
        /*00ec*/ 	.word	0xffffffff


	//   ....[45]....
        /*00f0*/ 	.word	0xffffffff


	//   ....[46]....
        /*00f4*/ 	.word	0xffffffff


	//   ....[47]....
        /*00f8*/ 	.word	0xffffffff


	//   ....[48]....
        /*00fc*/ 	.word	0xffffffff


	//   ....[49]....
        /*0100*/ 	.word	0xffffffff


	//   ....[50]....
        /*0104*/ 	.word	0xffffffff


	//   ....[51]....
        /*0108*/ 	.word	0xffffffff


	//   ....[52]....
        /*010c*/ 	.word	0xffffffff


	//   ....[53]....
        /*0110*/ 	.word	0xffffffff


	//   ....[54]....
        /*0114*/ 	.word	0xffffffff


	//   ....[55]....
        /*0118*/ 	.word	0xffffffff


	//   ....[56]....
        /*011c*/ 	.word	0xffffffff


	//   ....[57]....
        /*0120*/ 	.word	0xffffffff


	//   ....[58]....
        /*0124*/ 	.word	0xffffffff


	//   ....[59]....
        /*0128*/ 	.word	0xffffffff


	//   ....[60]....
        /*012c*/ 	.word	0xffffffff


	//----- nvinfo : EIATTR_COOP_GROUP_INSTR_OFFSETS
	.align		4
.L_150:
        /*0130*/ 	.byte	0x04, 0x28
        /*0132*/ 	.short	(.L_152 - .L_151)


	//   ....[0]....
.L_151:
        /*0134*/ 	.word	0x00000090


	//   ....[1]....
        /*0138*/ 	.word	0x00001060


	//   ....[2]....
        /*013c*/ 	.word	0x00001090


	//   ....[3]....
        /*0140*/ 	.word	0x00001290


	//   ....[4]....
        /*0144*/ 	.word	0x000012c0


	//   ....[5]....
        /*0148*/ 	.word	0x000013e0


	//   ....[6]....
        /*014c*/ 	.word	0x00001410


	//   ....[7]....
        /*0150*/ 	.word	0x00001520


	//   ....[8]....
        /*0154*/ 	.word	0x00001560


	//   ....[9]....
        /*0158*/ 	.word	0x00001c50


	//   ....[10]....
        /*015c*/ 	.word	0x00001c90


	//   ....[11]....
        /*0160*/ 	.word	0x00001cd0


	//   ....[12]....
        /*0164*/ 	.word	0x00001d00


	//   ....[13]....
        /*0168*/ 	.word	0x00001d30


	//   ....[14]....
        /*016c*/ 	.word	0x00001d60


	//   ....[15]....
        /*0170*/ 	.word	0x00001d90


	//   ....[16]....
        /*0174*/ 	.word	0x00001dd0


	//   ....[17]....
        /*0178*/ 	.word	0x00002e10


	//   ....[18]....
        /*017c*/ 	.word	0x00002e40


	//   ....[19]....
        /*0180*/ 	.word	0x00002e60


	//   ....[20]....
        /*0184*/ 	.word	0x00002e70


	//   ....[21]....
        /*0188*/ 	.word	0x000035f0


	//   ....[22]....
        /*018c*/ 	.word	0x00003650


	//   ....[23]....
        /*0190*/ 	.word	0x00003680


	//   ....[24]....
        /*0194*/ 	.word	0x000036a0


	//   ....[25]....
        /*0198*/ 	.word	0x00004890


	//   ....[26]....
        /*019c*/ 	.word	0x000048a0


	//   ....[27]....
        /*01a0*/ 	.word	0x000048b0


	//   ....[28]....
        /*01a4*/ 	.word	0x000048c0


	//   ....[29]....
        /*01a8*/ 	.word	0x00004b70


	//   ....[30]....
        /*01ac*/ 	.word	0x00004b80


	//   ....[31]....
        /*01b0*/ 	.word	0x00004b90


	//   ....[32]....
        /*01b4*/ 	.word	0x00004bb0


	//   ....[33]....
        /*01b8*/ 	.word	0x00005900


	//   ....[34]....
        /*01bc*/ 	.word	0x00005920


	//   ....[35]....
        /*01c0*/ 	.word	0x00005950


	//   ....[36]....
        /*01c4*/ 	.word	0x00005960


	//   ....[37]....
        /*01c8*/ 	.word	0x00007000


	//   ....[38]....
        /*01cc*/ 	.word	0x00007030


	//   ....[39]....
        /*01d0*/ 	.word	0x00007080


	//   ....[40]....
        /*01d4*/ 	.word	0x00007090


	//   ....[41]....
        /*01d8*/ 	.word	0x000086f0


	//   ....[42]....
        /*01dc*/ 	.word	0x00008730


	//   ....[43]....
        /*01e0*/ 	.word	0x00008770


	//   ....[44]....
        /*01e4*/ 	.word	0x000087b0


	//   ....[45]....
        /*01e8*/ 	.word	0x000089b0


	//   ....[46]....
        /*01ec*/ 	.word	0x000089c0


	//   ....[47]....
        /*01f0*/ 	.word	0x00008b40


	//   ....[48]....
        /*01f4*/ 	.word	0x00008b70


	//   ....[49]....
        /*01f8*/ 	.word	0x00008cc0


	//   ....[50]....
        /*01fc*/ 	.word	0x00008cf0


	//   ....[51]....
        /*0200*/ 	.word	0x00008e40


	//   ....[52]....
        /*0204*/ 	.word	0x00008e60


	//   ....[53]....
        /*0208*/ 	.word	0x00009780


	//   ....[54]....
        /*020c*/ 	.word	0x000097b0


	//   ....[55]....
        /*0210*/ 	.word	0x000098e0


	//   ....[56]....
        /*0214*/ 	.word	0x00009910


	//   ....[57]....
        /*0218*/ 	.word	0x00009a40


	//   ....[58]....
        /*021c*/ 	.word	0x00009a70


	//   ....[59]....
        /*0220*/ 	.word	0x00009ba0


	//   ....[60]....
        /*0224*/ 	.word	0x00009bc0


	//----- nvinfo : EIATTR_EXIT_INSTR_OFFSETS
	.align		4
.L_152:
        /*0228*/ 	.byte	0x04, 0x1c
        /*022a*/ 	.short	(.L_154 - .L_153)


	//   ....[0]....
.L_153:
        /*022c*/ 	.word	0x00000440


	//   ....[1]....
        /*0230*/ 	.word	0x00008e70


	//   ....[2]....
        /*0234*/ 	.word	0x00008f40


	//   ....[3]....
        /*0238*/ 	.word	0x00008fa0


	//   ....[4]....
        /*023c*/ 	.word	0x00009bd0


	//   ....[5]....
        /*0240*/ 	.word	0x00009c80


	//   ....[6]....
        /*0244*/ 	.word	0x00009ce0


	//----- nvinfo : EIATTR_CTAIDZ_USED
	.align		4
.L_154:
        /*0248*/ 	.byte	0x01, 0x04
	.zero		2


	//----- nvinfo : EIATTR_MAX_THREADS
	.align		4
        /*024c*/ 	.byte	0x04, 0x05
        /*024e*/ 	.short	(.L_156 - .L_155)
.L_155:
        /*0250*/ 	.word	0x00000100
        /*0254*/ 	.word	0x00000001
        /*0258*/ 	.word	0x00000001


	//----- nvinfo : EIATTR_CRS_STACK_SIZE
	.align		4
.L_156:
        /*025c*/ 	.byte	0x04, 0x1e
        /*025e*/ 	.short	(.L_158 - .L_157)
.L_157:
        /*0260*/ 	.word	0x00000000
.L_158:


//--------------------- .nv.info._ZN7cutlass13device_kernelIN5flash19enable_sm80_to_sm89INS1_16FlashAttnFwdSm80INS1_25CollectiveMainloopFwdSm80ILi8ELi1ELb0EN4cute5tupleIJNS5_1CILi128EEENS7_ILi64EEENS7_ILi192EEEEEELi192ENS_6half_tEfNS_4arch4Sm80ELb0ELb0ELb0ELb1ELb1ELb1ELb1ELb0EEENS1_21CollectiveEpilogueFwdINS6_IJS8_SA_S9_EEENS6_IJNS7_ILi1EEESI_SI_EEESC_SE_Li256ELb1ELb1ELb0ELb0EEENS1_19SingleTileSchedulerILb1ELb0ELb1ELi128EEEEEEEEEvNT_6ParamsE --------------------------
	.section	.nv.info._ZN7cutlass13device_kernelIN5flash19enable_sm80_to_sm89INS1_16FlashAttnFwdSm80INS1_25CollectiveMainloopFwdSm80ILi8ELi1ELb0EN4cute5tupleIJNS5_1CILi128EEENS7_ILi64EEENS7_ILi192EEEEEELi192ENS_6half_tEfNS_4arch4Sm80ELb0ELb0ELb0ELb1ELb1ELb1ELb1ELb0EEENS1_21CollectiveEpilogueFwdINS6_IJS8_SA_S9_EEENS6_IJNS7_ILi1EEESI_SI_EEESC_SE_Li256ELb1ELb1ELb0ELb0EEENS1_19SingleTileSchedulerILb1ELb0ELb1ELi128EEEEEEEEEvNT_6ParamsE,"",@"SHT_CUDA_INFO"
	.sectionflags	@""
	.align	4


	//----- nvinfo : EIATTR_CUDA_API_VERSION
	.align		4
        /*0000*/ 	.byte	0x04, 0x37
        /*0002*/ 	.short	(.L_160 - .L_159)
.L_159:
        /*0004*/ 	.word	0x00000082


	//----- nvinfo : EIATTR_SW2861232_WAR
	.align		4
.L_160:
        /*0008*/ 	.byte	0x01, 0x35
	.zero		2


	//----- nvinfo : EIATTR_PARAM_CBANK
	.align		4
        /*000c*/ 	.byte	0x04, 0x0a
        /*000e*/ 	.short	(.L_162 - .L_161)
	.align		4
.L_161:
        /*0010*/ 	.word	index@(.nv.constant0._ZN7cutlass13device_kernelIN5flash19enable_sm80_to_sm89INS1_16FlashAttnFwdSm80INS1_25CollectiveMainloopFwdSm80ILi8ELi1ELb0EN4cute5tupleIJNS5_1CILi128EEENS7_ILi64EEENS7_ILi192EEEEEELi192ENS_6half_tEfNS_4arch4Sm80ELb0ELb0ELb0ELb1ELb1ELb1ELb1ELb0EEENS1_21CollectiveEpilogueFwdINS6_IJS8_SA_S9_EEENS6_IJNS7_ILi1EEESI_SI_EEESC_SE_Li256ELb1ELb1ELb0ELb0EEENS1_19SingleTileSchedulerILb1ELb0ELb1ELi128EEEEEEEEEvNT_6ParamsE)
        /*0014*/ 	.short	0x0160
        /*0016*/ 	.short	0x0418


	//----- nvinfo : EIATTR_CBANK_PARAM_SIZE
	.align		4
.L_162:
        /*0018*/ 	.byte	0x03, 0x19
        /*001a*/ 	.short	0x0418


	//----- nvinfo : EIATTR_KPARAM_INFO
	.align		4
        /*001c*/ 	.byte	0x04, 0x17
        /*001e*/ 	.short	(.L_164 - .L_163)
.L_163:
        /*0020*/ 	.word	0x00000000
        /*0024*/ 	.short	0x0000
        /*0026*/ 	.short	0x0000
        /*0028*/ 	.byte	0x00, 0xf0, 0x61, 0x10


	//----- nvinfo : EIATTR_MAXREG_COUNT
	.align		4
.L_164:
        /*002c*/ 	.byte	0x03, 0x1b
        /*002e*/ 	.short	0x00ff


	//----- nvinfo : EIATTR_NUM_BARRIERS
	.align		4
        /*0030*/ 	.byte	0x02, 0x4c
        /*0032*/ 	.byte	0x02
	.zero		1


	//----- nvinfo : EIATTR_MERCURY_ISA_VERSION
	.align		4
        /*0034*/ 	.byte	0x03, 0x5f
        /*0036*/ 	.short	0x0000


	//----- nvinfo : EIATTR_COOP_GROUP_MASK_REGIDS
	.align		4
        /*0038*/ 	.byte	0x04, 0x29
        /*003a*/ 	.short	(.L_166 - .L_165)


	//   ....[0]....
.L_165:
        /*003c*/ 	.word	0xffffffff


	//   ....[1]....
        /*0040*/ 	.word	0xffffffff


	//   ....[2]....
        /*0044*/ 	.word	0xffffffff


	//   ....[3]....
        /*0048*/ 	.word	0xffffffff


	//   ....[4]....
        /*004c*/ 	.word	0xffffffff


	//   ....[5]....
        /*0050*/ 	.word	0xffffffff


	//   ....[6]....
        /*0054*/ 	.word	0xffffffff


	//   ....[7]....
        /*0058*/ 	.word	0xffffffff


	//   ....[8]....
        /*005c*/ 	.word	0xffffffff


	//   ....[9]....
        /*0060*/ 	.word	0xffffffff


	//   ....[10]....
        /*0064*/ 	.word	0xffffffff


	//   ....[11]....
        /*0068*/ 	.word	0xffffffff


	//   ....[12]....
        /*006c*/ 	.word	0xffffffff


	//   ....[13]....
        /*0070*/ 	.word	0xffffffff


	//   ....[14]....
        /*0074*/ 	.word	0xffffffff


	//   ....[15]....
        /*0078*/ 	.word	0xffffffff


	//   ....[16]....
        /*007c*/ 	.word	0xffffffff


	//   ....[17]....
        /*0080*/ 	.word	0xffffffff


	//   ....[18]....
        /*0084*/ 	.word	0xffffffff


	//   ....[19]....
        /*0088*/ 	.word	0xffffffff


	//   ....[20]....
        /*008c*/ 	.word	0xffffffff


	//   ....[21]....
        /*0090*/ 	.word	0xffffffff


	//   ....[22]....
        /*0094*/ 	.word	0xffffffff


	//   ....[23]....
        /*0098*/ 	.word	0xffffffff


	//   ....[24]....
        /*009c*/ 	.word	0xffffffff


	//   ....[25]....
        /*00a0*/ 	.word	0xffffffff


	//   ....[26]....
        /*00a4*/ 	.word	0xffffffff


	//   ....[27]....
        /*00a8*/ 	.word	0xffffffff


	//   ....[28]....
        /*00ac*/ 	.word	0xffffffff


	//   ....[29]....
        /*00b0*/ 	.word	0xffffffff


	//   ....[30]....
        /*00b4*/ 	.word	0xffffffff


	//   ....[31]....
        /*00b8*/ 	.word	0xffffffff


	//   ....[32]....
        /*00bc*/ 	.word	0xffffffff


	//   ....[33]....
        /*00c0*/ 	.word	0xffffffff


	//   ....[34]....
        /*00c4*/ 	.word	0xffffffff


	//   ....[35]....
        /*00c8*/ 	.word	0xffffffff


	//   ....[36]....
        /*00cc*/ 	.word	0xffffffff


	//   ....[37]....
        /*00d0*/ 	.word	0xffffffff


	//   ....[38]....
        /*00d4*/ 	.word	0xffffffff


	//   ....[39]....
        /*00d8*/ 	.word	0xffffffff


	//   ....[40]....
        /*00dc*/ 	.word	0xffffffff


	//   ....[41]....
        /*00e0*/ 	.word	0xffffffff


	//   ....[42]....
        /*00e4*/ 	.word	0xffffffff


	//   ....[43]....
        /*00e8*/ 	.word	0xffffffff


	//   ....[44]....
        /*00ec*/ 	.word	0xffffffff


	//   ....[45]....
        /*00f0*/ 	.word	0xffffffff


	//   ....[46]....
        /*00f4*/ 	.word	0xffffffff


	//   ....[47]....
        /*00f8*/ 	.word	0xffffffff


	//   ....[48]....
        /*00fc*/ 	.word	0xffffffff


	//   ....[49]....
        /*0100*/ 	.word	0xffffffff


	//   ....[50]....
        /*0104*/ 	.word	0xffffffff


	//   ....[51]....
        /*0108*/ 	.word	0xffffffff


	//   ....[52]....
        /*010c*/ 	.word	0xffffffff


	//   ....[53]....
        /*0110*/ 	.word	0xffffffff


	//   ....[54]....
        /*0114*/ 	.word	0xffffffff


	//   ....[55]....
        /*0118*/ 	.word	0xffffffff


	//   ....[56]....
        /*011c*/ 	.word	0xffffffff


	//   ....[57]....
        /*0120*/ 	.word	0xffffffff


	//   ....[58]....
        /*0124*/ 	.word	0xffffffff


	//   ....[59]....
        /*0128*/ 	.word	0xffffffff


	//   ....[60]....
        /*012c*/ 	.word	0xffffffff


	//   ....[61]....
        /*0130*/ 	.word	0xffffffff


	//   ....[62]....
        /*0134*/ 	.word	0xffffffff


	//   ....[63]....
        /*0138*/ 	.word	0xffffffff


	//   ....[64]....
        /*013c*/ 	.word	0xffffffff


	//   ....[65]....
        /*0140*/ 	.word	0xffffffff


	//   ....[66]....
        /*0144*/ 	.word	0xffffffff


	//   ....[67]....
        /*0148*/ 	.word	0xffffffff


	//   ....[68]....
        /*014c*/ 	.word	0xffffffff


	//----- nvinfo : EIATTR_COOP_GROUP_INSTR_OFFSETS
	.align		4
.L_166:
        /*0150*/ 	.byte	0x04, 0x28
        /*0152*/ 	.short	(.L_168 - .L_167)


	//   ....[0]....
.L_167:
        /*0154*/ 	.word	0x00000060


	//   ....[1]....
        /*0158*/ 	.word	0x00001f20


	//   ....[2]....
        /*015c*/ 	.word	0x00001f30


	//   ....[3]....
        /*0160*/ 	.word	0x00003a60


	//   ....[4]....
        /*0164*/ 	.word	0x00003a70


	//   ....[5]....
        /*0168*/ 	.word	0x000053f0


	//   ....[6]....
        /*016c*/ 	.word	0x00005410


	//   ....[7]....
        /*0170*/ 	.word	0x000058f0


	//   ....[8]....
        /*0174*/ 	.word	0x00005920


	//   ....[9]....
        /*0178*/ 	.word	0x00006470


	//   ....[10]....
        /*017c*/ 	.word	0x00006530


	//   ....[11]....
        /*0180*/ 	.word	0x000066f0


	//   ....[12]....
        /*0184*/ 	.word	0x00006720


	//   ....[13]....
        /*0188*/ 	.word	0x00006840


	//   ....[14]....
        /*018c*/ 	.word	0x00006870


	//   ....[15]....
        /*0190*/ 	.word	0x00006990


	//   ....[16]....
        /*0194*/ 	.word	0x000069e0


	//   ....[17]....
        /*0198*/ 	.word	0x00006e20


	//   ....[18]....
        /*019c*/ 	.word	0x00006e50


	//   ....[19]....
        /*01a0*/ 	.word	0x00006e80


	//   ....[20]....
        /*01a4*/ 	.word	0x00006ea0


	//   ....[21]....
        /*01a8*/ 	.word	0x0000ce40


	//   ....[22]....
        /*01ac*/ 	.word	0x0000ce80


	//   ....[23]....
        /*01b0*/ 	.word	0x0000ceb0


	//   ....[24]....
        /*01b4*/ 	.word	0x0000cef0


	//   ....[25]....
        /*01b8*/ 	.word	0x0000e000


	//   ....[26]....
        /*01bc*/ 	.word	0x0000e030


	//   ....[27]....
        /*01c0*/ 	.word	0x0000e050


	//   ....[28]....
        /*01c4*/ 	.word	0x0000e060


	//   ....[29]....
        /*01c8*/ 	.word	0x0000e7e0


	//   ....[30]....
        /*01cc*/ 	.word	0x0000e840


	//   ....[31]....
        /*01d0*/ 	.word	0x0000e870


	//   ....[32]....
        /*01d4*/ 	.word	0x0000e890


	//   ....[33]....
        /*01d8*/ 	.word	0x0000faf0


	//   ....[34]....
        /*01dc*/ 	.word	0x0000fb00


	//   ....[35]....
        /*01e0*/ 	.word	0x0000fb10


	//   ....[36]....
        /*01e4*/ 	.word	0x0000fb20


	//   ....[37]....
        /*01e8*/ 	.word	0x0000fd80


	//   ....[38]....
        /*01ec*/ 	.word	0x0000fd90


	//   ....[39]....
        /*01f0*/ 	.word	0x0000fdf0


	//   ....[40]....
        /*01f4*/ 	.word	0x0000fe10


	//   ....[41]....
        /*01f8*/ 	.word	0x00010b60


	//   ....[42]....
        /*01fc*/ 	.word	0x00010b80


	//   ....[43]....
        /*0200*/ 	.word	0x00010bb0


	//   ....[44]....
        /*0204*/ 	.word	0x00010bc0


	//   ....[45]....
        /*0208*/ 	.word	0x00012260


	//   ....[46]....
        /*020c*/ 	.word	0x00012290


	//   ....[47]....
        /*0210*/ 	.word	0x000122e0


	//   ....[48]....
        /*0214*/ 	.word	0x000122f0


	//   ....[49]....
        /*0218*/ 	.word	0x00013830


	//   ....[50]....
        /*021c*/ 	.word	0x00013870


	//   ....[51]....
        /*0220*/ 	.word	0x000138b0


	//   ....[52]....
        /*0224*/ 	.word	0x000138f0


	//   ....[53]....
        /*0228*/ 	.word	0x00013ac0


	//   ....[54]....
        /*022c*/ 	.word	0x00013ad0


	//   ....[55]....
        /*0230*/ 	.word	0x00013c50


	//   ....[56]....
        /*0234*/ 	.word	0x00013c80


	//   ....[57]....
        /*0238*/ 	.word	0x00013dd0


	//   ....[58]....
        /*023c*/ 	.word	0x00013e00


	//   ....[59]....
        /*0240*/ 	.word	0x00013f50


	//   ....[60]....
        /*0244*/ 	.word	0x00013f70


	//   ....[61]....
        /*0248*/ 	.word	0x00014740


	//   ....[62]....
        /*024c*/ 	.word	0x00014760


	//   ....[63]....
        /*0250*/ 	.word	0x00014890


	//   ....[64]....
        /*0254*/ 	.word	0x000148c0


	//   ....[65]....
        /*0258*/ 	.word	0x000149f0


	//   ....[66]....
        /*025c*/ 	.word	0x00014a20


	//   ....[67]....
        /*0260*/ 	.word	0x00014b50


	//   ....[68]....
        /*0264*/ 	.word	0x00014b70


	//----- nvinfo : EIATTR_EXIT_INSTR_OFFSETS
	.align		4
.L_168:
        /*0268*/ 	.byte	0x04, 0x1c
        /*026a*/ 	.short	(.L_170 - .L_169)


	//   ....[0]....
.L_169:
        /*026c*/ 	.word	0x00000310


	//   ....[1]....
        /*0270*/ 	.word	0x00013f80


	//   ....[2]....
        /*0274*/ 	.word	0x00014050


	//   ....[3]....
        /*0278*/ 	.word	0x000140b0


	//   ....[4]....
        /*027c*/ 	.word	0x00014b80


	//   ....[5]....
        /*0280*/ 	.word	0x00014c30


	//   ....[6]....
        /*0284*/ 	.word	0x00014c90


	//----- nvinfo : EIATTR_CTAIDZ_USED
	.align		4
.L_170:
        /*0288*/ 	.byte	0x01, 0x04
	.zero		2


	//----- nvinfo : EIATTR_MAX_THREADS
	.align		4
        /*028c*/ 	.byte	0x04, 0x05
        /*028e*/ 	.short	(.L_172 - .L_171)
.L_171:
        /*0290*/ 	.word	0x00000100
        /*0294*/ 	.word	0x00000001
        /*0298*/ 	.word	0x00000001


	//----- nvinfo : EIATTR_CRS_STACK_SIZE
	.align		4
.L_172:
        /*029c*/ 	.byte	0x04, 0x1e
        /*029e*/ 	.short	(.L_174 - .L_173)
.L_173:
        /*02a0*/ 	.word	0x00000000
.L_174:


//--------------------- .nv.info._ZN7cutlass13device_kernelIN5flash19enable_sm80_to_sm89INS1_16FlashAttnFwdSm80INS1_25CollectiveMainloopFwdSm80ILi8ELi1ELb0EN4cute5tupleIJNS5_1CILi128EEENS7_ILi64EEENS7_ILi192EEEEEELi192ENS_6half_tEfNS_4arch4Sm80ELb0ELb1ELb0ELb0ELb1ELb0ELb1ELb0EEENS1_21CollectiveEpilogueFwdINS6_IJS8_SA_S9_EEENS6_IJNS7_ILi1EEESI_SI_EEESC_SE_Li256ELb0ELb1ELb0ELb0EEENS1_19SingleTileSchedulerILb0ELb0ELb1ELi128EEEEEEEEEvNT_6ParamsE --------------------------
	.section	.nv.info._ZN7cutlass13device_kernelIN5flash19enable_sm80_to_sm89INS1_16FlashAttnFwdSm80INS1_25CollectiveMainloopFwdSm80ILi8ELi1ELb0EN4cute5tupleIJNS5_1CILi128EEENS7_ILi64EEENS7_ILi192EEEEEELi192ENS_6half_tEfNS_4arch4Sm80ELb0ELb1ELb0ELb0ELb1ELb0ELb1ELb0EEENS1_21CollectiveEpilogueFwdINS6_IJS8_SA_S9_EEENS6_IJNS7_ILi1EEESI_SI_EEESC_SE_Li256ELb0ELb1ELb0ELb0EEENS1_19SingleTileSchedulerILb0ELb0ELb1ELi128EEEEEEEEEvNT_6ParamsE,"",@"SHT_CUDA_INFO"
	.sectionflags	@""
	.align	4


	//----- nvinfo : EIATTR_CUDA_API_VERSION
	.align		4
        /*0000*/ 	.byte	0x04, 0x37
        /*0002*/ 	.short	(.L_176 - .L_175)
.L_175:
        /*0004*/ 	.word	0x00000082


	//----- nvinfo : EIATTR_SW2861232_WAR
	.align		4
.L_176:
        /*0008*/ 	.byte	0x01, 0x35
	.zero		2


	//----- nvinfo : EIATTR_PARAM_CBANK
	.align		4
        /*000c*/ 	.byte	0x04, 0x0a
        /*000e*/ 	.short	(.L_178 - .L_177)
	.align		4
.L_177:
        /*0010*/ 	.word	index@(.nv.constant0._ZN7cutlass13device_kernelIN5flash19enable_sm80_to_sm89INS1_16FlashAttnFwdSm80INS1_25CollectiveMainloopFwdSm80ILi8ELi1ELb0EN4cute5tupleIJNS5_1CILi128EEENS7_ILi64EEENS7_ILi192EEEEEELi192ENS_6half_tEfNS_4arch4Sm80ELb0ELb1ELb0ELb0ELb1ELb0ELb1ELb0EEENS1_21CollectiveEpilogueFwdINS6_IJS8_SA_S9_EEENS6_IJNS7_ILi1EEESI_SI_EEESC_SE_Li256ELb0ELb1ELb0ELb0EEENS1_19SingleTileSchedulerILb0ELb0ELb1ELi128EEEEEEEEEvNT_6ParamsE)
        /*0014*/ 	.short	0x0160
        /*0016*/ 	.short	0x0418


	//----- nvinfo : EIATTR_CBANK_PARAM_SIZE
	.align		4
.L_178:
        /*0018*/ 	.byte	0x03, 0x19
        /*001a*/ 	.short	0x0418


	//----- nvinfo : EIATTR_KPARAM_INFO
	.align		4
        /*001c*/ 	.byte	0x04, 0x17
        /*001e*/ 	.short	(.L_180 - .L_179)
.L_179:
        /*0020*/ 	.word	0x00000000
        /*0024*/ 	.short	0x0000
        /*0026*/ 	.short	0x0000
        /*0028*/ 	.byte	0x00, 0xf0, 0x61, 0x10


	//----- nvinfo : EIATTR_MAXREG_COUNT
	.align		4
.L_180:
        /*002c*/ 	.byte	0x03, 0x1b
        /*002e*/ 	.short	0x00ff


	//----- nvinfo : EIATTR_NUM_BARRIERS
	.align		4
        /*0030*/ 	.byte	0x02, 0x4c
        /*0032*/ 	.byte	0x02
	.zero		1


	//----- nvinfo : EIATTR_MERCURY_ISA_VERSION
	.align		4
        /*0034*/ 	.byte	0x03, 0x5f
        /*0036*/ 	.short	0x0000


	//----- nvinfo : EIATTR_COOP_GROUP_MASK_REGIDS
	.align		4
        /*0038*/ 	.byte	0x04, 0x29
        /*003a*/ 	.short	(.L_182 - .L_181)


	//   ....[0]....
.L_181:
        /*003c*/ 	.word	0xffffffff


	//   ....[1]....
        /*0040*/ 	.word	0xffffffff


	//   ....[2]....
        /*0044*/ 	.word	0xffffffff


	//   ....[3]....
        /*0048*/ 	.word	0xffffffff


	//   ....[4]....
        /*004c*/ 	.word	0xffffffff


	//   ....[5]....
        /*0050*/ 	.word	0xffffffff


	//   ....[6]....
        /*0054*/ 	.word	0xffffffff


	//   ....[7]....
        /*0058*/ 	.word	0xffffffff


	//   ....[8]....
        /*005c*/ 	.word	0xffffffff


	//   ....[9]....
        /*0060*/ 	.word	0xffffffff


	//   ....[10]....
        /*0064*/ 	.word	0xffffffff


	//   ....[11]....
        /*0068*/ 	.word	0xffffffff


	//   ....[12]....
        /*006c*/ 	.word	0xffffffff


	//   ....[13]....
        /*0070*/ 	.word	0xffffffff


	//   ....[14]....
        /*0074*/ 	.word	0xffffffff


	//   ....[15]....
        /*0078*/ 	.word	0xffffffff


	//   ....[16]....
        /*007c*/ 	.word	0xffffffff


	//   ....[17]....
        /*0080*/ 	.word	0xffffffff


	//   ....[18]....
        /*0084*/ 	.word	0xffffffff


	//   ....[19]....
        /*0088*/ 	.word	0xffffffff


	//   ....[20]....
        /*008c*/ 	.word	0xffffffff


	//   ....[21]....
        /*0090*/ 	.word	0xffffffff


	//   ....[22]....
        /*0094*/ 	.word	0xffffffff


	//   ....[23]....
        /*0098*/ 	.word	0xffffffff


	//   ....[24]....
        /*009c*/ 	.word	0xffffffff


	//   ....[25]....
        /*00a0*/ 	.word	0xffffffff


	//   ....[26]....
        /*00a4*/ 	.word	0xffffffff


	//   ....[27]....
        /*00a8*/ 	.word	0xffffffff


	//   ....[28]....
        /*00ac*/ 	.word	0xffffffff


	//   ....[29]....
        /*00b0*/ 	.word	0xffffffff


	//   ....[30]....
        /*00b4*/ 	.word	0xffffffff


	//   ....[31]....
        /*00b8*/ 	.word	0xffffffff


	//   ....[32]....
        /*00bc*/ 	.word	0xffffffff


	//   ....[33]....
        /*00c0*/ 	.word	0xffffffff


	//   ....[34]....
        /*00c4*/ 	.word	0xffffffff


	//   ....[35]....
        /*00c8*/ 	.word	0xffffffff


	//   ....[36]....
        /*00cc*/ 	.word	0xffffffff


	//   ....[37]....
        /*00d0*/ 	.word	0xffffffff


	//   ....[38]....
        /*00d4*/ 	.word	0xffffffff


	//   ....[39]....
        /*00d8*/ 	.word	0xffffffff


	//   ....[40]....
        /*00dc*/ 	.word	0xffffffff


	//   ....[41]....
        /*00e0*/ 	.word	0xffffffff


	//   ....[42]....
        /*00e4*/ 	.word	0xffffffff


	//   ....[43]....
        /*00e8*/ 	.word	0xffffffff


	//   ....[44]....
        /*00ec*/ 	.word	0xffffffff


	//   ....[45]....
        /*00f0*/ 	.word	0xffffffff


	//   ....[46]....
        /*00f4*/ 	.word	0xffffffff


	//   ....[47]....
        /*00f8*/ 	.word	0xffffffff


	//   ....[48]....
        /*00fc*/ 	.word	0xffffffff


	//   ....[49]....
        /*0100*/ 	.word	0xffffffff


	//   ....[50]....
        /*0104*/ 	.word	0xffffffff


	//   ....[51]....
        /*0108*/ 	.word	0xffffffff


	//   ....[52]....
        /*010c*/ 	.word	0xffffffff


	//   ....[53]....
        /*0110*/ 	.word	0xffffffff


	//   ....[54]....
        /*0114*/ 	.word	0xffffffff


	//   ....[55]....
        /*0118*/ 	.word	0xffffffff


	//   ....[56]....
        /*011c*/ 	.word	0xffffffff


	//   ....[57]....
        /*0120*/ 	.word	0xffffffff


	//   ....[58]....
        /*0124*/ 	.word	0xffffffff


	//   ....[59]....
        /*0128*/ 	.word	0xffffffff


	//   ....[60]....
        /*012c*/ 	.word	0xffffffff


	//   ....[61]....
        /*0130*/ 	.word	0xffffffff


	//   ....[62]....
        /*0134*/ 	.word	0xffffffff


	//   ....[63]....
        /*0138*/ 	.word	0xffffffff


	//   ....[64]....
        /*013c*/ 	.word	0xffffffff


	//   ....[65]....
        /*0140*/ 	.word	0xffffffff


	//   ....[66]....
        /*0144*/ 	.word	0xffffffff


	//   ....[67]....
        /*0148*/ 	.word	0xffffffff


	//   ....[68]....
        /*014c*/ 	.word	0xffffffff


	//   ....[69]....
        /*0150*/ 	.word	0xffffffff


	//   ....[70]....
        /*0154*/ 	.word	0xffffffff


	//   ....[71]....
        /*0158*/ 	.word	0xffffffff


	//   ....[72]....
        /*015c*/ 	.word	0xffffffff


	//   ....[73]....
        /*0160*/ 	.word	0xffffffff


	//   ....[74]....
        /*0164*/ 	.word	0xffffffff


	//   ....[75]....
        /*0168*/ 	.word	0xffffffff


	//   ....[76]....
        /*016c*/ 	.word	0xffffffff


	//   ....[77]....
        /*0170*/ 	.word	0xffffffff


	//   ....[78]....
        /*0174*/ 	.word	0xffffffff


	//   ....[79]....
        /*0178*/ 	.word	0xffffffff


	//   ....[80]....
        /*017c*/ 	.word	0xffffffff


	//   ....[81]....
        /*0180*/ 	.word	0xffffffff


	//   ....[82]....
        /*0184*/ 	.word	0xffffffff


	//   ....[83]....
        /*0188*/ 	.word	0xffffffff


	//   ....[84]....
        /*018c*/ 	.word	0xffffffff


	//   ....[85]....
        /*0190*/ 	.word	0xffffffff


	//   ....[86]....
        /*0194*/ 	.word	0xffffffff


	//   ....[87]....
        /*0198*/ 	.word	0xffffffff


	//   ....[88]....
        /*019c*/ 	.word	0xffffffff


	//   ....[89]....
        /*01a0*/ 	.word	0xffffffff


	//----- nvinfo : EIATTR_COOP_GROUP_INSTR_OFFSETS
	.align		4
.L_182:
        /*01a4*/ 	.byte	0x04, 0x28
        /*01a6*/ 	.short	(.L_184 - .L_183)


	//   ....[0]....
.L_183:
        /*01a8*/ 	.word	0x00000ec0


	//   ....[1]....
        /*01ac*/ 	.word	0x00000f00


	//   ....[2]....
        /*01b0*/ 	.word	0x00000f30


	//   ....[3]....
        /*01b4*/ 	.word	0x00000f70


	//   ....[4]....
        /*01b8*/ 	.word	0x00000fa0


	//   ....[5]....
        /*01bc*/ 	.word	0x00001070


	//   ....[6]....
        /*01c0*/ 	.word	0x000010d0


	//   ....[7]....
        /*01c4*/ 	.word	0x000010e0


	//   ....[8]....
        /*01c8*/ 	.word	0x00001650


	//   ....[9]....
        /*01cc*/ 	.word	0x00001680


	//   ....[10]....
        /*01d0*/ 	.word	0x000016b0


	//   ....[11]....
        /*01d4*/ 	.word	0x000016e0


	//   ....[12]....
        /*01d8*/ 	.word	0x00001720


	//   ....[13]....
        /*01dc*/ 	.word	0x00001760


	//   ....[14]....
        /*01e0*/ 	.word	0x00001780


	//   ....[15]....
        /*01e4*/ 	.word	0x000017b0


	//   ....[16]....
        /*01e8*/ 	.word	0x00002a20


	//   ....[17]....
        /*01ec*/ 	.word	0x00002a40


	//   ....[18]....
        /*01f0*/ 	.word	0x00002a50


	//   ....[19]....
        /*01f4*/ 	.word	0x00002a60


	//   ....[20]....
        /*01f8*/ 	.word	0x00002da0


	//   ....[21]....
        /*01fc*/ 	.word	0x00003000


	//   ....[22]....
        /*0200*/ 	.word	0x00003890


	//   ....[23]....
        /*0204*/ 	.word	0x00003b60


	//   ....[24]....
        /*0208*/ 	.word	0x00003b70


	//   ....[25]....
        /*020c*/ 	.word	0x00003bd0


	//   ....[26]....
        /*0210*/ 	.word	0x00004f70


	//   ....[27]....
        /*0214*/ 	.word	0x00004f90


	//   ....[28]....
        /*0218*/ 	.word	0x00004fb0


	//   ....[29]....
        /*021c*/ 	.word	0x00004fc0


	//   ....[30]....
        /*0220*/ 	.word	0x00005c70


	//   ....[31]....
        /*0224*/ 	.word	0x00005c90


	//   ....[32]....
        /*0228*/ 	.word	0x00005ca0


	//   ....[33]....
        /*022c*/ 	.word	0x00005cb0


	//   ....[34]....
        /*0230*/ 	.word	0x00005eb0


	//   ....[35]....
        /*0234*/ 	.word	0x00006190


	//   ....[36]....
        /*0238*/ 	.word	0x00006be0


	//   ....[37]....
        /*023c*/ 	.word	0x00006d50


	//   ....[38]....
        /*0240*/ 	.word	0x00006d60


	//   ....[39]....
        /*0244*/ 	.word	0x00006d80


	//   ....[40]....
        /*0248*/ 	.word	0x00008a30


	//   ....[41]....
        /*024c*/ 	.word	0x00008a40


	//   ....[42]....
        /*0250*/ 	.word	0x00008a50


	//   ....[43]....
        /*0254*/ 	.word	0x00008a60


	//   ....[44]....
        /*0258*/ 	.word	0x00009720


	//   ....[45]....
        /*025c*/ 	.word	0x00009730


	//   ....[46]....
        /*0260*/ 	.word	0x00009740


	//   ....[47]....
        /*0264*/ 	.word	0x00009750


	//   ....[48]....
        /*0268*/ 	.word	0x00009b10


	//   ....[49]....
        /*026c*/ 	.word	0x00009b30


	//   ....[50]....
        /*0270*/ 	.word	0x00009b70


	//   ....[51]....
        /*0274*/ 	.word	0x00009b80


	//   ....[52]....
        /*0278*/ 	.word	0x0000b480


	//   ....[53]....
        /*027c*/ 	.word	0x0000b4a0


	//   ....[54]....
        /*0280*/ 	.word	0x0000b4b0


	//   ....[55]....
        /*0284*/ 	.word	0x0000b4d0


	//   ....[56]....
        /*0288*/ 	.word	0x0000c100


	//   ....[57]....
        /*028c*/ 	.word	0x0000c110


	//   ....[58]....
        /*0290*/ 	.word	0x0000c120


	//   ....[59]....
        /*0294*/ 	.word	0x0000c130


	//   ....[60]....
        /*0298*/ 	.word	0x0000c310


	//   ....[61]....
        /*029c*/ 	.word	0x0000c5d0


	//   ....[62]....
        /*02a0*/ 	.word	0x0000d100


	//   ....[63]....
        /*02a4*/ 	.word	0x0000d150


	//   ....[64]....
        /*02a8*/ 	.word	0x0000d170


	//   ....[65]....
        /*02ac*/ 	.word	0x0000d190


	//   ....[66]....
        /*02b0*/ 	.word	0x0000e8e0


	//   ....[67]....
        /*02b4*/ 	.word	0x0000e910


	//   ....[68]....
        /*02b8*/ 	.word	0x0000e950


	//   ....[69]....
        /*02bc*/ 	.word	0x0000e960


	//   ....[70]....
        /*02c0*/ 	.word	0x0000fed0


	//   ....[71]....
        /*02c4*/ 	.word	0x0000fee0


	//   ....[72]....
        /*02c8*/ 	.word	0x0000ff00


	//   ....[73]....
        /*02cc*/ 	.word	0x0000ff20


	//   ....[74]....
        /*02d0*/ 	.word	0x0000ff50


	//   ....[75]....
        /*02d4*/ 	.word	0x0000ff70


	//   ....[76]....
        /*02d8*/ 	.word	0x000101a0


	//   ....[77]....
        /*02dc*/ 	.word	0x000101d0


	//   ....[78]....
        /*02e0*/ 	.word	0x00010320


	//   ....[79]....
        /*02e4*/ 	.word	0x00010350


	//   ....[80]....
        /*02e8*/ 	.word	0x000104a0


	//   ....[81]....
        /*02ec*/ 	.word	0x000104c0


	//   ....[82]....
        /*02f0*/ 	.word	0x00010b90


	//   ....[83]....
        /*02f4*/ 	.word	0x00010bb0


	//   ....[84]....
        /*02f8*/ 	.word	0x00010ce0


	//   ....[85]....
        /*02fc*/ 	.word	0x00010d10


	//   ....[86]....
        /*0300*/ 	.word	0x00010e40


	//   ....[87]....
        /*0304*/ 	.word	0x00010e70


	//   ....[88]....
        /*0308*/ 	.word	0x00010fa0


	//   ....[89]....
        /*030c*/ 	.word	0x00010fc0


	//----- nvinfo : EIATTR_EXIT_INSTR_OFFSETS
	.align		4
.L_184:
        /*0310*/ 	.byte	0x04, 0x1c
        /*0312*/ 	.short	(.L_186 - .L_185)


	//   ....[0]....
.L_185:
        /*0314*/ 	.word	0x00000030


	//   ....[1]....
        /*0318*/ 	.word	0x000104d0


	//   ....[2]....
        /*031c*/ 	.word	0x000105a0


	//   ....[3]....
        /*0320*/ 	.word	0x00010600


	//   ....[4]....
        /*0324*/ 	.word	0x00010fd0


	//   ....[5]....
        /*0328*/ 	.word	0x00011080


	//   ....[6]....
        /*032c*/ 	.word	0x000110e0


	//----- nvinfo : EIATTR_CTAIDZ_USED
	.align		4
.L_186:
        /*0330*/ 	.byte	0x01, 0x04
	.zero		2


	//----- nvinfo : EIATTR_MAX_THREADS
	.align		4
        /*0334*/ 	.byte	0x04, 0x05
        /*0336*/ 	.short	(.L_188 - .L_187)
.L_187:
        /*0338*/ 	.word	0x00000100
        /*033c*/ 	.word	0x00000001
        /*0340*/ 	.word	0x00000001


	//----- nvinfo : EIATTR_CRS_STACK_SIZE
	.align		4
.L_188:
        /*0344*/ 	.byte	0x04, 0x1e
        /*0346*/ 	.short	(.L_190 - .L_189)
.L_189:
        /*0348*/ 	.word	0x00000000
.L_190:


//--------------------- .nv.info._ZN7cutlass13device_kernelIN5flash19enable_sm80_to_sm89INS1_16FlashAttnFwdSm80INS1_25CollectiveMainloopFwdSm80ILi8ELi1ELb0EN4cute5tupleIJNS5_1CILi128EEENS7_ILi64EEENS7_ILi192EEEEEELi192ENS_6half_tEfNS_4arch4Sm80ELb0ELb1ELb0ELb1ELb1ELb0ELb1ELb0EEENS1_21CollectiveEpilogueFwdINS6_IJS8_SA_S9_EEENS6_IJNS7_ILi1EEESI_SI_EEESC_SE_Li256ELb1ELb1ELb0ELb0EEENS1_19SingleTileSchedulerILb1ELb0ELb1ELi128EEEEEEEEEvNT_6ParamsE --------------------------
	.section	.nv.info._ZN7cutlass13device_kernelIN5flash19enable_sm80_to_sm89INS1_16FlashAttnFwdSm80INS1_25CollectiveMainloopFwdSm80ILi8ELi1ELb0EN4cute5tupleIJNS5_1CILi128EEENS7_ILi64EEENS7_ILi192EEEEEELi192ENS_6half_tEfNS_4arch4Sm80ELb0ELb1ELb0ELb1ELb1ELb0ELb1ELb0EEENS1_21CollectiveEpilogueFwdINS6_IJS8_SA_S9_EEENS6_IJNS7_ILi1EEESI_SI_EEESC_SE_Li256ELb1ELb1ELb0ELb0EEENS1_19SingleTileSchedulerILb1ELb0ELb1ELi128EEEEEEEEEvNT_6ParamsE,"",@"SHT_CUDA_INFO"
	.sectionflags	@""
	.align	4


	//----- nvinfo : EIATTR_CUDA_API_VERSION
	.align		4
        /*0000*/ 	.byte	0x04, 0x37
        /*0002*/ 	.short	(.L_192 - .L_191)
.L_191:
        /*0004*/ 	.word	0x00000082


	//----- nvinfo : EIATTR_SW2861232_WAR
	.align		4
.L_192:
        /*0008*/ 	.byte	0x01, 0x35
	.zero		2


	//----- nvinfo : EIATTR_PARAM_CBANK
	.align		4
        /*000c*/ 	.byte	0x04, 0x0a
        /*000e*/ 	.short	(.L_194 - .L_193)
	.align		4
.L_193:
        /*0010*/ 	.word	index@(.nv.constant0._ZN7cutlass13device_kernelIN5flash19enable_sm80_to_sm89INS1_16FlashAttnFwdSm80INS1_25CollectiveMainloopFwdSm80ILi8ELi1ELb0EN4cute5tupleIJNS5_1CILi128EEENS7_ILi64EEENS7_ILi192EEEEEELi192ENS_6half_tEfNS_4arch4Sm80ELb0ELb1ELb0ELb1ELb1ELb0ELb1ELb0EEENS1_21CollectiveEpilogueFwdINS6_IJS8_SA_S9_EEENS6_IJNS7_ILi1EEESI_SI_EEESC_SE_Li256ELb1ELb1ELb0ELb0EEENS1_19SingleTileSchedulerILb1ELb0ELb1ELi128EEEEEEEEEvNT_6ParamsE)
        /*0014*/ 	.short	0x0160
        /*0016*/ 	.short	0x0418


	//----- nvinfo : EIATTR_CBANK_PARAM_SIZE
	.align		4
.L_194:
        /*0018*/ 	.byte	0x03, 0x19
        /*001a*/ 	.short	0x0418


	//----- nvinfo : EIATTR_KPARAM_INFO
	.align		4
        /*001c*/ 	.byte	0x04, 0x17
        /*001e*/ 	.short	(.L_196 - .L_195)
.L_195:
        /*0020*/ 	.word	0x00000000
        /*0024*/ 	.short	0x0000
        /*0026*/ 	.short	0x0000
        /*0028*/ 	.byte	0x00, 0xf0, 0x61, 0x10


	//----- nvinfo : EIATTR_MAXREG_COUNT
	.align		4
.L_196:
        /*002c*/ 	.byte	0x03, 0x1b
        /*002e*/ 	.short	0x00ff


	//----- nvinfo : EIATTR_NUM_BARRIERS
	.align		4
        /*0030*/ 	.byte	0x02, 0x4c
        /*0032*/ 	.byte	0x02
	.zero		1


	//----- nvinfo : EIATTR_MERCURY_ISA_VERSION
	.align		4
        /*0034*/ 	.byte	0x03, 0x5f
        /*0036*/ 	.short	0x0000


	//----- nvinfo : EIATTR_COOP_GROUP_MASK_REGIDS
	.align		4
        /*0038*/ 	.byte	0x04, 0x29
        /*003a*/ 	.short	(.L_198 - .L_197)


	//   ....[0]....
.L_197:
        /*003c*/ 	.word	0xffffffff


	//   ....[1]....
        /*0040*/ 	.word	0xffffffff


	//   ....[2]....
        /*0044*/ 	.word	0xffffffff


	//   ....[3]....
        /*0048*/ 	.word	0xffffffff


	//   ....[4]....
        /*004c*/ 	.word	0xffffffff


	//   ....[5]....
        /*0050*/ 	.word	0xffffffff


	//   ....[6]....
        /*0054*/ 	.word	0xffffffff


	//   ....[7]....
        /*0058*/ 	.word	0xffffffff


	//   ....[8]....
        /*005c*/ 	.word	0xffffffff


	//   ....[9]....
        /*0060*/ 	.word	0xffffffff


	//   ....[10]....
        /*0064*/ 	.word	0xffffffff


	//   ....[11]....
        /*0068*/ 	.word	0xffffffff


	//   ....[12]....
        /*006c*/ 	.word	0xffffffff


	//   ....[13]....
        /*0070*/ 	.word	0xffffffff


	//   ....[14]....
        /*0074*/ 	.word	0xffffffff


	//   ....[15]....
        /*0078*/ 	.word	0xffffffff


	//   ....[16]....
        /*007c*/ 	.word	0xffffffff


	//   ....[17]....
        /*0080*/ 	.word	0xffffffff


	//   ....[18]....
        /*0084*/ 	.word	0xffffffff


	//   ....[19]....
        /*0088*/ 	.word	0xffffffff


	//   ....[20]....
        /*008c*/ 	.word	0xffffffff


	//   ....[21]....
        /*0090*/ 	.word	0xffffffff


	//   ....[22]....
        /*0094*/ 	.word	0xffffffff


	//   ....[23]....
        /*0098*/ 	.word	0xffffffff


	//   ....[24]....
        /*009c*/ 	.word	0xffffffff


	//   ....[25]....
        /*00a0*/ 	.word	0xffffffff


	//   ....[26]....
        /*00a4*/ 	.word	0xffffffff


	//   ....[27]....
        /*00a8*/ 	.word	0xffffffff


	//   ....[28]....
        /*00ac*/ 	.word	0xffffffff


	//   ....[29]....
        /*00b0*/ 	.word	0xffffffff


	//   ....[30]....
        /*00b4*/ 	.word	0xffffffff


	//   ....[31]....
        /*00b8*/ 	.word	0xffffffff


	//   ....[32]....
        /*00bc*/ 	.word	0xffffffff


	//   ....[33]....
        /*00c0*/ 	.word	0xffffffff


	//   ....[34]....
        /*00c4*/ 	.word	0xffffffff


	//   ....[35]....
        /*00c8*/ 	.word	0xffffffff


	//   ....[36]....
        /*00cc*/ 	.word	0xffffffff


	//   ....[37]....
        /*00d0*/ 	.word	0xffffffff


	//   ....[38]....
        /*00d4*/ 	.word	0xffffffff


	//   ....[39]....
        /*00d8*/ 	.word	0xffffffff


	//   ....[40]....
        /*00dc*/ 	.word	0xffffffff


	//   ....[41]....
        /*00e0*/ 	.word	0xffffffff


	//   ....[42]....
        /*00e4*/ 	.word	0xffffffff


	//   ....[43]....
        /*00e8*/ 	.word	0xffffffff


	//   ....[44]....
        /*00ec*/ 	.word	0xffffffff


	//   ....[45]....
        /*00f0*/ 	.word	0xffffffff


	//   ....[46]....
        /*00f4*/ 	.word	0xffffffff


	//   ....[47]....
        /*00f8*/ 	.word	0xffffffff


	//   ....[48]....
        /*00fc*/ 	.word	0xffffffff


	//   ....[49]....
        /*0100*/ 	.word	0xffffffff


	//   ....[50]....
        /*0104*/ 	.word	0xffffffff


	//   ....[51]....
        /*0108*/ 	.word	0xffffffff


	//   ....[52]....
        /*010c*/ 	.word	0xffffffff


	//   ....[53]....
        /*0110*/ 	.word	0xffffffff


	//   ....[54]....
        /*0114*/ 	.word	0xffffffff


	//   ....[55]....
        /*0118*/ 	.word	0xffffffff


	//   ....[56]....
        /*011c*/ 	.word	0xffffffff


	//   ....[57]....
        /*0120*/ 	.word	0xffffffff


	//   ....[58]....
        /*0124*/ 	.word	0xffffffff


	//   ....[59]....
        /*0128*/ 	.word	0xffffffff


	//   ....[60]....
        /*012c*/ 	.word	0xffffffff


	//   ....[61]....
        /*0130*/ 	.word	0xffffffff


	//   ....[62]....
        /*0134*/ 	.word	0xffffffff


	//   ....[63]....
        /*0138*/ 	.word	0xffffffff


	//   ....[64]....
        /*013c*/ 	.word	0xffffffff


	//   ....[65]....
        /*0140*/ 	.word	0xffffffff


	//   ....[66]....
        /*0144*/ 	.word	0xffffffff


	//   ....[67]....
        /*0148*/ 	.word	0xffffffff


	//   ....[68]....
        /*014c*/ 	.word	0xffffffff


	//   ....[69]....
        /*0150*/ 	.word	0xffffffff


	//   ....[70]....
        /*0154*/ 	.word	0xffffffff


	//   ....[71]....
        /*0158*/ 	.word	0xffffffff


	//   ....[72]....
        /*015c*/ 	.word	0xffffffff


	//   ....[73]....
        /*0160*/ 	.word	0xffffffff


	//   ....[74]....
        /*0164*/ 	.word	0xffffffff


	//   ....[75]....
        /*0168*/ 	.word	0xffffffff


	//   ....[76]....
        /*016c*/ 	.word	0xffffffff


	//   ....[77]....
        /*0170*/ 	.word	0xffffffff


	//   ....[78]....
        /*0174*/ 	.word	0xffffffff


	//   ....[79]....
        /*0178*/ 	.word	0xffffffff


	//   ....[80]....
        /*017c*/ 	.word	0xffffffff


	//   ....[81]....
        /*0180*/ 	.word	0xffffffff


	//   ....[82]....
        /*0184*/ 	.word	0xffffffff


	//   ....[83]....
        /*0188*/ 	.word	0xffffffff


	//   ....[84]....
        /*018c*/ 	.word	0xffffffff


	//   ....[85]....
        /*0190*/ 	.word	0xffffffff


	//   ....[86]....
        /*0194*/ 	.word	0xffffffff


	//   ....[87]....
        /*0198*/ 	.word	0xffffffff


	//   ....[88]....
        /*019c*/ 	.word	0xffffffff


	//   ....[89]....
        /*01a0*/ 	.word	0xffffffff


	//   ....[90]....
        /*01a4*/ 	.word	0xffffffff


	//----- nvinfo : EIATTR_COOP_GROUP_INSTR_OFFSETS
	.align		4
.L_198:
        /*01a8*/ 	.byte	0x04, 0x28
        /*01aa*/ 	.short	(.L_200 - .L_199)


	//   ....[0]....
.L_199:
        /*01ac*/ 	.word	0x00000090


	//   ....[1]....
        /*01b0*/ 	.word	0x00001540


	//   ....[2]....
        /*01b4*/ 	.word	0x00001570


	//   ....[3]....
        /*01b8*/ 	.word	0x000017a0


	//   ....[4]....
        /*01bc*/ 	.word	0x000017d0


	//   ....[5]....
        /*01c0*/ 	.word	0x000018f0


	//   ....[6]....
        /*01c4*/ 	.word	0x00001920


	//   ....[7]....
        /*01c8*/ 	.word	0x00001a50


	//   ....[8]....
        /*01cc*/ 	.word	0x00001aa0


	//   ....[9]....
        /*01d0*/ 	.word	0x000020f0


	//   ....[10]....
        /*01d4*/ 	.word	0x00002110


	//   ....[11]....
        /*01d8*/ 	.word	0x00002140


	//   ....[12]....
        /*01dc*/ 	.word	0x00002160


	//   ....[13]....
        /*01e0*/ 	.word	0x000021a0


	//   ....[14]....
        /*01e4*/ 	.word	0x000021d0


	//   ....[15]....
        /*01e8*/ 	.word	0x00002200


	//   ....[16]....
        /*01ec*/ 	.word	0x00002230


	//   ....[17]....
        /*01f0*/ 	.word	0x000032f0


	//   ....[18]....
        /*01f4*/ 	.word	0x00003330


	//   ....[19]....
        /*01f8*/ 	.word	0x00003350


	//   ....[20]....
        /*01fc*/ 	.word	0x00003360


	//   ....[21]....
        /*0200*/ 	.word	0x000036d0


	//   ....[22]....
        /*0204*/ 	.word	0x00003ad0


	//   ....[23]....
        /*0208*/ 	.word	0x00004410


	//   ....[24]....
        /*020c*/ 	.word	0x00004440


	//   ....[25]....
        /*0210*/ 	.word	0x00004460


	//   ....[26]....
        /*0214*/ 	.word	0x00004480


	//   ....[27]....
        /*0218*/ 	.word	0x000058a0


	//   ....[28]....
        /*021c*/ 	.word	0x000058c0


	//   ....[29]....
        /*0220*/ 	.word	0x000058e0


	//   ....[30]....
        /*0224*/ 	.word	0x000058f0


	//   ....[31]....
        /*0228*/ 	.word	0x000065a0


	//   ....[32]....
        /*022c*/ 	.word	0x000065c0


	//   ....[33]....
        /*0230*/ 	.word	0x000065d0


	//   ....[34]....
        /*0234*/ 	.word	0x000065e0


	//   ....[35]....
        /*0238*/ 	.word	0x000067e0


	//   ....[36]....
        /*023c*/ 	.word	0x00006aa0


	//   ....[37]....
        /*0240*/ 	.word	0x000074a0


	//   ....[38]....
        /*0244*/ 	.word	0x00007650


	//   ....[39]....
        /*0248*/ 	.word	0x00007660


	//   ....[40]....
        /*024c*/ 	.word	0x000076d0


	//   ....[41]....
        /*0250*/ 	.word	0x00009320


	//   ....[42]....
        /*0254*/ 	.word	0x00009340


	//   ....[43]....
        /*0258*/ 	.word	0x00009360


	//   ....[44]....
        /*025c*/ 	.word	0x00009370


	//   ....[45]....
        /*0260*/ 	.word	0x0000a030


	//   ....[46]....
        /*0264*/ 	.word	0x0000a040


	//   ....[47]....
        /*0268*/ 	.word	0x0000a050


	//   ....[48]....
        /*026c*/ 	.word	0x0000a060


	//   ....[49]....
        /*0270*/ 	.word	0x0000a430


	//   ....[50]....
        /*0274*/ 	.word	0x0000a450


	//   ....[51]....
        /*0278*/ 	.word	0x0000a480


	//   ....[52]....
        /*027c*/ 	.word	0x0000a490


	//   ....[53]....
        /*0280*/ 	.word	0x0000bd90


	//   ....[54]....
        /*0284*/ 	.word	0x0000bdb0


	//   ....[55]....
        /*0288*/ 	.word	0x0000bdc0


	//   ....[56]....
        /*028c*/ 	.word	0x0000bde0


	//   ....[57]....
        /*0290*/ 	.word	0x0000ca10


	//   ....[58]....
        /*0294*/ 	.word	0x0000ca20


	//   ....[59]....
        /*0298*/ 	.word	0x0000ca30


	//   ....[60]....
        /*029c*/ 	.word	0x0000ca40


	//   ....[61]....
        /*02a0*/ 	.word	0x0000cc20


	//   ....[62]....
        /*02a4*/ 	.word	0x0000cee0


	//   ....[63]....
        /*02a8*/ 	.word	0x0000da10


	//   ....[64]....
        /*02ac*/ 	.word	0x0000da60


	//   ....[65]....
        /*02b0*/ 	.word	0x0000da80


	//   ....[66]....
        /*02b4*/ 	.word	0x0000daa0


	//   ....[67]....
        /*02b8*/ 	.word	0x0000f1f0


	//   ....[68]....
        /*02bc*/ 	.word	0x0000f220


	//   ....[69]....
        /*02c0*/ 	.word	0x0000f260


	//   ....[70]....
        /*02c4*/ 	.word	0x0000f270


	//   ....[71]....
        /*02c8*/ 	.word	0x00010860


	//   ....[72]....
        /*02cc*/ 	.word	0x000108d0


	//   ....[73]....
        /*02d0*/ 	.word	0x00010910


	//   ....[74]....
        /*02d4*/ 	.word	0x00010950


	//   ....[75]....
        /*02d8*/ 	.word	0x00010ba0


	//   ....[76]....
        /*02dc*/ 	.word	0x00010bb0


	//   ....[77]....
        /*02e0*/ 	.word	0x00010d30


	//   ....[78]....
        /*02e4*/ 	.word	0x00010d60


	//   ....[79]....
        /*02e8*/ 	.word	0x00010eb0


	//   ....[80]....
        /*02ec*/ 	.word	0x00010ee0


	//   ....[81]....
        /*02f0*/ 	.word	0x00011030


	//   ....[82]....
        /*02f4*/ 	.word	0x00011050


	//   ....[83]....
        /*02f8*/ 	.word	0x00011990


	//   ....[84]....
        /*02fc*/ 	.word	0x000119a0


	//   ....[85]....
        /*0300*/ 	.word	0x00011ad0


	//   ....[86]....
        /*0304*/ 	.word	0x00011b00


	//   ....[87]....
        /*0308*/ 	.word	0x00011c30


	//   ....[88]....
        /*030c*/ 	.word	0x00011c60


	//   ....[89]....
        /*0310*/ 	.word	0x00011d90


	//   ....[90]....
        /*0314*/ 	.word	0x00011db0


	//----- nvinfo : EIATTR_EXIT_INSTR_OFFSETS
	.align		4
.L_200:
        /*0318*/ 	.byte	0x04, 0x1c
        /*031a*/ 	.short	(.L_202 - .L_201)


	//   ....[0]....
.L_201:
        /*031c*/ 	.word	0x00000440


	//   ....[1]....
        /*0320*/ 	.word	0x00011060


	//   ....[2]....
        /*0324*/ 	.word	0x00011130


	//   ....[3]....
        /*0328*/ 	.word	0x00011190


	//   ....[4]....
        /*032c*/ 	.word	0x00011dc0


	//   ....[5]....
        /*0330*/ 	.word	0x00011e70


	//   ....[6]....
        /*0334*/ 	.word	0x00011ed0


	//----- nvinfo : EIATTR_CTAIDZ_USED
	.align		4
.L_202:
        /*0338*/ 	.byte	0x01, 0x04
	.zero		2


	//----- nvinfo : EIATTR_MAX_THREADS
	.align		4
        /*033c*/ 	.byte	0x04, 0x05
        /*033e*/ 	.short	(.L_204 - .L_203)
.L_203:
        /*0340*/ 	.word	0x00000100
        /*0344*/ 	.word	0x00000001
        /*0348*/ 	.word	0x00000001


	//----- nvinfo : EIATTR_CRS_STACK_SIZE
	.align		4
.L_204:
        /*034c*/ 	.byte	0x04, 0x1e
        /*034e*/ 	.short	(.L_206 - .L_205)
.L_205:
        /*0350*/ 	.word	0x00000000
.L_206:


//--------------------- .nv.info._ZN7cutlass13device_kernelIN5flash19enable_sm80_to_sm89INS1_16FlashAttnFwdSm80INS1_25CollectiveMainloopFwdSm80ILi8ELi1ELb0EN4cute5tupleIJNS5_1CILi128EEENS7_ILi64EEENS7_ILi192EEEEEELi192ENS_6half_tEfNS_4arch4Sm80ELb0ELb1ELb0ELb1ELb1ELb1ELb1ELb0EEENS1_21CollectiveEpilogueFwdINS6_IJS8_SA_S9_EEENS6_IJNS7_ILi1EEESI_SI_EEESC_SE_Li256ELb1ELb1ELb0ELb0EEENS1_19SingleTileSchedulerILb1ELb0ELb1ELi128EEEEEEEEEvNT_6ParamsE --------------------------
	.section	.nv.info._ZN7cutlass13device_kernelIN5flash19enable_sm80_to_sm89INS1_16FlashAttnFwdSm80INS1_25CollectiveMainloopFwdSm80ILi8ELi1ELb0EN4cute5tupleIJNS5_1CILi128EEENS7_ILi64EEENS7_ILi192EEEEEELi192ENS_6half_tEfNS_4arch4Sm80ELb0ELb1ELb0ELb1ELb1ELb1ELb1ELb0EEENS1_21CollectiveEpilogueFwdINS6_IJS8_SA_S9_EEENS6_IJNS7_ILi1EEESI_SI_EEESC_SE_Li256ELb1ELb1ELb0ELb0EEENS1_19SingleTileSchedulerILb1ELb0ELb1ELi128EEEEEEEEEvNT_6ParamsE,"",@"SHT_CUDA_INFO"
	.sectionflags	@""
	.align	4


	//----- nvinfo : EIATTR_CUDA_API_VERSION
	.align		4
        /*0000*/ 	.byte	0x04, 0x37
        /*0002*/ 	.short	(.L_208 - .L_207)
.L_207:
        /*0004*/ 	.word	0x00000082


	//----- nvinfo : EIATTR_SW2861232_WAR
	.align		4
.L_208:
        /*0008*/ 	.byte	0x01, 0x35
	.zero		2


	//----- nvinfo : EIATTR_PARAM_CBANK
	.align		4
        /*000c*/ 	.byte	0x04, 0x0a
        /*000e*/ 	.short	(.L_210 - .L_209)
	.align		4
.L_209:
        /*0010*/ 	.word	index@(.nv.constant0._ZN7cutlass13device_kernelIN5flash19enable_sm80_to_sm89INS1_16FlashAttnFwdSm80INS1_25CollectiveMainloopFwdSm80ILi8ELi1ELb0EN4cute5tupleIJNS5_1CILi128EEENS7_ILi64EEENS7_ILi192EEEEEELi192ENS_6half_tEfNS_4arch4Sm80ELb0ELb1ELb0ELb1ELb1ELb1ELb1ELb0EEENS1_21CollectiveEpilogueFwdINS6_IJS8_SA_S9_EEENS6_IJNS7_ILi1EEESI_SI_EEESC_SE_Li256ELb1ELb1ELb0ELb0EEENS1_19SingleTileSchedulerILb1ELb0ELb1ELi128EEEEEEEEEvNT_6ParamsE)
        /*0014*/ 	.short	0x0160
        /*0016*/ 	.short	0x0418


	//----- nvinfo : EIATTR_CBANK_PARAM_SIZE
	.align		4
.L_210:
        /*0018*/ 	.byte	0x03, 0x19
        /*001a*/ 	.short	0x0418


	//----- nvinfo : EIATTR_KPARAM_INFO
	.align		4
        /*001c*/ 	.byte	0x04, 0x17
        /*001e*/ 	.short	(.L_212 - .L_211)
.L_211:
        /*0020*/ 	.word	0x00000000
        /*0024*/ 	.short	0x0000
        /*0026*/ 	.short	0x0000
        /*0028*/ 	.byte	0x00, 0xf0, 0x61, 0x10


	//----- nvinfo : EIATTR_MAXREG_COUNT
	.align		4
.L_212:
        /*002c*/ 	.byte	0x03, 0x1b
        /*002e*/ 	.short	0x00ff


	//----- nvinfo : EIATTR_NUM_BARRIERS
	.align		4
        /*0030*/ 	.byte	0x02, 0x4c
        /*0032*/ 	.byte	0x02
	.zero		1


	//----- nvinfo : EIATTR_MERCURY_ISA_VERSION
	.align		4
        /*0034*/ 	.byte	0x03, 0x5f
        /*0036*/ 	.short	0x0000


	//----- nvinfo : EIATTR_COOP_GROUP_MASK_REGIDS
	.align		4
        /*0038*/ 	.byte	0x04, 0x29
        /*003a*/ 	.short	(.L_214 - .L_213)


	//   ....[0]....
.L_213:
        /*003c*/ 	.word	0xffffffff


	//   ....[1]....
        /*0040*/ 	.word	0xffffffff


	//   ....[2]....
        /*0044*/ 	.word	0xffffffff


	//   ....[3]....
        /*0048*/ 	.word	0xffffffff


	//   ....[4]....
        /*004c*/ 	.word	0xffffffff


	//   ....[5]....
        /*0050*/ 	.word	0xffffffff


	//   ....[6]....
        /*0054*/ 	.word	0xffffffff


	//   ....[7]....
        /*0058*/ 	.word	0xffffffff


	//   ....[8]....
        /*005c*/ 	.word	0xffffffff


	//   ....[9]....
        /*0060*/ 	.word	0xffffffff


	//   ....[10]....
        /*0064*/ 	.word	0xffffffff


	//   ....[11]....
        /*0068*/ 	.word	0xffffffff


	//   ....[12]....
        /*006c*/ 	.word	0xffffffff


	//   ....[13]....
        /*0070*/ 	.word	0xffffffff


	//   ....[14]....
        /*0074*/ 	.word	0xffffffff


	//   ....[15]....
        /*0078*/ 	.word	0xffffffff


	//   ....[16]....
        /*007c*/ 	.word	0xffffffff


	//   ....[17]....
        /*0080*/ 	.word	0xffffffff


	//   ....[18]....
        /*0084*/ 	.word	0xffffffff


	//   ....[19]....
        /*0088*/ 	.word	0xffffffff


	//   ....[20]....
        /*008c*/ 	.word	0xffffffff


	//   ....[21]....
        /*0090*/ 	.word	0xffffffff


	//   ....[22]....
        /*0094*/ 	.word	0xffffffff


	//   ....[23]....
        /*0098*/ 	.word	0xffffffff


	//   ....[24]....
        /*009c*/ 	.word	0xffffffff


	//   ....[25]....
        /*00a0*/ 	.word	0xffffffff


	//   ....[26]....
        /*00a4*/ 	.word	0xffffffff


	//   ....[27]....
        /*00a8*/ 	.word	0xffffffff


	//   ....[28]....
        /*00ac*/ 	.word	0xffffffff


	//   ....[29]....
        /*00b0*/ 	.word	0xffffffff


	//   ....[30]....
        /*00b4*/ 	.word	0xffffffff


	//   ....[31]....
        /*00b8*/ 	.word	0xffffffff


	//   ....[32]....
        /*00bc*/ 	.word	0xffffffff


	//   ....[33]....
        /*00c0*/ 	.word	0xffffffff


	//   ....[34]....
        /*00c4*/ 	.word	0xffffffff


	//   ....[35]....
        /*00c8*/ 	.word	0xffffffff


	//   ....[36]....
        /*00cc*/ 	.word	0xffffffff


	//   ....[37]....
        /*00d0*/ 	.word	0xffffffff


	//   ....[38]....
        /*00d4*/ 	.word	0xffffffff


	//   ....[39]....
        /*00d8*/ 	.word	0xffffffff


	//   ....[40]....
        /*00dc*/ 	.word	0xffffffff


	//   ....[41]....
        /*00e0*/ 	.word	0xffffffff


	//   ....[42]....
        /*00e4*/ 	.word	0xffffffff


	//   ....[43]....
        /*00e8*/ 	.word	0xffffffff


	//   ....[44]....
        /*00ec*/ 	.word	0xffffffff


	//   ....[45]....
        /*00f0*/ 	.word	0xffffffff


	//   ....[46]....
        /*00f4*/ 	.word	0xffffffff


	//   ....[47]....
        /*00f8*/ 	.word	0xffffffff


	//   ....[48]....
        /*00fc*/ 	.word	0xffffffff


	//   ....[49]....
        /*0100*/ 	.word	0xffffffff


	//   ....[50]....
        /*0104*/ 	.word	0xffffffff


	//   ....[51]....
        /*0108*/ 	.word	0xffffffff


	//   ....[52]....
        /*010c*/ 	.word	0xffffffff


	//   ....[53]....
        /*0110*/ 	.word	0xffffffff


	//   ....[54]....
        /*0114*/ 	.word	0xffffffff


	//   ....[55]....
        /*0118*/ 	.word	0xffffffff


	//   ....[56]....
        /*011c*/ 	.word	0xffffffff


	//   ....[57]....
        /*0120*/ 	.word	0xffffffff


	//   ....[58]....
        /*0124*/ 	.word	0xffffffff


	//   ....[59]....
        /*0128*/ 	.word	0xffffffff


	//   ....[60]....
        /*012c*/ 	.word	0xffffffff


	//   ....[61]....
        /*0130*/ 	.word	0xffffffff


	//   ....[62]....
        /*0134*/ 	.word	0xffffffff


	//   ....[63]....
        /*0138*/ 	.word	0xffffffff


	//   ....[64]....
        /*013c*/ 	.word	0xffffffff


	//   ....[65]....
        /*0140*/ 	.word	0xffffffff


	//   ....[66]....
        /*0144*/ 	.word	0xffffffff


	//   ....[67]....
        /*0148*/ 	.word	0xffffffff


	//   ....[68]....
        /*014c*/ 	.word	0xffffffff


	//   ....[69]....
        /*0150*/ 	.word	0xffffffff


	//   ....[70]....
        /*0154*/ 	.word	0xffffffff


	//   ....[71]....
        /*0158*/ 	.word	0xffffffff


	//   ....[72]....
        /*015c*/ 	.word	0xffffffff


	//   ....[73]....
        /*0160*/ 	.word	0xffffffff


	//   ....[74]....
        /*0164*/ 	.word	0xffffffff


	//   ....[75]....
        /*0168*/ 	.word	0xffffffff


	//   ....[76]....
        /*016c*/ 	.word	0xffffffff


	//   ....[77]....
        /*0170*/ 	.word	0xffffffff


	//   ....[78]....
        /*0174*/ 	.word	0xffffffff


	//   ....[79]....
        /*0178*/ 	.word	0xffffffff


	//   ....[80]....
        /*017c*/ 	.word	0xffffffff


	//   ....[81]....
        /*0180*/ 	.word	0xffffffff


	//   ....[82]....
        /*0184*/ 	.word	0xffffffff


	//   ....[83]....
        /*0188*/ 	.word	0xffffffff


	//   ....[84]....
        /*018c*/ 	.word	0xffffffff


	//   ....[85]....
        /*0190*/ 	.word	0xffffffff


	//   ....[86]....
        /*0194*/ 	.word	0xffffffff


	//   ....[87]....
        /*0198*/ 	.word	0xffffffff


	//   ....[88]....
        /*019c*/ 	.word	0xffffffff


	//   ....[89]....
        /*01a0*/ 	.word	0xffffffff


	//   ....[90]....
        /*01a4*/ 	.word	0xffffffff


	//   ....[91]....
        /*01a8*/ 	.word	0xffffffff


	//   ....[92]....
        /*01ac*/ 	.word	0xffffffff


	//   ....[93]....
        /*01b0*/ 	.word	0xffffffff


	//   ....[94]....
        /*01b4*/ 	.word	0xffffffff


	//   ....[95]....
        /*01b8*/ 	.word	0xffffffff


	//   ....[96]....
        /*01bc*/ 	.word	0xffffffff


	//   ....[97]....
        /*01c0*/ 	.word	0xffffffff


	//   ....[98]....
        /*01c4*/ 	.word	0xffffffff


	//   ....[99]....
        /*01c8*/ 	.word	0xffffffff


	//   ....[100]....
        /*01cc*/ 	.word	0xffffffff


	//   ....[101]....
        /*01d0*/ 	.word	0xffffffff


	//   ....[102]....
        /*01d4*/ 	.word	0xffffffff


	//   ....[103]....
        /*01d8*/ 	.word	0xffffffff


	//   ....[104]....
        /*01dc*/ 	.word	0xffffffff


	//   ....[105]....
        /*01e0*/ 	.word	0xffffffff


	//   ....[106]....
        /*01e4*/ 	.word	0xffffffff


	//   ....[107]....
        /*01e8*/ 	.word	0xffffffff


	//   ....[108]....
        /*01ec*/ 	.word	0xffffffff


	//   ....[109]....
        /*01f0*/ 	.word	0xffffffff


	//   ....[110]....
        /*01f4*/ 	.word	0xffffffff


	//   ....[111]....
        /*01f8*/ 	.word	0xffffffff


	//   ....[112]....
        /*01fc*/ 	.word	0xffffffff


	//   ....[113]....
        /*0200*/ 	.word	0xffffffff


	//   ....[114]....
        /*0204*/ 	.word	0xffffffff


	//----- nvinfo : EIATTR_COOP_GROUP_INSTR_OFFSETS
	.align		4
.L_214:
        /*0208*/ 	.byte	0x04, 0x28
        /*020a*/ 	.short	(.L_216 - .L_215)


	//   ....[0]....
.L_215:
        /*020c*/ 	.word	0x00000090


	//   ....[1]....
        /*0210*/ 	.word	0x00002830


	//   ....[2]....
        /*0214*/ 	.word	0x00002840


	//   ....[3]....
        /*0218*/ 	.word	0x00004370


	//   ....[4]....
        /*021c*/ 	.word	0x00004380


	//   ....[5]....
        /*0220*/ 	.word	0x00005d00


	//   ....[6]....
        /*0224*/ 	.word	0x00005d20


	//   ....[7]....
        /*0228*/ 	.word	0x00006210


	//   ....[8]....
        /*022c*/ 	.word	0x00006230


	//   ....[9]....
        /*0230*/ 	.word	0x000073f0


	//   ....[10]....
        /*0234*/ 	.word	0x00007420


	//   ....[11]....
        /*0238*/ 	.word	0x00007650


	//   ....[12]....
        /*023c*/ 	.word	0x00007680


	//   ....[13]....
        /*0240*/ 	.word	0x000077a0


	//   ....[14]....
        /*0244*/ 	.word	0x000077d0


	//   ....[15]....
        /*0248*/ 	.word	0x000078f0


	//   ....[16]....
        /*024c*/ 	.word	0x00007940


	//   ....[17]....
        /*0250*/ 	.word	0x00007e20


	//   ....[18]....
        /*0254*/ 	.word	0x00007e50


	//   ....[19]....
        /*0258*/ 	.word	0x00007e60


	//   ....[20]....
        /*025c*/ 	.word	0x00007e70


	//   ....[21]....
        /*0260*/ 	.word	0x00008350


	//   ....[22]....
        /*0264*/ 	.word	0x00008380


	//   ....[23]....
        /*0268*/ 	.word	0x000083c0


	//   ....[24]....
        /*026c*/ 	.word	0x000083e0


	//   ....[25]....
        /*0270*/ 	.word	0x00008810


	//   ....[26]....
        /*0274*/ 	.word	0x00008850


	//   ....[27]....
        /*0278*/ 	.word	0x00008890


	//   ....[28]....
        /*027c*/ 	.word	0x00008900


	//   ....[29]....
        /*0280*/ 	.word	0x0000b880


	//   ....[30]....
        /*0284*/ 	.word	0x0000b8e0


	//   ....[31]....
        /*0288*/ 	.word	0x0000b8f0


	//   ....[32]....
        /*028c*/ 	.word	0x0000b900


	//   ....[33]....
        /*0290*/ 	.word	0x0000bb80


	//   ....[34]....
        /*0294*/ 	.word	0x0000bbc0


	//   ....[35]....
        /*0298*/ 	.word	0x0000bc00


	//   ....[36]....
        /*029c*/ 	.word	0x0000bc70


	//   ....[37]....
        /*02a0*/ 	.word	0x0000f050


	//   ....[38]....
        /*02a4*/ 	.word	0x0000f0a0


	//   ....[39]....
        /*02a8*/ 	.word	0x0000f0e0


	//   ....[40]....
        /*02ac*/ 	.word	0x0000f120


	//   ....[41]....
        /*02b0*/ 	.word	0x000101e0


	//   ....[42]....
        /*02b4*/ 	.word	0x00010200


	//   ....[43]....
        /*02b8*/ 	.word	0x00010230


	//   ....[44]....
        /*02bc*/ 	.word	0x00010250


	//   ....[45]....
        /*02c0*/ 	.word	0x00010570


	//   ....[46]....
        /*02c4*/ 	.word	0x00010950


	//   ....[47]....
        /*02c8*/ 	.word	0x000111b0


	//   ....[48]....
        /*02cc*/ 	.word	0x000112a0


	//   ....[49]....
        /*02d0*/ 	.word	0x000112b0


	//   ....[50]....
        /*02d4*/ 	.word	0x00011300


	//   ....[51]....
        /*02d8*/ 	.word	0x00012730


	//   ....[52]....
        /*02dc*/ 	.word	0x00012740


	//   ....[53]....
        /*02e0*/ 	.word	0x00012750


	//   ....[54]....
        /*02e4*/ 	.word	0x00012760


	//   ....[55]....
        /*02e8*/ 	.word	0x00013410


	//   ....[56]....
        /*02ec*/ 	.word	0x00013420


	//   ....[57]....
        /*02f0*/ 	.word	0x00013430


	//   ....[58]....
        /*02f4*/ 	.word	0x00013440


	//   ....[59]....
        /*02f8*/ 	.word	0x00013620


	//   ....[60]....
        /*02fc*/ 	.word	0x00013890


	//   ....[61]....
        /*0300*/ 	.word	0x00014210


	//   ....[62]....
        /*0304*/ 	.word	0x00014230


	//   ....[63]....
        /*0308*/ 	.word	0x00014250


	//   ....[64]....
        /*030c*/ 	.word	0x00014270


	//   ....[65]....
        /*0310*/ 	.word	0x00015ee0


	//   ....[66]....
        /*0314*/ 	.word	0x00015ef0


	//   ....[67]....
        /*0318*/ 	.word	0x00015f00


	//   ....[68]....
        /*031c*/ 	.word	0x00015f10


	//   ....[69]....
        /*0320*/ 	.word	0x00016bc0


	//   ....[70]....
        /*0324*/ 	.word	0x00016bd0


	//   ....[71]....
        /*0328*/ 	.word	0x00016be0


	//   ....[72]....
        /*032c*/ 	.word	0x00016bf0


	//   ....[73]....
        /*0330*/ 	.word	0x00016fa0


	//   ....[74]....
        /*0334*/ 	.word	0x00016fc0


	//   ....[75]....
        /*0338*/ 	.word	0x00016ff0


	//   ....[76]....
        /*033c*/ 	.word	0x00017000


	//   ....[77]....
        /*0340*/ 	.word	0x00018930


	//   ....[78]....
        /*0344*/ 	.word	0x00018950


	//   ....[79]....
        /*0348*/ 	.word	0x00018960


	//   ....[80]....
        /*034c*/ 	.word	0x00018980


	//   ....[81]....
        /*0350*/ 	.word	0x000195b0


	//   ....[82]....
        /*0354*/ 	.word	0x000195c0


	//   ....[83]....
        /*0358*/ 	.word	0x000195d0


	//   ....[84]....
        /*035c*/ 	.word	0x000195e0


	//   ....[85]....
        /*0360*/ 	.word	0x000197a0


	//   ....[86]....
        /*0364*/ 	.word	0x00019a10


	//   ....[87]....
        /*0368*/ 	.word	0x0001a340


	//   ....[88]....
        /*036c*/ 	.word	0x0001a390


	//   ....[89]....
        /*0370*/ 	.word	0x0001a3b0


	//   ....[90]....
        /*0374*/ 	.word	0x0001a3d0


	//   ....[91]....
        /*0378*/ 	.word	0x0001bb40


	//   ....[92]....
        /*037c*/ 	.word	0x0001bb70


	//   ....[93]....
        /*0380*/ 	.word	0x0001bbc0


	//   ....[94]....
        /*0384*/ 	.word	0x0001bbd0


	//   ....[95]....
        /*0388*/ 	.word	0x0001d1c0


	//   ....[96]....
        /*038c*/ 	.word	0x0001d240


	//   ....[97]....
        /*0390*/ 	.word	0x0001d280


	//   ....[98]....
        /*0394*/ 	.word	0x0001d2c0


	//   ....[99]....
        /*0398*/ 	.word	0x0001d4f0


	//   ....[100]....
        /*039c*/ 	.word	0x0001d500


	//   ....[101]....
        /*03a0*/ 	.word	0x0001d680


	//   ....[102]....
        /*03a4*/ 	.word	0x0001d6b0


	//   ....[103]....
        /*03a8*/ 	.word	0x0001d800


	//   ....[104]....
        /*03ac*/ 	.word	0x0001d830


	//   ....[105]....
        /*03b0*/ 	.word	0x0001d980


	//   ....[106]....
        /*03b4*/ 	.word	0x0001d9a0


	//   ....[107]....
        /*03b8*/ 	.word	0x0001e2e0


	//   ....[108]....
        /*03bc*/ 	.word	0x0001e2f0


	//   ....[109]....
        /*03c0*/ 	.word	0x0001e420


	//   ....[110]....
        /*03c4*/ 	.word	0x0001e450


	//   ....[111]....
        /*03c8*/ 	.word	0x0001e580


	//   ....[112]....
        /*03cc*/ 	.word	0x0001e5b0


	//   ....[113]....
        /*03d0*/ 	.word	0x0001e6e0


	//   ....[114]....
        /*03d4*/ 	.word	0x0001e700


	//----- nvinfo : EIATTR_EXIT_INSTR_OFFSETS
	.align		4
.L_216:
        /*03d8*/ 	.byte	0x04, 0x1c
        /*03da*/ 	.short	(.L_218 - .L_217)


	//   ....[0]....
.L_217:
        /*03dc*/ 	.word	0x00000440


	//   ....[1]....
        /*03e0*/ 	.word	0x0001d9b0


	//   ....[2]....
        /*03e4*/ 	.word	0x0001da80


	//   ....[3]....
        /*03e8*/ 	.word	0x0001dae0


	//   ....[4]....
        /*03ec*/ 	.word	0x0001e710


	//   ....[5]....
        /*03f0*/ 	.word	0x0001e7c0


	//   ....[6]....
        /*03f4*/ 	.word	0x0001e820


	//----- nvinfo : EIATTR_CTAIDZ_USED
	.align		4
.L_218:
        /*03f8*/ 	.byte	0x01, 0x04
	.zero		2


	//----- nvinfo : EIATTR_MAX_THREADS
	.align		4
        /*03fc*/ 	.byte	0x04, 0x05
        /*03fe*/ 	.short	(.L_220 - .L_219)
.L_219:
        /*0400*/ 	.word	0x00000100
        /*0404*/ 	.word	0x00000001
        /*0408*/ 	.word	0x00000001


	//----- nvinfo : EIATTR_CRS_STACK_SIZE
	.align		4
.L_220:
        /*040c*/ 	.byte	0x04, 0x1e
        /*040e*/ 	.short	(.L_222 - .L_221)
.L_221:
        /*0410*/ 	.word	0x00000000
.L_222:


//--------------------- .nv.info._ZN7cutlass13device_kernelIN5flash19enable_sm80_to_sm89INS1_16FlashAttnFwdSm80INS1_25CollectiveMainloopFwdSm80ILi8ELi1ELb0EN4cute5tupleIJNS5_1CILi128EEENS7_ILi64EEENS7_ILi192EEEEEELi192ENS_6half_tEfNS_4arch4Sm80ELb1ELb0ELb0ELb0ELb1ELb0ELb1ELb0EEENS1_21CollectiveEpilogueFwdINS6_IJS8_SA_S9_EEENS6_IJNS7_ILi1EEESI_SI_EEESC_SE_Li256ELb0ELb1ELb0ELb0EEENS1_30DynamicPersistentTileSchedulerILi256ELi256ELb0ELb1ELb0EEEEEEEEEvNT_6ParamsE --------------------------
	.section	.nv.info._ZN7cutlass13device_kernelIN5flash19enable_sm80_to_sm89INS1_16FlashAttnFwdSm80INS1_25CollectiveMainloopFwdSm80ILi8ELi1ELb0EN4cute5tupleIJNS5_1CILi128EEENS7_ILi64EEENS7_ILi192EEEEEELi192ENS_6half_tEfNS_4arch4Sm80ELb1ELb0ELb0ELb0ELb1ELb0ELb1ELb0EEENS1_21CollectiveEpilogueFwdINS6_IJS8_SA_S9_EEENS6_IJNS7_ILi1EEESI_SI_EEESC_SE_Li256ELb0ELb1ELb0ELb0EEENS1_30DynamicPersistentTileSchedulerILi256ELi256ELb0ELb1ELb0EEEEEEEEEvNT_6ParamsE,"",@"SHT_CUDA_INFO"
	.sectionflags	@""
	.align	4


	//----- nvinfo : EIATTR_CUDA_API_VERSION
	.align		4
        /*0000*/ 	.byte	0x04, 0x37
        /*0002*/ 	.short	(.L_224 - .L_223)
.L_223:
        /*0004*/ 	.word	0x00000082


	//----- nvinfo : EIATTR_SW2861232_WAR
	.align		4
.L_224:
        /*0008*/ 	.byte	0x01, 0x35
	.zero		2


	//----- nvinfo : EIATTR_PARAM_CBANK
	.align		4
        /*000c*/ 	.byte	0x04, 0x0a
        /*000e*/ 	.short	(.L_226 - .L_225)
	.align		4
.L_225:
        /*0010*/ 	.word	index@(.nv.constant0._ZN7cutlass13device_kernelIN5flash19enable_sm80_to_sm89INS1_16FlashAttnFwdSm80INS1_25CollectiveMainloopFwdSm80ILi8ELi1ELb0EN4cute5tupleIJNS5_1CILi128EEENS7_ILi64EEENS7_ILi192EEEEEELi192ENS_6half_tEfNS_4arch4Sm80ELb1ELb0ELb0ELb0ELb1ELb0ELb1ELb0EEENS1_21CollectiveEpilogueFwdINS6_IJS8_SA_S9_EEENS6_IJNS7_ILi1EEESI_SI_EEESC_SE_Li256ELb0ELb1ELb0ELb0EEENS1_30DynamicPersistentTileSchedulerILi256ELi256ELb0ELb1ELb0EEEEEEEEEvNT_6ParamsE)
        /*0014*/ 	.short	0x0160
        /*0016*/ 	.short	0x0428


	//----- nvinfo : EIATTR_CBANK_PARAM_SIZE
	.align		4
.L_226:
        /*0018*/ 	.byte	0x03, 0x19
        /*001a*/ 	.short	0x0428


	//----- nvinfo : EIATTR_KPARAM_INFO
	.align		4
        /*001c*/ 	.byte	0x04, 0x17
        /*001e*/ 	.short	(.L_228 - .L_227)
.L_227:
        /*0020*/ 	.word	0x00000000
        /*0024*/ 	.short	0x0000
        /*0026*/ 	.short	0x0000
        /*0028*/ 	.byte	0x00, 0xf0, 0xa1, 0x10


	//----- nvinfo : EIATTR_MAXREG_COUNT
	.align		4
.L_228:
        /*002c*/ 	.byte	0x03, 0x1b
        /*002e*/ 	.short	0x00ff


	//----- nvinfo : EIATTR_NUM_BARRIERS
	.align		4
        /*0030*/ 	.byte	0x02, 0x4c
        /*0032*/ 	.byte	0x06
	.zero		1


	//----- nvinfo : EIATTR_MERCURY_ISA_VERSION
	.align		4
        /*0034*/ 	.byte	0x03, 0x5f
        /*0036*/ 	.short	0x0000


	//----- nvinfo : EIATTR_INT_WARP_WIDE_INSTR_OFFSETS
	.align		4
        /*0038*/ 	.byte	0x04, 0x31
        /*003a*/ 	.short	(.L_230 - .L_229)


	//   ....[0]....
.L_229:
        /*003c*/ 	.word	0x0000ad20


	//   ....[1]....
        /*0040*/ 	.word	0x0000adc0


	//----- nvinfo : EIATTR_COOP_GROUP_MASK_REGIDS
	.align		4
.L_230:
        /*0044*/ 	.byte	0x04, 0x29
        /*0046*/ 	.short	(.L_232 - .L_231)


	//   ....[0]....
.L_231:
        /*0048*/ 	.word	0xffffffff


	//   ....[1]....
        /*004c*/ 	.word	0xffffffff


	//   ....[2]....
        /*0050*/ 	.word	0xffffffff


	//   ....[3]....
        /*0054*/ 	.word	0xffffffff


	//   ....[4]....
        /*0058*/ 	.word	0xffffffff


	//   ....[5]....
        /*005c*/ 	.word	0xffffffff


	//   ....[6]....
        /*0060*/ 	.word	0xffffffff


	//   ....[7]....
        /*0064*/ 	.word	0xffffffff


	//   ....[8]....
        /*0068*/ 	.word	0xffffffff


	//   ....[9]....
        /*006c*/ 	.word	0xffffffff


	//   ....[10]....
        /*0070*/ 	.word	0xffffffff


	//   ....[11]....
        /*0074*/ 	.word	0xffffffff


	//   ....[12]....
        /*0078*/ 	.word	0xffffffff


	//   ....[13]....
        /*007c*/ 	.word	0xffffffff


	//   ....[14]....
        /*0080*/ 	.word	0xffffffff


	//   ....[15]....
        /*0084*/ 	.word	0xffffffff


	//   ....[16]....
        /*0088*/ 	.word	0xffffffff


	//   ....[17]....
        /*008c*/ 	.word	0xffffffff


	//   ....[18]....
        /*0090*/ 	.word	0xffffffff


	//   ....[19]....
        /*0094*/ 	.word	0xffffffff


	//   ....[20]....
        /*0098*/ 	.word	0xffffffff


	//   ....[21]....
        /*009c*/ 	.word	0xffffffff


	//   ....[22]....
        /*00a0*/ 	.word	0xffffffff


	//   ....[23]....
        /*00a4*/ 	.word	0xffffffff


	//   ....[24]....
        /*00a8*/ 	.word	0xffffffff


	//   ....[25]....
        /*00ac*/ 	.word	0xffffffff


	//   ....[26]....
        /*00b0*/ 	.word	0xffffffff


	//   ....[27]....
        /*00b4*/ 	.word	0xffffffff


	//   ....[28]....
        /*00b8*/ 	.word	0xffffffff


	//   ....[29]....
        /*00bc*/ 	.word	0xffffffff


	//   ....[30]....
        /*00c0*/ 	.word	0xffffffff


	//   ....[31]....
        /*00c4*/ 	.word	0xffffffff


	//   ....[32]....
        /*00c8*/ 	.word	0xffffffff


	//   ....[33]....
        /*00cc*/ 	.word	0xffffffff


	//   ....[34]....
        /*00d0*/ 	.word	0xffffffff


	//   ....[35]....
        /*00d4*/ 	.word	0xffffffff


	//   ....[36]....
        /*00d8*/ 	.word	0xffffffff


	//   ....[37]....
        /*00dc*/ 	.word	0xffffffff


	//   ....[38]....
        /*00e0*/ 	.word	0xffffffff


	//   ....[39]....
        /*00e4*/ 	.word	0xffffffff


	//   ....[40]....
        /*00e8*/ 	.word	0xffffffff


	//   ....[41]....
        /*00ec*/ 	.word	0xffffffff


	//   ....[42]....
        /*00f0*/ 	.word	0xffffffff


	//   ....[43]....
        /*00f4*/ 	.word	0xffffffff


	//   ....[44]....
        /*00f8*/ 	.word	0xffffffff


	//   ....[45]....
        /*00fc*/ 	.word	0xffffffff


	//   ....[46]....
        /*0100*/ 	.word	0xffffffff


	//   ....[47]....
        /*0104*/ 	.word	0xffffffff


	//   ....[48]....
        /*0108*/ 	.word	0xffffffff


	//   ....[49]....
        /*010c*/ 	.word	0xffffffff


	//   ....[50]....
        /*0110*/ 	.word	0xffffffff


	//   ....[51]....
        /*0114*/ 	.word	0xffffffff


	//   ....[52]....
        /*0118*/ 	.word	0xffffffff


	//   ....[53]....
        /*011c*/ 	.word	0xffffffff


	//   ....[54]....
        /*0120*/ 	.word	0xffffffff


	//   ....[55]....
        /*0124*/ 	.word	0xffffffff


	//   ....[56]....
        /*0128*/ 	.word	0xffffffff


	//   ....[57]....
        /*012c*/ 	.word	0xffffffff


	//   ....[58]....
        /*0130*/ 	.word	0xffffffff


	//   ....[59]....
        /*0134*/ 	.word	0xffffffff


	//   ....[60]....
        /*0138*/ 	.word	0xffffffff


	//   ....[61]....
        /*013c*/ 	.word	0xffffffff


	//   ....[62]....
        /*0140*/ 	.word	0xffffffff


	//   ....[63]....
        /*0144*/ 	.word	0xffffffff


	//   ....[64]....
        /*0148*/ 	.word	0xffffffff


	//   ....[65]....
        /*014c*/ 	.word	0xffffffff


	//   ....[66]....
        /*0150*/ 	.word	0xffffffff


	//   ....[67]....
        /*0154*/ 	.word	0xffffffff


	//   ....[68]....
        /*0158*/ 	.word	0xffffffff


	//   ....[69]....
        /*015c*/ 	.word	0xffffffff


	//   ....[70]....
        /*0160*/ 	.word	0xffffffff


	//   ....[71]....
        /*0164*/ 	.word	0xffffffff


	//   ....[72]....
        /*0168*/ 	.word	0xffffffff


	//   ....[73]....
        /*016c*/ 	.word	0xffffffff


	//   ....[74]....
        /*0170*/ 	.word	0xffffffff


	//   ....[75]....
        /*0174*/ 	.word	0xffffffff


	//   ....[76]....
        /*0178*/ 	.word	0xffffffff


	//   ....[77]....
        /*017c*/ 	.word	0xffffffff


	//   ....[78]....
        /*0180*/ 	.word	0xffffffff


	//   ....[79]....
        /*0184*/ 	.word	0xffffffff


	//   ....[80]....
        /*0188*/ 	.word	0xffffffff


	//   ....[81]....
        /*018c*/ 	.word	0xffffffff


	//   ....[82]....
        /*0190*/ 	.word	0xffffffff


	//   ....[83]....
        /*0194*/ 	.word	0xffffffff


	//   ....[84]....
        /*0198*/ 	.word	0xffffffff


	//   ....[85]....
        /*019c*/ 	.word	0xffffffff


	//   ....[86]....
        /*01a0*/ 	.word	0xffffffff


	//   ....[87]....
        /*01a4*/ 	.word	0xffffffff


	//   ....[88]....
        /*01a8*/ 	.word	0xffffffff


	//   ....[89]....
        /*01ac*/ 	.word	0xffffffff


	//   ....[90]....
        /*01b0*/ 	.word	0xffffffff


	//   ....[91]....
        /*01b4*/ 	.word	0xffffffff


	//   ....[92]....
        /*01b8*/ 	.word	0xffffffff


	//   ....[93]....
        /*01bc*/ 	.word	0xffffffff


	//   ....[94]....
        /*01c0*/ 	.word	0xffffffff


	//   ....[95]....
        /*01c4*/ 	.word	0xffffffff


	//   ....[96]....
        /*01c8*/ 	.word	0xffffffff


	//   ....[97]....
        /*01cc*/ 	.word	0xffffffff


	//   ....[98]....
        /*01d0*/ 	.word	0xffffffff


	//   ....[99]....
        /*01d4*/ 	.word	0xffffffff


	//   ....[100]....
        /*01d8*/ 	.word	0xffffffff


	//   ....[101]....
        /*01dc*/ 	.word	0xffffffff


	//   ....[102]....
        /*01e0*/ 	.word	0xffffffff


	//   ....[103]....
        /*01e4*/ 	.word	0xffffffff


	//   ....[104]....
        /*01e8*/ 	.word	0xffffffff


	//   ....[105]....
        /*01ec*/ 	.word	0xffffffff


	//   ....[106]....
        /*01f0*/ 	.word	0xffffffff


	//   ....[107]....
        /*01f4*/ 	.word	0xffffffff


	//   ....[108]....
        /*01f8*/ 	.word	0xffffffff


	//   ....[109]....
        /*01fc*/ 	.word	0xffffffff


	//   ....[110]....
        /*0200*/ 	.word	0xffffffff


	//   ....[111]....
        /*0204*/ 	.word	0xffffffff


	//   ....[112]....
        /*0208*/ 	.word	0xffffffff


	//   ....[113]....
        /*020c*/ 	.word	0xffffffff


	//   ....[114]....
        /*0210*/ 	.word	0xffffffff


	//   ....[115]....
        /*0214*/ 	.word	0xffffffff


	//   ....[116]....
        /*0218*/ 	.word	0xffffffff


	//   ....[117]....
        /*021c*/ 	.word	0xffffffff


	//   ....[118]....
        /*0220*/ 	.word	0xffffffff


	//   ....[119]....
        /*0224*/ 	.word	0xffffffff


	//   ....[120]....
        /*0228*/ 	.word	0xffffffff


	//   ....[121]....
        /*022c*/ 	.word	0xffffffff


	//   ....[122]....
        /*0230*/ 	.word	0xffffffff


	//   ....[123]....
        /*0234*/ 	.word	0xffffffff


	//   ....[124]....
        /*0238*/ 	.word	0xffffffff


	//   ....[125]....
        /*023c*/ 	.word	0xffffffff


	//   ....[126]....
        /*0240*/ 	.word	0xffffffff


	//   ....[127]....
        /*0244*/ 	.word	0xffffffff


	//   ....[128]....
        /*0248*/ 	.word	0xffffffff


	//   ....[129]....
        /*024c*/ 	.word	0xffffffff


	//   ....[130]....
        /*0250*/ 	.word	0xffffffff


	//   ....[131]....
        /*0254*/ 	.word	0xffffffff


	//   ....[132]....
        /*0258*/ 	.word	0xffffffff


	//   ....[133]....
        /*025c*/ 	.word	0xffffffff


	//----- nvinfo : EIATTR_COOP_GROUP_INSTR_OFFSETS
	.align		4
.L_232:
        /*0260*/ 	.byte	0x04, 0x28
        /*0262*/ 	.short	(.L_234 - .L_233)


	//   ....[0]....
.L_233:
        /*0264*/ 	.word	0x00000040


	//   ....[1]....
        /*0268*/ 	.word	0x00000050


	//   ....[2]....
        /*026c*/ 	.word	0x00001150


	//   ....[3]....
        /*0270*/ 	.word	0x00001170


	//   ....[4]....
        /*0274*/ 	.word	0x000012c0


	//   ....[5]....
        /*0278*/ 	.word	0x000012d0


	//   ....[6]....
        /*027c*/ 	.word	0x00001400


	//   ....[7]....
        /*0280*/ 	.word	0x00001420


	//   ....[8]....
        /*0284*/ 	.word	0x00001550


	//   ....[9]....
        /*0288*/ 	.word	0x00001560


	//   ....[10]....
        /*028c*/ 	.word	0x00001a20


	//   ....[11]....
        /*0290*/ 	.word	0x00001a40


	//   ....[12]....
        /*0294*/ 	.word	0x00001a50


	//   ....[13]....
        /*0298*/ 	.word	0x00001a70


	//   ....[14]....
        /*029c*/ 	.word	0x00001cd0


	//   ....[15]....
        /*02a0*/ 	.word	0x00001ce0


	//   ....[16]....
        /*02a4*/ 	.word	0x00001cf0


	//   ....[17]....
        /*02a8*/ 	.word	0x00001d30


	//   ....[18]....
        /*02ac*/ 	.word	0x00002b40


	//   ....[19]....
        /*02b0*/ 	.word	0x00002b60


	//   ....[20]....
        /*02b4*/ 	.word	0x00002b90


	//   ....[21]....
        /*02b8*/ 	.word	0x00002bb0


	//   ....[22]....
        /*02bc*/ 	.word	0x00002e90


	//   ....[23]....
        /*02c0*/ 	.word	0x000030f0


	//   ....[24]....
        /*02c4*/ 	.word	0x000034f0


	//   ....[25]....
        /*02c8*/ 	.word	0x00003510


	//   ....[26]....
        /*02cc*/ 	.word	0x00003530


	//   ....[27]....
        /*02d0*/ 	.word	0x00003550


	//   ....[28]....
        /*02d4*/ 	.word	0x000048f0


	//   ....[29]....
        /*02d8*/ 	.word	0x00004910


	//   ....[30]....
        /*02dc*/ 	.word	0x00004940


	//   ....[31]....
        /*02e0*/ 	.word	0x00004960


	//   ....[32]....
        /*02e4*/ 	.word	0x00005740


	//   ....[33]....
        /*02e8*/ 	.word	0x00005760


	//   ....[34]....
        /*02ec*/ 	.word	0x00005790


	//   ....[35]....
        /*02f0*/ 	.word	0x000057b0


	//   ....[36]....
        /*02f4*/ 	.word	0x00005a90


	//   ....[37]....
        /*02f8*/ 	.word	0x00005cd0


	//   ....[38]....
        /*02fc*/ 	.word	0x000060d0


	//   ....[39]....
        /*0300*/ 	.word	0x000060f0


	//   ....[40]....
        /*0304*/ 	.word	0x00006110


	//   ....[41]....
        /*0308*/ 	.word	0x00006130


	//   ....[42]....
        /*030c*/ 	.word	0x00007b70


	//   ....[43]....
        /*0310*/ 	.word	0x00007b90


	//   ....[44]....
        /*0314*/ 	.word	0x00007bd0


	//   ....[45]....
        /*0318*/ 	.word	0x00007c10


	//   ....[46]....
        /*031c*/ 	.word	0x00008960


	//   ....[47]....
        /*0320*/ 	.word	0x00008980


	//   ....[48]....
        /*0324*/ 	.word	0x000089b0


	//   ....[49]....
        /*0328*/ 	.word	0x000089d0


	//   ....[50]....
        /*032c*/ 	.word	0x00008d90


	//   ....[51]....
        /*0330*/ 	.word	0x00008da0


	//   ....[52]....
        /*0334*/ 	.word	0x00008dd0


	//   ....[53]....
        /*0338*/ 	.word	0x00008de0


	//   ....[54]....
        /*033c*/ 	.word	0x0000a510


	//   ....[55]....
        /*0340*/ 	.word	0x0000a540


	//   ....[56]....
        /*0344*/ 	.word	0x0000a550


	//   ....[57]....
        /*0348*/ 	.word	0x0000a580


	//   ....[58]....
        /*034c*/ 	.word	0x0000b4c0


	//   ....[59]....
        /*0350*/ 	.word	0x0000b750


	//   ....[60]....
        /*0354*/ 	.word	0x0000b7a0


	//   ....[61]....
        /*0358*/ 	.word	0x0000b7d0


	//   ....[62]....
        /*035c*/ 	.word	0x0000b810


	//   ....[63]....
        /*0360*/ 	.word	0x0000b9d0


	//   ....[64]....
        /*0364*/ 	.word	0x0000b9e0


	//   ....[65]....
        /*0368*/ 	.word	0x0000bb10


	//   ....[66]....
        /*036c*/ 	.word	0x0000bb40


	//   ....[67]....
        /*0370*/ 	.word	0x0000bc40


	//   ....[68]....
        /*0374*/ 	.word	0x0000bc70


	//   ....[69]....
        /*0378*/ 	.word	0x0000bd70


	//   ....[70]....
        /*037c*/ 	.word	0x0000bd90


	//   ....[71]....
        /*0380*/ 	.word	0x0000c2a0


	//   ....[72]....
        /*0384*/ 	.word	0x0000c2c0


	//   ....[73]....
        /*0388*/ 	.word	0x0000c410


	//   ....[74]....
        /*038c*/ 	.word	0x0000c420


	//   ....[75]....
        /*0390*/ 	.word	0x0000c550


	//   ....[76]....
        /*0394*/ 	.word	0x0000c570


	//   ....[77]....
        /*0398*/ 	.word	0x0000c6a0


	//   ....[78]....
        /*039c*/ 	.word	0x0000c6b0


	//   ....[79]....
        /*03a0*/ 	.word	0x0000c830


	//   ....[80]....
        /*03a4*/ 	.word	0x0000c910


	//   ....[81]....
        /*03a8*/ 	.word	0x0000c980


	//   ....[82]....
        /*03ac*/ 	.word	0x0000c9e0


	//   ....[83]....
        /*03b0*/ 	.word	0x0000ca40


	//   ....[84]....
        /*03b4*/ 	.word	0x0000caa0


	//   ....[85]....
        /*03b8*/ 	.word	0x0000cb10


	//   ....[86]....
        /*03bc*/ 	.word	0x0000cb70


	//   ....[87]....
        /*03c0*/ 	.word	0x0000cbd0


	//   ....[88]....
        /*03c4*/ 	.word	0x0000cc30


	//   ....[89]....
        /*03c8*/ 	.word	0x0000cca0


	//   ....[90]....
        /*03cc*/ 	.word	0x0000ce10


	//   ....[91]....
        /*03d0*/ 	.word	0x0000ce70


	//   ....[92]....
        /*03d4*/ 	.word	0x0000cec0


	//   ....[93]....
        /*03d8*/ 	.word	0x0000cf10


	//   ....[94]....
        /*03dc*/ 	.word	0x0000d340


	//   ....[95]....
        /*03e0*/ 	.word	0x0000d380


	//   ....[96]....
        /*03e4*/ 	.word	0x0000d3d0


	//   ....[97]....
        /*03e8*/ 	.word	0x0000d410


	//   ....[98]....
        /*03ec*/ 	.word	0x0000d470


	//   ....[99]....
        /*03f0*/ 	.word	0x0000d4e0


	//   ....[100]....
        /*03f4*/ 	.word	0x0000d650


	//   ....[101]....
        /*03f8*/ 	.word	0x0000d6b0


	//   ....[102]....
        /*03fc*/ 	.word	0x0000d710


	//   ....[103]....
        /*0400*/ 	.word	0x0000d780


	//   ....[104]....
        /*0404*/ 	.word	0x0000d8f0


	//   ....[105]....
        /*0408*/ 	.word	0x0000d950


	//   ....[106]....
        /*040c*/ 	.word	0x0000d9a0


	//   ....[107]....
        /*0410*/ 	.word	0x0000d9f0


	//   ....[108]....
        /*0414*/ 	.word	0x0000de30


	//   ....[109]....
        /*0418*/ 	.word	0x0000de70


	//   ....[110]....
        /*041c*/ 	.word	0x0000dec0


	//   ....[111]....
        /*0420*/ 	.word	0x0000df00


	//   ....[112]....
        /*0424*/ 	.word	0x0000df60


	//   ....[113]....
        /*0428*/ 	.word	0x0000dfc0


	//   ....[114]....
        /*042c*/ 	.word	0x0000e030


	//   ....[115]....
        /*0430*/ 	.word	0x0000e170


	//   ....[116]....
        /*0434*/ 	.word	0x0000e1d0


	//   ....[117]....
        /*0438*/ 	.word	0x0000e210


	//   ....[118]....
        /*043c*/ 	.word	0x0000e250


	//   ....[119]....
        /*0440*/ 	.word	0x0000e2a0


	//   ....[120]....
        /*0444*/ 	.word	0x0000e2e0


	//   ....[121]....
        /*0448*/ 	.word	0x0000e340


	//   ....[122]....
        /*044c*/ 	.word	0x0000e380


	//   ....[123]....
        /*0450*/ 	.word	0x0000e3d0


	//   ....[124]....
        /*0454*/ 	.word	0x0000e420


	//   ....[125]....
        /*0458*/ 	.word	0x0000e480


	//   ....[126]....
        /*045c*/ 	.word	0x0000e4f0


	//   ....[127]....
        /*0460*/ 	.word	0x0000e550


	//   ....[128]....
        /*0464*/ 	.word	0x0000e5b0


	//   ....[129]....
        /*0468*/ 	.word	0x0000e610


	//   ....[130]....
        /*046c*/ 	.word	0x0000e680


	//   ....[131]....
        /*0470*/ 	.word	0x0000e6e0


	//   ....[132]....
        /*0474*/ 	.word	0x0000e740


	//   ....[133]....
        /*0478*/ 	.word	0x0000e7a0


	//----- nvinfo : EIATTR_EXIT_INSTR_OFFSETS
	.align		4
.L_234:
        /*047c*/ 	.byte	0x04, 0x1c
        /*047e*/ 	.short	(.L_236 - .L_235)


	//   ....[0]....
.L_235:
        /*0480*/ 	.word	0x00000090


	//   ....[1]....
        /*0484*/ 	.word	0x0000c8c0


	//----- nvinfo : EIATTR_MAX_THREADS
	.align		4
.L_236:
        /*0488*/ 	.byte	0x04, 0x05
        /*048a*/ 	.short	(.L_238 - .L_237)
.L_237:
        /*048c*/ 	.word	0x00000100
        /*0490*/ 	.word	0x00000001
        /*0494*/ 	.word	0x00000001


	//----- nvinfo : EIATTR_CRS_STACK_SIZE
	.align		4
.L_238:
        /*0498*/ 	.byte	0x04, 0x1e
        /*049a*/ 	.short	(.L_240 - .L_239)
.L_239:
        /*049c*/ 	.word	0x00000000
.L_240:


//--------------------- .nv.info._ZN7cutlass13device_kernelIN5flash19enable_sm80_to_sm89INS1_16FlashAttnFwdSm80INS1_25CollectiveMainloopFwdSm80ILi8ELi1ELb0EN4cute5tupleIJNS5_1CILi128EEENS7_ILi64EEENS7_ILi192EEEEEELi192ENS_6half_tEfNS_4arch4Sm80ELb1ELb0ELb0ELb1ELb1ELb0ELb1ELb0EEENS1_21CollectiveEpilogueFwdINS6_IJS8_SA_S9_EEENS6_IJNS7_ILi1EEESI_SI_EEESC_SE_Li256ELb1ELb1ELb0ELb0EEENS1_19SingleTileSchedulerILb1ELb0ELb1ELi128EEEEEEEEEvNT_6ParamsE --------------------------
	.section	.nv.info._ZN7cutlass13device_kernelIN5flash19enable_sm80_to_sm89INS1_16FlashAttnFwdSm80INS1_25CollectiveMainloopFwdSm80ILi8ELi1ELb0EN4cute5tupleIJNS5_1CILi128EEENS7_ILi64EEENS7_ILi192EEEEEELi192ENS_6half_tEfNS_4arch4Sm80ELb1ELb0ELb0ELb1ELb1ELb0ELb1ELb0EEENS1_21CollectiveEpilogueFwdINS6_IJS8_SA_S9_EEENS6_IJNS7_ILi1EEESI_SI_EEESC_SE_Li256ELb1ELb1ELb0ELb0EEENS1_19SingleTileSchedulerILb1ELb0ELb1ELi128EEEEEEEEEvNT_6ParamsE,"",@"SHT_CUDA_INFO"
	.sectionflags	@""
	.align	4


	//----- nvinfo : EIATTR_CUDA_API_VERSION
	.align		4
        /*0000*/ 	.byte	0x04, 0x37
        /*0002*/ 	.short	(.L_242 - .L_241)
.L_241:
        /*0004*/ 	.word	0x00000082


	//----- nvinfo : EIATTR_SW2861232_WAR
	.align		4
.L_242:
        /*0008*/ 	.byte	0x01, 0x35
	.zero		2


	//----- nvinfo : EIATTR_PARAM_CBANK
	.align		4
        /*000c*/ 	.byte	0x04, 0x0a
        /*000e*/ 	.short	(.L_244 - .L_243)
	.align		4
.L_243:
        /*0010*/ 	.word	index@(.nv.constant0._ZN7cutlass13device_kernelIN5flash19enable_sm80_to_sm89INS1_16FlashAttnFwdSm80INS1_25CollectiveMainloopFwdSm80ILi8ELi1ELb0EN4cute5tupleIJNS5_1CILi128EEENS7_ILi64EEENS7_ILi192EEEEEELi192ENS_6half_tEfNS_4arch4Sm80ELb1ELb0ELb0ELb1ELb1ELb0ELb1ELb0EEENS1_21CollectiveEpilogueFwdINS6_IJS8_SA_S9_EEENS6_IJNS7_ILi1EEESI_SI_EEESC_SE_Li256ELb1ELb1ELb0ELb0EEENS1_19SingleTileSchedulerILb1ELb0ELb1ELi128EEEEEEEEEvNT_6ParamsE)
        /*0014*/ 	.short	0x0160
        /*0016*/ 	.short	0x0418


	//----- nvinfo : EIATTR_CBANK_PARAM_SIZE
	.align		4
.L_244:
        /*0018*/ 	.byte	0x03, 0x19
        /*001a*/ 	.short	0x0418


	//----- nvinfo : EIATTR_KPARAM_INFO
	.align		4
        /*001c*/ 	.byte	0x04, 0x17
        /*001e*/ 	.short	(.L_246 - .L_245)
.L_245:
        /*0020*/ 	.word	0x00000000
        /*0024*/ 	.short	0x0000
        /*0026*/ 	.short	0x0000
        /*0028*/ 	.byte	0x00, 0xf0, 0x61, 0x10


	//----- nvinfo : EIATTR_MAXREG_COUNT
	.align		4
.L_246:
        /*002c*/ 	.byte	0x03, 0x1b
        /*002e*/ 	.short	0x00ff


	//----- nvinfo : EIATTR_NUM_BARRIERS
	.align		4
        /*0030*/ 	.byte	0x02, 0x4c
        /*0032*/ 	.byte	0x02
	.zero		1


	//----- nvinfo : EIATTR_MERCURY_ISA_VERSION
	.align		4
        /*0034*/ 	.byte	0x03, 0x5f
        /*0036*/ 	.short	0x0000


	//----- nvinfo : EIATTR_COOP_GROUP_MASK_REGIDS
	.align		4
        /*0038*/ 	.byte	0x04, 0x29
        /*003a*/ 	.short	(.L_248 - .L_247)


	//   ....[0]....
.L_247:
        /*003c*/ 	.word	0xffffffff


	//   ....[1]....
        /*0040*/ 	.word	0xffffffff


	//   ....[2]....
        /*0044*/ 	.word	0xffffffff


	//   ....[3]....
        /*0048*/ 	.word	0xffffffff


	//   ....[4]....
        /*004c*/ 	.word	0xffffffff


	//   ....[5]....
        /*0050*/ 	.word	0xffffffff


	//   ....[6]....
        /*0054*/ 	.word	0xffffffff


	//   ....[7]....
        /*0058*/ 	.word	0xffffffff


	//   ....[8]....
        /*005c*/ 	.word	0xffffffff


	//   ....[9]....
        /*0060*/ 	.word	0xffffffff


	//   ....[10]....
        /*0064*/ 	.word	0xffffffff


	//   ....[11]....
        /*0068*/ 	.word	0xffffffff


	//   ....[12]....
        /*006c*/ 	.word	0xffffffff


	//   ....[13]....
        /*0070*/ 	.word	0xffffffff


	//   ....[14]....
        /*0074*/ 	.word	0xffffffff


	//   ....[15]....
        /*0078*/ 	.word	0xffffffff


	//   ....[16]....
        /*007c*/ 	.word	0xffffffff


	//   ....[17]....
        /*0080*/ 	.word	0xffffffff


	//   ....[18]....
        /*0084*/ 	.word	0xffffffff


	//   ....[19]....
        /*0088*/ 	.word	0xffffffff


	//   ....[20]....
        /*008c*/ 	.word	0xffffffff


	//   ....[21]....
        /*0090*/ 	.word	0xffffffff


	//   ....[22]....
        /*0094*/ 	.word	0xffffffff


	//   ....[23]....
        /*0098*/ 	.word	0xffffffff


	//   ....[24]....
        /*009c*/ 	.word	0xffffffff


	//   ....[25]....
        /*00a0*/ 	.word	0xffffffff


	//   ....[26]....
        /*00a4*/ 	.word	0xffffffff


	//   ....[27]....
        /*00a8*/ 	.word	0xffffffff


	//   ....[28]....
        /*00ac*/ 	.word	0xffffffff


	//   ....[29]....
        /*00b0*/ 	.word	0xffffffff


	//   ....[30]....
        /*00b4*/ 	.word	0xffffffff


	//   ....[31]....
        /*00b8*/ 	.word	0xffffffff


	//   ....[32]....
        /*00bc*/ 	.word	0xffffffff


	//   ....[33]....
        /*00c0*/ 	.word	0xffffffff


	//   ....[34]....
        /*00c4*/ 	.word	0xffffffff


	//   ....[35]....
        /*00c8*/ 	.word	0xffffffff


	//   ....[36]....
        /*00cc*/ 	.word	0xffffffff


	//   ....[37]....
        /*00d0*/ 	.word	0xffffffff


	//   ....[38]....
        /*00d4*/ 	.word	0xffffffff


	//   ....[39]....
        /*00d8*/ 	.word	0xffffffff


	//   ....[40]....
        /*00dc*/ 	.word	0xffffffff


	//   ....[41]....
        /*00e0*/ 	.word	0xffffffff


	//   ....[42]....
        /*00e4*/ 	.word	0xffffffff


	//   ....[43]....
        /*00e8*/ 	.word	0xffffffff


	//   ....[44]....
        /*00ec*/ 	.word	0xffffffff


	//   ....[45]....
        /*00f0*/ 	.word	0xffffffff


	//   ....[46]....
        /*00f4*/ 	.word	0xffffffff


	//   ....[47]....
        /*00f8*/ 	.word	0xffffffff


	//   ....[48]....
        /*00fc*/ 	.word	0xffffffff


	//   ....[49]....
        /*0100*/ 	.word	0xffffffff


	//   ....[50]....
        /*0104*/ 	.word	0xffffffff


	//   ....[51]....
        /*0108*/ 	.word	0xffffffff


	//   ....[52]....
        /*010c*/ 	.word	0xffffffff


	//   ....[53]....
        /*0110*/ 	.word	0xffffffff


	//   ....[54]....
        /*0114*/ 	.word	0xffffffff


	//   ....[55]....
        /*0118*/ 	.word	0xffffffff


	//   ....[56]....
        /*011c*/ 	.word	0xffffffff


	//   ....[57]....
        /*0120*/ 	.word	0xffffffff


	//   ....[58]....
        /*0124*/ 	.word	0xffffffff


	//   ....[59]....
        /*0128*/ 	.word	0xffffffff


	//   ....[60]....
        /*012c*/ 	.word	0xffffffff


	//   ....[61]....
        /*0130*/ 	.word	0xffffffff


	//   ....[62]....
        /*0134*/ 	.word	0xffffffff


	//   ....[63]....
        /*0138*/ 	.word	0xffffffff


	//   ....[64]....
        /*013c*/ 	.word	0xffffffff


	//   ....[65]....
        /*0140*/ 	.word	0xffffffff


	//   ....[66]....
        /*0144*/ 	.word	0xffffffff


	//   ....[67]....
        /*0148*/ 	.word	0xffffffff


	//   ....[68]....
        /*014c*/ 	.word	0xffffffff


	//   ....[69]....
        /*0150*/ 	.word	0xffffffff


	//   ....[70]....
        /*0154*/ 	.word	0xffffffff


	//   ....[71]....
        /*0158*/ 	.word	0xffffffff


	//   ....[72]....
        /*015c*/ 	.word	0xffffffff


	//   ....[73]....
        /*0160*/ 	.word	0xffffffff


	//   ....[74]....
        /*0164*/ 	.word	0xffffffff


	//   ....[75]....
        /*0168*/ 	.word	0xffffffff


	//   ....[76]....
        /*016c*/ 	.word	0xffffffff


	//----- nvinfo : EIATTR_COOP_GROUP_INSTR_OFFSETS
	.align		4
.L_248:
        /*0170*/ 	.byte	0x04, 0x28
        /*0172*/ 	.short	(.L_250 - .L_249)


	//   ....[0]....
.L_249:
        /*0174*/ 	.word	0x00000090


	//   ....[1]....
        /*0178*/ 	.word	0x00001190


	//   ....[2]....
        /*017c*/ 	.word	0x000011c0


	//   ....[3]....
        /*0180*/ 	.word	0x000013f0


	//   ....[4]....
        /*0184*/ 	.word	0x00001420


	//   ....[5]....
        /*0188*/ 	.word	0x00001540


	//   ....[6]....
        /*018c*/ 	.word	0x00001570


	//   ....[7]....
        /*0190*/ 	.word	0x00001690


	//   ....[8]....
        /*0194*/ 	.word	0x00001700


	//   ....[9]....
        /*0198*/ 	.word	0x00001e70


	//   ....[10]....
        /*019c*/ 	.word	0x00001e90


	//   ....[11]....
        /*01a0*/ 	.word	0x00001ec0


	//   ....[12]....
        /*01a4*/ 	.word	0x00001ee0


	//   ....[13]....
        /*01a8*/ 	.word	0x00001f00


	//   ....[14]....
        /*01ac*/ 	.word	0x00001f10


	//   ....[15]....
        /*01b0*/ 	.word	0x00001f20


	//   ....[16]....
        /*01b4*/ 	.word	0x00001f40


	//   ....[17]....
        /*01b8*/ 	.word	0x00002f90


	//   ....[18]....
        /*01bc*/ 	.word	0x00002fc0


	//   ....[19]....
        /*01c0*/ 	.word	0x00002fd0


	//   ....[20]....
        /*01c4*/ 	.word	0x00002fe0


	//   ....[21]....
        /*01c8*/ 	.word	0x000033e0


	//   ....[22]....
        /*01cc*/ 	.word	0x00003400


	//   ....[23]....
        /*01d0*/ 	.word	0x00003b10


	//   ....[24]....
        /*01d4*/ 	.word	0x00003b50


	//   ....[25]....
        /*01d8*/ 	.word	0x00003b70


	//   ....[26]....
        /*01dc*/ 	.word	0x00003b90


	//   ....[27]....
        /*01e0*/ 	.word	0x00004e20


	//   ....[28]....
        /*01e4*/ 	.word	0x00004e30


	//   ....[29]....
        /*01e8*/ 	.word	0x00004e40


	//   ....[30]....
        /*01ec*/ 	.word	0x00004e50


	//   ....[31]....
        /*01f0*/ 	.word	0x00005b10


	//   ....[32]....
        /*01f4*/ 	.word	0x00005b20


	//   ....[33]....
        /*01f8*/ 	.word	0x00005b30


	//   ....[34]....
        /*01fc*/ 	.word	0x00005b40


	//   ....[35]....
        /*0200*/ 	.word	0x00005d10


	//   ....[36]....
        /*0204*/ 	.word	0x00005d20


	//   ....[37]....
        /*0208*/ 	.word	0x00006270


	//   ....[38]....
        /*020c*/ 	.word	0x000063a0


	//   ....[39]....
        /*0210*/ 	.word	0x000063b0


	//   ....[40]....
        /*0214*/ 	.word	0x00006420


	//   ....[41]....
        /*0218*/ 	.word	0x00007d70


	//   ....[42]....
        /*021c*/ 	.word	0x00007d80


	//   ....[43]....
        /*0220*/ 	.word	0x00007d90


	//   ....[44]....
        /*0224*/ 	.word	0x00007da0


	//   ....[45]....
        /*0228*/ 	.word	0x00008080


	//   ....[46]....
        /*022c*/ 	.word	0x000080a0


	//   ....[47]....
        /*0230*/ 	.word	0x000080b0


	//   ....[48]....
        /*0234*/ 	.word	0x000080d0


	//   ....[49]....
        /*0238*/ 	.word	0x00008db0


	//   ....[50]....
        /*023c*/ 	.word	0x00008dd0


	//   ....[51]....
        /*0240*/ 	.word	0x00008e10


	//   ....[52]....
        /*0244*/ 	.word	0x00008e20


	//   ....[53]....
        /*0248*/ 	.word	0x0000a4b0


	//   ....[54]....
        /*024c*/ 	.word	0x0000a4e0


	//   ....[55]....
        /*0250*/ 	.word	0x0000a520


	//   ....[56]....
        /*0254*/ 	.word	0x0000a530


	//   ....[57]....
        /*0258*/ 	.word	0x0000bb20


	//   ....[58]....
        /*025c*/ 	.word	0x0000bb90


	//   ....[59]....
        /*0260*/ 	.word	0x0000bbd0


	//   ....[60]....
        /*0264*/ 	.word	0x0000bc10


	//   ....[61]....
        /*0268*/ 	.word	0x0000be60


	//   ....[62]....
        /*026c*/ 	.word	0x0000be70


	//   ....[63]....
        /*0270*/ 	.word	0x0000bff0


	//   ....[64]....
        /*0274*/ 	.word	0x0000c020


	//   ....[65]....
        /*0278*/ 	.word	0x0000c170


	//   ....[66]....
        /*027c*/ 	.word	0x0000c1a0


	//   ....[67]....
        /*0280*/ 	.word	0x0000c2f0


	//   ....[68]....
        /*0284*/ 	.word	0x0000c310


	//   ....[69]....
        /*0288*/ 	.word	0x0000cc50


	//   ....[70]....
        /*028c*/ 	.word	0x0000cc60


	//   ....[71]....
        /*0290*/ 	.word	0x0000cd90


	//   ....[72]....
        /*0294*/ 	.word	0x0000cdc0


	//   ....[73]....
        /*0298*/ 	.word	0x0000cef0


	//   ....[74]....
        /*029c*/ 	.word	0x0000cf20


	//   ....[75]....
        /*02a0*/ 	.word	0x0000d050


	//   ....[76]....
        /*02a4*/ 	.word	0x0000d070


	//----- nvinfo : EIATTR_EXIT_INSTR_OFFSETS
	.align		4
.L_250:
        /*02a8*/ 	.byte	0x04, 0x1c
        /*02aa*/ 	.short	(.L_252 - .L_251)


	//   ....[0]....
.L_251:
        /*02ac*/ 	.word	0x00000440


	//   ....[1]....
        /*02b0*/ 	.word	0x0000c320


	//   ....[2]....
        /*02b4*/ 	.word	0x0000c3f0


	//   ....[3]....
        /*02b8*/ 	.word	0x0000c450


	//   ....[4]....
        /*02bc*/ 	.word	0x0000d080


	//   ....[5]....
        /*02c0*/ 	.word	0x0000d130


	//   ....[6]....
        /*02c4*/ 	.word	0x0000d190


	//----- nvinfo : EIATTR_CTAIDZ_USED
	.align		4
.L_252:
        /*02c8*/ 	.byte	0x01, 0x04
	.zero		2


	//----- nvinfo : EIATTR_MAX_THREADS
	.align		4
        /*02cc*/ 	.byte	0x04, 0x05
        /*02ce*/ 	.short	(.L_254 - .L_253)
.L_253:
        /*02d0*/ 	.word	0x00000100
        /*02d4*/ 	.word	0x00000001
        /*02d8*/ 	.word	0x00000001


	//----- nvinfo : EIATTR_CRS_STACK_SIZE
	.align		4
.L_254:
        /*02dc*/ 	.byte	0x04, 0x1e
        /*02de*/ 	.short	(.L_256 - .L_255)
.L_255:
        /*02e0*/ 	.word	0x00000000
.L_256:


//--------------------- .nv.info._ZN7cutlass13device_kernelIN5flash19enable_sm80_to_sm89INS1_16FlashAttnFwdSm80INS1_25CollectiveMainloopFwdSm80ILi8ELi1ELb0EN4cute5tupleIJNS5_1CILi128EEENS7_ILi64EEENS7_ILi192EEEEEELi192ENS_6half_tEfNS_4arch4Sm80ELb1ELb0ELb0ELb1ELb1ELb1ELb1ELb0EEENS1_21CollectiveEpilogueFwdINS6_IJS8_SA_S9_EEENS6_IJNS7_ILi1EEESI_SI_EEESC_SE_Li256ELb1ELb1ELb0ELb0EEENS1_19SingleTileSchedulerILb1ELb0ELb1ELi128EEEEEEEEEvNT_6ParamsE --------------------------
	.section	.nv.info._ZN7cutlass13device_kernelIN5flash19enable_sm80_to_sm89INS1_16FlashAttnFwdSm80INS1_25CollectiveMainloopFwdSm80ILi8ELi1ELb0EN4cute5tupleIJNS5_1CILi128EEENS7_ILi64EEENS7_ILi192EEEEEELi192ENS_6half_tEfNS_4arch4Sm80ELb1ELb0ELb0ELb1ELb1ELb1ELb1ELb0EEENS1_21CollectiveEpilogueFwdINS6_IJS8_SA_S9_EEENS6_IJNS7_ILi1EEESI_SI_EEESC_SE_Li256ELb1ELb1ELb0ELb0EEENS1_19SingleTileSchedulerILb1ELb0ELb1ELi128EEEEEEEEEvNT_6ParamsE,"",@"SHT_CUDA_INFO"
	.sectionflags	@""
	.align	4


	//----- nvinfo : EIATTR_CUDA_API_VERSION
	.align		4
        /*0000*/ 	.byte	0x04, 0x37
        /*0002*/ 	.short	(.L_258 - .L_257)
.L_257:
        /*0004*/ 	.word	0x00000082


	//----- nvinfo : EIATTR_SW2861232_WAR
	.align		4
.L_258:
        /*0008*/ 	.byte	0x01, 0x35
	.zero		2


	//----- nvinfo : EIATTR_PARAM_CBANK
	.align		4
        /*000c*/ 	.byte	0x04, 0x0a
        /*000e*/ 	.short	(.L_260 - .L_259)
	.align		4
.L_259:
        /*0010*/ 	.word	index@(.nv.constant0._ZN7cutlass13device_kernelIN5flash19enable_sm80_to_sm89INS1_16FlashAttnFwdSm80INS1_25CollectiveMainloopFwdSm80ILi8ELi1ELb0EN4cute5tupleIJNS5_1CILi128EEENS7_ILi64EEENS7_ILi192EEEEEELi192ENS_6half_tEfNS_4arch4Sm80ELb1ELb0ELb0ELb1ELb1ELb1ELb1ELb0EEENS1_21CollectiveEpilogueFwdINS6_IJS8_SA_S9_EEENS6_IJNS7_ILi1EEESI_SI_EEESC_SE_Li256ELb1ELb1ELb0ELb0EEENS1_19SingleTileSchedulerILb1ELb0ELb1ELi128EEEEEEEEEvNT_6ParamsE)
        /*0014*/ 	.short	0x0160
        /*0016*/ 	.short	0x0418


	//----- nvinfo : EIATTR_CBANK_PARAM_SIZE
	.align		4
.L_260:
        /*0018*/ 	.byte	0x03, 0x19
        /*001a*/ 	.short	0x0418


	//----- nvinfo : EIATTR_KPARAM_INFO
	.align		4
        /*001c*/ 	.byte	0x04, 0x17
        /*001e*/ 	.short	(.L_262 - .L_261)
.L_261:
        /*0020*/ 	.word	0x00000000
        /*0024*/ 	.short	0x0000
        /*0026*/ 	.short	0x0000
        /*0028*/ 	.byte	0x00, 0xf0, 0x61, 0x10


	//----- nvinfo : EIATTR_MAXREG_COUNT
	.align		4
.L_262:
        /*002c*/ 	.byte	0x03, 0x1b
        /*002e*/ 	.short	0x00ff


	//----- nvinfo : EIATTR_NUM_BARRIERS
	.align		4
        /*0030*/ 	.byte	0x02, 0x4c
        /*0032*/ 	.byte	0x02
	.zero		1


	//----- nvinfo : EIATTR_MERCURY_ISA_VERSION
	.align		4
        /*0034*/ 	.byte	0x03, 0x5f
        /*0036*/ 	.short	0x0000


	//----- nvinfo : EIATTR_COOP_GROUP_MASK_REGIDS
	.align		4
        /*0038*/ 	.byte	0x04, 0x29
        /*003a*/ 	.short	(.L_264 - .L_263)


	//   ....[0]....
.L_263:
        /*003c*/ 	.word	0xffffffff


	//   ....[1]....
        /*0040*/ 	.word	0xffffffff


	//   ....[2]....
        /*0044*/ 	.word	0xffffffff


	//   ....[3]....
        /*0048*/ 	.word	0xffffffff


	//   ....[4]....
        /*004c*/ 	.word	0xffffffff


	//   ....[5]....
        /*0050*/ 	.word	0xffffffff


	//   ....[6]....
        /*0054*/ 	.word	0xffffffff


	//   ....[7]....
        /*0058*/ 	.word	0xffffffff


	//   ....[8]....
        /*005c*/ 	.word	0xffffffff


	//   ....[9]....
        /*0060*/ 	.word	0xffffffff


	//   ....[10]....
        /*0064*/ 	.word	0xffffffff


	//   ....[11]....
        /*0068*/ 	.word	0xffffffff


	//   ....[12]....
        /*006c*/ 	.word	0xffffffff


	//   ....[13]....
        /*0070*/ 	.word	0xffffffff


	//   ....[14]....
        /*0074*/ 	.word	0xffffffff


	//   ....[15]....
        /*0078*/ 	.word	0xffffffff


	//   ....[16]....
        /*007c*/ 	.word	0xffffffff


	//   ....[17]....
        /*0080*/ 	.word	0xffffffff


	//   ....[18]....
        /*0084*/ 	.word	0xffffffff


	//   ....[19]....
        /*0088*/ 	.word	0xffffffff


	//   ....[20]....
        /*008c*/ 	.word	0xffffffff


	//   ....[21]....
        /*0090*/ 	.word	0xffffffff


	//   ....[22]....
        /*0094*/ 	.word	0xffffffff


	//   ....[23]....
        /*0098*/ 	.word	0xffffffff


	//   ....[24]....
        /*009c*/ 	.word	0xffffffff


	//   ....[25]....
        /*00a0*/ 	.word	0xffffffff


	//   ....[26]....
        /*00a4*/ 	.word	0xffffffff


	//   ....[27]....
        /*00a8*/ 	.word	0xffffffff


	//   ....[28]....
        /*00ac*/ 	.word	0xffffffff


	//   ....[29]....
        /*00b0*/ 	.word	0xffffffff


	//   ....[30]....
        /*00b4*/ 	.word	0xffffffff


	//   ....[31]....
        /*00b8*/ 	.word	0xffffffff


	//   ....[32]....
        /*00bc*/ 	.word	0xffffffff


	//   ....[33]....
        /*00c0*/ 	.word	0xffffffff


	//   ....[34]....
        /*00c4*/ 	.word	0xffffffff


	//   ....[35]....
        /*00c8*/ 	.word	0xffffffff


	//   ....[36]....
        /*00cc*/ 	.word	0xffffffff


	//   ....[37]....
        /*00d0*/ 	.word	0xffffffff


	//   ....[38]....
        /*00d4*/ 	.word	0xffffffff


	//   ....[39]....
        /*00d8*/ 	.word	0xffffffff


	//   ....[40]....
        /*00dc*/ 	.word	0xffffffff


	//   ....[41]....
        /*00e0*/ 	.word	0xffffffff


	//   ....[42]....
        /*00e4*/ 	.word	0xffffffff


	//   ....[43]....
        /*00e8*/ 	.word	0xffffffff


	//   ....[44]....
        /*00ec*/ 	.word	0xffffffff


	//   ....[45]....
        /*00f0*/ 	.word	0xffffffff


	//   ....[46]....
        /*00f4*/ 	.word	0xffffffff


	//   ....[47]....
        /*00f8*/ 	.word	0xffffffff


	//   ....[48]....
        /*00fc*/ 	.word	0xffffffff


	//   ....[49]....
        /*0100*/ 	.word	0xffffffff


	//   ....[50]....
        /*0104*/ 	.word	0xffffffff


	//   ....[51]....
        /*0108*/ 	.word	0xffffffff


	//   ....[52]....
        /*010c*/ 	.word	0xffffffff


	//   ....[53]....
        /*0110*/ 	.word	0xffffffff


	//   ....[54]....
        /*0114*/ 	.word	0xffffffff


	//   ....[55]....
        /*0118*/ 	.word	0xffffffff


	//   ....[56]....
        /*011c*/ 	.word	0xffffffff


	//   ....[57]....
        /*0120*/ 	.word	0xffffffff


	//   ....[58]....
        /*0124*/ 	.word	0xffffffff


	//   ....[59]....
        /*0128*/ 	.word	0xffffffff


	//   ....[60]....
        /*012c*/ 	.word	0xffffffff


	//   ....[61]....
        /*0130*/ 	.word	0xffffffff


	//   ....[62]....
        /*0134*/ 	.word	0xffffffff


	//   ....[63]....
        /*0138*/ 	.word	0xffffffff


	//   ....[64]....
        /*013c*/ 	.word	0xffffffff


	//   ....[65]....
        /*0140*/ 	.word	0xffffffff


	//   ....[66]....
        /*0144*/ 	.word	0xffffffff


	//   ....[67]....
        /*0148*/ 	.word	0xffffffff


	//   ....[68]....
        /*014c*/ 	.word	0xffffffff


	//   ....[69]....
        /*0150*/ 	.word	0xffffffff


	//   ....[70]....
        /*0154*/ 	.word	0xffffffff


	//   ....[71]....
        /*0158*/ 	.word	0xffffffff


	//   ....[72]....
        /*015c*/ 	.word	0xffffffff


	//   ....[73]....
        /*0160*/ 	.word	0xffffffff


	//   ....[74]....
        /*0164*/ 	.word	0xffffffff


	//   ....[75]....
        /*0168*/ 	.word	0xffffffff


	//   ....[76]....
        /*016c*/ 	.word	0xffffffff


	//   ....[77]....
        /*0170*/ 	.word	0xffffffff


	//   ....[78]....
        /*0174*/ 	.word	0xffffffff


	//   ....[79]....
        /*0178*/ 	.word	0xffffffff


	//   ....[80]....
        /*017c*/ 	.word	0xffffffff


	//   ....[81]....
        /*0180*/ 	.word	0xffffffff


	//   ....[82]....
        /*0184*/ 	.word	0xffffffff


	//   ....[83]....
        /*0188*/ 	.word	0xffffffff


	//   ....[84]....
        /*018c*/ 	.word	0xffffffff


	//   ....[85]....
        /*0190*/ 	.word	0xffffffff


	//   ....[86]....
        /*0194*/ 	.word	0xffffffff


	//   ....[87]....
        /*0198*/ 	.word	0xffffffff


	//   ....[88]....
        /*019c*/ 	.word	0xffffffff


	//   ....[89]....
        /*01a0*/ 	.word	0xffffffff


	//   ....[90]....
        /*01a4*/ 	.word	0xffffffff


	//   ....[91]....
        /*01a8*/ 	.word	0xffffffff


	//   ....[92]....
        /*01ac*/ 	.word	0xffffffff


	//   ....[93]....
        /*01b0*/ 	.word	0xffffffff


	//   ....[94]....
        /*01b4*/ 	.word	0xffffffff


	//   ....[95]....
        /*01b8*/ 	.word	0xffffffff


	//   ....[96]....
        /*01bc*/ 	.word	0xffffffff


	//   ....[97]....
        /*01c0*/ 	.word	0xffffffff


	//   ....[98]....
        /*01c4*/ 	.word	0xffffffff


	//   ....[99]....
        /*01c8*/ 	.word	0xffffffff


	//   ....[100]....
        /*01cc*/ 	.word	0xffffffff


	//----- nvinfo : EIATTR_COOP_GROUP_INSTR_OFFSETS
	.align		4
.L_264:
        /*01d0*/ 	.byte	0x04, 0x28
        /*01d2*/ 	.short	(.L_266 - .L_265)


	//   ....[0]....
.L_265:
        /*01d4*/ 	.word	0x00000090


	//   ....[1]....
        /*01d8*/ 	.word	0x00002460


	//   ....[2]....
        /*01dc*/ 	.word	0x00002470


	//   ....[3]....
        /*01e0*/ 	.word	0x00003fa0


	//   ....[4]....
        /*01e4*/ 	.word	0x00003fb0


	//   ....[5]....
        /*01e8*/ 	.word	0x00005930


	//   ....[6]....
        /*01ec*/ 	.word	0x00005950


	//   ....[7]....
        /*01f0*/ 	.word	0x00005e30


	//   ....[8]....
        /*01f4*/ 	.word	0x00005e90


	//   ....[9]....
        /*01f8*/ 	.word	0x00006b30


	//   ....[10]....
        /*01fc*/ 	.word	0x00006b70


	//   ....[11]....
        /*0200*/ 	.word	0x00006da0


	//   ....[12]....
        /*0204*/ 	.word	0x00006dd0


	//   ....[13]....
        /*0208*/ 	.word	0x00006ef0


	//   ....[14]....
        /*020c*/ 	.word	0x00006f20


	//   ....[15]....
        /*0210*/ 	.word	0x00007040


	//   ....[16]....
        /*0214*/ 	.word	0x00007090


	//   ....[17]....
        /*0218*/ 	.word	0x00007580


	//   ....[18]....
        /*021c*/ 	.word	0x000075a0


	//   ....[19]....
        /*0220*/ 	.word	0x000075b0


	//   ....[20]....
        /*0224*/ 	.word	0x000075c0


	//   ....[21]....
        /*0228*/ 	.word	0x00007aa0


	//   ....[22]....
        /*022c*/ 	.word	0x00007ad0


	//   ....[23]....
        /*0230*/ 	.word	0x00007b20


	//   ....[24]....
        /*0234*/ 	.word	0x00007b30


	//   ....[25]....
        /*0238*/ 	.word	0x00007f60


	//   ....[26]....
        /*023c*/ 	.word	0x00007fa0


	//   ....[27]....
        /*0240*/ 	.word	0x00007fe0


	//   ....[28]....
        /*0244*/ 	.word	0x00008050


	//   ....[29]....
        /*0248*/ 	.word	0x0000b030


	//   ....[30]....
        /*024c*/ 	.word	0x0000b050


	//   ....[31]....
        /*0250*/ 	.word	0x0000b060


	//   ....[32]....
        /*0254*/ 	.word	0x0000b070


	//   ....[33]....
        /*0258*/ 	.word	0x0000b2f0


	//   ....[34]....
        /*025c*/ 	.word	0x0000b330


	//   ....[35]....
        /*0260*/ 	.word	0x0000b370


	//   ....[36]....
        /*0264*/ 	.word	0x0000b3e0


	//   ....[37]....
        /*0268*/ 	.word	0x0000e800


	//   ....[38]....
        /*026c*/ 	.word	0x0000e850


	//   ....[39]....
        /*0270*/ 	.word	0x0000e8a0


	//   ....[40]....
        /*0274*/ 	.word	0x0000e8e0


	//   ....[41]....
        /*0278*/ 	.word	0x0000f970


	//   ....[42]....
        /*027c*/ 	.word	0x0000f9a0


	//   ....[43]....
        /*0280*/ 	.word	0x0000f9d0


	//   ....[44]....
        /*0284*/ 	.word	0x0000f9f0


	//   ....[45]....
        /*0288*/ 	.word	0x0000fdf0


	//   ....[46]....
        /*028c*/ 	.word	0x0000fe30


	//   ....[47]....
        /*0290*/ 	.word	0x00010560


	//   ....[48]....
        /*0294*/ 	.word	0x00010580


	//   ....[49]....
        /*0298*/ 	.word	0x000105a0


	//   ....[50]....
        /*029c*/ 	.word	0x000105c0


	//   ....[51]....
        /*02a0*/ 	.word	0x00011940


	//   ....[52]....
        /*02a4*/ 	.word	0x00011950


	//   ....[53]....
        /*02a8*/ 	.word	0x00011960


	//   ....[54]....
        /*02ac*/ 	.word	0x00011970


	//   ....[55]....
        /*02b0*/ 	.word	0x00012630


	//   ....[56]....
        /*02b4*/ 	.word	0x00012640


	//   ....[57]....
        /*02b8*/ 	.word	0x00012650


	//   ....[58]....
        /*02bc*/ 	.word	0x00012660


	//   ....[59]....
        /*02c0*/ 	.word	0x00012820


	//   ....[60]....
        /*02c4*/ 	.word	0x00012830


	//   ....[61]....
        /*02c8*/ 	.word	0x00012e80


	//   ....[62]....
        /*02cc*/ 	.word	0x00012e90


	//   ....[63]....
        /*02d0*/ 	.word	0x00012eb0


	//   ....[64]....
        /*02d4*/ 	.word	0x00012ed0


	//   ....[65]....
        /*02d8*/ 	.word	0x00014960


	//   ....[66]....
        /*02dc*/ 	.word	0x00014970


	//   ....[67]....
        /*02e0*/ 	.word	0x00014980


	//   ....[68]....
        /*02e4*/ 	.word	0x00014990


	//   ....[69]....
        /*02e8*/ 	.word	0x00014c60


	//   ....[70]....
        /*02ec*/ 	.word	0x00014c80


	//   ....[71]....
        /*02f0*/ 	.word	0x00014c90


	//   ....[72]....
        /*02f4*/ 	.word	0x00014cb0


	//   ....[73]....
        /*02f8*/ 	.word	0x00015980


	//   ....[74]....
        /*02fc*/ 	.word	0x000159a0


	//   ....[75]....
        /*0300*/ 	.word	0x000159e0


	//   ....[76]....
        /*0304*/ 	.word	0x000159f0


	//   ....[77]....
        /*0308*/ 	.word	0x000170a0


	//   ....[78]....
        /*030c*/ 	.word	0x000170d0


	//   ....[79]....
        /*0310*/ 	.word	0x00017120


	//   ....[80]....
        /*0314*/ 	.word	0x00017130


	//   ....[81]....
        /*0318*/ 	.word	0x00018720


	//   ....[82]....
        /*031c*/ 	.word	0x000187a0


	//   ....[83]....
        /*0320*/ 	.word	0x000187e0


	//   ....[84]....
        /*0324*/ 	.word	0x00018820


	//   ....[85]....
        /*0328*/ 	.word	0x00018a50


	//   ....[86]....
        /*032c*/ 	.word	0x00018a60


	//   ....[87]....
        /*0330*/ 	.word	0x00018be0


	//   ....[88]....
        /*0334*/ 	.word	0x00018c10


	//   ....[89]....
        /*0338*/ 	.word	0x00018d60


	//   ....[90]....
        /*033c*/ 	.word	0x00018d90


	//   ....[91]....
        /*0340*/ 	.word	0x00018ee0


	//   ....[92]....
        /*0344*/ 	.word	0x00018f00


	//   ....[93]....
        /*0348*/ 	.word	0x00019840


	//   ....[94]....
        /*034c*/ 	.word	0x00019850


	//   ....[95]....
        /*0350*/ 	.word	0x00019980


	//   ....[96]....
        /*0354*/ 	.word	0x000199b0


	//   ....[97]....
        /*0358*/ 	.word	0x00019ae0


	//   ....[98]....
        /*035c*/ 	.word	0x00019b10


	//   ....[99]....
        /*0360*/ 	.word	0x00019c40


	//   ....[100]....
        /*0364*/ 	.word	0x00019c60


	//----- nvinfo : EIATTR_EXIT_INSTR_OFFSETS
	.align		4
.L_266:
        /*0368*/ 	.byte	0x04, 0x1c
        /*036a*/ 	.short	(.L_268 - .L_267)


	//   ....[0]....
.L_267:
        /*036c*/ 	.word	0x00000440


	//   ....[1]....
        /*0370*/ 	.word	0x00018f10


	//   ....[2]....
        /*0374*/ 	.word	0x00018fe0


	//   ....[3]....
        /*0378*/ 	.word	0x00019040


	//   ....[4]....
        /*037c*/ 	.word	0x00019c70


	//   ....[5]....
        /*0380*/ 	.word	0x00019d20


	//   ....[6]....
        /*0384*/ 	.word	0x00019d80


	//----- nvinfo : EIATTR_CTAIDZ_USED
	.align		4
.L_268:
        /*0388*/ 	.byte	0x01, 0x04
	.zero		2


	//----- nvinfo : EIATTR_MAX_THREADS
	.align		4
        /*038c*/ 	.byte	0x04, 0x05
        /*038e*/ 	.short	(.L_270 - .L_269)
.L_269:
        /*0390*/ 	.word	0x00000100
        /*0394*/ 	.word	0x00000001
        /*0398*/ 	.word	0x00000001


	//----- nvinfo : EIATTR_CRS_STACK_SIZE
	.align		4
.L_270:
        /*039c*/ 	.byte	0x04, 0x1e
        /*039e*/ 	.short	(.L_272 - .L_271)
.L_271:
        /*03a0*/ 	.word	0x00000000
.L_272:


//--------------------- .nv.info._ZN7cutlass13device_kernelIN5flash19enable_sm80_to_sm89INS1_16FlashAttnFwdSm80INS1_25CollectiveMainloopFwdSm80ILi8ELi2ELb0EN4cute5tupleIJNS5_1CILi128EEENS7_ILi64EEENS7_ILi192EEEEEELi192ENS_6half_tEfNS_4arch4Sm80ELb0ELb0ELb0ELb0ELb1ELb0ELb1ELb0EEENS1_21CollectiveEpilogueFwdINS6_IJS8_SA_S9_EEENS6_IJNS7_ILi1EEESI_SI_EEESC_SE_Li256ELb0ELb1ELb0ELb0EEENS1_19SingleTileSchedulerILb0ELb0ELb1ELi128EEEEEEEEEvNT_6ParamsE --------------------------
	.section	.nv.info._ZN7cutlass13device_kernelIN5flash19enable_sm80_to_sm89INS1_16FlashAttnFwdSm80INS1_25CollectiveMainloopFwdSm80ILi8ELi2ELb0EN4cute5tupleIJNS5_1CILi128EEENS7_ILi64EEENS7_ILi192EEEEEELi192ENS_6half_tEfNS_4arch4Sm80ELb0ELb0ELb0ELb0ELb1ELb0ELb1ELb0EEENS1_21CollectiveEpilogueFwdINS6_IJS8_SA_S9_EEENS6_IJNS7_ILi1EEESI_SI_EEESC_SE_Li256ELb0ELb1ELb0ELb0EEENS1_19SingleTileSchedulerILb0ELb0ELb1ELi128EEEEEEEEEvNT_6ParamsE,"",@"SHT_CUDA_INFO"
	.sectionflags	@""
	.align	4


	//----- nvinfo : EIATTR_CUDA_API_VERSION
	.align		4
        /*0000*/ 	.byte	0x04, 0x37
        /*0002*/ 	.short	(.L_274 - .L_273)
.L_273:
        /*0004*/ 	.word	0x00000082


	//----- nvinfo : EIATTR_SW2861232_WAR
	.align		4
.L_274:
        /*0008*/ 	.byte	0x01, 0x35
	.zero		2


	//----- nvinfo : EIATTR_PARAM_CBANK
	.align		4
        /*000c*/ 	.byte	0x04, 0x0a
        /*000e*/ 	.short	(.L_276 - .L_275)
	.align		4
.L_275:
        /*0010*/ 	.word	index@(.nv.constant0._ZN7cutlass13device_kernelIN5flash19enable_sm80_to_sm89INS1_16FlashAttnFwdSm80INS1_25CollectiveMainloopFwdSm80ILi8ELi2ELb0EN4cute5tupleIJNS5_1CILi128EEENS7_ILi64EEENS7_ILi192EEEEEELi192ENS_6half_tEfNS_4arch4Sm80ELb0ELb0ELb0ELb0ELb1ELb0ELb1ELb0EEENS1_21CollectiveEpilogueFwdINS6_IJS8_SA_S9_EEENS6_IJNS7_ILi1EEESI_SI_EEESC_SE_Li256ELb0ELb1ELb0ELb0EEENS1_19SingleTileSchedulerILb0ELb0ELb1ELi128EEEEEEEEEvNT_6ParamsE)
        /*0014*/ 	.short	0x0160
        /*0016*/ 	.short	0x0418


	//----- nvinfo : EIATTR_CBANK_PARAM_SIZE
	.align		4
.L_276:
        /*0018*/ 	.byte	0x03, 0x19
        /*001a*/ 	.short	0x0418


	//----- nvinfo : EIATTR_KPARAM_INFO
	.align		4
        /*001c*/ 	.byte	0x04, 0x17
        /*001e*/ 	.short	(.L_278 - .L_277)
.L_277:
        /*0020*/ 	.word	0x00000000
        /*0024*/ 	.short	0x0000
        /*0026*/ 	.short	0x0000
        /*0028*/ 	.byte	0x00, 0xf0, 0x61, 0x10


	//----- nvinfo : EIATTR_MAXREG_COUNT
	.align		4
.L_278:
        /*002c*/ 	.byte	0x03, 0x1b
        /*002e*/ 	.short	0x00ff


	//----- nvinfo : EIATTR_NUM_BARRIERS
	.align		4
        /*0030*/ 	.byte	0x02, 0x4c
        /*0032*/ 	.byte	0x02
	.zero		1


	//----- nvinfo : EIATTR_MERCURY_ISA_VERSION
	.align		4
        /*0034*/ 	.byte	0x03, 0x5f
        /*0036*/ 	.short	0x0000


	//----- nvinfo : EIATTR_COOP_GROUP_MASK_REGIDS
	.align		4
        /*0038*/ 	.byte	0x04, 0x29
        /*003a*/ 	.short	(.L_280 - .L_279)


	//   ....[0]....
.L_279:
        /*003c*/ 	.word	0xffffffff


	//   ....[1]....
        /*0040*/ 	.word	0xffffffff


	//   ....[2]....
        /*0044*/ 	.word	0xffffffff


	//   ....[3]....
        /*0048*/ 	.word	0xffffffff


	//   ....[4]....
        /*004c*/ 	.word	0xffffffff


	//   ....[5]....
        /*0050*/ 	.word	0xffffffff


	//   ....[6]....
        /*0054*/ 	.word	0xffffffff


	//   ....[7]....
        /*0058*/ 	.word	0xffffffff


	//   ....[8]....
        /*005c*/ 	.word	0xffffffff


	//   ....[9]....
        /*0060*/ 	.word	0xffffffff


	//   ....[10]....
        /*0064*/ 	.word	0xffffffff


	//   ....[11]....
        /*0068*/ 	.word	0xffffffff


	//   ....[12]....
        /*006c*/ 	.word	0xffffffff


	//   ....[13]....
        /*0070*/ 	.word	0xffffffff


	//   ....[14]....
        /*0074*/ 	.word	0xffffffff


	//   ....[15]....
        /*0078*/ 	.word	0xffffffff


	//   ....[16]....
        /*007c*/ 	.word	0xffffffff


	//   ....[17]....
        /*0080*/ 	.word	0xffffffff


	//   ....[18]....
        /*0084*/ 	.word	0xffffffff


	//   ....[19]....
        /*0088*/ 	.word	0xffffffff


	//   ....[20]....
        /*008c*/ 	.word	0xffffffff


	//   ....[21]....
        /*0090*/ 	.word	0xffffffff


	//   ....[22]....
        /*0094*/ 	.word	0xffffffff


	//   ....[23]....
        /*0098*/ 	.word	0xffffffff


	//   ....[24]....
        /*009c*/ 	.word	0xffffffff


	//   ....[25]....
        /*00a0*/ 	.word	0xffffffff


	//   ....[26]....
        /*00a4*/ 	.word	0xffffffff


	//   ....[27]....
        /*00a8*/ 	.word	0xffffffff


	//   ....[28]....
        /*00ac*/ 	.word	0xffffffff


	//   ....[29]....
        /*00b0*/ 	.word	0xffffffff


	//   ....[30]....
        /*00b4*/ 	.word	0xffffffff


	//   ....[31]....
        /*00b8*/ 	.word	0xffffffff


	//   ....[32]....
        /*00bc*/ 	.word	0xffffffff


	//   ....[33]....
        /*00c0*/ 	.word	0xffffffff


	//   ....[34]....
        /*00c4*/ 	.word	0xffffffff


	//   ....[35]....
        /*00c8*/ 	.word	0xffffffff


	//   ....[36]....
        /*00cc*/ 	.word	0xffffffff


	//   ....[37]....
        /*00d0*/ 	.word	0xffffffff


	//   ....[38]....
        /*00d4*/ 	.word	0xffffffff


	//   ....[39]....
        /*00d8*/ 	.word	0xffffffff


	//   ....[40]....
        /*00dc*/ 	.word	0xffffffff


	//   ....[41]....
        /*00e0*/ 	.word	0xffffffff


	//   ....[42]....
        /*00e4*/ 	.word	0xffffffff


	//   ....[43]....
        /*00e8*/ 	.word	0xffffffff


	//   ....[44]....
        /*00ec*/ 	.word	0xffffffff


	//   ....[45]....
        /*00f0*/ 	.word	0xffffffff


	//   ....[46]....
        /*00f4*/ 	.word	0xffffffff


	//   ....[47]....
        /*00f8*/ 	.word	0xffffffff


	//   ....[48]....
        /*00fc*/ 	.word	0xffffffff


	//   ....[49]....
        /*0100*/ 	.word	0xffffffff


	//   ....[50]....
        /*0104*/ 	.word	0xffffffff


	//   ....[51]....
        /*0108*/ 	.word	0xffffffff


	//   ....[52]....
        /*010c*/ 	.word	0xffffffff


	//   ....[53]....
        /*0110*/ 	.word	0xffffffff


	//   ....[54]....
        /*0114*/ 	.word	0xffffffff


	//   ....[55]....
        /*0118*/ 	.word	0xffffffff


	//   ....[56]....
        /*011c*/ 	.word	0xffffffff


	//   ....[57]....
        /*0120*/ 	.word	0xffffffff


	//   ....[58]....
        /*0124*/ 	.word	0xffffffff


	//   ....[59]....
        /*0128*/ 	.word	0xffffffff


	//----- nvinfo : EIATTR_COOP_GROUP_INSTR_OFFSETS
	.align		4
.L_280:
        /*012c*/ 	.byte	0x04, 0x28
        /*012e*/ 	.short	(.L_282 - .L_281)


	//   ....[0]....
.L_281:
        /*0130*/ 	.word	0x000005e0


	//   ....[1]....
        /*0134*/ 	.word	0x00000620


	//   ....[2]....
        /*0138*/ 	.word	0x00000660


	//   ....[3]....
        /*013c*/ 	.word	0x00000690


	//   ....[4]....
        /*0140*/ 	.word	0x000006c0


	//   ....[5]....
        /*0144*/ 	.word	0x00000700


	//   ....[6]....
        /*0148*/ 	.word	0x00000830


	//   ....[7]....
        /*014c*/ 	.word	0x00000840


	//   ....[8]....
        /*0150*/ 	.word	0x00000d80


	//   ....[9]....
        /*0154*/ 	.word	0x00000da0


	//   ....[10]....
        /*0158*/ 	.word	0x00000dd0


	//   ....[11]....
        /*015c*/ 	.word	0x00000df0


	//   ....[12]....
        /*0160*/ 	.word	0x00000e10


	//   ....[13]....
        /*0164*/ 	.word	0x00000e20


	//   ....[14]....
        /*0168*/ 	.word	0x00000e30


	//   ....[15]....
        /*016c*/ 	.word	0x00000e50


	//   ....[16]....
        /*0170*/ 	.word	0x00001480


	//   ....[17]....
        /*0174*/ 	.word	0x000014a0


	//   ....[18]....
        /*0178*/ 	.word	0x00001500


	//   ....[19]....
        /*017c*/ 	.word	0x00001520


	//   ....[20]....
        /*0180*/ 	.word	0x00001a50


	//   ....[21]....
        /*0184*/ 	.word	0x00001a80


	//   ....[22]....
        /*0188*/ 	.word	0x00001af0


	//   ....[23]....
        /*018c*/ 	.word	0x00001b10


	//   ....[24]....
        /*0190*/ 	.word	0x00002f60


	//   ....[25]....
        /*0194*/ 	.word	0x00002ff0


	//   ....[26]....
        /*0198*/ 	.word	0x000030a0


	//   ....[27]....
        /*019c*/ 	.word	0x000031d0


	//   ....[28]....
        /*01a0*/ 	.word	0x00004280


	//   ....[29]....
        /*01a4*/ 	.word	0x00004290


	//   ....[30]....
        /*01a8*/ 	.word	0x000042a0


	//   ....[31]....
        /*01ac*/ 	.word	0x000042b0


	//   ....[32]....
        /*01b0*/ 	.word	0x00004720


	//   ....[33]....
        /*01b4*/ 	.word	0x00004750


	//   ....[34]....
        /*01b8*/ 	.word	0x00004780


	//   ....[35]....
        /*01bc*/ 	.word	0x00004790


	//   ....[36]....
        /*01c0*/ 	.word	0x000054f0


	//   ....[37]....
        /*01c4*/ 	.word	0x00005510


	//   ....[38]....
        /*01c8*/ 	.word	0x00005530


	//   ....[39]....
        /*01cc*/ 	.word	0x00005550


	//   ....[40]....
        /*01d0*/ 	.word	0x00006e30


	//   ....[41]....
        /*01d4*/ 	.word	0x00006e50


	//   ....[42]....
        /*01d8*/ 	.word	0x00006e70


	//   ....[43]....
        /*01dc*/ 	.word	0x00006e90


	//   ....[44]....
        /*01e0*/ 	.word	0x000070a0


	//   ....[45]....
        /*01e4*/ 	.word	0x000070e0


	//   ....[46]....
        /*01e8*/ 	.word	0x000071a0


	//   ....[47]....
        /*01ec*/ 	.word	0x000071d0


	//   ....[48]....
        /*01f0*/ 	.word	0x00008580


	//   ....[49]....
        /*01f4*/ 	.word	0x00008590


	//   ....[50]....
        /*01f8*/ 	.word	0x000085b0


	//   ....[51]....
        /*01fc*/ 	.word	0x000085c0


	//   ....[52]....
        /*0200*/ 	.word	0x000086c0


	//   ....[53]....
        /*0204*/ 	.word	0x000086d0


	//   ....[54]....
        /*0208*/ 	.word	0x00008800


	//   ....[55]....
        /*020c*/ 	.word	0x00008830


	//   ....[56]....
        /*0210*/ 	.word	0x00008930


	//   ....[57]....
        /*0214*/ 	.word	0x00008960


	//   ....[58]....
        /*0218*/ 	.word	0x00008a60


	//   ....[59]....
        /*021c*/ 	.word	0x00008a80


	//----- nvinfo : EIATTR_EXIT_INSTR_OFFSETS
	.align		4
.L_282:
        /*0220*/ 	.byte	0x04, 0x1c
        /*0222*/ 	.short	(.L_284 - .L_283)


	//   ....[0]....
.L_283:
        /*0224*/ 	.word	0x00000030


	//   ....[1]....
        /*0228*/ 	.word	0x00008a90


	//   ....[2]....
        /*022c*/ 	.word	0x00008b30


	//   ....[3]....
        /*0230*/ 	.word	0x00008b70


	//----- nvinfo : EIATTR_CTAIDZ_USED
	.align		4
.L_284:
        /*0234*/ 	.byte	0x01, 0x04
	.zero		2


	//----- nvinfo : EIATTR_MAX_THREADS
	.align		4
        /*0238*/ 	.byte	0x04, 0x05
        /*023a*/ 	.short	(.L_286 - .L_285)
.L_285:
        /*023c*/ 	.word	0x00000100
        /*0240*/ 	.word	0x00000001
        /*0244*/ 	.word	0x00000001


	//----- nvinfo : EIATTR_CRS_STACK_SIZE
	.align		4
.L_286:
        /*0248*/ 	.byte	0x04, 0x1e
        /*024a*/ 	.short	(.L_288 - .L_287)
.L_287:
        /*024c*/ 	.word	0x00000000
.L_288:


//--------------------- .nv.info._ZN7cutlass13device_kernelIN5flash19enable_sm80_to_sm89INS1_16FlashAttnFwdSm80INS1_25CollectiveMainloopFwdSm80ILi8ELi2ELb0EN4cute5tupleIJNS5_1CILi128EEENS7_ILi64EEENS7_ILi192EEEEEELi192ENS_6half_tEfNS_4arch4Sm80ELb0ELb0ELb0ELb1ELb1ELb0ELb1ELb0EEENS1_21CollectiveEpilogueFwdINS6_IJS8_SA_S9_EEENS6_IJNS7_ILi1EEESI_SI_EEESC_SE_Li256ELb1ELb1ELb0ELb0EEENS1_19SingleTileSchedulerILb1ELb0ELb1ELi128EEEEEEEEEvNT_6ParamsE --------------------------
	.section	.nv.info._ZN7cutlass13device_kernelIN5flash19enable_sm80_to_sm89INS1_16FlashAttnFwdSm80INS1_25CollectiveMainloopFwdSm80ILi8ELi2ELb0EN4cute5tupleIJNS5_1CILi128EEENS7_ILi64EEENS7_ILi192EEEEEELi192ENS_6half_tEfNS_4arch4Sm80ELb0ELb0ELb0ELb1ELb1ELb0ELb1ELb0EEENS1_21CollectiveEpilogueFwdINS6_IJS8_SA_S9_EEENS6_IJNS7_ILi1EEESI_SI_EEESC_SE_Li256ELb1ELb1ELb0ELb0EEENS1_19SingleTileSchedulerILb1ELb0ELb1ELi128EEEEEEEEEvNT_6ParamsE,"",@"SHT_CUDA_INFO"
	.sectionflags	@""
	.align	4


	//----- nvinfo : EIATTR_CUDA_API_VERSION
	.align		4
        /*0000*/ 	.byte	0x04, 0x37
        /*0002*/ 	.short	(.L_290 - .L_289)
.L_289:
        /*0004*/ 	.word	0x00000082


	//----- nvinfo : EIATTR_SW2861232_WAR
	.align		4
.L_290:
        /*0008*/ 	.byte	0x01, 0x35
	.zero		2


	//----- nvinfo : EIATTR_PARAM_CBANK
	.align		4
        /*000c*/ 	.byte	0x04, 0x0a
        /*000e*/ 	.short	(.L_292 - .L_291)
	.align		4
.L_291:
        /*0010*/ 	.word	index@(.nv.constant0._ZN7cutlass13device_kernelIN5flash19enable_sm80_to_sm89INS1_16FlashAttnFwdSm80INS1_25CollectiveMainloopFwdSm80ILi8ELi2ELb0EN4cute5tupleIJNS5_1CILi128EEENS7_ILi64EEENS7_ILi192EEEEEELi192ENS_6half_tEfNS_4arch4Sm80ELb0ELb0ELb0ELb1ELb1ELb0ELb1ELb0EEENS1_21CollectiveEpilogueFwdINS6_IJS8_SA_S9_EEENS6_IJNS7_ILi1EEESI_SI_EEESC_SE_Li256ELb1ELb1ELb0ELb0EEENS1_19SingleTileSchedulerILb1ELb0ELb1ELi128EEEEEEEEEvNT_6ParamsE)
        /*0014*/ 	.short	0x0160
        /*0016*/ 	.short	0x0418


	//----- nvinfo : EIATTR_CBANK_PARAM_SIZE
	.align		4
.L_292:
        /*0018*/ 	.byte	0x03, 0x19
        /*001a*/ 	.short	0x0418


	//----- nvinfo : EIATTR_KPARAM_INFO
	.align		4
        /*001c*/ 	.byte	0x04, 0x17
        /*001e*/ 	.short	(.L_294 - .L_293)
.L_293:
        /*0020*/ 	.word	0x00000000
        /*0024*/ 	.short	0x0000
        /*0026*/ 	.short	0x0000
        /*0028*/ 	.byte	0x00, 0xf0, 0x61, 0x10


	//----- nvinfo : EIATTR_MAXREG_COUNT
	.align		4
.L_294:
        /*002c*/ 	.byte	0x03, 0x1b
        /*002e*/ 	.short	0x00ff


	//----- nvinfo : EIATTR_NUM_BARRIERS
	.align		4
        /*0030*/ 	.byte	0x02, 0x4c
        /*0032*/ 	.byte	0x02
	.zero		1


	//----- nvinfo : EIATTR_MERCURY_ISA_VERSION
	.align		4
        /*0034*/ 	.byte	0x03, 0x5f
        /*0036*/ 	.short	0x0000


	//----- nvinfo : EIATTR_COOP_GROUP_MASK_REGIDS
	.align		4
        /*0038*/ 	.byte	0x04, 0x29
        /*003a*/ 	.short	(.L_296 - .L_295)


	//   ....[0]....
.L_295:
        /*003c*/ 	.word	0xffffffff


	//   ....[1]....
        /*0040*/ 	.word	0xffffffff


	//   ....[2]....
        /*0044*/ 	.word	0xffffffff


	//   ....[3]....
        /*0048*/ 	.word	0xffffffff


	//   ....[4]....
        /*004c*/ 	.word	0xffffffff


	//   ....[5]....
        /*0050*/ 	.word	0xffffffff


	//   ....[6]....
        /*0054*/ 	.word	0xffffffff


	//   ....[7]....
        /*0058*/ 	.word	0xffffffff


	//   ....[8]....
        /*005c*/ 	.word	0xffffffff


	//   ....[9]....
        /*0060*/ 	.word	0xffffffff


	//   ....[10]....
        /*0064*/ 	.word	0xffffffff


	//   ....[11]....
        /*0068*/ 	.word	0xffffffff


	//   ....[12]....
        /*006c*/ 	.word	0xffffffff


	//   ....[13]....
        /*0070*/ 	.word	0xffffffff


	//   ....[14]....
        /*0074*/ 	.word	0xffffffff


	//   ....[15]....
        /*0078*/ 	.word	0xffffffff


	//   ....[16]....
        /*007c*/ 	.word	0xffffffff


	//   ....[17]....
        /*0080*/ 	.word	0xffffffff


	//   ....[18]....
        /*0084*/ 	.word	0xffffffff


	//   ....[19]....
        /*0088*/ 	.word	0xffffffff


	//   ....[20]....
        /*008c*/ 	.word	0xffffffff


	//   ....[21]....
        /*0090*/ 	.word	0xffffffff


	//   ....[22]....
        /*0094*/ 	.word	0xffffffff


	//   ....[23]....
        /*0098*/ 	.word	0xffffffff


	//   ....[24]....
        /*009c*/ 	.word	0xffffffff


	//   ....[25]....
        /*00a0*/ 	.word	0xffffffff


	//   ....[26]....
        /*00a4*/ 	.word	0xffffffff


	//   ....[27]....
        /*00a8*/ 	.word	0xffffffff


	//   ....[28]....
        /*00ac*/ 	.word	0xffffffff


	//   ....[29]....
        /*00b0*/ 	.word	0xffffffff


	//   ....[30]....
        /*00b4*/ 	.word	0xffffffff


	//   ....[31]....
        /*00b8*/ 	.word	0xffffffff


	//   ....[32]....
        /*00bc*/ 	.word	0xffffffff


	//   ....[33]....
        /*00c0*/ 	.word	0xffffffff


	//   ....[34]....
        /*00c4*/ 	.word	0xffffffff


	//   ....[35]....
        /*00c8*/ 	.word	0xffffffff


	//   ....[36]....
        /*00cc*/ 	.word	0xffffffff


	//   ....[37]....
        /*00d0*/ 	.word	0xffffffff


	//   ....[38]....
        /*00d4*/ 	.word	0xffffffff


	//   ....[39]....
        /*00d8*/ 	.word	0xffffffff


	//   ....[40]....
        /*00dc*/ 	.word	0xffffffff


	//   ....[41]....
        /*00e0*/ 	.word	0xffffffff


	//   ....[42]....
        /*00e4*/ 	.word	0xffffffff


	//   ....[43]....
        /*00e8*/ 	.word	0xffffffff


	//   ....[44]....
        /*00ec*/ 	.word	0xffffffff


	//   ....[45]....
        /*00f0*/ 	.word	0xffffffff


	//   ....[46]....
        /*00f4*/ 	.word	0xffffffff


	//   ....[47]....
        /*00f8*/ 	.word	0xffffffff


	//   ....[48]....
        /*00fc*/ 	.word	0xffffffff


	//   ....[49]....
        /*0100*/ 	.word	0xffffffff


	//   ....[50]....
        /*0104*/ 	.word	0xffffffff


	//   ....[51]....
        /*0108*/ 	.word	0xffffffff


	//   ....[52]....
        /*010c*/ 	.word	0xffffffff


	//   ....[53]....
        /*0110*/ 	.word	0xffffffff


	//   ....[54]....
        /*0114*/ 	.word	0xffffffff


	//   ....[55]....
        /*0118*/ 	.word	0xffffffff


	//   ....[56]....
        /*011c*/ 	.word	0xffffffff


	//   ....[57]....
        /*0120*/ 	.word	0xffffffff


	//   ....[58]....
        /*0124*/ 	.word	0xffffffff


	//   ....[59]....
        /*0128*/ 	.word	0xffffffff


	//   ....[60]....
        /*012c*/ 	.word	0xffffffff


	//   ....[61]....
        /*0130*/ 	.word	0xffffffff


	//   ....[62]....
        /*0134*/ 	.word	0xffffffff


	//   ....[63]....
        /*0138*/ 	.word	0xffffffff


	//   ....[64]....
        /*013c*/ 	.word	0xffffffff


	//   ....[65]....
        /*0140*/ 	.word	0xffffffff


	//   ....[66]....
        /*0144*/ 	.word	0xffffffff


	//   ....[67]....
        /*0148*/ 	.word	0xffffffff


	//   ....[68]....
        /*014c*/ 	.word	0xffffffff


	//----- nvinfo : EIATTR_COOP_GROUP_INSTR_OFFSETS
	.align		4
.L_296:
        /*0150*/ 	.byte	0x04, 0x28
        /*0152*/ 	.short	(.L_298 - .L_297)


	//   ....[0]....
.L_297:
        /*0154*/ 	.word	0x00000080


	//   ....[1]....
        /*0158*/ 	.word	0x00000cc0


	//   ....[2]....
        /*015c*/ 	.word	0x00000d20


	//   ....[3]....
        /*0160*/ 	.word	0x00000ed0


	//   ....[4]....
        /*0164*/ 	.word	0x00000f00


	//   ....[5]....
        /*0168*/ 	.word	0x00001020


	//   ....[6]....
        /*016c*/ 	.word	0x00001050


	//   ....[7]....
        /*0170*/ 	.word	0x00001160


	//   ....[8]....
        /*0174*/ 	.word	0x000011a0


	//   ....[9]....
        /*0178*/ 	.word	0x00001700


	//   ....[10]....
        /*017c*/ 	.word	0x00001730


	//   ....[11]....
        /*0180*/ 	.word	0x00001770


	//   ....[12]....
        /*0184*/ 	.word	0x00001790


	//   ....[13]....
        /*0188*/ 	.word	0x000017c0


	//   ....[14]....
        /*018c*/ 	.word	0x000017d0


	//   ....[15]....
        /*0190*/ 	.word	0x000017e0


	//   ....[16]....
        /*0194*/ 	.word	0x000018f0


	//   ....[17]....
        /*0198*/ 	.word	0x00001d70


	//   ....[18]....
        /*019c*/ 	.word	0x00001da0


	//   ....[19]....
        /*01a0*/ 	.word	0x00001dc0


	//   ....[20]....
        /*01a4*/ 	.word	0x00001e20


	//   ....[21]....
        /*01a8*/ 	.word	0x00002390


	//   ....[22]....
        /*01ac*/ 	.word	0x000023d0


	//   ....[23]....
        /*01b0*/ 	.word	0x000023f0


	//   ....[24]....
        /*01b4*/ 	.word	0x00002450


	//   ....[25]....
        /*01b8*/ 	.word	0x000035b0


	//   ....[26]....
        /*01bc*/ 	.word	0x000035d0


	//   ....[27]....
        /*01c0*/ 	.word	0x00003600


	//   ....[28]....
        /*01c4*/ 	.word	0x00003620


	//   ....[29]....
        /*01c8*/ 	.word	0x00004880


	//   ....[30]....
        /*01cc*/ 	.word	0x000048a0


	//   ....[31]....
        /*01d0*/ 	.word	0x00004920


	//   ....[32]....
        /*01d4*/ 	.word	0x00004940


	//   ....[33]....
        /*01d8*/ 	.word	0x00004d70


	//   ....[34]....
        /*01dc*/ 	.word	0x00004da0


	//   ....[35]....
        /*01e0*/ 	.word	0x00004dd0


	//   ....[36]....
        /*01e4*/ 	.word	0x00004df0


	//   ....[37]....
        /*01e8*/ 	.word	0x00005b70


	//   ....[38]....
        /*01ec*/ 	.word	0x00005b90


	//   ....[39]....
        /*01f0*/ 	.word	0x00005bb0


	//   ....[40]....
        /*01f4*/ 	.word	0x00005bd0


	//   ....[41]....
        /*01f8*/ 	.word	0x00007480


	//   ....[42]....
        /*01fc*/ 	.word	0x000074b0


	//   ....[43]....
        /*0200*/ 	.word	0x000074d0


	//   ....[44]....
        /*0204*/ 	.word	0x000074f0


	//   ....[45]....
        /*0208*/ 	.word	0x00007710


	//   ....[46]....
        /*020c*/ 	.word	0x00007740


	//   ....[47]....
        /*0210*/ 	.word	0x00007780


	//   ....[48]....
        /*0214*/ 	.word	0x00007790


	//   ....[49]....
        /*0218*/ 	.word	0x00008cb0


	//   ....[50]....
        /*021c*/ 	.word	0x00008cf0


	//   ....[51]....
        /*0220*/ 	.word	0x00008d30


	//   ....[52]....
        /*0224*/ 	.word	0x00008d60


	//   ....[53]....
        /*0228*/ 	.word	0x00008f60


	//   ....[54]....
        /*022c*/ 	.word	0x00008f70


	//   ....[55]....
        /*0230*/ 	.word	0x000090f0


	//   ....[56]....
        /*0234*/ 	.word	0x00009120


	//   ....[57]....
        /*0238*/ 	.word	0x00009270


	//   ....[58]....
        /*023c*/ 	.word	0x000092a0


	//   ....[59]....
        /*0240*/ 	.word	0x000093f0


	//   ....[60]....
        /*0244*/ 	.word	0x00009410


	//   ....[61]....
        /*0248*/ 	.word	0x00009be0


	//   ....[62]....
        /*024c*/ 	.word	0x00009c00


	//   ....[63]....
        /*0250*/ 	.word	0x00009d30


	//   ....[64]....
        /*0254*/ 	.word	0x00009d60


	//   ....[65]....
        /*0258*/ 	.word	0x00009e90


	//   ....[66]....
        /*025c*/ 	.word	0x00009ec0


	//   ....[67]....
        /*0260*/ 	.word	0x00009ff0


	//   ....[68]....
        /*0264*/ 	.word	0x0000a010


	//----- nvinfo : EIATTR_EXIT_INSTR_OFFSETS
	.align		4
.L_298:
        /*0268*/ 	.byte	0x04, 0x1c
        /*026a*/ 	.short	(.L_300 - .L_299)


	//   ....[0]....
.L_299:
        /*026c*/ 	.word	0x00000310


	//   ....[1]....
        /*0270*/ 	.word	0x00009420


	//   ....[2]....
        /*0274*/ 	.word	0x000094f0


	//   ....[3]....
        /*0278*/ 	.word	0x00009550


	//   ....[4]....
        /*027c*/ 	.word	0x0000a020


	//   ....[5]....
        /*0280*/ 	.word	0x0000a0d0


	//   ....[6]....
        /*0284*/ 	.word	0x0000a130


	//----- nvinfo : EIATTR_CTAIDZ_USED
	.align		4
.L_300:
        /*0288*/ 	.byte	0x01, 0x04
	.zero		2


	//----- nvinfo : EIATTR_MAX_THREADS
	.align		4
        /*028c*/ 	.byte	0x04, 0x05
        /*028e*/ 	.short	(.L_302 - .L_301)
.L_301:
        /*0290*/ 	.word	0x00000100
        /*0294*/ 	.word	0x00000001
        /*0298*/ 	.word	0x00000001


	//----- nvinfo : EIATTR_CRS_STACK_SIZE
	.align		4
.L_302:
        /*029c*/ 	.byte	0x04, 0x1e
        /*029e*/ 	.short	(.L_304 - .L_303)
.L_303:
        /*02a0*/ 	.word	0x00000000
.L_304:


//--------------------- .nv.info._ZN7cutlass13device_kernelIN5flash19enable_sm80_to_sm89INS1_16FlashAttnFwdSm80INS1_25CollectiveMainloopFwdSm80ILi8ELi2ELb0EN4cute5tupleIJNS5_1CILi128EEENS7_ILi64EEENS7_ILi192EEEEEELi192ENS_6half_tEfNS_4arch4Sm80ELb0ELb0ELb0ELb1ELb1ELb1ELb1ELb0EEENS1_21CollectiveEpilogueFwdINS6_IJS8_SA_S9_EEENS6_IJNS7_ILi1EEESI_SI_EEESC_SE_Li256ELb1ELb1ELb0ELb0EEENS1_19SingleTileSchedulerILb1ELb0ELb1ELi128EEEEEEEEEvNT_6ParamsE --------------------------
	.section	.nv.info._ZN7cutlass13device_kernelIN5flash19enable_sm80_to_sm89INS1_16FlashAttnFwdSm80INS1_25CollectiveMainloopFwdSm80ILi8ELi2ELb0EN4cute5tupleIJNS5_1CILi128EEENS7_ILi64EEENS7_ILi192EEEEEELi192ENS_6half_tEfNS_4arch4Sm80ELb0ELb0ELb0ELb1ELb1ELb1ELb1ELb0EEENS1_21CollectiveEpilogueFwdINS6_IJS8_SA_S9_EEENS6_IJNS7_ILi1EEESI_SI_EEESC_SE_Li256ELb1ELb1ELb0ELb0EEENS1_19SingleTileSchedulerILb1ELb0ELb1ELi128EEEEEEEEEvNT_6ParamsE,"",@"SHT_CUDA_INFO"
	.sectionflags	@""
	.align	4


	//----- nvinfo : EIATTR_CUDA_API_VERSION
	.align		4
        /*0000*/ 	.byte	0x04, 0x37
        /*0002*/ 	.short	(.L_306 - .L_305)
.L_305:
        /*0004*/ 	.word	0x00000082


	//----- nvinfo : EIATTR_SW2861232_WAR
	.align		4
.L_306:
        /*0008*/ 	.byte	0x01, 0x35
	.zero		2


	//----- nvinfo : EIATTR_PARAM_CBANK
	.align		4
        /*000c*/ 	.byte	0x04, 0x0a
        /*000e*/ 	.short	(.L_308 - .L_307)
	.align		4
.L_307:
        /*0010*/ 	.word	index@(.nv.constant0._ZN7cutlass13device_kernelIN5flash19enable_sm80_to_sm89INS1_16FlashAttnFwdSm80INS1_25CollectiveMainloopFwdSm80ILi8ELi2ELb0EN4cute5tupleIJNS5_1CILi128EEENS7_ILi64EEENS7_ILi192EEEEEELi192ENS_6half_tEfNS_4arch4Sm80ELb0ELb0ELb0ELb1ELb1ELb1ELb1ELb0EEENS1_21CollectiveEpilogueFwdINS6_IJS8_SA_S9_EEENS6_IJNS7_ILi1EEESI_SI_EEESC_SE_Li256ELb1ELb1ELb0ELb0EEENS1_19SingleTileSchedulerILb1ELb0ELb1ELi128EEEEEEEEEvNT_6ParamsE)
        /*0014*/ 	.short	0x0160
        /*0016*/ 	.short	0x0418


	//----- nvinfo : EIATTR_CBANK_PARAM_SIZE
	.align		4
.L_308:
        /*0018*/ 	.byte	0x03, 0x19
        /*001a*/ 	.short	0x0418


	//----- nvinfo : EIATTR_KPARAM_INFO
	.align		4
        /*001c*/ 	.byte	0x04, 0x17
        /*001e*/ 	.short	(.L_310 - .L_309)
.L_309:
        /*0020*/ 	.word	0x00000000
        /*0024*/ 	.short	0x0000
        /*0026*/ 	.short	0x0000
        /*0028*/ 	.byte	0x00, 0xf0, 0x61, 0x10


	//----- nvinfo : EIATTR_MAXREG_COUNT
	.align		4
.L_310:
        /*002c*/ 	.byte	0x03, 0x1b
        /*002e*/ 	.short	0x00ff


	//----- nvinfo : EIATTR_NUM_BARRIERS
	.align		4
        /*0030*/ 	.byte	0x02, 0x4c
        /*0032*/ 	.byte	0x02
	.zero		1


	//----- nvinfo : EIATTR_MERCURY_ISA_VERSION
	.align		4
        /*0034*/ 	.byte	0x03, 0x5f
        /*0036*/ 	.short	0x0000


	//----- nvinfo : EIATTR_COOP_GROUP_MASK_REGIDS
	.align		4
        /*0038*/ 	.byte	0x04, 0x29
        /*003a*/ 	.short	(.L_312 - .L_311)


	//   ....[0]....
.L_311:
        /*003c*/ 	.word	0xffffffff


	//   ....[1]....
        /*0040*/ 	.word	0xffffffff


	//   ....[2]....
        /*0044*/ 	.word	0xffffffff


	//   ....[3]....
        /*0048*/ 	.word	0xffffffff


	//   ....[4]....
        /*004c*/ 	.word	0xffffffff


	//   ....[5]....
        /*0050*/ 	.word	0xffffffff


	//   ....[6]....
        /*0054*/ 	.word	0xffffffff


	//   ....[7]....
        /*0058*/ 	.word	0xffffffff


	//   ....[8]....
        /*005c*/ 	.word	0xffffffff


	//   ....[9]....
        /*0060*/ 	.word	0xffffffff


	//   ....[10]....
        /*0064*/ 	.word	0xffffffff


	//   ....[11]....
        /*0068*/ 	.word	0xffffffff


	//   ....[12]....
        /*006c*/ 	.word	0xffffffff


	//   ....[13]....
        /*0070*/ 	.word	0xffffffff


	//   ....[14]....
        /*0074*/ 	.word	0xffffffff


	//   ....[15]....
        /*0078*/ 	.word	0xffffffff


	//   ....[16]....
        /*007c*/ 	.word	0xffffffff


	//   ....[17]....
        /*0080*/ 	.word	0xffffffff


	//   ....[18]....
        /*0084*/ 	.word	0xffffffff


	//   ....[19]....
        /*0088*/ 	.word	0xffffffff


	//   ....[20]....
        /*008c*/ 	.word	0xffffffff


	//   ....[21]....
        /*0090*/ 	.word	0xffffffff


	//   ....[22]....
        /*0094*/ 	.word	0xffffffff


	//   ....[23]....
        /*0098*/ 	.word	0xffffffff


	//   ....[24]....
        /*009c*/ 	.word	0xffffffff


	//   ....[25]....
        /*00a0*/ 	.word	0xffffffff


	//   ....[26]....
        /*00a4*/ 	.word	0xffffffff


	//   ....[27]....
        /*00a8*/ 	.word	0xffffffff


	//   ....[28]....
        /*00ac*/ 	.word	0xffffffff


	//   ....[29]....
        /*00b0*/ 	.word	0xffffffff


	//   ....[30]....
        /*00b4*/ 	.word	0xffffffff


	//   ....[31]....
        /*00b8*/ 	.word	0xffffffff


	//   ....[32]....
        /*00bc*/ 	.word	0xffffffff


	//   ....[33]....
        /*00c0*/ 	.word	0xffffffff


	//   ....[34]....
        /*00c4*/ 	.word	0xffffffff


	//   ....[35]....
        /*00c8*/ 	.word	0xffffffff


	//   ....[36]....
        /*00cc*/ 	.word	0xffffffff


	//   ....[37]....
        /*00d0*/ 	.word	0xffffffff


	//   ....[38]....
        /*00d4*/ 	.word	0xffffffff


	//   ....[39]....
        /*00d8*/ 	.word	0xffffffff


	//   ....[40]....
        /*00dc*/ 	.word	0xffffffff


	//   ....[41]....
        /*00e0*/ 	.word	0xffffffff


	//   ....[42]....
        /*00e4*/ 	.word	0xffffffff


	//   ....[43]....
        /*00e8*/ 	.word	0xffffffff


	//   ....[44]....
        /*00ec*/ 	.word	0xffffffff


	//   ....[45]....
        /*00f0*/ 	.word	0xffffffff


	//   ....[46]....
        /*00f4*/ 	.word	0xffffffff


	//   ....[47]....
        /*00f8*/ 	.word	0xffffffff


	//   ....[48]....
        /*00fc*/ 	.word	0xffffffff


	//   ....[49]....
        /*0100*/ 	.word	0xffffffff


	//   ....[50]....
        /*0104*/ 	.word	0xffffffff


	//   ....[51]....
        /*0108*/ 	.word	0xffffffff


	//   ....[52]....
        /*010c*/ 	.word	0xffffffff


	//   ....[53]....
        /*0110*/ 	.word	0xffffffff


	//   ....[54]....
        /*0114*/ 	.word	0xffffffff


	//   ....[55]....
        /*0118*/ 	.word	0xffffffff


	//   ....[56]....
        /*011c*/ 	.word	0xffffffff


	//   ....[57]....
        /*0120*/ 	.word	0xffffffff


	//   ....[58]....
        /*0124*/ 	.word	0xffffffff


	//   ....[59]....
        /*0128*/ 	.word	0xffffffff


	//   ....[60]....
        /*012c*/ 	.word	0xffffffff


	//   ....[61]....
        /*0130*/ 	.word	0xffffffff


	//   ....[62]....
        /*0134*/ 	.word	0xffffffff


	//   ....[63]....
        /*0138*/ 	.word	0xffffffff


	//   ....[64]....
        /*013c*/ 	.word	0xffffffff


	//   ....[65]....
        /*0140*/ 	.word	0xffffffff


	//   ....[66]....
        /*0144*/ 	.word	0xffffffff


	//   ....[67]....
        /*0148*/ 	.word	0xffffffff


	//   ....[68]....
        /*014c*/ 	.word	0xffffffff


	//   ....[69]....
        /*0150*/ 	.word	0xffffffff


	//   ....[70]....
        /*0154*/ 	.word	0xffffffff


	//   ....[71]....
        /*0158*/ 	.word	0xffffffff


	//   ....[72]....
        /*015c*/ 	.word	0xffffffff


	//   ....[73]....
        /*0160*/ 	.word	0xffffffff


	//   ....[74]....
        /*0164*/ 	.word	0xffffffff


	//   ....[75]....
        /*0168*/ 	.word	0xffffffff


	//   ....[76]....
        /*016c*/ 	.word	0xffffffff


	//----- nvinfo : EIATTR_COOP_GROUP_INSTR_OFFSETS
	.align		4
.L_312:
        /*0170*/ 	.byte	0x04, 0x28
        /*0172*/ 	.short	(.L_314 - .L_313)


	//   ....[0]....
.L_313:
        /*0174*/ 	.word	0x00000080


	//   ....[1]....
        /*0178*/ 	.word	0x000022b0


	//   ....[2]....
        /*017c*/ 	.word	0x000022c0


	//   ....[3]....
        /*0180*/ 	.word	0x00003df0


	//   ....[4]....
        /*0184*/ 	.word	0x00003e00


	//   ....[5]....
        /*0188*/ 	.word	0x00005910


	//   ....[6]....
        /*018c*/ 	.word	0x00005930


	//   ....[7]....
        /*0190*/ 	.word	0x00005df0


	//   ....[8]....
        /*0194*/ 	.word	0x00005e00


	//   ....[9]....
        /*0198*/ 	.word	0x000069c0


	//   ....[10]....
        /*019c*/ 	.word	0x000069f0


	//   ....[11]....
        /*01a0*/ 	.word	0x00006bd0


	//   ....[12]....
        /*01a4*/ 	.word	0x00006c00


	//   ....[13]....
        /*01a8*/ 	.word	0x00006d20


	//   ....[14]....
        /*01ac*/ 	.word	0x00006d50


	//   ....[15]....
        /*01b0*/ 	.word	0x00006e60


	//   ....[16]....
        /*01b4*/ 	.word	0x00006ea0


	//   ....[17]....
        /*01b8*/ 	.word	0x000073f0


	//   ....[18]....
        /*01bc*/ 	.word	0x00007410


	//   ....[19]....
        /*01c0*/ 	.word	0x00007440


	//   ....[20]....
        /*01c4*/ 	.word	0x00007460


	//   ....[21]....
        /*01c8*/ 	.word	0x00007480


	//   ....[22]....
        /*01cc*/ 	.word	0x00007490


	//   ....[23]....
        /*01d0*/ 	.word	0x000074a0


	//   ....[24]....
        /*01d4*/ 	.word	0x000074c0


	//   ....[25]....
        /*01d8*/ 	.word	0x00007a00


	//   ....[26]....
        /*01dc*/ 	.word	0x00007a40


	//   ....[27]....
        /*01e0*/ 	.word	0x00007a60


	//   ....[28]....
        /*01e4*/ 	.word	0x00007ac0


	//   ....[29]....
        /*01e8*/ 	.word	0x0000dcf0


	//   ....[30]....
        /*01ec*/ 	.word	0x0000dd20


	//   ....[31]....
        /*01f0*/ 	.word	0x0000dd50


	//   ....[32]....
        /*01f4*/ 	.word	0x0000dd80


	//   ....[33]....
        /*01f8*/ 	.word	0x0000efc0


	//   ....[34]....
        /*01fc*/ 	.word	0x0000f050


	//   ....[35]....
        /*0200*/ 	.word	0x0000f100


	//   ....[36]....
        /*0204*/ 	.word	0x0000f220


	//   ....[37]....
        /*0208*/ 	.word	0x00010350


	//   ....[38]....
        /*020c*/ 	.word	0x00010360


	//   ....[39]....
        /*0210*/ 	.word	0x00010370


	//   ....[40]....
        /*0214*/ 	.word	0x00010380


	//   ....[41]....
        /*0218*/ 	.word	0x00010810


	//   ....[42]....
        /*021c*/ 	.word	0x00010840


	//   ....[43]....
        /*0220*/ 	.word	0x00010870


	//   ....[44]....
        /*0224*/ 	.word	0x000108b0


	//   ....[45]....
        /*0228*/ 	.word	0x00011600


	//   ....[46]....
        /*022c*/ 	.word	0x00011620


	//   ....[47]....
        /*0230*/ 	.word	0x00011640


	//   ....[48]....
        /*0234*/ 	.word	0x00011660


	//   ....[49]....
        /*0238*/ 	.word	0x00012f50


	//   ....[50]....
        /*023c*/ 	.word	0x00012f80


	//   ....[51]....
        /*0240*/ 	.word	0x00012fa0


	//   ....[52]....
        /*0244*/ 	.word	0x00012fc0


	//   ....[53]....
        /*0248*/ 	.word	0x000131c0


	//   ....[54]....
        /*024c*/ 	.word	0x000131f0


	//   ....[55]....
        /*0250*/ 	.word	0x00013240


	//   ....[56]....
        /*0254*/ 	.word	0x00013250


	//   ....[57]....
        /*0258*/ 	.word	0x000147a0


	//   ....[58]....
        /*025c*/ 	.word	0x000147e0


	//   ....[59]....
        /*0260*/ 	.word	0x00014820


	//   ....[60]....
        /*0264*/ 	.word	0x00014860


	//   ....[61]....
        /*0268*/ 	.word	0x00014a10


	//   ....[62]....
        /*026c*/ 	.word	0x00014a20


	//   ....[63]....
        /*0270*/ 	.word	0x00014ba0


	//   ....[64]....
        /*0274*/ 	.word	0x00014bd0


	//   ....[65]....
        /*0278*/ 	.word	0x00014d20


	//   ....[66]....
        /*027c*/ 	.word	0x00014d50


	//   ....[67]....
        /*0280*/ 	.word	0x00014ea0


	//   ....[68]....
        /*0284*/ 	.word	0x00014ec0


	//   ....[69]....
        /*0288*/ 	.word	0x000156a0


	//   ....[70]....
        /*028c*/ 	.word	0x000156c0


	//   ....[71]....
        /*0290*/ 	.word	0x000157f0


	//   ....[72]....
        /*0294*/ 	.word	0x00015820


	//   ....[73]....
        /*0298*/ 	.word	0x00015950


	//   ....[74]....
        /*029c*/ 	.word	0x00015980


	//   ....[75]....
        /*02a0*/ 	.word	0x00015ab0


	//   ....[76]....
        /*02a4*/ 	.word	0x00015ad0


	//----- nvinfo : EIATTR_EXIT_INSTR_OFFSETS
	.align		4
.L_314:
        /*02a8*/ 	.byte	0x04, 0x1c
        /*02aa*/ 	.short	(.L_316 - .L_315)


	//   ....[0]....
.L_315:
        /*02ac*/ 	.word	0x00000310


	//   ....[1]....
        /*02b0*/ 	.word	0x00014ed0


	//   ....[2]....
        /*02b4*/ 	.word	0x00014fa0


	//   ....[3]....
        /*02b8*/ 	.word	0x00015000


	//   ....[4]....
        /*02bc*/ 	.word	0x00015ae0


	//   ....[5]....
        /*02c0*/ 	.word	0x00015b90


	//   ....[6]....
        /*02c4*/ 	.word	0x00015bf0


	//----- nvinfo : EIATTR_CTAIDZ_USED
	.align		4
.L_316:
        /*02c8*/ 	.byte	0x01, 0x04
	.zero		2


	//----- nvinfo : EIATTR_MAX_THREADS
	.align		4
        /*02cc*/ 	.byte	0x04, 0x05
        /*02ce*/ 	.short	(.L_318 - .L_317)
.L_317:
        /*02d0*/ 	.word	0x00000100
        /*02d4*/ 	.word	0x00000001
        /*02d8*/ 	.word	0x00000001


	//----- nvinfo : EIATTR_CRS_STACK_SIZE
	.align		4
.L_318:
        /*02dc*/ 	.byte	0x04, 0x1e
        /*02de*/ 	.short	(.L_320 - .L_319)
.L_319:
        /*02e0*/ 	.word	0x00000000
.L_320:


//--------------------- .nv.info._ZN7cutlass13device_kernelIN5flash19enable_sm80_to_sm89INS1_16FlashAttnFwdSm80INS1_25CollectiveMainloopFwdSm80ILi8ELi2ELb0EN4cute5tupleIJNS5_1CILi128EEENS7_ILi64EEENS7_ILi192EEEEEELi192ENS_6half_tEfNS_4arch4Sm80ELb0ELb1ELb0ELb0ELb1ELb0ELb1ELb0EEENS1_21CollectiveEpilogueFwdINS6_IJS8_SA_S9_EEENS6_IJNS7_ILi1EEESI_SI_EEESC_SE_Li256ELb0ELb1ELb0ELb0EEENS1_19SingleTileSchedulerILb0ELb0ELb1ELi128EEEEEEEEEvNT_6ParamsE --------------------------
	.section	.nv.info._ZN7cutlass13device_kernelIN5flash19enable_sm80_to_sm89INS1_16FlashAttnFwdSm80INS1_25CollectiveMainloopFwdSm80ILi8ELi2ELb0EN4cute5tupleIJNS5_1CILi128EEENS7_ILi64EEENS7_ILi192EEEEEELi192ENS_6half_tEfNS_4arch4Sm80ELb0ELb1ELb0ELb0ELb1ELb0ELb1ELb0EEENS1_21CollectiveEpilogueFwdINS6_IJS8_SA_S9_EEENS6_IJNS7_ILi1EEESI_SI_EEESC_SE_Li256ELb0ELb1ELb0ELb0EEENS1_19SingleTileSchedulerILb0ELb0ELb1ELi128EEEEEEEEEvNT_6ParamsE,"",@"SHT_CUDA_INFO"
	.sectionflags	@""
	.align	4


	//----- nvinfo : EIATTR_CUDA_API_VERSION
	.align		4
        /*0000*/ 	.byte	0x04, 0x37
        /*0002*/ 	.short	(.L_322 - .L_321)
.L_321:
        /*0004*/ 	.word	0x00000082


	//----- nvinfo : EIATTR_SW2861232_WAR
	.align		4
.L_322:
        /*0008*/ 	.byte	0x01, 0x35
	.zero		2


	//----- nvinfo : EIATTR_PARAM_CBANK
	.align		4
        /*000c*/ 	.byte	0x04, 0x0a
        /*000e*/ 	.short	(.L_324 - .L_323)
	.align		4
.L_323:
        /*0010*/ 	.word	index@(.nv.constant0._ZN7cutlass13device_kernelIN5flash19enable_sm80_to_sm89INS1_16FlashAttnFwdSm80INS1_25CollectiveMainloopFwdSm80ILi8ELi2ELb0EN4cute5tupleIJNS5_1CILi128EEENS7_ILi64EEENS7_ILi192EEEEEELi192ENS_6half_tEfNS_4arch4Sm80ELb0ELb1ELb0ELb0ELb1ELb0ELb1ELb0EEENS1_21CollectiveEpilogueFwdINS6_IJS8_SA_S9_EEENS6_IJNS7_ILi1EEESI_SI_EEESC_SE_Li256ELb0ELb1ELb0ELb0EEENS1_19SingleTileSchedulerILb0ELb0ELb1ELi128EEEEEEEEEvNT_6ParamsE)
        /*0014*/ 	.short	0x0160
        /*0016*/ 	.short	0x0418


	//----- nvinfo : EIATTR_CBANK_PARAM_SIZE
	.align		4
.L_324:
        /*0018*/ 	.byte	0x03, 0x19
        /*001a*/ 	.short	0x0418


	//----- nvinfo : EIATTR_KPARAM_INFO
	.align		4
        /*001c*/ 	.byte	0x04, 0x17
        /*001e*/ 	.short	(.L_326 - .L_325)
.L_325:
        /*0020*/ 	.word	0x00000000
        /*0024*/ 	.short	0x0000
        /*0026*/ 	.short	0x0000
        /*0028*/ 	.byte	0x00, 0xf0, 0x61, 0x10


	//----- nvinfo : EIATTR_MAXREG_COUNT
	.align		4
.L_326:
        /*002c*/ 	.byte	0x03, 0x1b
        /*002e*/ 	.short	0x00ff


	//----- nvinfo : EIATTR_NUM_BARRIERS
	.align		4
        /*0030*/ 	.byte	0x02, 0x4c
        /*0032*/ 	.byte	0x02
	.zero		1


	//----- nvinfo : EIATTR_MERCURY_ISA_VERSION
	.align		4
        /*0034*/ 	.byte	0x03, 0x5f
        /*0036*/ 	.short	0x0000


	//----- nvinfo : EIATTR_COOP_GROUP_MASK_REGIDS
	.align		4
        /*0038*/ 	.byte	0x04, 0x29
        /*003a*/ 	.short	(.L_328 - .L_327)


	//   ....[0]....
.L_327:
        /*003c*/ 	.word	0xffffffff


	//   ....[1]....
        /*0040*/ 	.word	0xffffffff


	//   ....[2]....
        /*0044*/ 	.word	0xffffffff


	//   ....[3]....
        /*0048*/ 	.word	0xffffffff


	//   ....[4]....
        /*004c*/ 	.word	0xffffffff


	//   ....[5]....
        /*0050*/ 	.word	0xffffffff


	//   ....[6]....
        /*0054*/ 	.word	0xffffffff


	//   ....[7]....
        /*0058*/ 	.word	0xffffffff


	//   ....[8]....
        /*005c*/ 	.word	0xffffffff


	//   ....[9]....
        /*0060*/ 	.word	0xffffffff


	//   ....[10]....
        /*0064*/ 	.word	0xffffffff


	//   ....[11]....
        /*0068*/ 	.word	0xffffffff


	//   ....[12]....
        /*006c*/ 	.word	0xffffffff


	//   ....[13]....
        /*0070*/ 	.word	0xffffffff


	//   ....[14]....
        /*0074*/ 	.word	0xffffffff


	//   ....[15]....
        /*0078*/ 	.word	0xffffffff


	//   ....[16]....
        /*007c*/ 	.word	0xffffffff


	//   ....[17]....
        /*0080*/ 	.word	0xffffffff


	//   ....[18]....
        /*0084*/ 	.word	0xffffffff


	//   ....[19]....
        /*0088*/ 	.word	0xffffffff


	//   ....[20]....
        /*008c*/ 	.word	0xffffffff


	//   ....[21]....
        /*0090*/ 	.word	0xffffffff


	//   ....[22]....
        /*0094*/ 	.word	0xffffffff


	//   ....[23]....
        /*0098*/ 	.word	0xffffffff


	//   ....[24]....
        /*009c*/ 	.word	0xffffffff


	//   ....[25]....
        /*00a0*/ 	.word	0xffffffff


	//   ....[26]....
        /*00a4*/ 	.word	0xffffffff


	//   ....[27]....
        /*00a8*/ 	.word	0xffffffff


	//   ....[28]....
        /*00ac*/ 	.word	0xffffffff


	//   ....[29]....
        /*00b0*/ 	.word	0xffffffff


	//   ....[30]....
        /*00b4*/ 	.word	0xffffffff


	//   ....[31]....
        /*00b8*/ 	.word	0xffffffff


	//   ....[32]....
        /*00bc*/ 	.word	0xffffffff


	//   ....[33]....
        /*00c0*/ 	.word	0xffffffff


	//   ....[34]....
        /*00c4*/ 	.word	0xffffffff


	//   ....[35]....
        /*00c8*/ 	.word	0xffffffff


	//   ....[36]....
        /*00cc*/ 	.word	0xffffffff


	//   ....[37]....
        /*00d0*/ 	.word	0xffffffff


	//   ....[38]....
        /*00d4*/ 	.word	0xffffffff


	//   ....[39]....
        /*00d8*/ 	.word	0xffffffff


	//   ....[40]....
        /*00dc*/ 	.word	0xffffffff


	//   ....[41]....
        /*00e0*/ 	.word	0xffffffff


	//   ....[42]....
        /*00e4*/ 	.word	0xffffffff


	//   ....[43]....
        /*00e8*/ 	.word	0xffffffff


	//   ....[44]....
        /*00ec*/ 	.word	0xffffffff


	//   ....[45]....
        /*00f0*/ 	.word	0xffffffff


	//   ....[46]....
        /*00f4*/ 	.word	0xffffffff


	//   ....[47]....
        /*00f8*/ 	.word	0xffffffff


	//   ....[48]....
        /*00fc*/ 	.word	0xffffffff


	//   ....[49]....
        /*0100*/ 	.word	0xffffffff


	//   ....[50]....
        /*0104*/ 	.word	0xffffffff


	//   ....[51]....
        /*0108*/ 	.word	0xffffffff


	//   ....[52]....
        /*010c*/ 	.word	0xffffffff


	//   ....[53]....
        /*0110*/ 	.word	0xffffffff


	//   ....[54]....
        /*0114*/ 	.word	0xffffffff


	//   ....[55]....
        /*0118*/ 	.word	0xffffffff


	//   ....[56]....
        /*011c*/ 	.word	0xffffffff


	//   ....[57]....
        /*0120*/ 	.word	0xffffffff


	//   ....[58]....
        /*0124*/ 	.word	0xffffffff


	//   ....[59]....
        /*0128*/ 	.word	0xffffffff


	//   ....[60]....
        /*012c*/ 	.word	0xffffffff


	//   ....[61]....
        /*0130*/ 	.word	0xffffffff


	//   ....[62]....
        /*0134*/ 	.word	0xffffffff


	//   ....[63]....
        /*0138*/ 	.word	0xffffffff


	//   ....[64]....
        /*013c*/ 	.word	0xffffffff


	//   ....[65]....
        /*0140*/ 	.word	0xffffffff


	//   ....[66]....
        /*0144*/ 	.word	0xffffffff


	//   ....[67]....
        /*0148*/ 	.word	0xffffffff


	//   ....[68]....
        /*014c*/ 	.word	0xffffffff


	//   ....[69]....
        /*0150*/ 	.word	0xffffffff


	//   ....[70]....
        /*0154*/ 	.word	0xffffffff


	//   ....[71]....
        /*0158*/ 	.word	0xffffffff


	//   ....[72]....
        /*015c*/ 	.word	0xffffffff


	//   ....[73]....
        /*0160*/ 	.word	0xffffffff


	//   ....[74]....
        /*0164*/ 	.word	0xffffffff


	//   ....[75]....
        /*0168*/ 	.word	0xffffffff


	//   ....[76]....
        /*016c*/ 	.word	0xffffffff


	//   ....[77]....
        /*0170*/ 	.word	0xffffffff


	//   ....[78]....
        /*0174*/ 	.word	0xffffffff


	//   ....[79]....
        /*0178*/ 	.word	0xffffffff


	//   ....[80]....
        /*017c*/ 	.word	0xffffffff


	//   ....[81]....
        /*0180*/ 	.word	0xffffffff


	//   ....[82]....
        /*0184*/ 	.word	0xffffffff


	//   ....[83]....
        /*0188*/ 	.word	0xffffffff


	//   ....[84]....
        /*018c*/ 	.word	0xffffffff


	//   ....[85]....
        /*0190*/ 	.word	0xffffffff


	//   ....[86]....
        /*0194*/ 	.word	0xffffffff


	//   ....[87]....
        /*0198*/ 	.word	0xffffffff


	//   ....[88]....
        /*019c*/ 	.word	0xffffffff


	//   ....[89]....
        /*01a0*/ 	.word	0xffffffff


	//   ....[90]....
        /*01a4*/ 	.word	0xffffffff


	//   ....[91]....
        /*01a8*/ 	.word	0xffffffff


	//   ....[92]....
        /*01ac*/ 	.word	0xffffffff


	//   ....[93]....
        /*01b0*/ 	.word	0xffffffff


	//   ....[94]....
        /*01b4*/ 	.word	0xffffffff


	//   ....[95]....
        /*01b8*/ 	.word	0xffffffff


	//   ....[96]....
        /*01bc*/ 	.word	0xffffffff


	//   ....[97]....
        /*01c0*/ 	.word	0xffffffff


	//----- nvinfo : EIATTR_COOP_GROUP_INSTR_OFFSETS
	.align		4
.L_328:
        /*01c4*/ 	.byte	0x04, 0x28
        /*01c6*/ 	.short	(.L_330 - .L_329)


	//   ....[0]....
.L_329:
        /*01c8*/ 	.word	0x00000c90


	//   ....[1]....
        /*01cc*/ 	.word	0x00000cd0


	//   ....[2]....
        /*01d0*/ 	.word	0x00000d10


	//   ....[3]....
        /*01d4*/ 	.word	0x00000d40


	//   ....[4]....
        /*01d8*/ 	.word	0x00000d90


	//   ....[5]....
        /*01dc*/ 	.word	0x00000dc0


	//   ....[6]....
        /*01e0*/ 	.word	0x00000df0


	//   ....[7]....
        /*01e4*/ 	.word	0x00000f70


	//   ....[8]....
        /*01e8*/ 	.word	0x00001400


	//   ....[9]....
        /*01ec*/ 	.word	0x00001430


	//   ....[10]....
        /*01f0*/ 	.word	0x00001480


	//   ....[11]....
        /*01f4*/ 	.word	0x000014a0


	//   ....[12]....
        /*01f8*/ 	.word	0x00001550


	//   ....[13]....
        /*01fc*/ 	.word	0x00001570


	//   ....[14]....
        /*0200*/ 	.word	0x00001590


	//   ....[15]....
        /*0204*/ 	.word	0x000015b0


	//   ....[16]....
        /*0208*/ 	.word	0x00001b90


	//   ....[17]....
        /*020c*/ 	.word	0x00001bb0


	//   ....[18]....
        /*0210*/ 	.word	0x00001c10


	//   ....[19]....
        /*0214*/ 	.word	0x00001c30


	//   ....[20]....
        /*0218*/ 	.word	0x00002170


	//   ....[21]....
        /*021c*/ 	.word	0x000021a0


	//   ....[22]....
        /*0220*/ 	.word	0x000021c0


	//   ....[23]....
        /*0224*/ 	.word	0x00002220


	//   ....[24]....
        /*0228*/ 	.word	0x00002e60


	//   ....[25]....
        /*022c*/ 	.word	0x00003090


	//   ....[26]....
        /*0230*/ 	.word	0x000038c0


	//   ....[27]....
        /*0234*/ 	.word	0x00003a70


	//   ....[28]....
        /*0238*/ 	.word	0x00003c30


	//   ....[29]....
        /*023c*/ 	.word	0x00003d30


	//   ....[30]....
        /*0240*/ 	.word	0x00004df0


	//   ....[31]....
        /*0244*/ 	.word	0x00004e10


	//   ....[32]....
        /*0248*/ 	.word	0x00004e30


	//   ....[33]....
        /*024c*/ 	.word	0x00004e40


	//   ....[34]....
        /*0250*/ 	.word	0x000054b0


	//   ....[35]....
        /*0254*/ 	.word	0x000054d0


	//   ....[36]....
        /*0258*/ 	.word	0x000054f0


	//   ....[37]....
        /*025c*/ 	.word	0x00005550


	//   ....[38]....
        /*0260*/ 	.word	0x000057e0


	//   ....[39]....
        /*0264*/ 	.word	0x000062c0


	//   ....[40]....
        /*0268*/ 	.word	0x000069f0


	//   ....[41]....
        /*026c*/ 	.word	0x00006aa0


	//   ....[42]....
        /*0270*/ 	.word	0x00006d30


	//   ....[43]....
        /*0274*/ 	.word	0x00006ea0


	//   ....[44]....
        /*0278*/ 	.word	0x00008670


	//   ....[45]....
        /*027c*/ 	.word	0x00008690


	//   ....[46]....
        /*0280*/ 	.word	0x000086b0


	//   ....[47]....
        /*0284*/ 	.word	0x00008720


	//   ....[48]....
        /*0288*/ 	.word	0x00008e50


	//   ....[49]....
        /*028c*/ 	.word	0x00008e70


	//   ....[50]....
        /*0290*/ 	.word	0x00008e90


	//   ....[51]....
        /*0294*/ 	.word	0x00008f00


	//   ....[52]....
        /*0298*/ 	.word	0x00009c00


	//   ....[53]....
        /*029c*/ 	.word	0x00009c20


	//   ....[54]....
        /*02a0*/ 	.word	0x00009c40


	//   ....[55]....
        /*02a4*/ 	.word	0x00009c60


	//   ....[56]....
        /*02a8*/ 	.word	0x0000b570


	//   ....[57]....
        /*02ac*/ 	.word	0x0000b580


	//   ....[58]....
        /*02b0*/ 	.word	0x0000b590


	//   ....[59]....
        /*02b4*/ 	.word	0x0000b600


	//   ....[60]....
        /*02b8*/ 	.word	0x0000bad0


	//   ....[61]....
        /*02bc*/ 	.word	0x0000bae0


	//   ....[62]....
        /*02c0*/ 	.word	0x0000baf0


	//   ....[63]....
        /*02c4*/ 	.word	0x0000bb70


	//   ....[64]....
        /*02c8*/ 	.word	0x0000c590


	//   ....[65]....
        /*02cc*/ 	.word	0x0000c880


	//   ....[66]....
        /*02d0*/ 	.word	0x0000cfb0


	//   ....[67]....
        /*02d4*/ 	.word	0x0000d280


	//   ....[68]....
        /*02d8*/ 	.word	0x0000d2d0


	//   ....[69]....
        /*02dc*/ 	.word	0x0000d380


	//   ....[70]....
        /*02e0*/ 	.word	0x0000ec00


	//   ....[71]....
        /*02e4*/ 	.word	0x0000ec10


	//   ....[72]....
        /*02e8*/ 	.word	0x0000ec20


	//   ....[73]....
        /*02ec*/ 	.word	0x0000ec90


	//   ....[74]....
        /*02f0*/ 	.word	0x0000ee30


	//   ....[75]....
        /*02f4*/ 	.word	0x0000ee60


	//   ....[76]....
        /*02f8*/ 	.word	0x0000eea0


	//   ....[77]....
        /*02fc*/ 	.word	0x0000eeb0


	//   ....[78]....
        /*0300*/ 	.word	0x00010440


	//   ....[79]....
        /*0304*/ 	.word	0x00010450


	//   ....[80]....
        /*0308*/ 	.word	0x00010470


	//   ....[81]....
        /*030c*/ 	.word	0x00010480


	//   ....[82]....
        /*0310*/ 	.word	0x00010490


	//   ....[83]....
        /*0314*/ 	.word	0x00010580


	//   ....[84]....
        /*0318*/ 	.word	0x00010700


	//   ....[85]....
        /*031c*/ 	.word	0x00010730


	//   ....[86]....
        /*0320*/ 	.word	0x00010880


	//   ....[87]....
        /*0324*/ 	.word	0x000108b0


	//   ....[88]....
        /*0328*/ 	.word	0x00010a00


	//   ....[89]....
        /*032c*/ 	.word	0x00010a20


	//   ....[90]....
        /*0330*/ 	.word	0x000110f0


	//   ....[91]....
        /*0334*/ 	.word	0x00011110


	//   ....[92]....
        /*0338*/ 	.word	0x00011240


	//   ....[93]....
        /*033c*/ 	.word	0x00011270


	//   ....[94]....
        /*0340*/ 	.word	0x000113a0


	//   ....[95]....
        /*0344*/ 	.word	0x000113d0


	//   ....[96]....
        /*0348*/ 	.word	0x00011500


	//   ....[97]....
        /*034c*/ 	.word	0x00011520


	//----- nvinfo : EIATTR_EXIT_INSTR_OFFSETS
	.align		4
.L_330:
        /*0350*/ 	.byte	0x04, 0x1c
        /*0352*/ 	.short	(.L_332 - .L_331)


	//   ....[0]....
.L_331:
        /*0354*/ 	.word	0x00000030


	//   ....[1]....
        /*0358*/ 	.word	0x00010a30


	//   ....[2]....
        /*035c*/ 	.word	0x00010b00


	//   ....[3]....
        /*0360*/ 	.word	0x00010b60


	//   ....[4]....
        /*0364*/ 	.word	0x00011530


	//   ....[5]....
        /*0368*/ 	.word	0x000115e0


	//   ....[6]....
        /*036c*/ 	.word	0x00011640


	//----- nvinfo : EIATTR_CTAIDZ_USED
	.align		4
.L_332:
        /*0370*/ 	.byte	0x01, 0x04
	.zero		2


	//----- nvinfo : EIATTR_MAX_THREADS
	.align		4
        /*0374*/ 	.byte	0x04, 0x05
        /*0376*/ 	.short	(.L_334 - .L_333)
.L_333:
        /*0378*/ 	.word	0x00000100
        /*037c*/ 	.word	0x00000001
        /*0380*/ 	.word	0x00000001


	//----- nvinfo : EIATTR_CRS_STACK_SIZE
	.align		4
.L_334:
        /*0384*/ 	.byte	0x04, 0x1e
        /*0386*/ 	.short	(.L_336 - .L_335)
.L_335:
        /*0388*/ 	.word	0x00000000
.L_336:


//--------------------- .nv.info._ZN7cutlass13device_kernelIN5flash19enable_sm80_to_sm89INS1_16FlashAttnFwdSm80INS1_25CollectiveMainloopFwdSm80ILi8ELi2ELb0EN4cute5tupleIJNS5_1CILi128EEENS7_ILi64EEENS7_ILi192EEEEEELi192ENS_6half_tEfNS_4arch4Sm80ELb0ELb1ELb0ELb1ELb1ELb0ELb1ELb0EEENS1_21CollectiveEpilogueFwdINS6_IJS8_SA_S9_EEENS6_IJNS7_ILi1EEESI_SI_EEESC_SE_Li256ELb1ELb1ELb0ELb0EEENS1_19SingleTileSchedulerILb1ELb0ELb1ELi128EEEEEEEEEvNT_6ParamsE --------------------------
	.section	.nv.info._ZN7cutlass13device_kernelIN5flash19enable_sm80_to_sm89INS1_16FlashAttnFwdSm80INS1_25CollectiveMainloopFwdSm80ILi8ELi2ELb0EN4cute5tupleIJNS5_1CILi128EEENS7_ILi64EEENS7_ILi192EEEEEELi192ENS_6half_tEfNS_4arch4Sm80ELb0ELb1ELb0ELb1ELb1ELb0ELb1ELb0EEENS1_21CollectiveEpilogueFwdINS6_IJS8_SA_S9_EEENS6_IJNS7_ILi1EEESI_SI_EEESC_SE_Li256ELb1ELb1ELb0ELb0EEENS1_19SingleTileSchedulerILb1ELb0ELb1ELi128EEEEEEEEEvNT_6ParamsE,"",@"SHT_CUDA_INFO"
	.sectionflags	@""
	.align	4


	//----- nvinfo : EIATTR_CUDA_API_VERSION
	.align		4
        /*0000*/ 	.byte	0x04, 0x37
        /*0002*/ 	.short	(.L_338 - .L_337)
.L_337:
        /*0004*/ 	.word	0x00000082


	//----- nvinfo : EIATTR_SW2861232_WAR
	.align		4
.L_338:
        /*0008*/ 	.byte	0x01, 0x35
	.zero		2


	//----- nvinfo : EIATTR_PARAM_CBANK
	.align		4
        /*000c*/ 	.byte	0x04, 0x0a
        /*000e*/ 	.short	(.L_340 - .L_339)
	.align		4
.L_339:
        /*0010*/ 	.word	index@(.nv.constant0._ZN7cutlass13device_kernelIN5flash19enable_sm80_to_sm89INS1_16FlashAttnFwdSm80INS1_25CollectiveMainloopFwdSm80ILi8ELi2ELb0EN4cute5tupleIJNS5_1CILi128EEENS7_ILi64EEENS7_ILi192EEEEEELi192ENS_6half_tEfNS_4arch4Sm80ELb0ELb1ELb0ELb1ELb1ELb0ELb1ELb0EEENS1_21CollectiveEpilogueFwdINS6_IJS8_SA_S9_EEENS6_IJNS7_ILi1EEESI_SI_EEESC_SE_Li256ELb1ELb1ELb0ELb0EEENS1_19SingleTileSchedulerILb1ELb0ELb1ELi128EEEEEEEEEvNT_6ParamsE)
        /*0014*/ 	.short	0x0160
        /*0016*/ 	.short	0x0418


	//----- nvinfo : EIATTR_CBANK_PARAM_SIZE
	.align		4
.L_340:
        /*0018*/ 	.byte	0x03, 0x19
        /*001a*/ 	.short	0x0418


	//----- nvinfo : EIATTR_KPARAM_INFO
	.align		4
        /*001c*/ 	.byte	0x04, 0x17
        /*001e*/ 	.short	(.L_342 - .L_341)
.L_341:
        /*0020*/ 	.word	0x00000000
        /*0024*/ 	.short	0x0000
        /*0026*/ 	.short	0x0000
        /*0028*/ 	.byte	0x00, 0xf0, 0x61, 0x10


	//----- nvinfo : EIATTR_MAXREG_COUNT
	.align		4
.L_342:
        /*002c*/ 	.byte	0x03, 0x1b
        /*002e*/ 	.short	0x00ff


	//----- nvinfo : EIATTR_NUM_BARRIERS
	.align		4
        /*0030*/ 	.byte	0x02, 0x4c
        /*0032*/ 	.byte	0x02
	.zero		1


	//----- nvinfo : EIATTR_MERCURY_ISA_VERSION
	.align		4
        /*0034*/ 	.byte	0x03, 0x5f
        /*0036*/ 	.short	0x0000


	//----- nvinfo : EIATTR_COOP_GROUP_MASK_REGIDS
	.align		4
        /*0038*/ 	.byte	0x04, 0x29
        /*003a*/ 	.short	(.L_344 - .L_343)


	//   ....[0]....
.L_343:
        /*003c*/ 	.word	0xffffffff


	//   ....[1]....
        /*0040*/ 	.word	0xffffffff


	//   ....[2]....
        /*0044*/ 	.word	0xffffffff


	//   ....[3]....
        /*0048*/ 	.word	0xffffffff


	//   ....[4]....
        /*004c*/ 	.word	0xffffffff


	//   ....[5]....
        /*0050*/ 	.word	0xffffffff


	//   ....[6]....
        /*0054*/ 	.word	0xffffffff


	//   ....[7]....
        /*0058*/ 	.word	0xffffffff


	//   ....[8]....
        /*005c*/ 	.word	0xffffffff


	//   ....[9]....
        /*0060*/ 	.word	0xffffffff


	//   ....[10]....
        /*0064*/ 	.word	0xffffffff


	//   ....[11]....
        /*0068*/ 	.word	0xffffffff


	//   ....[12]....
        /*006c*/ 	.word	0xffffffff


	//   ....[13]....
        /*0070*/ 	.word	0xffffffff


	//   ....[14]....
        /*0074*/ 	.word	0xffffffff


	//   ....[15]....
        /*0078*/ 	.word	0xffffffff


	//   ....[16]....
        /*007c*/ 	.word	0xffffffff


	//   ....[17]....
        /*0080*/ 	.word	0xffffffff


	//   ....[18]....
        /*0084*/ 	.word	0xffffffff


	//   ....[19]....
        /*0088*/ 	.word	0xffffffff


	//   ....[20]....
        /*008c*/ 	.word	0xffffffff


	//   ....[21]....
        /*0090*/ 	.word	0xffffffff


	//   ....[22]....
        /*0094*/ 	.word	0xffffffff


	//   ....[23]....
        /*0098*/ 	.word	0xffffffff


	//   ....[24]....
        /*009c*/ 	.word	0xffffffff


	//   ....[25]....
        /*00a0*/ 	.word	0xffffffff


	//   ....[26]....
        /*00a4*/ 	.word	0xffffffff


	//   ....[27]....
        /*00a8*/ 	.word	0xffffffff


	//   ....[28]....
        /*00ac*/ 	.word	0xffffffff


	//   ....[29]....
        /*00b0*/ 	.word	0xffffffff


	//   ....[30]....
        /*00b4*/ 	.word	0xffffffff


	//   ....[31]....
        /*00b8*/ 	.word	0xffffffff


	//   ....[32]....
        /*00bc*/ 	.word	0xffffffff


	//   ....[33]....
        /*00c0*/ 	.word	0xffffffff


	//   ....[34]....
        /*00c4*/ 	.word	0xffffffff


	//   ....[35]....
        /*00c8*/ 	.word	0xffffffff


	//   ....[36]....
        /*00cc*/ 	.word	0xffffffff


	//   ....[37]....
        /*00d0*/ 	.word	0xffffffff


	//   ....[38]....
        /*00d4*/ 	.word	0xffffffff


	//   ....[39]....
        /*00d8*/ 	.word	0xffffffff


	//   ....[40]....
        /*00dc*/ 	.word	0xffffffff


	//   ....[41]....
        /*00e0*/ 	.word	0xffffffff


	//   ....[42]....
        /*00e4*/ 	.word	0xffffffff


	//   ....[43]....
        /*00e8*/ 	.word	0xffffffff


	//   ....[44]....
        /*00ec*/ 	.word	0xffffffff


	//   ....[45]....
        /*00f0*/ 	.word	0xffffffff


	//   ....[46]....
        /*00f4*/ 	.word	0xffffffff


	//   ....[47]....
        /*00f8*/ 	.word	0xffffffff


	//   ....[48]....
        /*00fc*/ 	.word	0xffffffff


	//   ....[49]....
        /*0100*/ 	.word	0xffffffff


	//   ....[50]....
        /*0104*/ 	.word	0xffffffff


	//   ....[51]....
        /*0108*/ 	.word	0xffffffff


	//   ....[52]....
        /*010c*/ 	.word	0xffffffff


	//   ....[53]....
        /*0110*/ 	.word	0xffffffff


	//   ....[54]....
        /*0114*/ 	.word	0xffffffff


	//   ....[55]....
        /*0118*/ 	.word	0xffffffff


	//   ....[56]....
        /*011c*/ 	.word	0xffffffff


	//   ....[57]....
        /*0120*/ 	.word	0xffffffff


	//   ....[58]....
        /*0124*/ 	.word	0xffffffff


	//   ....[59]....
        /*0128*/ 	.word	0xffffffff


	//   ....[60]....
        /*012c*/ 	.word	0xffffffff


	//   ....[61]....
        /*0130*/ 	.word	0xffffffff


	//   ....[62]....
        /*0134*/ 	.word	0xffffffff


	//   ....[63]....
        /*0138*/ 	.word	0xffffffff


	//   ....[64]....
        /*013c*/ 	.word	0xffffffff


	//   ....[65]....
        /*0140*/ 	.word	0xffffffff


	//   ....[66]....
        /*0144*/ 	.word	0xffffffff


	//   ....[67]....
        /*0148*/ 	.word	0xffffffff


	//   ....[68]....
        /*014c*/ 	.word	0xffffffff


	//   ....[69]....
        /*0150*/ 	.word	0xffffffff


	//   ....[70]....
        /*0154*/ 	.word	0xffffffff


	//   ....[71]....
        /*0158*/ 	.word	0xffffffff


	//   ....[72]....
        /*015c*/ 	.word	0xffffffff


	//   ....[73]....
        /*0160*/ 	.word	0xffffffff


	//   ....[74]....
        /*0164*/ 	.word	0xffffffff


	//   ....[75]....
        /*0168*/ 	.word	0xffffffff


	//   ....[76]....
        /*016c*/ 	.word	0xffffffff


	//   ....[77]....
        /*0170*/ 	.word	0xffffffff


	//   ....[78]....
        /*0174*/ 	.word	0xffffffff


	//   ....[79]....
        /*0178*/ 	.word	0xffffffff


	//   ....[80]....
        /*017c*/ 	.word	0xffffffff


	//   ....[81]....
        /*0180*/ 	.word	0xffffffff


	//   ....[82]....
        /*0184*/ 	.word	0xffffffff


	//   ....[83]....
        /*0188*/ 	.word	0xffffffff


	//   ....[84]....
        /*018c*/ 	.word	0xffffffff


	//   ....[85]....
        /*0190*/ 	.word	0xffffffff


	//   ....[86]....
        /*0194*/ 	.word	0xffffffff


	//   ....[87]....
        /*0198*/ 	.word	0xffffffff


	//   ....[88]....
        /*019c*/ 	.word	0xffffffff


	//   ....[89]....
        /*01a0*/ 	.word	0xffffffff


	//   ....[90]....
        /*01a4*/ 	.word	0xffffffff


	//   ....[91]....
        /*01a8*/ 	.word	0xffffffff


	//   ....[92]....
        /*01ac*/ 	.word	0xffffffff


	//   ....[93]....
        /*01b0*/ 	.word	0xffffffff


	//   ....[94]....
        /*01b4*/ 	.word	0xffffffff


	//   ....[95]....
        /*01b8*/ 	.word	0xffffffff


	//   ....[96]....
        /*01bc*/ 	.word	0xffffffff


	//   ....[97]....
        /*01c0*/ 	.word	0xffffffff


	//   ....[98]....
        /*01c4*/ 	.word	0xffffffff


	//----- nvinfo : EIATTR_COOP_GROUP_INSTR_OFFSETS
	.align		4
.L_344:
        /*01c8*/ 	.byte	0x04, 0x28
        /*01ca*/ 	.short	(.L_346 - .L_345)


	//   ....[0]....
.L_345:
        /*01cc*/ 	.word	0x00000090


	//   ....[1]....
        /*01d0*/ 	.word	0x00001570


	//   ....[2]....
        /*01d4*/ 	.word	0x000015b0


	//   ....[3]....
        /*01d8*/ 	.word	0x000017d0


	//   ....[4]....
        /*01dc*/ 	.word	0x00001800


	//   ....[5]....
        /*01e0*/ 	.word	0x00001920


	//   ....[6]....
        /*01e4*/ 	.word	0x00001950


	//   ....[7]....
        /*01e8*/ 	.word	0x00001a60


	//   ....[8]....
        /*01ec*/ 	.word	0x00001aa0


	//   ....[9]....
        /*01f0*/ 	.word	0x00001ff0


	//   ....[10]....
        /*01f4*/ 	.word	0x00002010


	//   ....[11]....
        /*01f8*/ 	.word	0x00002040


	//   ....[12]....
        /*01fc*/ 	.word	0x00002070


	//   ....[13]....
        /*0200*/ 	.word	0x00002080


	//   ....[14]....
        /*0204*/ 	.word	0x00002090


	//   ....[15]....
        /*0208*/ 	.word	0x000021d0


	//   ....[16]....
        /*020c*/ 	.word	0x000021e0


	//   ....[17]....
        /*0210*/ 	.word	0x00002630


	//   ....[18]....
        /*0214*/ 	.word	0x00002660


	//   ....[19]....
        /*0218*/ 	.word	0x00002670


	//   ....[20]....
        /*021c*/ 	.word	0x00002680


	//   ....[21]....
        /*0220*/ 	.word	0x00002b00


	//   ....[22]....
        /*0224*/ 	.word	0x00002b30


	//   ....[23]....
        /*0228*/ 	.word	0x00002b40


	//   ....[24]....
        /*022c*/ 	.word	0x00002b50


	//   ....[25]....
        /*0230*/ 	.word	0x000035e0


	//   ....[26]....
        /*0234*/ 	.word	0x00003a00


	//   ....[27]....
        /*0238*/ 	.word	0x000044d0


	//   ....[28]....
        /*023c*/ 	.word	0x000044f0


	//   ....[29]....
        /*0240*/ 	.word	0x00004510


	//   ....[30]....
        /*0244*/ 	.word	0x00004620


	//   ....[31]....
        /*0248*/ 	.word	0x00005750


	//   ....[32]....
        /*024c*/ 	.word	0x00005780


	//   ....[33]....
        /*0250*/ 	.word	0x000057a0


	//   ....[34]....
        /*0254*/ 	.word	0x000057b0


	//   ....[35]....
        /*0258*/ 	.word	0x00005e50


	//   ....[36]....
        /*025c*/ 	.word	0x00005e60


	//   ....[37]....
        /*0260*/ 	.word	0x00005e70


	//   ....[38]....
        /*0264*/ 	.word	0x00005e80


	//   ....[39]....
        /*0268*/ 	.word	0x00006a10


	//   ....[40]....
        /*026c*/ 	.word	0x00006c30


	//   ....[41]....
        /*0270*/ 	.word	0x000075c0


	//   ....[42]....
        /*0274*/ 	.word	0x00007650


	//   ....[43]....
        /*0278*/ 	.word	0x00007670


	//   ....[44]....
        /*027c*/ 	.word	0x00007690


	//   ....[45]....
        /*0280*/ 	.word	0x00008fe0


	//   ....[46]....
        /*0284*/ 	.word	0x00009000


	//   ....[47]....
        /*0288*/ 	.word	0x00009010


	//   ....[48]....
        /*028c*/ 	.word	0x00009020


	//   ....[49]....
        /*0290*/ 	.word	0x000097a0


	//   ....[50]....
        /*0294*/ 	.word	0x000097b0


	//   ....[51]....
        /*0298*/ 	.word	0x000097c0


	//   ....[52]....
        /*029c*/ 	.word	0x000097d0


	//   ....[53]....
        /*02a0*/ 	.word	0x0000a530


	//   ....[54]....
        /*02a4*/ 	.word	0x0000a550


	//   ....[55]....
        /*02a8*/ 	.word	0x0000a570


	//   ....[56]....
        /*02ac*/ 	.word	0x0000a590


	//   ....[57]....
        /*02b0*/ 	.word	0x0000be90


	//   ....[58]....
        /*02b4*/ 	.word	0x0000beb0


	//   ....[59]....
        /*02b8*/ 	.word	0x0000bec0


	//   ....[60]....
        /*02bc*/ 	.word	0x0000bed0


	//   ....[61]....
        /*02c0*/ 	.word	0x0000c3f0


	//   ....[62]....
        /*02c4*/ 	.word	0x0000c400


	//   ....[63]....
        /*02c8*/ 	.word	0x0000c410


	//   ....[64]....
        /*02cc*/ 	.word	0x0000c420


	//   ....[65]....
        /*02d0*/ 	.word	0x0000ce70


	//   ....[66]....
        /*02d4*/ 	.word	0x0000d2c0


	//   ....[67]....
        /*02d8*/ 	.word	0x0000da90


	//   ....[68]....
        /*02dc*/ 	.word	0x0000dbd0


	//   ....[69]....
        /*02e0*/ 	.word	0x0000dbe0


	//   ....[70]....
        /*02e4*/ 	.word	0x0000dc00


	//   ....[71]....
        /*02e8*/ 	.word	0x0000f4f0


	//   ....[72]....
        /*02ec*/ 	.word	0x0000f510


	//   ....[73]....
        /*02f0*/ 	.word	0x0000f530


	//   ....[74]....
        /*02f4*/ 	.word	0x0000f540


	//   ....[75]....
        /*02f8*/ 	.word	0x0000f710


	//   ....[76]....
        /*02fc*/ 	.word	0x0000f730


	//   ....[77]....
        /*0300*/ 	.word	0x0000f770


	//   ....[78]....
        /*0304*/ 	.word	0x0000f780


	//   ....[79]....
        /*0308*/ 	.word	0x00010d90


	//   ....[80]....
        /*030c*/ 	.word	0x00010dd0


	//   ....[81]....
        /*0310*/ 	.word	0x00010e60


	//   ....[82]....
        /*0314*/ 	.word	0x00010ea0


	//   ....[83]....
        /*0318*/ 	.word	0x000110b0


	//   ....[84]....
        /*031c*/ 	.word	0x000110c0


	//   ....[85]....
        /*0320*/ 	.word	0x00011240


	//   ....[86]....
        /*0324*/ 	.word	0x00011270


	//   ....[87]....
        /*0328*/ 	.word	0x000113c0


	//   ....[88]....
        /*032c*/ 	.word	0x000113f0


	//   ....[89]....
        /*0330*/ 	.word	0x00011540


	//   ....[90]....
        /*0334*/ 	.word	0x00011560


	//   ....[91]....
        /*0338*/ 	.word	0x00011ea0


	//   ....[92]....
        /*033c*/ 	.word	0x00011eb0


	//   ....[93]....
        /*0340*/ 	.word	0x00011fe0


	//   ....[94]....
        /*0344*/ 	.word	0x00012010


	//   ....[95]....
        /*0348*/ 	.word	0x00012140


	//   ....[96]....
        /*034c*/ 	.word	0x00012170


	//   ....[97]....
        /*0350*/ 	.word	0x000122a0


	//   ....[98]....
        /*0354*/ 	.word	0x000122c0


	//----- nvinfo : EIATTR_EXIT_INSTR_OFFSETS
	.align		4
.L_346:
        /*0358*/ 	.byte	0x04, 0x1c
        /*035a*/ 	.short	(.L_348 - .L_347)


	//   ....[0]....
.L_347:
        /*035c*/ 	.word	0x00000440


	//   ....[1]....
        /*0360*/ 	.word	0x00011570


	//   ....[2]....
        /*0364*/ 	.word	0x00011640


	//   ....[3]....
        /*0368*/ 	.word	0x000116a0


	//   ....[4]....
        /*036c*/ 	.word	0x000122d0


	//   ....[5]....
        /*0370*/ 	.word	0x00012380


	//   ....[6]....
        /*0374*/ 	.word	0x000123e0


	//----- nvinfo : EIATTR_CTAIDZ_USED
	.align		4
.L_348:
        /*0378*/ 	.byte	0x01, 0x04
	.zero		2


	//----- nvinfo : EIATTR_MAX_THREADS
	.align		4
        /*037c*/ 	.byte	0x04, 0x05
        /*037e*/ 	.short	(.L_350 - .L_349)
.L_349:
        /*0380*/ 	.word	0x00000100
        /*0384*/ 	.word	0x00000001
        /*0388*/ 	.word	0x00000001


	//----- nvinfo : EIATTR_CRS_STACK_SIZE
	.align		4
.L_350:
        /*038c*/ 	.byte	0x04, 0x1e
        /*038e*/ 	.short	(.L_352 - .L_351)
.L_351:
        /*0390*/ 	.word	0x00000000
.L_352:


//--------------------- .nv.info._ZN7cutlass13device_kernelIN5flash19enable_sm80_to_sm89INS1_16FlashAttnFwdSm80INS1_25CollectiveMainloopFwdSm80ILi8ELi2ELb0EN4cute5tupleIJNS5_1CILi128EEENS7_ILi64EEENS7_ILi192EEEEEELi192ENS_6half_tEfNS_4arch4Sm80ELb0ELb1ELb0ELb1ELb1ELb1ELb1ELb0EEENS1_21CollectiveEpilogueFwdINS6_IJS8_SA_S9_EEENS6_IJNS7_ILi1EEESI_SI_EEESC_SE_Li256ELb1ELb1ELb0ELb0EEENS1_19SingleTileSchedulerILb1ELb0ELb1ELi128EEEEEEEEEvNT_6ParamsE --------------------------
	.section	.nv.info._ZN7cutlass13device_kernelIN5flash19enable_sm80_to_sm89INS1_16FlashAttnFwdSm80INS1_25CollectiveMainloopFwdSm80ILi8ELi2ELb0EN4cute5tupleIJNS5_1CILi128EEENS7_ILi64EEENS7_ILi192EEEEEELi192ENS_6half_tEfNS_4arch4Sm80ELb0ELb1ELb0ELb1ELb1ELb1ELb1ELb0EEENS1_21CollectiveEpilogueFwdINS6_IJS8_SA_S9_EEENS6_IJNS7_ILi1EEESI_SI_EEESC_SE_Li256ELb1ELb1ELb0ELb0EEENS1_19SingleTileSchedulerILb1ELb0ELb1ELi128EEEEEEEEEvNT_6ParamsE,"",@"SHT_CUDA_INFO"
	.sectionflags	@""
	.align	4


	//----- nvinfo : EIATTR_CUDA_API_VERSION
	.align		4
        /*0000*/ 	.byte	0x04, 0x37
        /*0002*/ 	.short	(.L_354 - .L_353)
.L_353:
        /*0004*/ 	.word	0x00000082


	//----- nvinfo : EIATTR_SW2861232_WAR
	.align		4
.L_354:
        /*0008*/ 	.byte	0x01, 0x35
	.zero		2


	//----- nvinfo : EIATTR_PARAM_CBANK
	.align		4
        /*000c*/ 	.byte	0x04, 0x0a
        /*000e*/ 	.short	(.L_356 - .L_355)
	.align		4
.L_355:
        /*0010*/ 	.word	index@(.nv.constant0._ZN7cutlass13device_kernelIN5flash19enable_sm80_to_sm89INS1_16FlashAttnFwdSm80INS1_25CollectiveMainloopFwdSm80ILi8ELi2ELb0EN4cute5tupleIJNS5_1CILi128EEENS7_ILi64EEENS7_ILi192EEEEEELi192ENS_6half_tEfNS_4arch4Sm80ELb0ELb1ELb0ELb1ELb1ELb1ELb1ELb0EEENS1_21CollectiveEpilogueFwdINS6_IJS8_SA_S9_EEENS6_IJNS7_ILi1EEESI_SI_EEESC_SE_Li256ELb1ELb1ELb0ELb0EEENS1_19SingleTileSchedulerILb1ELb0ELb1ELi128EEEEEEEEEvNT_6ParamsE)
        /*0014*/ 	.short	0x0160
        /*0016*/ 	.short	0x0418


	//----- nvinfo : EIATTR_CBANK_PARAM_SIZE
	.align		4
.L_356:
        /*0018*/ 	.byte	0x03, 0x19
        /*001a*/ 	.short	0x0418


	//----- nvinfo : EIATTR_KPARAM_INFO
	.align		4
        /*001c*/ 	.byte	0x04, 0x17
        /*001e*/ 	.short	(.L_358 - .L_357)
.L_357:
        /*0020*/ 	.word	0x00000000
        /*0024*/ 	.short	0x0000
        /*0026*/ 	.short	0x0000
        /*0028*/ 	.byte	0x00, 0xf0, 0x61, 0x10


	//----- nvinfo : EIATTR_MAXREG_COUNT
	.align		4
.L_358:
        /*002c*/ 	.byte	0x03, 0x1b
        /*002e*/ 	.short	0x00ff


	//----- nvinfo : EIATTR_NUM_BARRIERS
	.align		4
        /*0030*/ 	.byte	0x02, 0x4c
        /*0032*/ 	.byte	0x02
	.zero		1


	//----- nvinfo : EIATTR_MERCURY_ISA_VERSION
	.align		4
        /*0034*/ 	.byte	0x03, 0x5f
        /*0036*/ 	.short	0x0000


	//----- nvinfo : EIATTR_COOP_GROUP_MASK_REGIDS
	.align		4
        /*0038*/ 	.byte	0x04, 0x29
        /*003a*/ 	.short	(.L_360 - .L_359)


	//   ....[0]....
.L_359:
        /*003c*/ 	.word	0xffffffff


	//   ....[1]....
        /*0040*/ 	.word	0xffffffff


	//   ....[2]....
        /*0044*/ 	.word	0xffffffff


	//   ....[3]....
        /*0048*/ 	.word	0xffffffff


	//   ....[4]....
        /*004c*/ 	.word	0xffffffff


	//   ....[5]....
        /*0050*/ 	.word	0xffffffff


	//   ....[6]....
        /*0054*/ 	.word	0xffffffff


	//   ....[7]....
        /*0058*/ 	.word	0xffffffff


	//   ....[8]....
        /*005c*/ 	.word	0xffffffff


	//   ....[9]....
        /*0060*/ 	.word	0xffffffff


	//   ....[10]....
        /*0064*/ 	.word	0xffffffff


	//   ....[11]....
        /*0068*/ 	.word	0xffffffff


	//   ....[12]....
        /*006c*/ 	.word	0xffffffff


	//   ....[13]....
        /*0070*/ 	.word	0xffffffff


	//   ....[14]....
        /*0074*/ 	.word	0xffffffff


	//   ....[15]....
        /*0078*/ 	.word	0xffffffff


	//   ....[16]....
        /*007c*/ 	.word	0xffffffff


	//   ....[17]....
        /*0080*/ 	.word	0xffffffff


	//   ....[18]....
        /*0084*/ 	.word	0xffffffff


	//   ....[19]....
        /*0088*/ 	.word	0xffffffff


	//   ....[20]....
        /*008c*/ 	.word	0xffffffff


	//   ....[21]....
        /*0090*/ 	.word	0xffffffff


	//   ....[22]....
        /*0094*/ 	.word	0xffffffff


	//   ....[23]....
        /*0098*/ 	.word	0xffffffff


	//   ....[24]....
        /*009c*/ 	.word	0xffffffff


	//   ....[25]....
        /*00a0*/ 	.word	0xffffffff


	//   ....[26]....
        /*00a4*/ 	.word	0xffffffff


	//   ....[27]....
        /*00a8*/ 	.word	0xffffffff


	//   ....[28]....
        /*00ac*/ 	.word	0xffffffff


	//   ....[29]....
        /*00b0*/ 	.word	0xffffffff


	//   ....[30]....
        /*00b4*/ 	.word	0xffffffff


	//   ....[31]....
        /*00b8*/ 	.word	0xffffffff


	//   ....[32]....
        /*00bc*/ 	.word	0xffffffff


	//   ....[33]....
        /*00c0*/ 	.word	0xffffffff


	//   ....[34]....
        /*00c4*/ 	.word	0xffffffff


	//   ....[35]....
        /*00c8*/ 	.word	0xffffffff


	//   ....[36]....
        /*00cc*/ 	.word	0xffffffff


	//   ....[37]....
        /*00d0*/ 	.word	0xffffffff


	//   ....[38]....
        /*00d4*/ 	.word	0xffffffff


	//   ....[39]....
        /*00d8*/ 	.word	0xffffffff


	//   ....[40]....
        /*00dc*/ 	.word	0xffffffff


	//   ....[41]....
        /*00e0*/ 	.word	0xffffffff


	//   ....[42]....
        /*00e4*/ 	.word	0xffffffff


	//   ....[43]....
        /*00e8*/ 	.word	0xffffffff


	//   ....[44]....
        /*00ec*/ 	.word	0xffffffff


	//   ....[45]....
        /*00f0*/ 	.word	0xffffffff


	//   ....[46]....
        /*00f4*/ 	.word	0xffffffff


	//   ....[47]....
        /*00f8*/ 	.word	0xffffffff


	//   ....[48]....
        /*00fc*/ 	.word	0xffffffff


	//   ....[49]....
        /*0100*/ 	.word	0xffffffff


	//   ....[50]....
        /*0104*/ 	.word	0xffffffff


	//   ....[51]....
        /*0108*/ 	.word	0xffffffff


	//   ....[52]....
        /*010c*/ 	.word	0xffffffff


	//   ....[53]....
        /*0110*/ 	.word	0xffffffff


	//   ....[54]....
        /*0114*/ 	.word	0xffffffff


	//   ....[55]....
        /*0118*/ 	.word	0xffffffff


	//   ....[56]....
        /*011c*/ 	.word	0xffffffff


	//   ....[57]....
        /*0120*/ 	.word	0xffffffff


	//   ....[58]....
        /*0124*/ 	.word	0xffffffff


	//   ....[59]....
        /*0128*/ 	.word	0xffffffff


	//   ....[60]....
        /*012c*/ 	.word	0xffffffff


	//   ....[61]....
        /*0130*/ 	.word	0xffffffff


	//   ....[62]....
        /*0134*/ 	.word	0xffffffff


	//   ....[63]....
        /*0138*/ 	.word	0xffffffff


	//   ....[64]....
        /*013c*/ 	.word	0xffffffff


	//   ....[65]....
        /*0140*/ 	.word	0xffffffff


	//   ....[66]....
        /*0144*/ 	.word	0xffffffff


	//   ....[67]....
        /*0148*/ 	.word	0xffffffff


	//   ....[68]....
        /*014c*/ 	.word	0xffffffff


	//   ....[69]....
        /*0150*/ 	.word	0xffffffff


	//   ....[70]....
        /*0154*/ 	.word	0xffffffff


	//   ....[71]....
        /*0158*/ 	.word	0xffffffff


	//   ....[72]....
        /*015c*/ 	.word	0xffffffff


	//   ....[73]....
        /*0160*/ 	.word	0xffffffff


	//   ....[74]....
        /*0164*/ 	.word	0xffffffff


	//   ....[75]....
        /*0168*/ 	.word	0xffffffff


	//   ....[76]....
        /*016c*/ 	.word	0xffffffff


	//   ....[77]....
        /*0170*/ 	.word	0xffffffff


	//   ....[78]....
        /*0174*/ 	.word	0xffffffff


	//   ....[79]....
        /*0178*/ 	.word	0xffffffff


	//   ....[80]....
        /*017c*/ 	.word	0xffffffff


	//   ....[81]....
        /*0180*/ 	.word	0xffffffff


	//   ....[82]....
        /*0184*/ 	.word	0xffffffff


	//   ....[83]....
        /*0188*/ 	.word	0xffffffff


	//   ....[84]....
        /*018c*/ 	.word	0xffffffff


	//   ....[85]....
        /*0190*/ 	.word	0xffffffff


	//   ....[86]....
        /*0194*/ 	.word	0xffffffff


	//   ....[87]....
        /*0198*/ 	.word	0xffffffff


	//   ....[88]....
        /*019c*/ 	.word	0xffffffff


	//   ....[89]....
        /*01a0*/ 	.word	0xffffffff


	//   ....[90]....
        /*01a4*/ 	.word	0xffffffff


	//   ....[91]....
        /*01a8*/ 	.word	0xffffffff


	//   ....[92]....
        /*01ac*/ 	.word	0xffffffff


	//   ....[93]....
        /*01b0*/ 	.word	0xffffffff


	//   ....[94]....
        /*01b4*/ 	.word	0xffffffff


	//   ....[95]....
        /*01b8*/ 	.word	0xffffffff


	//   ....[96]....
        /*01bc*/ 	.word	0xffffffff


	//   ....[97]....
        /*01c0*/ 	.word	0xffffffff


	//   ....[98]....
        /*01c4*/ 	.word	0xffffffff


	//   ....[99]....
        /*01c8*/ 	.word	0xffffffff


	//   ....[100]....
        /*01cc*/ 	.word	0xffffffff


	//   ....[101]....
        /*01d0*/ 	.word	0xffffffff


	//   ....[102]....
        /*01d4*/ 	.word	0xffffffff


	//   ....[103]....
        /*01d8*/ 	.word	0xffffffff


	//   ....[104]....
        /*01dc*/ 	.word	0xffffffff


	//   ....[105]....
        /*01e0*/ 	.word	0xffffffff


	//   ....[106]....
        /*01e4*/ 	.word	0xffffffff


	//   ....[107]....
        /*01e8*/ 	.word	0xffffffff


	//   ....[108]....
        /*01ec*/ 	.word	0xffffffff


	//   ....[109]....
        /*01f0*/ 	.word	0xffffffff


	//   ....[110]....
        /*01f4*/ 	.word	0xffffffff


	//   ....[111]....
        /*01f8*/ 	.word	0xffffffff


	//   ....[112]....
        /*01fc*/ 	.word	0xffffffff


	//   ....[113]....
        /*0200*/ 	.word	0xffffffff


	//   ....[114]....
        /*0204*/ 	.word	0xffffffff


	//   ....[115]....
        /*0208*/ 	.word	0xffffffff


	//   ....[116]....
        /*020c*/ 	.word	0xffffffff


	//   ....[117]....
        /*0210*/ 	.word	0xffffffff


	//   ....[118]....
        /*0214*/ 	.word	0xffffffff


	//   ....[119]....
        /*0218*/ 	.word	0xffffffff


	//   ....[120]....
        /*021c*/ 	.word	0xffffffff


	//   ....[121]....
        /*0220*/ 	.word	0xffffffff


	//   ....[122]....
        /*0224*/ 	.word	0xffffffff


	//----- nvinfo : EIATTR_COOP_GROUP_INSTR_OFFSETS
	.align		4
.L_360:
        /*0228*/ 	.byte	0x04, 0x28
        /*022a*/ 	.short	(.L_362 - .L_361)


	//   ....[0]....
.L_361:
        /*022c*/ 	.word	0x00000090


	//   ....[1]....
        /*0230*/ 	.word	0x00002a60


	//   ....[2]....
        /*0234*/ 	.word	0x00002a70


	//   ....[3]....
        /*0238*/ 	.word	0x000045a0


	//   ....[4]....
        /*023c*/ 	.word	0x000045b0


	//   ....[5]....
        /*0240*/ 	.word	0x000060c0


	//   ....[6]....
        /*0244*/ 	.word	0x000060e0


	//   ....[7]....
        /*0248*/ 	.word	0x000065a0


	//   ....[8]....
        /*024c*/ 	.word	0x000065b0


	//   ....[9]....
        /*0250*/ 	.word	0x000077b0


	//   ....[10]....
        /*0254*/ 	.word	0x000077e0


	//   ....[11]....
        /*0258*/ 	.word	0x000079c0


	//   ....[12]....
        /*025c*/ 	.word	0x000079f0


	//   ....[13]....
        /*0260*/ 	.word	0x00007b10


	//   ....[14]....
        /*0264*/ 	.word	0x00007b40


	//   ....[15]....
        /*0268*/ 	.word	0x00007c50


	//   ....[16]....
        /*026c*/ 	.word	0x00007c90


	//   ....[17]....
        /*0270*/ 	.word	0x00008200


	//   ....[18]....
        /*0274*/ 	.word	0x00008220


	//   ....[19]....
        /*0278*/ 	.word	0x00008250


	//   ....[20]....
        /*027c*/ 	.word	0x00008270


	//   ....[21]....
        /*0280*/ 	.word	0x00008280


	//   ....[22]....
        /*0284*/ 	.word	0x00008290


	//   ....[23]....
        /*0288*/ 	.word	0x000082b0


	//   ....[24]....
        /*028c*/ 	.word	0x000082c0


	//   ....[25]....
        /*0290*/ 	.word	0x00008820


	//   ....[26]....
        /*0294*/ 	.word	0x00008850


	//   ....[27]....
        /*0298*/ 	.word	0x00008870


	//   ....[28]....
        /*029c*/ 	.word	0x00008880


	//   ....[29]....
        /*02a0*/ 	.word	0x00008d20


	//   ....[30]....
        /*02a4*/ 	.word	0x00008d90


	//   ....[31]....
        /*02a8*/ 	.word	0x00008dc0


	//   ....[32]....
        /*02ac*/ 	.word	0x00008df0


	//   ....[33]....
        /*02b0*/ 	.word	0x00009250


	//   ....[34]....
        /*02b4*/ 	.word	0x00009330


	//   ....[35]....
        /*02b8*/ 	.word	0x00009380


	//   ....[36]....
        /*02bc*/ 	.word	0x000094e0


	//   ....[37]....
        /*02c0*/ 	.word	0x0000c240


	//   ....[38]....
        /*02c4*/ 	.word	0x0000c2a0


	//   ....[39]....
        /*02c8*/ 	.word	0x0000c2f0


	//   ....[40]....
        /*02cc*/ 	.word	0x0000c300


	//   ....[41]....
        /*02d0*/ 	.word	0x0000c590


	//   ....[42]....
        /*02d4*/ 	.word	0x0000c670


	//   ....[43]....
        /*02d8*/ 	.word	0x0000c820


	//   ....[44]....
        /*02dc*/ 	.word	0x0000c860


	//   ....[45]....
        /*02e0*/ 	.word	0x0000fba0


	//   ....[46]....
        /*02e4*/ 	.word	0x0000fbd0


	//   ....[47]....
        /*02e8*/ 	.word	0x0000fbe0


	//   ....[48]....
        /*02ec*/ 	.word	0x0000fbf0


	//   ....[49]....
        /*02f0*/ 	.word	0x00010630


	//   ....[50]....
        /*02f4*/ 	.word	0x00010aa0


	//   ....[51]....
        /*02f8*/ 	.word	0x00011570


	//   ....[52]....
        /*02fc*/ 	.word	0x00011590


	//   ....[53]....
        /*0300*/ 	.word	0x000115b0


	//   ....[54]....
        /*0304*/ 	.word	0x000116c0


	//   ....[55]....
        /*0308*/ 	.word	0x00012800


	//   ....[56]....
        /*030c*/ 	.word	0x00012830


	//   ....[57]....
        /*0310*/ 	.word	0x00012850


	//   ....[58]....
        /*0314*/ 	.word	0x00012860


	//   ....[59]....
        /*0318*/ 	.word	0x00012f00


	//   ....[60]....
        /*031c*/ 	.word	0x00012f40


	//   ....[61]....
        /*0320*/ 	.word	0x00012f60


	//   ....[62]....
        /*0324*/ 	.word	0x00012f80


	//   ....[63]....
        /*0328*/ 	.word	0x00013960


	//   ....[64]....
        /*032c*/ 	.word	0x00013d30


	//   ....[65]....
        /*0330*/ 	.word	0x000146c0


	//   ....[66]....
        /*0334*/ 	.word	0x00014750


	//   ....[67]....
        /*0338*/ 	.word	0x00014770


	//   ....[68]....
        /*033c*/ 	.word	0x00014790


	//   ....[69]....
        /*0340*/ 	.word	0x00016140


	//   ....[70]....
        /*0344*/ 	.word	0x00016170


	//   ....[71]....
        /*0348*/ 	.word	0x00016190


	//   ....[72]....
        /*034c*/ 	.word	0x000161b0


	//   ....[73]....
        /*0350*/ 	.word	0x00016940


	//   ....[74]....
        /*0354*/ 	.word	0x00016960


	//   ....[75]....
        /*0358*/ 	.word	0x00016970


	//   ....[76]....
        /*035c*/ 	.word	0x00016980


	//   ....[77]....
        /*0360*/ 	.word	0x000176e0


	//   ....[78]....
        /*0364*/ 	.word	0x00017700


	//   ....[79]....
        /*0368*/ 	.word	0x00017720


	//   ....[80]....
        /*036c*/ 	.word	0x00017740


	//   ....[81]....
        /*0370*/ 	.word	0x00019050


	//   ....[82]....
        /*0374*/ 	.word	0x00019070


	//   ....[83]....
        /*0378*/ 	.word	0x00019090


	//   ....[84]....
        /*037c*/ 	.word	0x00019100


	//   ....[85]....
        /*0380*/ 	.word	0x00019600


	//   ....[86]....
        /*0384*/ 	.word	0x00019610


	//   ....[87]....
        /*0388*/ 	.word	0x00019620


	//   ....[88]....
        /*038c*/ 	.word	0x00019630


	//   ....[89]....
        /*0390*/ 	.word	0x0001a070


	//   ....[90]....
        /*0394*/ 	.word	0x0001a4c0


	//   ....[91]....
        /*0398*/ 	.word	0x0001ac90


	//   ....[92]....
        /*039c*/ 	.word	0x0001add0


	//   ....[93]....
        /*03a0*/ 	.word	0x0001ade0


	//   ....[94]....
        /*03a4*/ 	.word	0x0001ae00


	//   ....[95]....
        /*03a8*/ 	.word	0x0001c710


	//   ....[96]....
        /*03ac*/ 	.word	0x0001c730


	//   ....[97]....
        /*03b0*/ 	.word	0x0001c750


	//   ....[98]....
        /*03b4*/ 	.word	0x0001c760


	//   ....[99]....
        /*03b8*/ 	.word	0x0001c930


	//   ....[100]....
        /*03bc*/ 	.word	0x0001c960


	//   ....[101]....
        /*03c0*/ 	.word	0x0001c9a0


	//   ....[102]....
        /*03c4*/ 	.word	0x0001c9b0


	//   ....[103]....
        /*03c8*/ 	.word	0x0001dfb0


	//   ....[104]....
        /*03cc*/ 	.word	0x0001e020


	//   ....[105]....
        /*03d0*/ 	.word	0x0001e060


	//   ....[106]....
        /*03d4*/ 	.word	0x0001e0a0


	//   ....[107]....
        /*03d8*/ 	.word	0x0001e2d0


	//   ....[108]....
        /*03dc*/ 	.word	0x0001e2e0


	//   ....[109]....
        /*03e0*/ 	.word	0x0001e460


	//   ....[110]....
        /*03e4*/ 	.word	0x0001e490


	//   ....[111]....
        /*03e8*/ 	.word	0x0001e5e0


	//   ....[112]....
        /*03ec*/ 	.word	0x0001e610


	//   ....[113]....
        /*03f0*/ 	.word	0x0001e760


	//   ....[114]....
        /*03f4*/ 	.word	0x0001e780


	//   ....[115]....
        /*03f8*/ 	.word	0x0001f0c0


	//   ....[116]....
        /*03fc*/ 	.word	0x0001f0d0


	//   ....[117]....
        /*0400*/ 	.word	0x0001f200


	//   ....[118]....
        /*0404*/ 	.word	0x0001f230


	//   ....[119]....
        /*0408*/ 	.word	0x0001f360


	//   ....[120]....
        /*040c*/ 	.word	0x0001f390


	//   ....[121]....
        /*0410*/ 	.word	0x0001f4c0


	//   ....[122]....
        /*0414*/ 	.word	0x0001f4e0


	//----- nvinfo : EIATTR_EXIT_INSTR_OFFSETS
	.align		4
.L_362:
        /*0418*/ 	.byte	0x04, 0x1c
        /*041a*/ 	.short	(.L_364 - .L_363)


	//   ....[0]....
.L_363:
        /*041c*/ 	.word	0x00000440


	//   ....[1]....
        /*0420*/ 	.word	0x0001e790


	//   ....[2]....
        /*0424*/ 	.word	0x0001e860


	//   ....[3]....
        /*0428*/ 	.word	0x0001e8c0


	//   ....[4]....
        /*042c*/ 	.word	0x0001f4f0


	//   ....[5]....
        /*0430*/ 	.word	0x0001f5a0


	//   ....[6]....
        /*0434*/ 	.word	0x0001f600


	//----- nvinfo : EIATTR_CTAIDZ_USED
	.align		4
.L_364:
        /*0438*/ 	.byte	0x01, 0x04
	.zero		2


	//----- nvinfo : EIATTR_MAX_THREADS
	.align		4
        /*043c*/ 	.byte	0x04, 0x05
        /*043e*/ 	.short	(.L_366 - .L_365)
.L_365:
        /*0440*/ 	.word	0x00000100
        /*0444*/ 	.word	0x00000001
        /*0448*/ 	.word	0x00000001


	//----- nvinfo : EIATTR_CRS_STACK_SIZE
	.align		4
.L_366:
        /*044c*/ 	.byte	0x04, 0x1e
        /*044e*/ 	.short	(.L_368 - .L_367)
.L_367:
        /*0450*/ 	.word	0x00000000
.L_368:


//--------------------- .nv.info._ZN7cutlass13device_kernelIN5flash19enable_sm80_to_sm89INS1_16FlashAttnFwdSm80INS1_25CollectiveMainloopFwdSm80ILi8ELi2ELb0EN4cute5tupleIJNS5_1CILi128EEENS7_ILi64EEENS7_ILi192EEEEEELi192ENS_6half_tEfNS_4arch4Sm80ELb1ELb0ELb0ELb0ELb1ELb0ELb1ELb0EEENS1_21CollectiveEpilogueFwdINS6_IJS8_SA_S9_EEENS6_IJNS7_ILi1EEESI_SI_EEESC_SE_Li256ELb0ELb1ELb0ELb0EEENS1_30DynamicPersistentTileSchedulerILi256ELi256ELb0ELb1ELb0EEEEEEEEEvNT_6ParamsE --------------------------
	.section	.nv.info._ZN7cutlass13device_kernelIN5flash19enable_sm80_to_sm89INS1_16FlashAttnFwdSm80INS1_25CollectiveMainloopFwdSm80ILi8ELi2ELb0EN4cute5tupleIJNS5_1CILi128EEENS7_ILi64EEENS7_ILi192EEEEEELi192ENS_6half_tEfNS_4arch4Sm80ELb1ELb0ELb0ELb0ELb1ELb0ELb1ELb0EEENS1_21CollectiveEpilogueFwdINS6_IJS8_SA_S9_EEENS6_IJNS7_ILi1EEESI_SI_EEESC_SE_Li256ELb0ELb1ELb0ELb0EEENS1_30DynamicPersistentTileSchedulerILi256ELi256ELb0ELb1ELb0EEEEEEEEEvNT_6ParamsE,"",@"SHT_CUDA_INFO"
	.sectionflags	@""
	.align	4


	//----- nvinfo : EIATTR_CUDA_API_VERSION
	.align		4
        /*0000*/ 	.byte	0x04, 0x37
        /*0002*/ 	.short	(.L_370 - .L_369)
.L_369:
        /*0004*/ 	.word	0x00000082


	//----- nvinfo : EIATTR_SW2861232_WAR
	.align		4
.L_370:
        /*0008*/ 	.byte	0x01, 0x35
	.zero		2


	//----- nvinfo : EIATTR_PARAM_CBANK
	.align		4
        /*000c*/ 	.byte	0x04, 0x0a
        /*000e*/ 	.short	(.L_372 - .L_371)
	.align		4
.L_371:
        /*0010*/ 	.word	index@(.nv.constant0._ZN7cutlass13device_kernelIN5flash19enable_sm80_to_sm89INS1_16FlashAttnFwdSm80INS1_25CollectiveMainloopFwdSm80ILi8ELi2ELb0EN4cute5tupleIJNS5_1CILi128EEENS7_ILi64EEENS7_ILi192EEEEEELi192ENS_6half_tEfNS_4arch4Sm80ELb1ELb0ELb0ELb0ELb1ELb0ELb1ELb0EEENS1_21CollectiveEpilogueFwdINS6_IJS8_SA_S9_EEENS6_IJNS7_ILi1EEESI_SI_EEESC_SE_Li256ELb0ELb1ELb0ELb0EEENS1_30DynamicPersistentTileSchedulerILi256ELi256ELb0ELb1ELb0EEEEEEEEEvNT_6ParamsE)
        /*0014*/ 	.short	0x0160
        /*0016*/ 	.short	0x0428


	//----- nvinfo : EIATTR_CBANK_PARAM_SIZE
	.align		4
.L_372:
        /*0018*/ 	.byte	0x03, 0x19
        /*001a*/ 	.short	0x0428


	//----- nvinfo : EIATTR_KPARAM_INFO
	.align		4
        /*001c*/ 	.byte	0x04, 0x17
        /*001e*/ 	.short	(.L_374 - .L_373)
.L_373:
        /*0020*/ 	.word	0x00000000
        /*0024*/ 	.short	0x0000
        /*0026*/ 	.short	0x0000
        /*0028*/ 	.byte	0x00, 0xf0, 0xa1, 0x10


	//----- nvinfo : EIATTR_MAXREG_COUNT
	.align		4
.L_374:
        /*002c*/ 	.byte	0x03, 0x1b
        /*002e*/ 	.short	0x00ff


	//----- nvinfo : EIATTR_NUM_BARRIERS
	.align		4
        /*0030*/ 	.byte	0x02, 0x4c
        /*0032*/ 	.byte	0x06
	.zero		1


	//----- nvinfo : EIATTR_ANNOTATIONS
	.align		4
        /*0034*/ 	.byte	0x04, 0x55
        /*0036*/ 	.short	(.L_376 - .L_375)


	//   ....[0]....
.L_375:
        /*0038*/ 	.word	0x00000001
        /*003c*/ 	.byte	0x70, 0x00, 0x00, 0x00, 0x01, 0x00, 0x00, 0x00, 0xb0, 0x04, 0x00, 0x00, 0x01, 0x00, 0x00, 0x00
        /* <DEDUP_REMOVED lines=14> */
        /*012c*/ 	.byte	0xb0, 0xdb, 0x00, 0x00, 0x01, 0x00, 0x00, 0x00, 0xe0, 0xdb, 0x00, 0x00


	//----- nvinfo : EIATTR_MERCURY_ISA_VERSION
	.align		4
.L_376:
        /*0138*/ 	.byte	0x03, 0x5f
        /*013a*/ 	.short	0x0000


	//----- nvinfo : EIATTR_INT_WARP_WIDE_INSTR_OFFSETS
	.align		4
        /*013c*/ 	.byte	0x04, 0x31
        /*013e*/ 	.short	(.L_378 - .L_377)


	//   ....[0]....
.L_377:
        /*0140*/ 	.word	0x0000be20


	//   ....[1]....
        /*0144*/ 	.word	0x0000bea0


	//----- nvinfo : EIATTR_COOP_GROUP_MASK_REGIDS
	.align		4
.L_378:
        /*0148*/ 	.byte	0x04, 0x29
        /*014a*/ 	.short	(.L_380 - .L_379)


	//   ....[0]....
.L_379:
        /*014c*/ 	.word	0xffffffff


	//   ....[1]....
        /*0150*/ 	.word	0xffffffff


	//   ....[2]....
        /*0154*/ 	.word	0xffffffff


	//   ....[3]....
        /*0158*/ 	.word	0xffffffff


	//   ....[4]....
        /*015c*/ 	.word	0xffffffff


	//   ....[5]....
        /*0160*/ 	.word	0xffffffff


	//   ....[6]....
        /*0164*/ 	.word	0xffffffff


	//   ....[7]....
        /*0168*/ 	.word	0xffffffff


	//   ....[8]....
        /*016c*/ 	.word	0xffffffff


	//   ....[9]....
        /*0170*/ 	.word	0xffffffff


	//   ....[10]....
        /*0174*/ 	.word	0xffffffff


	//   ....[11]....
        /*0178*/ 	.word	0xffffffff


	//   ....[12]....
        /*017c*/ 	.word	0xffffffff


	//   ....[13]....
        /*0180*/ 	.word	0xffffffff


	//   ....[14]....
        /*0184*/ 	.word	0xffffffff


	//   ....[15]....
        /*0188*/ 	.word	0xffffffff


	//   ....[16]....
        /*018c*/ 	.word	0xffffffff


	//   ....[17]....
        /*0190*/ 	.word	0xffffffff


	//   ....[18]....
        /*0194*/ 	.word	0xffffffff


	//   ....[19]....
        /*0198*/ 	.word	0xffffffff


	//   ....[20]....
        /*019c*/ 	.word	0xffffffff


	//   ....[21]....
        /*01a0*/ 	.word	0xffffffff


	//   ....[22]....
        /*01a4*/ 	.word	0xffffffff


	//   ....[23]....
        /*01a8*/ 	.word	0xffffffff


	//   ....[24]....
        /*01ac*/ 	.word	0xffffffff


	//   ....[25]....
        /*01b0*/ 	.word	0xffffffff


	//   ....[26]....
        /*01b4*/ 	.word	0xffffffff


	//   ....[27]....
        /*01b8*/ 	.word	0xffffffff


	//   ....[28]....
        /*01bc*/ 	.word	0xffffffff


	//   ....[29]....
        /*01c0*/ 	.word	0xffffffff


	//   ....[30]....
        /*01c4*/ 	.word	0xffffffff


	//   ....[31]....
        /*01c8*/ 	.word	0xffffffff


	//   ....[32]....
        /*01cc*/ 	.word	0xffffffff


	//   ....[33]....
        /*01d0*/ 	.word	0xffffffff


	//   ....[34]....
        /*01d4*/ 	.word	0xffffffff


	//   ....[35]....
        /*01d8*/ 	.word	0xffffffff


	//   ....[36]....
        /*01dc*/ 	.word	0xffffffff


	//   ....[37]....
        /*01e0*/ 	.word	0xffffffff


	//   ....[38]....
        /*01e4*/ 	.word	0xffffffff


	//   ....[39]....
        /*01e8*/ 	.word	0xffffffff


	//   ....[40]....
        /*01ec*/ 	.word	0xffffffff


	//   ....[41]....
        /*01f0*/ 	.word	0xffffffff


	//   ....[42]....
        /*01f4*/ 	.word	0xffffffff


	//   ....[43]....
        /*01f8*/ 	.word	0xffffffff


	//   ....[44]....
        /*01fc*/ 	.word	0xffffffff


	//   ....[45]....
        /*0200*/ 	.word	0xffffffff


	//   ....[46]....
        /*0204*/ 	.word	0xffffffff


	//   ....[47]....
        /*0208*/ 	.word	0xffffffff


	//   ....[48]....
        /*020c*/ 	.word	0xffffffff


	//   ....[49]....
        /*0210*/ 	.word	0xffffffff


	//   ....[50]....
        /*0214*/ 	.word	0xffffffff


	//   ....[51]....
        /*0218*/ 	.word	0xffffffff


	//   ....[52]....
        /*021c*/ 	.word	0xffffffff


	//   ....[53]....
        /*0220*/ 	.word	0xffffffff


	//   ....[54]....
        /*0224*/ 	.word	0xffffffff


	//   ....[55]....
        /*0228*/ 	.word	0xffffffff


	//   ....[56]....
        /*022c*/ 	.word	0xffffffff


	//   ....[57]....
        /*0230*/ 	.word	0xffffffff


	//   ....[58]....
        /*0234*/ 	.word	0xffffffff


	//   ....[59]....
        /*0238*/ 	.word	0xffffffff


	//   ....[60]....
        /*023c*/ 	.word	0xffffffff


	//   ....[61]....
        /*0240*/ 	.word	0xffffffff


	//   ....[62]....
        /*0244*/ 	.word	0xffffffff


	//   ....[63]....
        /*0248*/ 	.word	0xffffffff


	//   ....[64]....
        /*024c*/ 	.word	0xffffffff


	//   ....[65]....
        /*0250*/ 	.word	0xffffffff


	//   ....[66]....
        /*0254*/ 	.word	0xffffffff


	//   ....[67]....
        /*0258*/ 	.word	0xffffffff


	//   ....[68]....
        /*025c*/ 	.word	0xffffffff


	//   ....[69]....
        /*0260*/ 	.word	0xffffffff


	//   ....[70]....
        /*0264*/ 	.word	0xffffffff


	//   ....[71]....
        /*0268*/ 	.word	0xffffffff


	//   ....[72]....
        /*026c*/ 	.word	0xffffffff


	//   ....[73]....
        /*0270*/ 	.word	0xffffffff


	//   ....[74]....
        /*0274*/ 	.word	0xffffffff


	//   ....[75]....
        /*0278*/ 	.word	0xffffffff


	//   ....[76]....
        /*027c*/ 	.word	0xffffffff


	//   ....[77]....
        /*0280*/ 	.word	0xffffffff


	//   ....[78]....
        /*0284*/ 	.word	0xffffffff


	//   ....[79]....
        /*0288*/ 	.word	0xffffffff


	//   ....[80]....
        /*028c*/ 	.word	0xffffffff


	//   ....[81]....
        /*0290*/ 	.word	0xffffffff


	//   ....[82]....
        /*0294*/ 	.word	0xffffffff


	//   ....[83]....
        /*0298*/ 	.word	0xffffffff


	//   ....[84]....
        /*029c*/ 	.word	0xffffffff


	//   ....[85]....
        /*02a0*/ 	.word	0xffffffff


	//   ....[86]....
        /*02a4*/ 	.word	0xffffffff


	//   ....[87]....
        /*02a8*/ 	.word	0xffffffff


	//   ....[88]....
        /*02ac*/ 	.word	0xffffffff


	//   ....[89]....
        /*02b0*/ 	.word	0xffffffff


	//   ....[90]....
        /*02b4*/ 	.word	0xffffffff


	//   ....[91]....
        /*02b8*/ 	.word	0xffffffff


	//   ....[92]....
        /*02bc*/ 	.word	0xffffffff


	//   ....[93]....
        /*02c0*/ 	.word	0xffffffff


	//   ....[94]....
        /*02c4*/ 	.word	0xffffffff


	//   ....[95]....
        /*02c8*/ 	.word	0xffffffff


	//   ....[96]....
        /*02cc*/ 	.word	0xffffffff


	//   ....[97]....
        /*02d0*/ 	.word	0xffffffff


	//   ....[98]....
        /*02d4*/ 	.word	0xffffffff


	//   ....[99]....
        /*02d8*/ 	.word	0xffffffff


	//   ....[100]....
        /*02dc*/ 	.word	0xffffffff


	//   ....[101]....
        /*02e0*/ 	.word	0xffffffff


	//   ....[102]....
        /*02e4*/ 	.word	0xffffffff


	//   ....[103]....
        /*02e8*/ 	.word	0xffffffff


	//   ....[104]....
        /*02ec*/ 	.word	0xffffffff


	//   ....[105]....
        /*02f0*/ 	.word	0xffffffff


	//   ....[106]....
        /*02f4*/ 	.word	0xffffffff


	//   ....[107]....
        /*02f8*/ 	.word	0xffffffff


	//   ....[108]....
        /*02fc*/ 	.word	0xffffffff


	//   ....[109]....
        /*0300*/ 	.word	0xffffffff


	//   ....[110]....
        /*0304*/ 	.word	0xffffffff


	//   ....[111]....
        /*0308*/ 	.word	0xffffffff


	//   ....[112]....
        /*030c*/ 	.word	0xffffffff


	//   ....[113]....
        /*0310*/ 	.word	0xffffffff


	//   ....[114]....
        /*0314*/ 	.word	0xffffffff


	//   ....[115]....
        /*0318*/ 	.word	0xffffffff


	//   ....[116]....
        /*031c*/ 	.word	0xffffffff


	//   ....[117]....
        /*0320*/ 	.word	0xffffffff


	//   ....[118]....
        /*0324*/ 	.word	0xffffffff


	//   ....[119]....
        /*0328*/ 	.word	0xffffffff


	//   ....[120]....
        /*032c*/ 	.word	0xffffffff


	//   ....[121]....
        /*0330*/ 	.word	0xffffffff


	//   ....[122]....
        /*0334*/ 	.word	0xffffffff


	//   ....[123]....
        /*0338*/ 	.word	0xffffffff


	//   ....[124]....
        /*033c*/ 	.word	0xffffffff


	//   ....[125]....
        /*0340*/ 	.word	0xffffffff


	//   ....[126]....
        /*0344*/ 	.word	0xffffffff


	//   ....[127]....
        /*0348*/ 	.word	0xffffffff


	//   ....[128]....
        /*034c*/ 	.word	0xffffffff


	//   ....[129]....
        /*0350*/ 	.word	0xffffffff


	//   ....[130]....
        /*0354*/ 	.word	0xffffffff


	//   ....[131]....
        /*0358*/ 	.word	0xffffffff


	//   ....[132]....
        /*035c*/ 	.word	0xffffffff


	//   ....[133]....
        /*0360*/ 	.word	0xffffffff


	//   ....[134]....
        /*0364*/ 	.word	0xffffffff


	//   ....[135]....
        /*0368*/ 	.word	0xffffffff


	//   ....[136]....
        /*036c*/ 	.word	0xffffffff


	//----- nvinfo : EIATTR_COOP_GROUP_INSTR_OFFSETS
	.align		4
.L_380:
        /*0370*/ 	.byte	0x04, 0x28
        /*0372*/ 	.short	(.L_382 - .L_381)


	//   ....[0]....
.L_381:
        /*0374*/ 	.word	0x00000050


	//   ....[1]....
        /*0378*/ 	.word	0x00001320


	//   ....[2]....
        /*037c*/ 	.word	0x00001340


	//   ....[3]....
        /*0380*/ 	.word	0x000014c0


	//   ....[4]....
        /*0384*/ 	.word	0x000014d0


	//   ....[5]....
        /*0388*/ 	.word	0x00001630


	//   ....[6]....
        /*038c*/ 	.word	0x00001650


	//   ....[7]....
        /*0390*/ 	.word	0x000017b0


	//   ....[8]....
        /*0394*/ 	.word	0x000017c0


	//   ....[9]....
        /*0398*/ 	.word	0x00001cd0


	//   ....[10]....
        /*039c*/ 	.word	0x00001cf0


	//   ....[11]....
        /*03a0*/ 	.word	0x00001d20


	//   ....[12]....
        /*03a4*/ 	.word	0x00001d40


	//   ....[13]....
        /*03a8*/ 	.word	0x00001e30


	//   ....[14]....
        /*03ac*/ 	.word	0x00001e50


	//   ....[15]....
        /*03b0*/ 	.word	0x00001e80


	//   ....[16]....
        /*03b4*/ 	.word	0x00001f50


	//   ....[17]....
        /*03b8*/ 	.word	0x00002310


	//   ....[18]....
        /*03bc*/ 	.word	0x00002330


	//   ....[19]....
        /*03c0*/ 	.word	0x000023c0


	//   ....[20]....
        /*03c4*/ 	.word	0x00002420


	//   ....[21]....
        /*03c8*/ 	.word	0x00002880


	//   ....[22]....
        /*03cc*/ 	.word	0x000028a0


	//   ....[23]....
        /*03d0*/ 	.word	0x000029a0


	//   ....[24]....
        /*03d4*/ 	.word	0x000029c0


	//   ....[25]....
        /*03d8*/ 	.word	0x000034f0


	//   ....[26]....
        /*03dc*/ 	.word	0x00003500


	//   ....[27]....
        /*03e0*/ 	.word	0x00003bf0


	//   ....[28]....
        /*03e4*/ 	.word	0x00003c80


	//   ....[29]....
        /*03e8*/ 	.word	0x00003ca0


	//   ....[30]....
        /*03ec*/ 	.word	0x00003cc0


	//   ....[31]....
        /*03f0*/ 	.word	0x00004f80


	//   ....[32]....
        /*03f4*/ 	.word	0x00004fa0


	//   ....[33]....
        /*03f8*/ 	.word	0x000050a0


	//   ....[34]....
        /*03fc*/ 	.word	0x000050c0


	//   ....[35]....
        /*0400*/ 	.word	0x00005630


	//   ....[36]....
        /*0404*/ 	.word	0x00005650


	//   ....[37]....
        /*0408*/ 	.word	0x00005740


	//   ....[38]....
        /*040c*/ 	.word	0x00005760


	//   ....[39]....
        /*0410*/ 	.word	0x000061e0


	//   ....[40]....
        /*0414*/ 	.word	0x00006200


	//   ....[41]....
        /*0418*/ 	.word	0x00006920


	//   ....[42]....
        /*041c*/ 	.word	0x000069a0


	//   ....[43]....
        /*0420*/ 	.word	0x000069c0


	//   ....[44]....
        /*0424*/ 	.word	0x000069e0


	//   ....[45]....
        /*0428*/ 	.word	0x000083b0


	//   ....[46]....
        /*042c*/ 	.word	0x000083d0


	//   ....[47]....
        /*0430*/ 	.word	0x000084c0


	//   ....[48]....
        /*0434*/ 	.word	0x000084e0


	//   ....[49]....
        /*0438*/ 	.word	0x00008a20


	//   ....[50]....
        /*043c*/ 	.word	0x00008a40


	//   ....[51]....
        /*0440*/ 	.word	0x00008ae0


	//   ....[52]....
        /*0444*/ 	.word	0x00008b30


	//   ....[53]....
        /*0448*/ 	.word	0x000098a0


	//   ....[54]....
        /*044c*/ 	.word	0x000098c0


	//   ....[55]....
        /*0450*/ 	.word	0x00009910


	//   ....[56]....
        /*0454*/ 	.word	0x00009930


	//   ....[57]....
        /*0458*/ 	.word	0x0000b280


	//   ....[58]....
        /*045c*/ 	.word	0x0000b2a0


	//   ....[59]....
        /*0460*/ 	.word	0x0000b340


	//   ....[60]....
        /*0464*/ 	.word	0x0000b3a0


	//   ....[61]....
        /*0468*/ 	.word	0x0000b5f0


	//   ....[62]....
        /*046c*/ 	.word	0x0000b620


	//   ....[63]....
        /*0470*/ 	.word	0x0000b630


	//   ....[64]....
        /*0474*/ 	.word	0x0000b660


	//   ....[65]....
        /*0478*/ 	.word	0x0000c680


	//   ....[66]....
        /*047c*/ 	.word	0x0000c9c0


	//   ....[67]....
        /*0480*/ 	.word	0x0000c9d0


	//   ....[68]....
        /*0484*/ 	.word	0x0000c9f0


	//   ....[69]....
        /*0488*/ 	.word	0x0000ca10


	//   ....[70]....
        /*048c*/ 	.word	0x0000cc10


	//   ....[71]....
        /*0490*/ 	.word	0x0000cc30


	//   ....[72]....
        /*0494*/ 	.word	0x0000cd70


	//   ....[73]....
        /*0498*/ 	.word	0x0000cda0


	//   ....[74]....
        /*049c*/ 	.word	0x0000cea0


	//   ....[75]....
        /*04a0*/ 	.word	0x0000ced0


	//   ....[76]....
        /*04a4*/ 	.word	0x0000cfd0


	//   ....[77]....
        /*04a8*/ 	.word	0x0000cff0


	//   ....[78]....
        /*04ac*/ 	.word	0x0000d510


	//   ....[79]....
        /*04b0*/ 	.word	0x0000d530


	//   ....[80]....
        /*04b4*/ 	.word	0x0000d6b0


	//   ....[81]....
        /*04b8*/ 	.word	0x0000d6c0


	//   ....[82]....
        /*04bc*/ 	.word	0x0000d820


	//   ....[83]....
        /*04c0*/ 	.word	0x0000d840


	//   ....[84]....
        /*04c4*/ 	.word	0x0000d9a0


	//   ....[85]....
        /*04c8*/ 	.word	0x0000d9b0


	//   ....[86]....
        /*04cc*/ 	.word	0x0000db80


	//   ....[87]....
        /*04d0*/ 	.word	0x0000dc70


	//   ....[88]....
        /*04d4*/ 	.word	0x0000dce0


	//   ....[89]....
        /*04d8*/ 	.word	0x0000dd50


	//   ....[90]....
        /*04dc*/ 	.word	0x0000ddb0


	//   ....[91]....
        /*04e0*/ 	.word	0x0000de20


	//   ....[92]....
        /*04e4*/ 	.word	0x0000de90


	//   ....[93]....
        /*04e8*/ 	.word	0x0000df00


	//   ....[94]....
        /*04ec*/ 	.word	0x0000df60


	//   ....[95]....
        /*04f0*/ 	.word	0x0000dfd0


	//   ....[96]....
        /*04f4*/ 	.word	0x0000e040


	//   ....[97]....
        /*04f8*/ 	.word	0x0000e1b0


	//   ....[98]....
        /*04fc*/ 	.word	0x0000e210


	//   ....[99]....
        /*0500*/ 	.word	0x0000e280


	//   ....[100]....
        /*0504*/ 	.word	0x0000e2f0


	//   ....[101]....
        /*0508*/ 	.word	0x0000e460


	//   ....[102]....
        /*050c*/ 	.word	0x0000e4c0


	//   ....[103]....
        /*0510*/ 	.word	0x0000e530


	//   ....[104]....
        /*0514*/ 	.word	0x0000e5a0


	//   ....[105]....
        /*0518*/ 	.word	0x0000e710


	//   ....[106]....
        /*051c*/ 	.word	0x0000e770


	//   ....[107]....
        /*0520*/ 	.word	0x0000e7e0


	//   ....[108]....
        /*0524*/ 	.word	0x0000e850


	//   ....[109]....
        /*0528*/ 	.word	0x0000e9d0


	//   ....[110]....
        /*052c*/ 	.word	0x0000ea30


	//   ....[111]....
        /*0530*/ 	.word	0x0000eaa0


	//   ....[112]....
        /*0534*/ 	.word	0x0000eb10


	//   ....[113]....
        /*0538*/ 	.word	0x0000ec90


	//   ....[114]....
        /*053c*/ 	.word	0x0000ecf0


	//   ....[115]....
        /*0540*/ 	.word	0x0000ed60


	//   ....[116]....
        /*0544*/ 	.word	0x0000edd0


	//   ....[117]....
        /*0548*/ 	.word	0x0000ef50


	//   ....[118]....
        /*054c*/ 	.word	0x0000efb0


	//   ....[119]....
        /*0550*/ 	.word	0x0000f010


	//   ....[120]....
        /*0554*/ 	.word	0x0000f080


	//   ....[121]....
        /*0558*/ 	.word	0x0000f0f0


	//   ....[122]....
        /*055c*/ 	.word	0x0000f270


	//   ....[123]....
        /*0560*/ 	.word	0x0000f2d0


	//   ....[124]....
        /*0564*/ 	.word	0x0000f330


	//   ....[125]....
        /*0568*/ 	.word	0x0000f390


	//   ....[126]....
        /*056c*/ 	.word	0x0000f3e0


	//   ....[127]....
        /*0570*/ 	.word	0x0000f430


	//   ....[128]....
        /*0574*/ 	.word	0x0000f4a0


	//   ....[129]....
        /*0578*/ 	.word	0x0000f510


	//   ....[130]....
        /*057c*/ 	.word	0x0000f580


	//   ....[131]....
        /*0580*/ 	.word	0x0000f5e0


	//   ....[132]....
        /*0584*/ 	.word	0x0000f650


	//   ....[133]....
        /*0588*/ 	.word	0x0000f6c0


	//   ....[134]....
        /*058c*/ 	.word	0x0000f730


	//   ....[135]....
        /*0590*/ 	.word	0x0000f790


	//   ....[136]....
        /*0594*/ 	.word	0x0000f800


	//----- nvinfo : EIATTR_EXIT_INSTR_OFFSETS
	.align		4
.L_382:
        /*0598*/ 	.byte	0x04, 0x1c
        /*059a*/ 	.short	(.L_384 - .L_383)


	//   ....[0]....
.L_383:
        /*059c*/ 	.word	0x000000a0


	//   ....[1]....
        /*05a0*/ 	.word	0x0000dc20


	//----- nvinfo : EIATTR_MAX_THREADS
	.align		4
.L_384:
        /*05a4*/ 	.byte	0x04, 0x05
        /*05a6*/ 	.short	(.L_386 - .L_385)
.L_385:
        /*05a8*/ 	.word	0x00000100
        /*05ac*/ 	.word	0x00000001
        /*05b0*/ 	.word	0x00000001


	//----- nvinfo : EIATTR_CRS_STACK_SIZE
	.align		4
.L_386:
        /*05b4*/ 	.byte	0x04, 0x1e
        /*05b6*/ 	.short	(.L_388 - .L_387)
.L_387:
        /*05b8*/ 	.word	0x00000000
.L_388:


//--------------------- .nv.info._ZN7cutlass13device_kernelIN5flash19enable_sm80_to_sm89INS1_16FlashAttnFwdSm80INS1_25CollectiveMainloopFwdSm80ILi8ELi2ELb0EN4cute5tupleIJNS5_1CILi128EEENS7_ILi64EEENS7_ILi192EEEEEELi192ENS_6half_tEfNS_4arch4Sm80ELb1ELb0ELb0ELb1ELb1ELb0ELb1ELb0EEENS1_21CollectiveEpilogueFwdINS6_IJS8_SA_S9_EEENS6_IJNS7_ILi1EEESI_SI_EEESC_SE_Li256ELb1ELb1ELb0ELb0EEENS1_19SingleTileSchedulerILb1ELb0ELb1ELi128EEEEEEEEEvNT_6ParamsE --------------------------
	.section	.nv.info._ZN7cutlass13device_kernelIN5flash19enable_sm80_to_sm89INS1_16FlashAttnFwdSm80INS1_25CollectiveMainloopFwdSm80ILi8ELi2ELb0EN4cute5tupleIJNS5_1CILi128EEENS7_ILi64EEENS7_ILi192EEEEEELi192ENS_6half_tEfNS_4arch4Sm80ELb1ELb0ELb0ELb1ELb1ELb0ELb1ELb0EEENS1_21CollectiveEpilogueFwdINS6_IJS8_SA_S9_EEENS6_IJNS7_ILi1EEESI_SI_EEESC_SE_Li256ELb1ELb1ELb0ELb0EEENS1_19SingleTileSchedulerILb1ELb0ELb1ELi128EEEEEEEEEvNT_6ParamsE,"",@"SHT_CUDA_INFO"
	.sectionflags	@""
	.align	4


	//----- nvinfo : EIATTR_CUDA_API_VERSION
	.align		4
        /*0000*/ 	.byte	0x04, 0x37
        /*0002*/ 	.short	(.L_390 - .L_389)
.L_389:
        /*0004*/ 	.word	0x00000082


	//----- nvinfo : EIATTR_SW2861232_WAR
	.align		4
.L_390:
        /*0008*/ 	.byte	0x01, 0x35
	.zero		2


	//----- nvinfo : EIATTR_PARAM_CBANK
	.align		4
        /*000c*/ 	.byte	0x04, 0x0a
        /*000e*/ 	.short	(.L_392 - .L_391)
	.align		4
.L_391:
        /*0010*/ 	.word	index@(.nv.constant0._ZN7cutlass13device_kernelIN5flash19enable_sm80_to_sm89INS1_16FlashAttnFwdSm80INS1_25CollectiveMainloopFwdSm80ILi8ELi2ELb0EN4cute5tupleIJNS5_1CILi128EEENS7_ILi64EEENS7_ILi192EEEEEELi192ENS_6half_tEfNS_4arch4Sm80ELb1ELb0ELb0ELb1ELb1ELb0ELb1ELb0EEENS1_21CollectiveEpilogueFwdINS6_IJS8_SA_S9_EEENS6_IJNS7_ILi1EEESI_SI_EEESC_SE_Li256ELb1ELb1ELb0ELb0EEENS1_19SingleTileSchedulerILb1ELb0ELb1ELi128EEEEEEEEEvNT_6ParamsE)
        /*0014*/ 	.short	0x0160
        /*0016*/ 	.short	0x0418


	//----- nvinfo : EIATTR_CBANK_PARAM_SIZE
	.align		4
.L_392:
        /*0018*/ 	.byte	0x03, 0x19
        /*001a*/ 	.short	0x0418


	//----- nvinfo : EIATTR_KPARAM_INFO
	.align		4
        /*001c*/ 	.byte	0x04, 0x17
        /*001e*/ 	.short	(.L_394 - .L_393)
.L_393:
        /*0020*/ 	.word	0x00000000
        /*0024*/ 	.short	0x0000
        /*0026*/ 	.short	0x0000
        /*0028*/ 	.byte	0x00, 0xf0, 0x61, 0x10


	//----- nvinfo : EIATTR_MAXREG_COUNT
	.align		4
.L_394:
        /*002c*/ 	.byte	0x03, 0x1b
        /*002e*/ 	.short	0x00ff


	//----- nvinfo : EIATTR_NUM_BARRIERS
	.align		4
        /*0030*/ 	.byte	0x02, 0x4c
        /*0032*/ 	.byte	0x02
	.zero		1


	//----- nvinfo : EIATTR_MERCURY_ISA_VERSION
	.align		4
        /*0034*/ 	.byte	0x03, 0x5f
        /*0036*/ 	.short	0x0000


	//----- nvinfo : EIATTR_COOP_GROUP_MASK_REGIDS
	.align		4
        /*0038*/ 	.byte	0x04, 0x29
        /*003a*/ 	.short	(.L_396 - .L_395)


	//   ....[0]....
.L_395:
        /*003c*/ 	.word	0xffffffff


	//   ....[1]....
        /*0040*/ 	.word	0xffffffff


	//   ....[2]....
        /*0044*/ 	.word	0xffffffff


	//   ....[3]....
        /*0048*/ 	.word	0xffffffff


	//   ....[4]....
        /*004c*/ 	.word	0xffffffff


	//   ....[5]....
        /*0050*/ 	.word	0xffffffff


	//   ....[6]....
        /*0054*/ 	.word	0xffffffff


	//   ....[7]....
        /*0058*/ 	.word	0xffffffff


	//   ....[8]....
        /*005c*/ 	.word	0xffffffff


	//   ....[9]....
        /*0060*/ 	.word	0xffffffff


	//   ....[10]....
        /*0064*/ 	.word	0xffffffff


	//   ....[11]....
        /*0068*/ 	.word	0xffffffff


	//   ....[12]....
        /*006c*/ 	.word	0xffffffff


	//   ....[13]....
        /*0070*/ 	.word	0xffffffff


	//   ....[14]....
        /*0074*/ 	.word	0xffffffff


	//   ....[15]....
        /*0078*/ 	.word	0xffffffff


	//   ....[16]....
        /*007c*/ 	.word	0xffffffff


	//   ....[17]....
        /*0080*/ 	.word	0xffffffff


	//   ....[18]....
        /*0084*/ 	.word	0xffffffff


	//   ....[19]....
        /*0088*/ 	.word	0xffffffff


	//   ....[20]....
        /*008c*/ 	.word	0xffffffff


	//   ....[21]....
        /*0090*/ 	.word	0xffffffff


	//   ....[22]....
        /*0094*/ 	.word	0xffffffff


	//   ....[23]....
        /*0098*/ 	.word	0xffffffff


	//   ....[24]....
        /*009c*/ 	.word	0xffffffff


	//   ....[25]....
        /*00a0*/ 	.word	0xffffffff


	//   ....[26]....
        /*00a4*/ 	.word	0xffffffff


	//   ....[27]....
        /*00a8*/ 	.word	0xffffffff


	//   ....[28]....
        /*00ac*/ 	.word	0xffffffff


	//   ....[29]....
        /*00b0*/ 	.word	0xffffffff


	//   ....[30]....
        /*00b4*/ 	.word	0xffffffff


	//   ....[31]....
        /*00b8*/ 	.word	0xffffffff


	//   ....[32]....
        /*00bc*/ 	.word	0xffffffff


	//   ....[33]....
        /*00c0*/ 	.word	0xffffffff


	//   ....[34]....
        /*00c4*/ 	.word	0xffffffff


	//   ....[35]....
        /*00c8*/ 	.word	0xffffffff


	//   ....[36]....
        /*00cc*/ 	.word	0xffffffff


	//   ....[37]....
        /*00d0*/ 	.word	0xffffffff


	//   ....[38]....
        /*00d4*/ 	.word	0xffffffff


	//   ....[39]....
        /*00d8*/ 	.word	0xffffffff


	//   ....[40]....
        /*00dc*/ 	.word	0xffffffff


	//   ....[41]....
        /*00e0*/ 	.word	0xffffffff


	//   ....[42]....
        /*00e4*/ 	.word	0xffffffff


	//   ....[43]....
        /*00e8*/ 	.word	0xffffffff


	//   ....[44]....
        /*00ec*/ 	.word	0xffffffff


	//   ....[45]....
        /*00f0*/ 	.word	0xffffffff


	//   ....[46]....
        /*00f4*/ 	.word	0xffffffff


	//   ....[47]....
        /*00f8*/ 	.word	0xffffffff


	//   ....[48]....
        /*00fc*/ 	.word	0xffffffff


	//   ....[49]....
        /*0100*/ 	.word	0xffffffff


	//   ....[50]....
        /*0104*/ 	.word	0xffffffff


	//   ....[51]....
        /*0108*/ 	.word	0xffffffff


	//   ....[52]....
        /*010c*/ 	.word	0xffffffff


	//   ....[53]....
        /*0110*/ 	.word	0xffffffff


	//   ....[54]....
        /*0114*/ 	.word	0xffffffff


	//   ....[55]....
        /*0118*/ 	.word	0xffffffff


	//   ....[56]....
        /*011c*/ 	.word	0xffffffff


	//   ....[57]....
        /*0120*/ 	.word	0xffffffff


	//   ....[58]....
        /*0124*/ 	.word	0xffffffff


	//   ....[59]....
        /*0128*/ 	.word	0xffffffff


	//   ....[60]....
        /*012c*/ 	.word	0xffffffff


	//   ....[61]....
        /*0130*/ 	.word	0xffffffff


	//   ....[62]....
        /*0134*/ 	.word	0xffffffff


	//   ....[63]....
        /*0138*/ 	.word	0xffffffff


	//   ....[64]....
        /*013c*/ 	.word	0xffffffff


	//   ....[65]....
        /*0140*/ 	.word	0xffffffff


	//   ....[66]....
        /*0144*/ 	.word	0xffffffff


	//   ....[67]....
        /*0148*/ 	.word	0xffffffff


	//   ....[68]....
        /*014c*/ 	.word	0xffffffff


	//   ....[69]....
        /*0150*/ 	.word	0xffffffff


	//   ....[70]....
        /*0154*/ 	.word	0xffffffff


	//   ....[71]....
        /*0158*/ 	.word	0xffffffff


	//   ....[72]....
        /*015c*/ 	.word	0xffffffff


	//   ....[73]....
        /*0160*/ 	.word	0xffffffff


	//   ....[74]....
        /*0164*/ 	.word	0xffffffff


	//   ....[75]....
        /*0168*/ 	.word	0xffffffff


	//   ....[76]....
        /*016c*/ 	.word	0xffffffff


	//   ....[77]....
        /*0170*/ 	.word	0xffffffff


	//   ....[78]....
        /*0174*/ 	.word	0xffffffff


	//   ....[79]....
        /*0178*/ 	.word	0xffffffff


	//   ....[80]....
        /*017c*/ 	.word	0xffffffff


	//   ....[81]....
        /*0180*/ 	.word	0xffffffff


	//   ....[82]....
        /*0184*/ 	.word	0xffffffff


	//   ....[83]....
        /*0188*/ 	.word	0xffffffff


	//   ....[84]....
        /*018c*/ 	.word	0xffffffff


	//----- nvinfo : EIATTR_COOP_GROUP_INSTR_OFFSETS
	.align		4
.L_396:
        /*0190*/ 	.byte	0x04, 0x28
        /*0192*/ 	.short	(.L_398 - .L_397)


	//   ....[0]....
.L_397:
        /*0194*/ 	.word	0x00000090


	//   ....[1]....
        /*0198*/ 	.word	0x00001320


	//   ....[2]....
        /*019c*/ 	.word	0x00001370


	//   ....[3]....
        /*01a0*/ 	.word	0x000015a0


	//   ....[4]....
        /*01a4*/ 	.word	0x000015d0


	//   ....[5]....
        /*01a8*/ 	.word	0x000016f0


	//   ....[6]....
        /*01ac*/ 	.word	0x00001720


	//   ....[7]....
        /*01b0*/ 	.word	0x00001830


	//   ....[8]....
        /*01b4*/ 	.word	0x00001870


	//   ....[9]....
        /*01b8*/ 	.word	0x00001df0


	//   ....[10]....
        /*01bc*/ 	.word	0x00001e20


	//   ....[11]....
        /*01c0*/ 	.word	0x00001e40


	//   ....[12]....
        /*01c4*/ 	.word	0x00001e50


	//   ....[13]....
        /*01c8*/ 	.word	0x00001f10


	//   ....[14]....
        /*01cc*/ 	.word	0x00001f30


	//   ....[15]....
        /*01d0*/ 	.word	0x00001f40


	//   ....[16]....
        /*01d4*/ 	.word	0x00001f50


	//   ....[17]....
        /*01d8*/ 	.word	0x00002430


	//   ....[18]....
        /*01dc*/ 	.word	0x00002460


	//   ....[19]....
        /*01e0*/ 	.word	0x00002480


	//   ....[20]....
        /*01e4*/ 	.word	0x00002490


	//   ....[21]....
        /*01e8*/ 	.word	0x00002910


	//   ....[22]....
        /*01ec*/ 	.word	0x00002940


	//   ....[23]....
        /*01f0*/ 	.word	0x00002960


	//   ....[24]....
        /*01f4*/ 	.word	0x000029c0


	//   ....[25]....
        /*01f8*/ 	.word	0x00003590


	//   ....[26]....
        /*01fc*/ 	.word	0x00003690


	//   ....[27]....
        /*0200*/ 	.word	0x00003ae0


	//   ....[28]....
        /*0204*/ 	.word	0x00003df0


	//   ....[29]....
        /*0208*/ 	.word	0x00003e00


	//   ....[30]....
        /*020c*/ 	.word	0x00003e50


	//   ....[31]....
        /*0210*/ 	.word	0x00005070


	//   ....[32]....
        /*0214*/ 	.word	0x000050a0


	//   ....[33]....
        /*0218*/ 	.word	0x000050c0


	//   ....[34]....
        /*021c*/ 	.word	0x000050d0


	//   ....[35]....
        /*0220*/ 	.word	0x00005660


	//   ....[36]....
        /*0224*/ 	.word	0x00005680


	//   ....[37]....
        /*0228*/ 	.word	0x000056a0


	//   ....[38]....
        /*022c*/ 	.word	0x000056b0


	//   ....[39]....
        /*0230*/ 	.word	0x00006160


	//   ....[40]....
        /*0234*/ 	.word	0x00006220


	//   ....[41]....
        /*0238*/ 	.word	0x000068c0


	//   ....[42]....
        /*023c*/ 	.word	0x00006930


	//   ....[43]....
        /*0240*/ 	.word	0x00006950


	//   ....[44]....
        /*0244*/ 	.word	0x00006970


	//   ....[45]....
        /*0248*/ 	.word	0x000082d0


	//   ....[46]....
        /*024c*/ 	.word	0x000082f0


	//   ....[47]....
        /*0250*/ 	.word	0x00008300


	//   ....[48]....
        /*0254*/ 	.word	0x00008310


	//   ....[49]....
        /*0258*/ 	.word	0x00008890


	//   ....[50]....
        /*025c*/ 	.word	0x000088b0


	//   ....[51]....
        /*0260*/ 	.word	0x000088d0


	//   ....[52]....
        /*0264*/ 	.word	0x000088e0


	//   ....[53]....
        /*0268*/ 	.word	0x00009600


	//   ....[54]....
        /*026c*/ 	.word	0x00009620


	//   ....[55]....
        /*0270*/ 	.word	0x00009640


	//   ....[56]....
        /*0274*/ 	.word	0x00009660


	//   ....[57]....
        /*0278*/ 	.word	0x0000af10


	//   ....[58]....
        /*027c*/ 	.word	0x0000af30


	//   ....[59]....
        /*0280*/ 	.word	0x0000af50


	//   ....[60]....
        /*0284*/ 	.word	0x0000af60


	//   ....[61]....
        /*0288*/ 	.word	0x0000b130


	//   ....[62]....
        /*028c*/ 	.word	0x0000b150


	//   ....[63]....
        /*0290*/ 	.word	0x0000b190


	//   ....[64]....
        /*0294*/ 	.word	0x0000b1a0


	//   ....[65]....
        /*0298*/ 	.word	0x0000c7e0


	//   ....[66]....
        /*029c*/ 	.word	0x0000c830


	//   ....[67]....
        /*02a0*/ 	.word	0x0000c870


	//   ....[68]....
        /*02a4*/ 	.word	0x0000c8b0


	//   ....[69]....
        /*02a8*/ 	.word	0x0000cad0


	//   ....[70]....
        /*02ac*/ 	.word	0x0000cae0


	//   ....[71]....
        /*02b0*/ 	.word	0x0000cc60


	//   ....[72]....
        /*02b4*/ 	.word	0x0000cc90


	//   ....[73]....
        /*02b8*/ 	.word	0x0000cde0


	//   ....[74]....
        /*02bc*/ 	.word	0x0000ce10


	//   ....[75]....
        /*02c0*/ 	.word	0x0000cf60


	//   ....[76]....
        /*02c4*/ 	.word	0x0000cf80


	//   ....[77]....
        /*02c8*/ 	.word	0x0000d8d0


	//   ....[78]....
        /*02cc*/ 	.word	0x0000d8e0


	//   ....[79]....
        /*02d0*/ 	.word	0x0000da10


	//   ....[80]....
        /*02d4*/ 	.word	0x0000da40


	//   ....[81]....
        /*02d8*/ 	.word	0x0000db70


	//   ....[82]....
        /*02dc*/ 	.word	0x0000dba0


	//   ....[83]....
        /*02e0*/ 	.word	0x0000dcd0


	//   ....[84]....
        /*02e4*/ 	.word	0x0000dcf0


	//----- nvinfo : EIATTR_EXIT_INSTR_OFFSETS
	.align		4
.L_398:
        /*02e8*/ 	.byte	0x04, 0x1c
        /*02ea*/ 	.short	(.L_400 - .L_399)


	//   ....[0]....
.L_399:
        /*02ec*/ 	.word	0x00000440


	//   ....[1]....
        /*02f0*/ 	.word	0x0000cf90


	//   ....[2]....
        /*02f4*/ 	.word	0x0000d060


	//   ....[3]....
        /*02f8*/ 	.word	0x0000d0c0


	//   ....[4]....
        /*02fc*/ 	.word	0x0000dd00


	//   ....[5]....
        /*0300*/ 	.word	0x0000ddb0


	//   ....[6]....
        /*0304*/ 	.word	0x0000de10


	//----- nvinfo : EIATTR_CTAIDZ_USED
	.align		4
.L_400:
        /*0308*/ 	.byte	0x01, 0x04
	.zero		2


	//----- nvinfo : EIATTR_MAX_THREADS
	.align		4
        /*030c*/ 	.byte	0x04, 0x05
        /*030e*/ 	.short	(.L_402 - .L_401)
.L_401:
        /*0310*/ 	.word	0x00000100
        /*0314*/ 	.word	0x00000001
        /*0318*/ 	.word	0x00000001


	//----- nvinfo : EIATTR_CRS_STACK_SIZE
	.align		4
.L_402:
        /*031c*/ 	.byte	0x04, 0x1e
        /*031e*/ 	.short	(.L_404 - .L_403)
.L_403:
        /*0320*/ 	.word	0x00000000
.L_404:


//--------------------- .nv.info._ZN7cutlass13device_kernelIN5flash19enable_sm80_to_sm89INS1_16FlashAttnFwdSm80INS1_25CollectiveMainloopFwdSm80ILi8ELi2ELb0EN4cute5tupleIJNS5_1CILi128EEENS7_ILi64EEENS7_ILi192EEEEEELi192ENS_6half_tEfNS_4arch4Sm80ELb1ELb0ELb0ELb1ELb1ELb1ELb1ELb0EEENS1_21CollectiveEpilogueFwdINS6_IJS8_SA_S9_EEENS6_IJNS7_ILi1EEESI_SI_EEESC_SE_Li256ELb1ELb1ELb0ELb0EEENS1_19SingleTileSchedulerILb1ELb0ELb1ELi128EEEEEEEEEvNT_6ParamsE --------------------------
	.section	.nv.info._ZN7cutlass13device_kernelIN5flash19enable_sm80_to_sm89INS1_16FlashAttnFwdSm80INS1_25CollectiveMainloopFwdSm80ILi8ELi2ELb0EN4cute5tupleIJNS5_1CILi128EEENS7_ILi64EEENS7_ILi192EEEEEELi192ENS_6half_tEfNS_4arch4Sm80ELb1ELb0ELb0ELb1ELb1ELb1ELb1ELb0EEENS1_21CollectiveEpilogueFwdINS6_IJS8_SA_S9_EEENS6_IJNS7_ILi1EEESI_SI_EEESC_SE_Li256ELb1ELb1ELb0ELb0EEENS1_19SingleTileSchedulerILb1ELb0ELb1ELi128EEEEEEEEEvNT_6ParamsE,"",@"SHT_CUDA_INFO"
	.sectionflags	@""
	.align	4


	//----- nvinfo : EIATTR_CUDA_API_VERSION
	.align		4
        /*0000*/ 	.byte	0x04, 0x37
        /*0002*/ 	.short	(.L_406 - .L_405)
.L_405:
        /*0004*/ 	.word	0x00000082


	//----- nvinfo : EIATTR_SW2861232_WAR
	.align		4
.L_406:
        /*0008*/ 	.byte	0x01, 0x35
	.zero		2


	//----- nvinfo : EIATTR_PARAM_CBANK
	.align		4
        /*000c*/ 	.byte	0x04, 0x0a
        /*000e*/ 	.short	(.L_408 - .L_407)
	.align		4
.L_407:
        /*0010*/ 	.word	index@(.nv.constant0._ZN7cutlass13device_kernelIN5flash19enable_sm80_to_sm89INS1_16FlashAttnFwdSm80INS1_25CollectiveMainloopFwdSm80ILi8ELi2ELb0EN4cute5tupleIJNS5_1CILi128EEENS7_ILi64EEENS7_ILi192EEEEEELi192ENS_6half_tEfNS_4arch4Sm80ELb1ELb0ELb0ELb1ELb1ELb1ELb1ELb0EEENS1_21CollectiveEpilogueFwdINS6_IJS8_SA_S9_EEENS6_IJNS7_ILi1EEESI_SI_EEESC_SE_Li256ELb1ELb1ELb0ELb0EEENS1_19SingleTileSchedulerILb1ELb0ELb1ELi128EEEEEEEEEvNT_6ParamsE)
        /*0014*/ 	.short	0x0160
        /*0016*/ 	.short	0x0418


	//----- nvinfo : EIATTR_CBANK_PARAM_SIZE
	.align		4
.L_408:
        /*0018*/ 	.byte	0x03, 0x19
        /*001a*/ 	.short	0x0418


	//----- nvinfo : EIATTR_KPARAM_INFO
	.align		4
        /*001c*/ 	.byte	0x04, 0x17
        /*001e*/ 	.short	(.L_410 - .L_409)
.L_409:
        /*0020*/ 	.word	0x00000000
        /*0024*/ 	.short	0x0000
        /*0026*/ 	.short	0x0000
        /*0028*/ 	.byte	0x00, 0xf0, 0x61, 0x10


	//----- nvinfo : EIATTR_MAXREG_COUNT
	.align		4
.L_410:
        /*002c*/ 	.byte	0x03, 0x1b
        /*002e*/ 	.short	0x00ff


	//----- nvinfo : EIATTR_NUM_BARRIERS
	.align		4
        /*0030*/ 	.byte	0x02, 0x4c
        /*0032*/ 	.byte	0x02
	.zero		1


	//----- nvinfo : EIATTR_MERCURY_ISA_VERSION
	.align		4
        /*0034*/ 	.byte	0x03, 0x5f
        /*0036*/ 	.short	0x0000


	//----- nvinfo : EIATTR_COOP_GROUP_MASK_REGIDS
	.align		4
        /*0038*/ 	.byte	0x04, 0x29
        /*003a*/ 	.short	(.L_412 - .L_411)


	//   ....[0]....
.L_411:
        /*003c*/ 	.word	0xffffffff


	//   ....[1]....
        /*0040*/ 	.word	0xffffffff


	//   ....[2]....
        /*0044*/ 	.word	0xffffffff


	//   ....[3]....
        /*0048*/ 	.word	0xffffffff


	//   ....[4]....
        /*004c*/ 	.word	0xffffffff


	//   ....[5]....
        /*0050*/ 	.word	0xffffffff


	//   ....[6]....
        /*0054*/ 	.word	0xffffffff


	//   ....[7]....
        /*0058*/ 	.word	0xffffffff


	//   ....[8]....
        /*005c*/ 	.word	0xffffffff


	//   ....[9]....
        /*0060*/ 	.word	0xffffffff


	//   ....[10]....
        /*0064*/ 	.word	0xffffffff


	//   ....[11]....
        /*0068*/ 	.word	0xffffffff


	//   ....[12]....
        /*006c*/ 	.word	0xffffffff


	//   ....[13]....
        /*0070*/ 	.word	0xffffffff


	//   ....[14]....
        /*0074*/ 	.word	0xffffffff


	//   ....[15]....
        /*0078*/ 	.word	0xffffffff


	//   ....[16]....
        /*007c*/ 	.word	0xffffffff


	//   ....[17]....
        /*0080*/ 	.word	0xffffffff


	//   ....[18]....
        /*0084*/ 	.word	0xffffffff


	//   ....[19]....
        /*0088*/ 	.word	0xffffffff


	//   ....[20]....
        /*008c*/ 	.word	0xffffffff


	//   ....[21]....
        /*0090*/ 	.word	0xffffffff


	//   ....[22]....
        /*0094*/ 	.word	0xffffffff


	//   ....[23]....
        /*0098*/ 	.word	0xffffffff


	//   ....[24]....
        /*009c*/ 	.word	0xffffffff


	//   ....[25]....
        /*00a0*/ 	.word	0xffffffff


	//   ....[26]....
        /*00a4*/ 	.word	0xffffffff


	//   ....[27]....
        /*00a8*/ 	.word	0xffffffff


	//   ....[28]....
        /*00ac*/ 	.word	0xffffffff


	//   ....[29]....
        /*00b0*/ 	.word	0xffffffff


	//   ....[30]....
        /*00b4*/ 	.word	0xffffffff


	//   ....[31]....
        /*00b8*/ 	.word	0xffffffff


	//   ....[32]....
        /*00bc*/ 	.word	0xffffffff


	//   ....[33]....
        /*00c0*/ 	.word	0xffffffff


	//   ....[34]....
        /*00c4*/ 	.word	0xffffffff


	//   ....[35]....
        /*00c8*/ 	.word	0xffffffff


	//   ....[36]....
        /*00cc*/ 	.word	0xffffffff


	//   ....[37]....
        /*00d0*/ 	.word	0xffffffff


	//   ....[38]....
        /*00d4*/ 	.word	0xffffffff


	//   ....[39]....
        /*00d8*/ 	.word	0xffffffff


	//   ....[40]....
        /*00dc*/ 	.word	0xffffffff


	//   ....[41]....
        /*00e0*/ 	.word	0xffffffff


	//   ....[42]....
        /*00e4*/ 	.word	0xffffffff


	//   ....[43]....
        /*00e8*/ 	.word	0xffffffff


	//   ....[44]....
        /*00ec*/ 	.word	0xffffffff


	//   ....[45]....
        /*00f0*/ 	.word	0xffffffff


	//   ....[46]....
        /*00f4*/ 	.word	0xffffffff


	//   ....[47]....
        /*00f8*/ 	.word	0xffffffff


	//   ....[48]....
        /*00fc*/ 	.word	0xffffffff


	//   ....[49]....
        /*0100*/ 	.word	0xffffffff


	//   ....[50]....
        /*0104*/ 	.word	0xffffffff


	//   ....[51]....
        /*0108*/ 	.word	0xffffffff


	//   ....[52]....
        /*010c*/ 	.word	0xffffffff


	//   ....[53]....
        /*0110*/ 	.word	0xffffffff


	//   ....[54]....
        /*0114*/ 	.word	0xffffffff


	//   ....[55]....
        /*0118*/ 	.word	0xffffffff


	//   ....[56]....
        /*011c*/ 	.word	0xffffffff


	//   ....[57]....
        /*0120*/ 	.word	0xffffffff


	//   ....[58]....
        /*0124*/ 	.word	0xffffffff


	//   ....[59]....
        /*0128*/ 	.word	0xffffffff


	//   ....[60]....
        /*012c*/ 	.word	0xffffffff


	//   ....[61]....
        /*0130*/ 	.word	0xffffffff


	//   ....[62]....
        /*0134*/ 	.word	0xffffffff


	//   ....[63]....
        /*0138*/ 	.word	0xffffffff


	//   ....[64]....
        /*013c*/ 	.word	0xffffffff


	//   ....[65]....
        /*0140*/ 	.word	0xffffffff


	//   ....[66]....
        /*0144*/ 	.word	0xffffffff


	//   ....[67]....
        /*0148*/ 	.word	0xffffffff


	//   ....[68]....
        /*014c*/ 	.word	0xffffffff


	//   ....[69]....
        /*0150*/ 	.word	0xffffffff


	//   ....[70]....
        /*0154*/ 	.word	0xffffffff


	//   ....[71]....
        /*0158*/ 	.word	0xffffffff


	//   ....[72]....
        /*015c*/ 	.word	0xffffffff


	//   ....[73]....
        /*0160*/ 	.word	0xffffffff


	//   ....[74]....
        /*0164*/ 	.word	0xffffffff


	//   ....[75]....
        /*0168*/ 	.word	0xffffffff


	//   ....[76]....
        /*016c*/ 	.word	0xffffffff


	//   ....[77]....
        /*0170*/ 	.word	0xffffffff


	//   ....[78]....
        /*0174*/ 	.word	0xffffffff


	//   ....[79]....
        /*0178*/ 	.word	0xffffffff


	//   ....[80]....
        /*017c*/ 	.word	0xffffffff


	//   ....[81]....
        /*0180*/ 	.word	0xffffffff


	//   ....[82]....
        /*0184*/ 	.word	0xffffffff


	//   ....[83]....
        /*0188*/ 	.word	0xffffffff


	//   ....[84]....
        /*018c*/ 	.word	0xffffffff


	//   ....[85]....
        /*0190*/ 	.word	0xffffffff


	//   ....[86]....
        /*0194*/ 	.word	0xffffffff


	//   ....[87]....
        /*0198*/ 	.word	0xffffffff


	//   ....[88]....
        /*019c*/ 	.word	0xffffffff


	//   ....[89]....
        /*01a0*/ 	.word	0xffffffff


	//   ....[90]....
        /*01a4*/ 	.word	0xffffffff


	//   ....[91]....
        /*01a8*/ 	.word	0xffffffff


	//   ....[92]....
        /*01ac*/ 	.word	0xffffffff


	//   ....[93]....
        /*01b0*/ 	.word	0xffffffff


	//   ....[94]....
        /*01b4*/ 	.word	0xffffffff


	//   ....[95]....
        /*01b8*/ 	.word	0xffffffff


	//   ....[96]....
        /*01bc*/ 	.word	0xffffffff


	//   ....[97]....
        /*01c0*/ 	.word	0xffffffff


	//   ....[98]....
        /*01c4*/ 	.word	0xffffffff


	//   ....[99]....
        /*01c8*/ 	.word	0xffffffff


	//   ....[100]....
        /*01cc*/ 	.word	0xffffffff


	//   ....[101]....
        /*01d0*/ 	.word	0xffffffff


	//   ....[102]....
        /*01d4*/ 	.word	0xffffffff


	//   ....[103]....
        /*01d8*/ 	.word	0xffffffff


	//   ....[104]....
        /*01dc*/ 	.word	0xffffffff


	//   ....[105]....
        /*01e0*/ 	.word	0xffffffff


	//   ....[106]....
        /*01e4*/ 	.word	0xffffffff


	//   ....[107]....
        /*01e8*/ 	.word	0xffffffff


	//   ....[108]....
        /*01ec*/ 	.word	0xffffffff


	//----- nvinfo : EIATTR_COOP_GROUP_INSTR_OFFSETS
	.align		4
.L_412:
        /*01f0*/ 	.byte	0x04, 0x28
        /*01f2*/ 	.short	(.L_414 - .L_413)


	//   ....[0]....
.L_413:
        /*01f4*/ 	.word	0x00000080


	//   ....[1]....
        /*01f8*/ 	.word	0x00002490


	//   ....[2]....
        /*01fc*/ 	.word	0x000024a0


	//   ....[3]....
        /*0200*/ 	.word	0x00003fd0


	//   ....[4]....
        /*0204*/ 	.word	0x00003fe0


	//   ....[5]....
        /*0208*/ 	.word	0x00005af0


	//   ....[6]....
        /*020c*/ 	.word	0x00005b10


	//   ....[7]....
        /*0210*/ 	.word	0x00005fd0


	//   ....[8]....
        /*0214*/ 	.word	0x00005fe0


	//   ....[9]....
        /*0218*/ 	.word	0x00006da0


	//   ....[10]....
        /*021c*/ 	.word	0x00006de0


	//   ....[11]....
        /*0220*/ 	.word	0x00007050


	//   ....[12]....
        /*0224*/ 	.word	0x00007080


	//   ....[13]....
        /*0228*/ 	.word	0x000071a0


	//   ....[14]....
        /*022c*/ 	.word	0x000071d0


	//   ....[15]....
        /*0230*/ 	.word	0x000072e0


	//   ....[16]....
        /*0234*/ 	.word	0x00007320


	//   ....[17]....
        /*0238*/ 	.word	0x00007810


	//   ....[18]....
        /*023c*/ 	.word	0x00007840


	//   ....[19]....
        /*0240*/ 	.word	0x00007870


	//   ....[20]....
        /*0244*/ 	.word	0x000078a0


	//   ....[21]....
        /*0248*/ 	.word	0x00007980


	//   ....[22]....
        /*024c*/ 	.word	0x000079a0


	//   ....[23]....
        /*0250*/ 	.word	0x000079b0


	//   ....[24]....
        /*0254*/ 	.word	0x000079d0


	//   ....[25]....
        /*0258*/ 	.word	0x00007ee0


	//   ....[26]....
        /*025c*/ 	.word	0x00007f00


	//   ....[27]....
        /*0260*/ 	.word	0x00007f10


	//   ....[28]....
        /*0264*/ 	.word	0x00007f20


	//   ....[29]....
        /*0268*/ 	.word	0x00008430


	//   ....[30]....
        /*026c*/ 	.word	0x00008470


	//   ....[31]....
        /*0270*/ 	.word	0x000084d0


	//   ....[32]....
        /*0274*/ 	.word	0x00008500


	//   ....[33]....
        /*0278*/ 	.word	0x00008960


	//   ....[34]....
        /*027c*/ 	.word	0x00008a40


	//   ....[35]....
        /*0280*/ 	.word	0x00008ba0


	//   ....[36]....
        /*0284*/ 	.word	0x00008be0


	//   ....[37]....
        /*0288*/ 	.word	0x0000b9a0


	//   ....[38]....
        /*028c*/ 	.word	0x0000b9f0


	//   ....[39]....
        /*0290*/ 	.word	0x0000ba50


	//   ....[40]....
        /*0294*/ 	.word	0x0000ba70


	//   ....[41]....
        /*0298*/ 	.word	0x0000bd00


	//   ....[42]....
        /*029c*/ 	.word	0x0000bde0


	//   ....[43]....
        /*02a0*/ 	.word	0x0000bf40


	//   ....[44]....
        /*02a4*/ 	.word	0x0000bf80


	//   ....[45]....
        /*02a8*/ 	.word	0x0000f2c0


	//   ....[46]....
        /*02ac*/ 	.word	0x0000f2f0


	//   ....[47]....
        /*02b0*/ 	.word	0x0000f300


	//   ....[48]....
        /*02b4*/ 	.word	0x0000f310


	//   ....[49]....
        /*02b8*/ 	.word	0x0000ff90


	//   ....[50]....
        /*02bc*/ 	.word	0x0000ffa0


	//   ....[51]....
        /*02c0*/ 	.word	0x000106e0


	//   ....[52]....
        /*02c4*/ 	.word	0x000107b0


	//   ....[53]....
        /*02c8*/ 	.word	0x000107c0


	//   ....[54]....
        /*02cc*/ 	.word	0x000107f0


	//   ....[55]....
        /*02d0*/ 	.word	0x00011a20


	//   ....[56]....
        /*02d4*/ 	.word	0x00011a50


	//   ....[57]....
        /*02d8*/ 	.word	0x00011a70


	//   ....[58]....
        /*02dc*/ 	.word	0x00011a80


	//   ....[59]....
        /*02e0*/ 	.word	0x00012000


	//   ....[60]....
        /*02e4*/ 	.word	0x00012030


	//   ....[61]....
        /*02e8*/ 	.word	0x00012060


	//   ....[62]....
        /*02ec*/ 	.word	0x00012090


	//   ....[63]....
        /*02f0*/ 	.word	0x00012b20


	//   ....[64]....
        /*02f4*/ 	.word	0x00012bc0


	//   ....[65]....
        /*02f8*/ 	.word	0x00013310


	//   ....[66]....
        /*02fc*/ 	.word	0x00013320


	//   ....[67]....
        /*0300*/ 	.word	0x00013340


	//   ....[68]....
        /*0304*/ 	.word	0x00013360


	//   ....[69]....
        /*0308*/ 	.word	0x00014cc0


	//   ....[70]....
        /*030c*/ 	.word	0x00014d00


	//   ....[71]....
        /*0310*/ 	.word	0x00014d30


	//   ....[72]....
        /*0314*/ 	.word	0x00014d60


	//   ....[73]....
        /*0318*/ 	.word	0x000152d0


	//   ....[74]....
        /*031c*/ 	.word	0x000152f0


	//   ....[75]....
        /*0320*/ 	.word	0x00015310


	//   ....[76]....
        /*0324*/ 	.word	0x00015320


	//   ....[77]....
        /*0328*/ 	.word	0x00016040


	//   ....[78]....
        /*032c*/ 	.word	0x00016060


	//   ....[79]....
        /*0330*/ 	.word	0x00016080


	//   ....[80]....
        /*0334*/ 	.word	0x000160a0


	//   ....[81]....
        /*0338*/ 	.word	0x00017960


	//   ....[82]....
        /*033c*/ 	.word	0x00017980


	//   ....[83]....
        /*0340*/ 	.word	0x00017990


	//   ....[84]....
        /*0344*/ 	.word	0x000179a0


	//   ....[85]....
        /*0348*/ 	.word	0x00017b70


	//   ....[86]....
        /*034c*/ 	.word	0x00017ba0


	//   ....[87]....
        /*0350*/ 	.word	0x00017bf0


	//   ....[88]....
        /*0354*/ 	.word	0x00017c00


	//   ....[89]....
        /*0358*/ 	.word	0x00019100


	//   ....[90]....
        /*035c*/ 	.word	0x00019140


	//   ....[91]....
        /*0360*/ 	.word	0x00019170


	//   ....[92]....
        /*0364*/ 	.word	0x000191a0


	//   ....[93]....
        /*0368*/ 	.word	0x000193c0


	//   ....[94]....
        /*036c*/ 	.word	0x000193d0


	//   ....[95]....
        /*0370*/ 	.word	0x00019550


	//   ....[96]....
        /*0374*/ 	.word	0x00019580


	//   ....[97]....
        /*0378*/ 	.word	0x000196d0


	//   ....[98]....
        /*037c*/ 	.word	0x00019700


	//   ....[99]....
        /*0380*/ 	.word	0x00019850


	//   ....[100]....
        /*0384*/ 	.word	0x00019870


	//   ....[101]....
        /*0388*/ 	.word	0x0001a040


	//   ....[102]....
        /*038c*/ 	.word	0x0001a060


	//   ....[103]....
        /*0390*/ 	.word	0x0001a190


	//   ....[104]....
        /*0394*/ 	.word	0x0001a1c0


	//   ....[105]....
        /*0398*/ 	.word	0x0001a2f0


	//   ....[106]....
        /*039c*/ 	.word	0x0001a320


	//   ....[107]....
        /*03a0*/ 	.word	0x0001a450


	//   ....[108]....
        /*03a4*/ 	.word	0x0001a470


	//----- nvinfo : EIATTR_EXIT_INSTR_OFFSETS
	.align		4
.L_414:
        /*03a8*/ 	.byte	0x04, 0x1c
        /*03aa*/ 	.short	(.L_416 - .L_415)


	//   ....[0]....
.L_415:
        /*03ac*/ 	.word	0x00000330


	//   ....[1]....
        /*03b0*/ 	.word	0x00019880


	//   ....[2]....
        /*03b4*/ 	.word	0x00019950


	//   ....[3]....
        /*03b8*/ 	.word	0x000199b0


	//   ....[4]....
        /*03bc*/ 	.word	0x0001a480


	//   ....[5]....
        /*03c0*/ 	.word	0x0001a530


	//   ....[6]....
        /*03c4*/ 	.word	0x0001a590


	//----- nvinfo : EIATTR_CTAIDZ_USED
	.align		4
.L_416:
        /*03c8*/ 	.byte	0x01, 0x04
	.zero		2


	//----- nvinfo : EIATTR_MAX_THREADS
	.align		4
        /*03cc*/ 	.byte	0x04, 0x05
        /*03ce*/ 	.short	(.L_418 - .L_417)
.L_417:
        /*03d0*/ 	.word	0x00000100
        /*03d4*/ 	.word	0x00000001
        /*03d8*/ 	.word	0x00000001


	//----- nvinfo : EIATTR_CRS_STACK_SIZE
	.align		4
.L_418:
        /*03dc*/ 	.byte	0x04, 0x1e
        /*03de*/ 	.short	(.L_420 - .L_419)
.L_419:
        /*03e0*/ 	.word	0x00000000
.L_420:


//--------------------- .nv.callgraph             --------------------------
	.section	.nv.callgraph,"",@"SHT_CUDA_CALLGRAPH"
	.align	4
	.sectionentsize	8
	.align		4
        /*0000*/ 	.word	0x00000000
	.align		4
        /*0004*/ 	.word	0xffffffff
	.align		4
        /*0008*/ 	.word	0x00000000
	.align		4
        /*000c*/ 	.word	0xfffffffe
	.align		4
        /*0010*/ 	.word	0x00000000
	.align		4
        /*0014*/ 	.word	0xfffffffd
	.align		4
        /*0018*/ 	.word	0x00000000
	.align		4
        /*001c*/ 	.word	0xfffffffc


//--------------------- .nv.rel.action            --------------------------
	.section	.nv.rel.action,"",@"SHT_CUDA_RELOCINFO"
	.align	8
	.sectionentsize	8
        /*0000*/ 	.byte	0x73, 0x00, 0x00, 0x00, 0x00, 0x00, 0x00, 0x00, 0x00, 0x00, 0x00, 0x11, 0x25, 0x00, 0x05, 0x36


//--------------------- .nv.constant4             --------------------------
	.section	.nv.constant4,"a",@progbits
	.align	8
	.align		8
.nv.constant4:
        /*0000*/ 	.dword	_ZN72_INTERNAL_01b305d5_36_flash_fwd_hdim192_fp16_paged_sm80_cu_61719c98_43514cuda3std3__45__cpo5beginE
	.align		8
        /*0008*/ 	.dword	_ZN72_INTERNAL_01b305d5_36_flash_fwd_hdim192_fp16_paged_sm80_cu_61719c98_43514cuda3std3__45__cpo3endE
	.align		8
        /*0010*/ 	.dword	_ZN72_INTERNAL_01b305d5_36_flash_fwd_hdim192_fp16_paged_sm80_cu_61719c98_43514cuda3std3__45__cpo6cbeginE
	.align		8
        /*0018*/ 	.dword	_ZN72_INTERNAL_01b305d5_36_flash_fwd_hdim192_fp16_paged_sm80_cu_61719c98_43514cuda3std3__45__cpo4cendE
	.align		8
        /*0020*/ 	.dword	_ZN72_INTERNAL_01b305d5_36_flash_fwd_hdim192_fp16_paged_sm80_cu_61719c98_43514cuda3std3__474_GLOBAL__N__01b305d5_36_flash_fwd_hdim192_fp16_paged_sm80_cu_61719c98_43516ignoreE
	.align		8
        /*0028*/ 	.dword	_ZN72_INTERNAL_01b305d5_36_flash_fwd_hdim192_fp16_paged_sm80_cu_61719c98_43514cuda3std3__419piecewise_constructE
	.align		8
        /*0030*/ 	.dword	_ZN72_INTERNAL_01b305d5_36_flash_fwd_hdim192_fp16_paged_sm80_cu_61719c98_43514cuda3std3__48in_placeE
	.align		8
        /*0038*/ 	.dword	_ZN72_INTERNAL_01b305d5_36_flash_fwd_hdim192_fp16_paged_sm80_cu_61719c98_43514cuda3std6ranges3__45__cpo4swapE
	.align		8
        /*0040*/ 	.dword	_ZN72_INTERNAL_01b305d5_36_flash_fwd_hdim192_fp16_paged_sm80_cu_61719c98_43514cuda3std6ranges3__45__cpo9iter_moveE
	.align		8
        /*0048*/ 	.dword	_ZN72_INTERNAL_01b305d5_36_flash_fwd_hdim192_fp16_paged_sm80_cu_61719c98_43514cute7productE
	.align		8
        /*0050*/ 	.dword	_ZN72_INTERNAL_01b305d5_36_flash_fwd_hdim192_fp16_paged_sm80_cu_61719c98_43514cute1_E


//--------------------- .nv.constant0._ZN7cutlass13device_kernelIN5flash19enable_sm80_to_sm89INS1_16FlashAttnFwdSm80INS1_25CollectiveMainloopFwdSm80ILi8ELi1ELb0EN4cute5tupleIJNS5_1CILi128EEENS7_ILi64EEENS7_ILi192EEEEEELi192ENS_6half_tEfNS_4arch4Sm80ELb0ELb0ELb0ELb0ELb1ELb0ELb1ELb0EEENS1_21CollectiveEpilogueFwdINS6_IJS8_SA_S9_EEENS6_IJNS7_ILi1EEESI_SI_EEESC_SE_Li256ELb0ELb1ELb0ELb0EEENS1_19SingleTileSchedulerILb0ELb0ELb1ELi128EEEEEEEEEvNT_6ParamsE --------------------------
	.section	.nv.constant0._ZN7cutlass13device_kernelIN5flash19enable_sm80_to_sm89INS1_16FlashAttnFwdSm80INS1_25CollectiveMainloopFwdSm80ILi8ELi1ELb0EN4cute5tupleIJNS5_1CILi128EEENS7_ILi64EEENS7_ILi192EEEEEELi192ENS_6half_tEfNS_4arch4Sm80ELb0ELb0ELb0ELb0ELb1ELb0ELb1ELb0EEENS1_21CollectiveEpilogueFwdINS6_IJS8_SA_S9_EEENS6_IJNS7_ILi1EEESI_SI_EEESC_SE_Li256ELb0ELb1ELb0ELb0EEENS1_19SingleTileSchedulerILb0ELb0ELb1ELi128EEEEEEEEEvNT_6ParamsE,"a",@progbits
	.sectionflags	@""
	.align	4
.nv.constant0._ZN7cutlass13device_kernelIN5flash19enable_sm80_to_sm89INS1_16FlashAttnFwdSm80INS1_25CollectiveMainloopFwdSm80ILi8ELi1ELb0EN4cute5tupleIJNS5_1CILi128EEENS7_ILi64EEENS7_ILi192EEEEEELi192ENS_6half_tEfNS_4arch4Sm80ELb0ELb0ELb0ELb0ELb1ELb0ELb1ELb0EEENS1_21CollectiveEpilogueFwdINS6_IJS8_SA_S9_EEENS6_IJNS7_ILi1EEESI_SI_EEESC_SE_Li256ELb0ELb1ELb0ELb0EEENS1_19SingleTileSchedulerILb0ELb0ELb1ELi128EEEEEEEEEvNT_6ParamsE:
	.zero		1400


//--------------------- .nv.constant0._ZN7cutlass13device_kernelIN5flash19enable_sm80_to_sm89INS1_16FlashAttnFwdSm80INS1_25CollectiveMainloopFwdSm80ILi8ELi1ELb0EN4cute5tupleIJNS5_1CILi128EEENS7_ILi64EEENS7_ILi192EEEEEELi192ENS_6half_tEfNS_4arch4Sm80ELb0ELb0ELb0ELb1ELb1ELb0ELb1ELb0EEENS1_21CollectiveEpilogueFwdINS6_IJS8_SA_S9_EEENS6_IJNS7_ILi1EEESI_SI_EEESC_SE_Li256ELb1ELb1ELb0ELb0EEENS1_19SingleTileSchedulerILb1ELb0ELb1ELi128EEEEEEEEEvNT_6ParamsE --------------------------
	.section	.nv.constant0._ZN7cutlass13device_kernelIN5flash19enable_sm80_to_sm89INS1_16FlashAttnFwdSm80INS1_25CollectiveMainloopFwdSm80ILi8ELi1ELb0EN4cute5tupleIJNS5_1CILi128EEENS7_ILi64EEENS7_ILi192EEEEEELi192ENS_6half_tEfNS_4arch4Sm80ELb0ELb0ELb0ELb1ELb1ELb0ELb1ELb0EEENS1_21CollectiveEpilogueFwdINS6_IJS8_SA_S9_EEENS6_IJNS7_ILi1EEESI_SI_EEESC_SE_Li256ELb1ELb1ELb0ELb0EEENS1_19SingleTileSchedulerILb1ELb0ELb1ELi128EEEEEEEEEvNT_6ParamsE,"a",@progbits
	.sectionflags	@""
	.align	4
.nv.constant0._ZN7cutlass13device_kernelIN5flash19enable_sm80_to_sm89INS1_16FlashAttnFwdSm80INS1_25CollectiveMainloopFwdSm80ILi8ELi1ELb0EN4cute5tupleIJNS5_1CILi128EEENS7_ILi64EEENS7_ILi192EEEEEELi192ENS_6half_tEfNS_4arch4Sm80ELb0ELb0ELb0ELb1ELb1ELb0ELb1ELb0EEENS1_21CollectiveEpilogueFwdINS6_IJS8_SA_S9_EEENS6_IJNS7_ILi1EEESI_SI_EEESC_SE_Li256ELb1ELb1ELb0ELb0EEENS1_19SingleTileSchedulerILb1ELb0ELb1ELi128EEEEEEEEEvNT_6ParamsE:
	.zero		1400


//--------------------- .nv.constant0._ZN7cutlass13device_kernelIN5flash19enable_sm80_to_sm89INS1_16FlashAttnFwdSm80INS1_25CollectiveMainloopFwdSm80ILi8ELi1ELb0EN4cute5tupleIJNS5_1CILi128EEENS7_ILi64EEENS7_ILi192EEEEEELi192ENS_6half_tEfNS_4arch4Sm80ELb0ELb0ELb0ELb1ELb1ELb1ELb1ELb0EEENS1_21CollectiveEpilogueFwdINS6_IJS8_SA_S9_EEENS6_IJNS7_ILi1EEESI_SI_EEESC_SE_Li256ELb1ELb1ELb0ELb0EEENS1_19SingleTileSchedulerILb1ELb0ELb1ELi128EEEEEEEEEvNT_6ParamsE --------------------------
	.section	.nv.constant0._ZN7cutlass13device_kernelIN5flash19enable_sm80_to_sm89INS1_16FlashAttnFwdSm80INS1_25CollectiveMainloopFwdSm80ILi8ELi1ELb0EN4cute5tupleIJNS5_1CILi128EEENS7_ILi64EEENS7_ILi192EEEEEELi192ENS_6half_tEfNS_4arch4Sm80ELb0ELb0ELb0ELb1ELb1ELb1ELb1ELb0EEENS1_21CollectiveEpilogueFwdINS6_IJS8_SA_S9_EEENS6_IJNS7_ILi1EEESI_SI_EEESC_SE_Li256ELb1ELb1ELb0ELb0EEENS1_19SingleTileSchedulerILb1ELb0ELb1ELi128EEEEEEEEEvNT_6ParamsE,"a",@progbits
	.sectionflags	@""
	.align	4
.nv.constant0._ZN7cutlass13device_kernelIN5flash19enable_sm80_to_sm89INS1_16FlashAttnFwdSm80INS1_25CollectiveMainloopFwdSm80ILi8ELi1ELb0EN4cute5tupleIJNS5_1CILi128EEENS7_ILi64EEENS7_ILi192EEEEEELi192ENS_6half_tEfNS_4arch4Sm80ELb0ELb0ELb0ELb1ELb1ELb1ELb1ELb0EEENS1_21CollectiveEpilogueFwdINS6_IJS8_SA_S9_EEENS6_IJNS7_ILi1EEESI_SI_EEESC_SE_Li256ELb1ELb1ELb0ELb0EEENS1_19SingleTileSchedulerILb1ELb0ELb1ELi128EEEEEEEEEvNT_6ParamsE:
	.zero		1400


//--------------------- .nv.constant0._ZN7cutlass13device_kernelIN5flash19enable_sm80_to_sm89INS1_16FlashAttnFwdSm80INS1_25CollectiveMainloopFwdSm80ILi8ELi1ELb0EN4cute5tupleIJNS5_1CILi128EEENS7_ILi64EEENS7_ILi192EEEEEELi192ENS_6half_tEfNS_4arch4Sm80ELb0ELb1ELb0ELb0ELb1ELb0ELb1ELb0EEENS1_21CollectiveEpilogueFwdINS6_IJS8_SA_S9_EEENS6_IJNS7_ILi1EEESI_SI_EEESC_SE_Li256ELb0ELb1ELb0ELb0EEENS1_19SingleTileSchedulerILb0ELb0ELb1ELi128EEEEEEEEEvNT_6ParamsE --------------------------
	.section	.nv.constant0._ZN7cutlass13device_kernelIN5flash19enable_sm80_to_sm89INS1_16FlashAttnFwdSm80INS1_25CollectiveMainloopFwdSm80ILi8ELi1ELb0EN4cute5tupleIJNS5_1CILi128EEENS7_ILi64EEENS7_ILi192EEEEEELi192ENS_6half_tEfNS_4arch4Sm80ELb0ELb1ELb0ELb0ELb1ELb0ELb1ELb0EEENS1_21CollectiveEpilogueFwdINS6_IJS8_SA_S9_EEENS6_IJNS7_ILi1EEESI_SI_EEESC_SE_Li256ELb0ELb1ELb0ELb0EEENS1_19SingleTileSchedulerILb0ELb0ELb1ELi128EEEEEEEEEvNT_6ParamsE,"a",@progbits
	.sectionflags	@""
	.align	4
.nv.constant0._ZN7cutlass13device_kernelIN5flash19enable_sm80_to_sm89INS1_16FlashAttnFwdSm80INS1_25CollectiveMainloopFwdSm80ILi8ELi1ELb0EN4cute5tupleIJNS5_1CILi128EEENS7_ILi64EEENS7_ILi192EEEEEELi192ENS_6half_tEfNS_4arch4Sm80ELb0ELb1ELb0ELb0ELb1ELb0ELb1ELb0EEENS1_21CollectiveEpilogueFwdINS6_IJS8_SA_S9_EEENS6_IJNS7_ILi1EEESI_SI_EEESC_SE_Li256ELb0ELb1ELb0ELb0EEENS1_19SingleTileSchedulerILb0ELb0ELb1ELi128EEEEEEEEEvNT_6ParamsE:
	.zero		1400


//--------------------- .nv.constant0._ZN7cutlass13device_kernelIN5flash19enable_sm80_to_sm89INS1_16FlashAttnFwdSm80INS1_25CollectiveMainloopFwdSm80ILi8ELi1ELb0EN4cute5tupleIJNS5_1CILi128EEENS7_ILi64EEENS7_ILi192EEEEEELi192ENS_6half_tEfNS_4arch4Sm80ELb0ELb1ELb0ELb1ELb1ELb0ELb1ELb0EEENS1_21CollectiveEpilogueFwdINS6_IJS8_SA_S9_EEENS6_IJNS7_ILi1EEESI_SI_EEESC_SE_Li256ELb1ELb1ELb0ELb0EEENS1_19SingleTileSchedulerILb1ELb0ELb1ELi128EEEEEEEEEvNT_6ParamsE --------------------------
	.section	.nv.constant0._ZN7cutlass13device_kernelIN5flash19enable_sm80_to_sm89INS1_16FlashAttnFwdSm80INS1_25CollectiveMainloopFwdSm80ILi8ELi1ELb0EN4cute5tupleIJNS5_1CILi128EEENS7_ILi64EEENS7_ILi192EEEEEELi192ENS_6half_tEfNS_4arch4Sm80ELb0ELb1ELb0ELb1ELb1ELb0ELb1ELb0EEENS1_21CollectiveEpilogueFwdINS6_IJS8_SA_S9_EEENS6_IJNS7_ILi1EEESI_SI_EEESC_SE_Li256ELb1ELb1ELb0ELb0EEENS1_19SingleTileSchedulerILb1ELb0ELb1ELi128EEEEEEEEEvNT_6ParamsE,"a",@progbits
	.sectionflags	@""
	.align	4
.nv.constant0._ZN7cutlass13device_kernelIN5flash19enable_sm80_to_sm89INS1_16FlashAttnFwdSm80INS1_25CollectiveMainloopFwdSm80ILi8ELi1ELb0EN4cute5tupleIJNS5_1CILi128EEENS7_ILi64EEENS7_ILi192EEEEEELi192ENS_6half_tEfNS_4arch4Sm80ELb0ELb1ELb0ELb1ELb1ELb0ELb1ELb0EEENS1_21CollectiveEpilogueFwdINS6_IJS8_SA_S9_EEENS6_IJNS7_ILi1EEESI_SI_EEESC_SE_Li256ELb1ELb1ELb0ELb0EEENS1_19SingleTileSchedulerILb1ELb0ELb1ELi128EEEEEEEEEvNT_6ParamsE:
	.zero		1400


//--------------------- .nv.constant0._ZN7cutlass13device_kernelIN5flash19enable_sm80_to_sm89INS1_16FlashAttnFwdSm80INS1_25CollectiveMainloopFwdSm80ILi8ELi1ELb0EN4cute5tupleIJNS5_1CILi128EEENS7_ILi64EEENS7_ILi192EEEEEELi192ENS_6half_tEfNS_4arch4Sm80ELb0ELb1ELb0ELb1ELb1ELb1ELb1ELb0EEENS1_21CollectiveEpilogueFwdINS6_IJS8_SA_S9_EEENS6_IJNS7_ILi1EEESI_SI_EEESC_SE_Li256ELb1ELb1ELb0ELb0EEENS1_19SingleTileSchedulerILb1ELb0ELb1ELi128EEEEEEEEEvNT_6ParamsE --------------------------
	.section	.nv.constant0._ZN7cutlass13device_kernelIN5flash19enable_sm80_to_sm89INS1_16FlashAttnFwdSm80INS1_25CollectiveMainloopFwdSm80ILi8ELi1ELb0EN4cute5tupleIJNS5_1CILi128EEENS7_ILi64EEENS7_ILi192EEEEEELi192ENS_6half_tEfNS_4arch4Sm80ELb0ELb1ELb0ELb1ELb1ELb1ELb1ELb0EEENS1_21CollectiveEpilogueFwdINS6_IJS8_SA_S9_EEENS6_IJNS7_ILi1EEESI_SI_EEESC_SE_Li256ELb1ELb1ELb0ELb0EEENS1_19SingleTileSchedulerILb1ELb0ELb1ELi128EEEEEEEEEvNT_6ParamsE,"a",@progbits
	.sectionflags	@""
	.align	4
.nv.constant0._ZN7cutlass13device_kernelIN5flash19enable_sm80_to_sm89INS1_16FlashAttnFwdSm80INS1_25CollectiveMainloopFwdSm80ILi8ELi1ELb0EN4cute5tupleIJNS5_1CILi128EEENS7_ILi64EEENS7_ILi192EEEEEELi192ENS_6half_tEfNS_4arch4Sm80ELb0ELb1ELb0ELb1ELb1ELb1ELb1ELb0EEENS1_21CollectiveEpilogueFwdINS6_IJS8_SA_S9_EEENS6_IJNS7_ILi1EEESI_SI_EEESC_SE_Li256ELb1ELb1ELb0ELb0EEENS1_19SingleTileSchedulerILb1ELb0ELb1ELi128EEEEEEEEEvNT_6ParamsE:
	.zero		1400


//--------------------- .nv.constant0._ZN7cutlass13device_kernelIN5flash19enable_sm80_to_sm89INS1_16FlashAttnFwdSm80INS1_25CollectiveMainloopFwdSm80ILi8ELi1ELb0EN4cute5tupleIJNS5_1CILi128EEENS7_ILi64EEENS7_ILi192EEEEEELi192ENS_6half_tEfNS_4arch4Sm80ELb1ELb0ELb0ELb0ELb1ELb0ELb1ELb0EEENS1_21CollectiveEpilogueFwdINS6_IJS8_SA_S9_EEENS6_IJNS7_ILi1EEESI_SI_EEESC_SE_Li256ELb0ELb1ELb0ELb0EEENS1_30DynamicPersistentTileSchedulerILi256ELi256ELb0ELb1ELb0EEEEEEEEEvNT_6ParamsE --------------------------
	.section	.nv.constant0._ZN7cutlass13device_kernelIN5flash19enable_sm80_to_sm89INS1_16FlashAttnFwdSm80INS1_25CollectiveMainloopFwdSm80ILi8ELi1ELb0EN4cute5tupleIJNS5_1CILi128EEENS7_ILi64EEENS7_ILi192EEEEEELi192ENS_6half_tEfNS_4arch4Sm80ELb1ELb0ELb0ELb0ELb1ELb0ELb1ELb0EEENS1_21CollectiveEpilogueFwdINS6_IJS8_SA_S9_EEENS6_IJNS7_ILi1EEESI_SI_EEESC_SE_Li256ELb0ELb1ELb0ELb0EEENS1_30DynamicPersistentTileSchedulerILi256ELi256ELb0ELb1ELb0EEEEEEEEEvNT_6ParamsE,"a",@progbits
	.sectionflags	@""
	.align	4
.nv.constant0._ZN7cutlass13device_kernelIN5flash19enable_sm80_to_sm89INS1_16FlashAttnFwdSm80INS1_25CollectiveMainloopFwdSm80ILi8ELi1ELb0EN4cute5tupleIJNS5_1CILi128EEENS7_ILi64EEENS7_ILi192EEEEEELi192ENS_6half_tEfNS_4arch4Sm80ELb1ELb0ELb0ELb0ELb1ELb0ELb1ELb0EEENS1_21CollectiveEpilogueFwdINS6_IJS8_SA_S9_EEENS6_IJNS7_ILi1EEESI_SI_EEESC_SE_Li256ELb0ELb1ELb0ELb0EEENS1_30DynamicPersistentTileSchedulerILi256ELi256ELb0ELb1ELb0EEEEEEEEEvNT_6ParamsE:
	.zero		1416


//--------------------- .nv.constant0._ZN7cutlass13device_kernelIN5flash19enable_sm80_to_sm89INS1_16FlashAttnFwdSm80INS1_25CollectiveMainloopFwdSm80ILi8ELi1ELb0EN4cute5tupleIJNS5_1CILi128EEENS7_ILi64EEENS7_ILi192EEEEEELi192ENS_6half_tEfNS_4arch4Sm80ELb1ELb0ELb0ELb1ELb1ELb0ELb1ELb0EEENS1_21CollectiveEpilogueFwdINS6_IJS8_SA_S9_EEENS6_IJNS7_ILi1EEESI_SI_EEESC_SE_Li256ELb1ELb1ELb0ELb0EEENS1_19SingleTileSchedulerILb1ELb0ELb1ELi128EEEEEEEEEvNT_6ParamsE --------------------------
	.section	.nv.constant0._ZN7cutlass13device_kernelIN5flash19enable_sm80_to_sm89INS1_16FlashAttnFwdSm80INS1_25CollectiveMainloopFwdSm80ILi8ELi1ELb0EN4cute5tupleIJNS5_1CILi128EEENS7_ILi64EEENS7_ILi192EEEEEELi192ENS_6half_tEfNS_4arch4Sm80ELb1ELb0ELb0ELb1ELb1ELb0ELb1ELb0EEENS1_21CollectiveEpilogueFwdINS6_IJS8_SA_S9_EEENS6_IJNS7_ILi1EEESI_SI_EEESC_SE_Li256ELb1ELb1ELb0ELb0EEENS1_19SingleTileSchedulerILb1ELb0ELb1ELi128EEEEEEEEEvNT_6ParamsE,"a",@progbits
	.sectionflags	@""
	.align	4
.nv.constant0._ZN7cutlass13device_kernelIN5flash19enable_sm80_to_sm89INS1_16FlashAttnFwdSm80INS1_25CollectiveMainloopFwdSm80ILi8ELi1ELb0EN4cute5tupleIJNS5_1CILi128EEENS7_ILi64EEENS7_ILi192EEEEEELi192ENS_6half_tEfNS_4arch4Sm80ELb1ELb0ELb0ELb1ELb1ELb0ELb1ELb0EEENS1_21CollectiveEpilogueFwdINS6_IJS8_SA_S9_EEENS6_IJNS7_ILi1EEESI_SI_EEESC_SE_Li256ELb1ELb1ELb0ELb0EEENS1_19SingleTileSchedulerILb1ELb0ELb1ELi128EEEEEEEEEvNT_6ParamsE:
	.zero		1400


//--------------------- .nv.constant0._ZN7cutlass13device_kernelIN5flash19enable_sm80_to_sm89INS1_16FlashAttnFwdSm80INS1_25CollectiveMainloopFwdSm80ILi8ELi1ELb0EN4cute5tupleIJNS5_1CILi128EEENS7_ILi64EEENS7_ILi192EEEEEELi192ENS_6half_tEfNS_4arch4Sm80ELb1ELb0ELb0ELb1ELb1ELb1ELb1ELb0EEENS1_21CollectiveEpilogueFwdINS6_IJS8_SA_S9_EEENS6_IJNS7_ILi1EEESI_SI_EEESC_SE_Li256ELb1ELb1ELb0ELb0EEENS1_19SingleTileSchedulerILb1ELb0ELb1ELi128EEEEEEEEEvNT_6ParamsE --------------------------
	.section	.nv.constant0._ZN7cutlass13device_kernelIN5flash19enable_sm80_to_sm89INS1_16FlashAttnFwdSm80INS1_25CollectiveMainloopFwdSm80ILi8ELi1ELb0EN4cute5tupleIJNS5_1CILi128EEENS7_ILi64EEENS7_ILi192EEEEEELi192ENS_6half_tEfNS_4arch4Sm80ELb1ELb0ELb0ELb1ELb1ELb1ELb1ELb0EEENS1_21CollectiveEpilogueFwdINS6_IJS8_SA_S9_EEENS6_IJNS7_ILi1EEESI_SI_EEESC_SE_Li256ELb1ELb1ELb0ELb0EEENS1_19SingleTileSchedulerILb1ELb0ELb1ELi128EEEEEEEEEvNT_6ParamsE,"a",@progbits
	.sectionflags	@""
	.align	4
.nv.constant0._ZN7cutlass13device_kernelIN5flash19enable_sm80_to_sm89INS1_16FlashAttnFwdSm80INS1_25CollectiveMainloopFwdSm80ILi8ELi1ELb0EN4cute5tupleIJNS5_1CILi128EEENS7_ILi64EEENS7_ILi192EEEEEELi192ENS_6half_tEfNS_4arch4Sm80ELb1ELb0ELb0ELb1ELb1ELb1ELb1ELb0EEENS1_21CollectiveEpilogueFwdINS6_IJS8_SA_S9_EEENS6_IJNS7_ILi1EEESI_SI_EEESC_SE_Li256ELb1ELb1ELb0ELb0EEENS1_19SingleTileSchedulerILb1ELb0ELb1ELi128EEEEEEEEEvNT_6ParamsE:
	.zero		1400


//--------------------- .nv.constant0._ZN7cutlass13device_kernelIN5flash19enable_sm80_to_sm89INS1_16FlashAttnFwdSm80INS1_25CollectiveMainloopFwdSm80ILi8ELi2ELb0EN4cute5tupleIJNS5_1CILi128EEENS7_ILi64EEENS7_ILi192EEEEEELi192ENS_6half_tEfNS_4arch4Sm80ELb0ELb0ELb0ELb0ELb1ELb0ELb1ELb0EEENS1_21CollectiveEpilogueFwdINS6_IJS8_SA_S9_EEENS6_IJNS7_ILi1EEESI_SI_EEESC_SE_Li256ELb0ELb1ELb0ELb0EEENS1_19SingleTileSchedulerILb0ELb0ELb1ELi128EEEEEEEEEvNT_6ParamsE --------------------------
	.section	.nv.constant0._ZN7cutlass13device_kernelIN5flash19enable_sm80_to_sm89INS1_16FlashAttnFwdSm80INS1_25CollectiveMainloopFwdSm80ILi8ELi2ELb0EN4cute5tupleIJNS5_1CILi128EEENS7_ILi64EEENS7_ILi192EEEEEELi192ENS_6half_tEfNS_4arch4Sm80ELb0ELb0ELb0ELb0ELb1ELb0ELb1ELb0EEENS1_21CollectiveEpilogueFwdINS6_IJS8_SA_S9_EEENS6_IJNS7_ILi1EEESI_SI_EEESC_SE_Li256ELb0ELb1ELb0ELb0EEENS1_19SingleTileSchedulerILb0ELb0ELb1ELi128EEEEEEEEEvNT_6ParamsE,"a",@progbits
	.sectionflags	@""
	.align	4
.nv.constant0._ZN7cutlass13device_kernelIN5flash19enable_sm80_to_sm89INS1_16FlashAttnFwdSm80INS1_25CollectiveMainloopFwdSm80ILi8ELi2ELb0EN4cute5tupleIJNS5_1CILi128EEENS7_ILi64EEENS7_ILi192EEEEEELi192ENS_6half_tEfNS_4arch4Sm80ELb0ELb0ELb0ELb0ELb1ELb0ELb1ELb0EEENS1_21CollectiveEpilogueFwdINS6_IJS8_SA_S9_EEENS6_IJNS7_ILi1EEESI_SI_EEESC_SE_Li256ELb0ELb1ELb0ELb0EEENS1_19SingleTileSchedulerILb0ELb0ELb1ELi128EEEEEEEEEvNT_6ParamsE:
	.zero		1400


//--------------------- .nv.constant0._ZN7cutlass13device_kernelIN5flash19enable_sm80_to_sm89INS1_16FlashAttnFwdSm80INS1_25CollectiveMainloopFwdSm80ILi8ELi2ELb0EN4cute5tupleIJNS5_1CILi128EEENS7_ILi64EEENS7_ILi192EEEEEELi192ENS_6half_tEfNS_4arch4Sm80ELb0ELb0ELb0ELb1ELb1ELb0ELb1ELb0EEENS1_21CollectiveEpilogueFwdINS6_IJS8_SA_S9_EEENS6_IJNS7_ILi1EEESI_SI_EEESC_SE_Li256ELb1ELb1ELb0ELb0EEENS1_19SingleTileSchedulerILb1ELb0ELb1ELi128EEEEEEEEEvNT_6ParamsE --------------------------
	.section	.nv.constant0._ZN7cutlass13device_kernelIN5flash19enable_sm80_to_sm89INS1_16FlashAttnFwdSm80INS1_25CollectiveMainloopFwdSm80ILi8ELi2ELb0EN4cute5tupleIJNS5_1CILi128EEENS7_ILi64EEENS7_ILi192EEEEEELi192ENS_6half_tEfNS_4arch4Sm80ELb0ELb0ELb0ELb1ELb1ELb0ELb1ELb0EEENS1_21CollectiveEpilogueFwdINS6_IJS8_SA_S9_EEENS6_IJNS7_ILi1EEESI_SI_EEESC_SE_Li256ELb1ELb1ELb0ELb0EEENS1_19SingleTileSchedulerILb1ELb0ELb1ELi128EEEEEEEEEvNT_6ParamsE,"a",@progbits
	.sectionflags	@""
	.align	4
.nv.constant0._ZN7cutlass13device_kernelIN5flash19enable_sm80_to_sm89INS1_16FlashAttnFwdSm80INS1_25CollectiveMainloopFwdSm80ILi8ELi2ELb0EN4cute5tupleIJNS5_1CILi128EEENS7_ILi64EEENS7_ILi192EEEEEELi192ENS_6half_tEfNS_4arch4Sm80ELb0ELb0ELb0ELb1ELb1ELb0ELb1ELb0EEENS1_21CollectiveEpilogueFwdINS6_IJS8_SA_S9_EEENS6_IJNS7_ILi1EEESI_SI_EEESC_SE_Li256ELb1ELb1ELb0ELb0EEENS1_19SingleTileSchedulerILb1ELb0ELb1ELi128EEEEEEEEEvNT_6ParamsE:
	.zero		1400


//--------------------- .nv.constant0._ZN7cutlass13device_kernelIN5flash19enable_sm80_to_sm89INS1_16FlashAttnFwdSm80INS1_25CollectiveMainloopFwdSm80ILi8ELi2ELb0EN4cute5tupleIJNS5_1CILi128EEENS7_ILi64EEENS7_ILi192EEEEEELi192ENS_6half_tEfNS_4arch4Sm80ELb0ELb0ELb0ELb1ELb1ELb1ELb1ELb0EEENS1_21CollectiveEpilogueFwdINS6_IJS8_SA_S9_EEENS6_IJNS7_ILi1EEESI_SI_EEESC_SE_Li256ELb1ELb1ELb0ELb0EEENS1_19SingleTileSchedulerILb1ELb0ELb1ELi128EEEEEEEEEvNT_6ParamsE --------------------------
	.section	.nv.constant0._ZN7cutlass13device_kernelIN5flash19enable_sm80_to_sm89INS1_16FlashAttnFwdSm80INS1_25CollectiveMainloopFwdSm80ILi8ELi2ELb0EN4cute5tupleIJNS5_1CILi128EEENS7_ILi64EEENS7_ILi192EEEEEELi192ENS_6half_tEfNS_4arch4Sm80ELb0ELb0ELb0ELb1ELb1ELb1ELb1ELb0EEENS1_21CollectiveEpilogueFwdINS6_IJS8_SA_S9_EEENS6_IJNS7_ILi1EEESI_SI_EEESC_SE_Li256ELb1ELb1ELb0ELb0EEENS1_19SingleTileSchedulerILb1ELb0ELb1ELi128EEEEEEEEEvNT_6ParamsE,"a",@progbits
	.sectionflags	@""
	.align	4
.nv.constant0._ZN7cutlass13device_kernelIN5flash19enable_sm80_to_sm89INS1_16FlashAttnFwdSm80INS1_25CollectiveMainloopFwdSm80ILi8ELi2ELb0EN4cute5tupleIJNS5_1CILi128EEENS7_ILi64EEENS7_ILi192EEEEEELi192ENS_6half_tEfNS_4arch4Sm80ELb0ELb0ELb0ELb1ELb1ELb1ELb1ELb0EEENS1_21CollectiveEpilogueFwdINS6_IJS8_SA_S9_EEENS6_IJNS7_ILi1EEESI_SI_EEESC_SE_Li256ELb1ELb1ELb0ELb0EEENS1_19SingleTileSchedulerILb1ELb0ELb1ELi128EEEEEEEEEvNT_6ParamsE:
	.zero		1400


//--------------------- .nv.constant0._ZN7cutlass13device_kernelIN5flash19enable_sm80_to_sm89INS1_16FlashAttnFwdSm80INS1_25CollectiveMainloopFwdSm80ILi8ELi2ELb0EN4cute5tupleIJNS5_1CILi128EEENS7_ILi64EEENS7_ILi192EEEEEELi192ENS_6half_tEfNS_4arch4Sm80ELb0ELb1ELb0ELb0ELb1ELb0ELb1ELb0EEENS1_21CollectiveEpilogueFwdINS6_IJS8_SA_S9_EEENS6_IJNS7_ILi1EEESI_SI_EEESC_SE_Li256ELb0ELb1ELb0ELb0EEENS1_19SingleTileSchedulerILb0ELb0ELb1ELi128EEEEEEEEEvNT_6ParamsE --------------------------
	.section	.nv.constant0._ZN7cutlass13device_kernelIN5flash19enable_sm80_to_sm89INS1_16FlashAttnFwdSm80INS1_25CollectiveMainloopFwdSm80ILi8ELi2ELb0EN4cute5tupleIJNS5_1CILi128EEENS7_ILi64EEENS7_ILi192EEEEEELi192ENS_6half_tEfNS_4arch4Sm80ELb0ELb1ELb0ELb0ELb1ELb0ELb1ELb0EEENS1_21CollectiveEpilogueFwdINS6_IJS8_SA_S9_EEENS6_IJNS7_ILi1EEESI_SI_EEESC_SE_Li256ELb0ELb1ELb0ELb0EEENS1_19SingleTileSchedulerILb0ELb0ELb1ELi128EEEEEEEEEvNT_6ParamsE,"a",@progbits
	.sectionflags	@""
	.align	4
.nv.constant0._ZN7cutlass13device_kernelIN5flash19enable_sm80_to_sm89INS1_16FlashAttnFwdSm80INS1_25CollectiveMainloopFwdSm80ILi8ELi2ELb0EN4cute5tupleIJNS5_1CILi128EEENS7_ILi64EEENS7_ILi192EEEEEELi192ENS_6half_tEfNS_4arch4Sm80ELb0ELb1ELb0ELb0ELb1ELb0ELb1ELb0EEENS1_21CollectiveEpilogueFwdINS6_IJS8_SA_S9_EEENS6_IJNS7_ILi1EEESI_SI_EEESC_SE_Li256ELb0ELb1ELb0ELb0EEENS1_19SingleTileSchedulerILb0ELb0ELb1ELi128EEEEEEEEEvNT_6ParamsE:
	.zero		1400


//--------------------- .nv.constant0._ZN7cutlass13device_kernelIN5flash19enable_sm80_to_sm89INS1_16FlashAttnFwdSm80INS1_25CollectiveMainloopFwdSm80ILi8ELi2ELb0EN4cute5tupleIJNS5_1CILi128EEENS7_ILi64EEENS7_ILi192EEEEEELi192ENS_6half_tEfNS_4arch4Sm80ELb0ELb1ELb0ELb1ELb1ELb0ELb1ELb0EEENS1_21CollectiveEpilogueFwdINS6_IJS8_SA_S9_EEENS6_IJNS7_ILi1EEESI_SI_EEESC_SE_Li256ELb1ELb1ELb0ELb0EEENS1_19SingleTileSchedulerILb1ELb0ELb1ELi128EEEEEEEEEvNT_6ParamsE --------------------------
	.section	.nv.constant0._ZN7cutlass13device_kernelIN5flash19enable_sm80_to_sm89INS1_16FlashAttnFwdSm80INS1_25CollectiveMainloopFwdSm80ILi8ELi2ELb0EN4cute5tupleIJNS5_1CILi128EEENS7_ILi64EEENS7_ILi192EEEEEELi192ENS_6half_tEfNS_4arch4Sm80ELb0ELb1ELb0ELb1ELb1ELb0ELb1ELb0EEENS1_21CollectiveEpilogueFwdINS6_IJS8_SA_S9_EEENS6_IJNS7_ILi1EEESI_SI_EEESC_SE_Li256ELb1ELb1ELb0ELb0EEENS1_19SingleTileSchedulerILb1ELb0ELb1ELi128EEEEEEEEEvNT_6ParamsE,"a",@progbits
	.sectionflags	@""
	.align	4
.nv.constant0._ZN7cutlass13device_kernelIN5flash19enable_sm80_to_sm89INS1_16FlashAttnFwdSm80INS1_25CollectiveMainloopFwdSm80ILi8ELi2ELb0EN4cute5tupleIJNS5_1CILi128EEENS7_ILi64EEENS7_ILi192EEEEEELi192ENS_6half_tEfNS_4arch4Sm80ELb0ELb1ELb0ELb1ELb1ELb0ELb1ELb0EEENS1_21CollectiveEpilogueFwdINS6_IJS8_SA_S9_EEENS6_IJNS7_ILi1EEESI_SI_EEESC_SE_Li256ELb1ELb1ELb0ELb0EEENS1_19SingleTileSchedulerILb1ELb0ELb1ELi128EEEEEEEEEvNT_6ParamsE:
	.zero		1400


//--------------------- .nv.constant0._ZN7cutlass13device_kernelIN5flash19enable_sm80_to_sm89INS1_16FlashAttnFwdSm80INS1_25CollectiveMainloopFwdSm80ILi8ELi2ELb0EN4cute5tupleIJNS5_1CILi128EEENS7_ILi64EEENS7_ILi192EEEEEELi192ENS_6half_tEfNS_4arch4Sm80ELb0ELb1ELb0ELb1ELb1ELb1ELb1ELb0EEENS1_21CollectiveEpilogueFwdINS6_IJS8_SA_S9_EEENS6_IJNS7_ILi1EEESI_SI_EEESC_SE_Li256ELb1ELb1ELb0ELb0EEENS1_19SingleTileSchedulerILb1ELb0ELb1ELi128EEEEEEEEEvNT_6ParamsE --------------------------
	.section	.nv.constant0._ZN7cutlass13device_kernelIN5flash19enable_sm80_to_sm89INS1_16FlashAttnFwdSm80INS1_25CollectiveMainloopFwdSm80ILi8ELi2ELb0EN4cute5tupleIJNS5_1CILi128EEENS7_ILi64EEENS7_ILi192EEEEEELi192ENS_6half_tEfNS_4arch4Sm80ELb0ELb1ELb0ELb1ELb1ELb1ELb1ELb0EEENS1_21CollectiveEpilogueFwdINS6_IJS8_SA_S9_EEENS6_IJNS7_ILi1EEESI_SI_EEESC_SE_Li256ELb1ELb1ELb0ELb0EEENS1_19SingleTileSchedulerILb1ELb0ELb1ELi128EEEEEEEEEvNT_6ParamsE,"a",@progbits
	.sectionflags	@""
	.align	4
.nv.constant0._ZN7cutlass13device_kernelIN5flash19enable_sm80_to_sm89INS1_16FlashAttnFwdSm80INS1_25CollectiveMainloopFwdSm80ILi8ELi2ELb0EN4cute5tupleIJNS5_1CILi128EEENS7_ILi64EEENS7_ILi192EEEEEELi192ENS_6half_tEfNS_4arch4Sm80ELb0ELb1ELb0ELb1ELb1ELb1ELb1ELb0EEENS1_21CollectiveEpilogueFwdINS6_IJS8_SA_S9_EEENS6_IJNS7_ILi1EEESI_SI_EEESC_SE_Li256ELb1ELb1ELb0ELb0EEENS1_19SingleTileSchedulerILb1ELb0ELb1ELi128EEEEEEEEEvNT_6ParamsE:
	.zero		1400


//--------------------- .nv.constant0._ZN7cutlass13device_kernelIN5flash19enable_sm80_to_sm89INS1_16FlashAttnFwdSm80INS1_25CollectiveMainloopFwdSm80ILi8ELi2ELb0EN4cute5tupleIJNS5_1CILi128EEENS7_ILi64EEENS7_ILi192EEEEEELi192ENS_6half_tEfNS_4arch4Sm80ELb1ELb0ELb0ELb0ELb1ELb0ELb1ELb0EEENS1_21CollectiveEpilogueFwdINS6_IJS8_SA_S9_EEENS6_IJNS7_ILi1EEESI_SI_EEESC_SE_Li256ELb0ELb1ELb0ELb0EEENS1_30DynamicPersistentTileSchedulerILi256ELi256ELb0ELb1ELb0EEEEEEEEEvNT_6ParamsE --------------------------
	.section	.nv.constant0._ZN7cutlass13device_kernelIN5flash19enable_sm80_to_sm89INS1_16FlashAttnFwdSm80INS1_25CollectiveMainloopFwdSm80ILi8ELi2ELb0EN4cute5tupleIJNS5_1CILi128EEENS7_ILi64EEENS7_ILi192EEEEEELi192ENS_6half_tEfNS_4arch4Sm80ELb1ELb0ELb0ELb0ELb1ELb0ELb1ELb0EEENS1_21CollectiveEpilogueFwdINS6_IJS8_SA_S9_EEENS6_IJNS7_ILi1EEESI_SI_EEESC_SE_Li256ELb0ELb1ELb0ELb0EEENS1_30DynamicPersistentTileSchedulerILi256ELi256ELb0ELb1ELb0EEEEEEEEEvNT_6ParamsE,"a",@progbits
	.sectionflags	@""
	.align	4
.nv.constant0._ZN7cutlass13device_kernelIN5flash19enable_sm80_to_sm89INS1_16FlashAttnFwdSm80INS1_25CollectiveMainloopFwdSm80ILi8ELi2ELb0EN4cute5tupleIJNS5_1CILi128EEENS7_ILi64EEENS7_ILi192EEEEEELi192ENS_6half_tEfNS_4arch4Sm80ELb1ELb0ELb0ELb0ELb1ELb0ELb1ELb0EEENS1_21CollectiveEpilogueFwdINS6_IJS8_SA_S9_EEENS6_IJNS7_ILi1EEESI_SI_EEESC_SE_Li256ELb0ELb1ELb0ELb0EEENS1_30DynamicPersistentTileSchedulerILi256ELi256ELb0ELb1ELb0EEEEEEEEEvNT_6ParamsE:
	.zero		1416


//--------------------- .nv.constant0._ZN7cutlass13device_kernelIN5flash19enable_sm80_to_sm89INS1_16FlashAttnFwdSm80INS1_25CollectiveMainloopFwdSm80ILi8ELi2ELb0EN4cute5tupleIJNS5_1CILi128EEENS7_ILi64EEENS7_ILi192EEEEEELi192ENS_6half_tEfNS_4arch4Sm80ELb1ELb0ELb0ELb1ELb1ELb0ELb1ELb0EEENS1_21CollectiveEpilogueFwdINS6_IJS8_SA_S9_EEENS6_IJNS7_ILi1EEESI_SI_EEESC_SE_Li256ELb1ELb1ELb0ELb0EEENS1_19SingleTileSchedulerILb1ELb0ELb1ELi128EEEEEEEEEvNT_6ParamsE --------------------------
	.section	.nv.constant0._ZN7cutlass13device_kernelIN5flash19enable_sm80_to_sm89INS1_16FlashAttnFwdSm80INS1_25CollectiveMainloopFwdSm80ILi8ELi2ELb0EN4cute5tupleIJNS5_1CILi128EEENS7_ILi64EEENS7_ILi192EEEEEELi192ENS_6half_tEfNS_4arch4Sm80ELb1ELb0ELb0ELb1ELb1ELb0ELb1ELb0EEENS1_21CollectiveEpilogueFwdINS6_IJS8_SA_S9_EEENS6_IJNS7_ILi1EEESI_SI_EEESC_SE_Li256ELb1ELb1ELb0ELb0EEENS1_19SingleTileSchedulerILb1ELb0ELb1ELi128EEEEEEEEEvNT_6ParamsE,"a",@progbits
	.sectionflags	@""
	.align	4
.nv.constant0._ZN7cutlass13device_kernelIN5flash19enable_sm80_to_sm89INS1_16FlashAttnFwdSm80INS1_25CollectiveMainloopFwdSm80ILi8ELi2ELb0EN4cute5tupleIJNS5_1CILi128EEENS7_ILi64EEENS7_ILi192EEEEEELi192ENS_6half_tEfNS_4arch4Sm80ELb1ELb0ELb0ELb1ELb1ELb0ELb1ELb0EEENS1_21CollectiveEpilogueFwdINS6_IJS8_SA_S9_EEENS6_IJNS7_ILi1EEESI_SI_EEESC_SE_Li256ELb1ELb1ELb0ELb0EEENS1_19SingleTileSchedulerILb1ELb0ELb1ELi128EEEEEEEEEvNT_6ParamsE:
	.zero		1400


//--------------------- .nv.constant0._ZN7cutlass13device_kernelIN5flash19enable_sm80_to_sm89INS1_16FlashAttnFwdSm80INS1_25CollectiveMainloopFwdSm80ILi8ELi2ELb0EN4cute5tupleIJNS5_1CILi128EEENS7_ILi64EEENS7_ILi192EEEEEELi192ENS_6half_tEfNS_4arch4Sm80ELb1ELb0ELb0ELb1ELb1ELb1ELb1ELb0EEENS1_21CollectiveEpilogueFwdINS6_IJS8_SA_S9_EEENS6_IJNS7_ILi1EEESI_SI_EEESC_SE_Li256ELb1ELb1ELb0ELb0EEENS1_19SingleTileSchedulerILb1ELb0ELb1ELi128EEEEEEEEEvNT_6ParamsE --------------------------
	.section	.nv.constant0._ZN7cutlass13device_kernelIN5flash19enable_sm80_to_sm89INS1_16FlashAttnFwdSm80INS1_25CollectiveMainloopFwdSm80ILi8ELi2ELb0EN4cute5tupleIJNS5_1CILi128EEENS7_ILi64EEENS7_ILi192EEEEEELi192ENS_6half_tEfNS_4arch4Sm80ELb1ELb0ELb0ELb1ELb1ELb1ELb1ELb0EEENS1_21CollectiveEpilogueFwdINS6_IJS8_SA_S9_EEENS6_IJNS7_ILi1EEESI_SI_EEESC_SE_Li256ELb1ELb1ELb0ELb0EEENS1_19SingleTileSchedulerILb1ELb0ELb1ELi128EEEEEEEEEvNT_6ParamsE,"a",@progbits
	.sectionflags	@""
	.align	4
.nv.constant0._ZN7cutlass13device_kernelIN5flash19enable_sm80_to_sm89INS1_16FlashAttnFwdSm80INS1_25CollectiveMainloopFwdSm80ILi8ELi2ELb0EN4cute5tupleIJNS5_1CILi128EEENS7_ILi64EEENS7_ILi192EEEEEELi192ENS_6half_tEfNS_4arch4Sm80ELb1ELb0ELb0ELb1ELb1ELb1ELb1ELb0EEENS1_21CollectiveEpilogueFwdINS6_IJS8_SA_S9_EEENS6_IJNS7_ILi1EEESI_SI_EEESC_SE_Li256ELb1ELb1ELb0ELb0EEENS1_19SingleTileSchedulerILb1ELb0ELb1ELi128EEEEEEEEEvNT_6ParamsE:
	.zero		1400


//--------------------- .text._ZN7cutlass13device_kernelIN5flash19enable_sm80_to_sm89INS1_16FlashAttnFwdSm80INS1_25CollectiveMainloopFwdSm80ILi8ELi1ELb0EN4cute5tupleIJNS5_1CILi128EEENS7_ILi64EEENS7_ILi192EEEEEELi192ENS_6half_tEfNS_4arch4Sm80ELb0ELb0ELb0ELb0ELb1ELb0ELb1ELb0EEENS1_21CollectiveEpilogueFwdINS6_IJS8_SA_S9_EEENS6_IJNS7_ILi1EEESI_SI_EEESC_SE_Li256ELb0ELb1ELb0ELb0EEENS1_19SingleTileSchedulerILb0ELb0ELb1ELi128EEEEEEEEEvNT_6ParamsE --------------------------
	.section	.text._ZN7cutlass13device_kernelIN5flash19enable_sm80_to_sm89INS1_16FlashAttnFwdSm80INS1_25CollectiveMainloopFwdSm80ILi8ELi1ELb0EN4cute5tupleIJNS5_1CILi128EEENS7_ILi64EEENS7_ILi192EEEEEELi192ENS_6half_tEfNS_4arch4Sm80ELb0ELb0ELb0ELb0ELb1ELb0ELb1ELb0EEENS1_21CollectiveEpilogueFwdINS6_IJS8_SA_S9_EEENS6_IJNS7_ILi1EEESI_SI_EEESC_SE_Li256ELb0ELb1ELb0ELb0EEENS1_19SingleTileSchedulerILb0ELb0ELb1ELi128EEEEEEEEEvNT_6ParamsE,"ax",@progbits
	.sectioninfo	@"SHI_REGISTERS=238"
	.align	128
.text._ZN7cutlass13device_kernelIN5flash19enable_sm80_to_sm89INS1_16FlashAttnFwdSm80INS1_25CollectiveMainloopFwdSm80ILi8ELi1ELb0EN4cute5tupleIJNS5_1CILi128EEENS7_ILi64EEENS7_ILi192EEEEEELi192ENS_6half_tEfNS_4arch4Sm80ELb0ELb0ELb0ELb0ELb1ELb0ELb1ELb0EEENS1_21CollectiveEpilogueFwdINS6_IJS8_SA_S9_EEENS6_IJNS7_ILi1EEESI_SI_EEESC_SE_Li256ELb0ELb1ELb0ELb0EEENS1_19SingleTileSchedulerILb0ELb0ELb1ELi128EEEEEEEEEvNT_6ParamsE:
        .type           _ZN7cutlass13device_kernelIN5flash19enable_sm80_to_sm89INS1_16FlashAttnFwdSm80INS1_25CollectiveMainloopFwdSm80ILi8ELi1ELb0EN4cute5tupleIJNS5_1CILi128EEENS7_ILi64EEENS7_ILi192EEEEEELi192ENS_6half_tEfNS_4arch4Sm80ELb0ELb0ELb0ELb0ELb1ELb0ELb1ELb0EEENS1_21CollectiveEpilogueFwdINS6_IJS8_SA_S9_EEENS6_IJNS7_ILi1EEESI_SI_EEESC_SE_Li256ELb0ELb1ELb0ELb0EEENS1_19SingleTileSchedulerILb0ELb0ELb1ELi128EEEEEEEEEvNT_6ParamsE,@function
        .size           _ZN7cutlass13device_kernelIN5flash19enable_sm80_to_sm89INS1_16FlashAttnFwdSm80INS1_25CollectiveMainloopFwdSm80ILi8ELi1ELb0EN4cute5tupleIJNS5_1CILi128EEENS7_ILi64EEENS7_ILi192EEEEEELi192ENS_6half_tEfNS_4arch4Sm80ELb0ELb0ELb0ELb0ELb1ELb0ELb1ELb0EEENS1_21CollectiveEpilogueFwdINS6_IJS8_SA_S9_EEENS6_IJNS7_ILi1EEESI_SI_EEESC_SE_Li256ELb0ELb1ELb0ELb0EEENS1_19SingleTileSchedulerILb0ELb0ELb1ELi128EEEEEEEEEvNT_6ParamsE,(.L_x_1494 - _ZN7cutlass13device_kernelIN5flash19enable_sm80_to_sm89INS1_16FlashAttnFwdSm80INS1_25CollectiveMainloopFwdSm80ILi8ELi1ELb0EN4cute5tupleIJNS5_1CILi128EEENS7_ILi64EEENS7_ILi192EEEEEELi192ENS_6half_tEfNS_4arch4Sm80ELb0ELb0ELb0ELb0ELb1ELb0ELb1ELb0EEENS1_21CollectiveEpilogueFwdINS6_IJS8_SA_S9_EEENS6_IJNS7_ILi1EEESI_SI_EEESC_SE_Li256ELb0ELb1ELb0ELb0EEENS1_19SingleTileSchedulerILb0ELb0ELb1ELi128EEEEEEEEEvNT_6ParamsE)
        .other          _ZN7cutlass13device_kernelIN5flash19enable_sm80_to_sm89INS1_16FlashAttnFwdSm80INS1_25CollectiveMainloopFwdSm80ILi8ELi1ELb0EN4cute5tupleIJNS5_1CILi128EEENS7_ILi64EEENS7_ILi192EEEEEELi192ENS_6half_tEfNS_4arch4Sm80ELb0ELb0ELb0ELb0ELb1ELb0ELb1ELb0EEENS1_21CollectiveEpilogueFwdINS6_IJS8_SA_S9_EEENS6_IJNS7_ILi1EEESI_SI_EEESC_SE_Li256ELb0ELb1ELb0ELb0EEENS1_19SingleTileSchedulerILb0ELb0ELb1ELi128EEEEEEEEEvNT_6ParamsE,@"STO_CUDA_ENTRY STV_DEFAULT"
_ZN7cutlass13device_kernelIN5flash19enable_sm80_to_sm89INS1_16FlashAttnFwdSm80INS1_25CollectiveMainloopFwdSm80ILi8ELi1ELb0EN4cute5tupleIJNS5_1CILi128EEENS7_ILi64EEENS7_ILi192EEEEEELi192ENS_6half_tEfNS_4arch4Sm80ELb0ELb0ELb0ELb0ELb1ELb0ELb1ELb0EEENS1_21CollectiveEpilogueFwdINS6_IJS8_SA_S9_EEENS6_IJNS7_ILi1EEESI_SI_EEESC_SE_Li256ELb0ELb1ELb0ELb0EEENS1_19SingleTileSchedulerILb0ELb0ELb1ELi128EEEEEEEEEvNT_6ParamsE:
[----:B------:R-:W-:Y:S02]  /*0000*/  MOV R1, c[0x0][0x28] ;  /* 0x00000a0000017a02 */ /* 0x000fe40000000f00 */
[----:B------:R-:W1:Y:S02]  /*0010*/  S2UR UR11, SR_CTAID.Z ;  /* 0x00000000000b79c3 */ /* 0x000e640000002700 */
[----:B-1----:R-:W-:-:S13]  /*0020*/  ISETP.LE.AND P0, PT, RZ, UR11, PT ;  /* 0x0000000bff007c0c */ /* 0x002fda000bf03270 */
[----:B------:R-:W-:Y:S05]  /*0030*/  @!P0 EXIT ;  /* 0x000000000000894d */ /* 0x000fea0003800000 */
[----:B------:R-:W-:Y:S02]  /*0040*/  ULDC.64 UR4, c[0x0][0x370] ;  /* 0x0000dc0000047ab9 */ /* 0x000fe40000000a00 */
[----:B------:R-:W-:Y:S02]  /*0050*/  UISETP.NE.U32.AND UP0, UPT, URZ, UR4, UPT ;  /* 0x000000043f00728c */ /* 0x000fe4000bf05070 */
[----:B------:R-:W-:Y:S02]  /*0060*/  ULDC.64 UR8, c[0x0][0x370] ;  /* 0x0000dc0000087ab9 */ /* 0x000fe40000000a00 */
[----:B------:R-:W-:Y:S02]  /*0070*/  UISETP.NE.AND.EX UP0, UPT, URZ, UR5, UPT, UP0 ;  /* 0x000000053f00728c */ /* 0x000fe4000bf05300 */
[----:B------:R-:W-:Y:S02]  /*0080*/  ULDC.64 UR12, c[0x0][0x118] ;  /* 0x00004600000c7ab9 */ /* 0x000fe40000000a00 */
[----:B------:R-:W-:-:S02]  /*0090*/  ULDC.64 UR4, c[0x0][0x340] ;  /* 0x0000d00000047ab9 */ /* 0x000fc40000000a00 */
[----:B------:R-:W-:-:S05]  /*00a0*/  PLOP3.LUT P1, PT, PT, PT, UP0, 0x80, 0x0 ;  /* 0x000000000000781c */ /* 0x000fca0003f2f008 */
[----:B------:R-:W-:Y:S02]  /*00b0*/  @UP0 UMOV UR6, 0x4 ;  /* 0x0000000400060882 */ /* 0x000fe40000000000 */
[----:B------:R-:W-:Y:S02]  /*00c0*/  @UP0 UIMAD.WIDE UR6, UR11, UR6, UR8 ;  /* 0x000000060b0602a5 */ /* 0x000fe4000f8e0208 */
[----:B------:R-:W-:-:S04]  /*00d0*/  UISETP.NE.U32.AND UP0, UPT, URZ, UR4, UPT ;  /* 0x000000043f00728c */ /* 0x000fc8000bf05070 */
[----:B------:R-:W-:Y:S01]  /*00e0*/  UISETP.NE.AND.EX UP0, UPT, URZ, UR5, UPT, UP0 ;  /* 0x000000053f00728c */ /* 0x000fe2000bf05300 */
[----:B------:R-:W-:Y:S02]  /*00f0*/  IMAD.U32 R10, RZ, RZ, UR6 ;  /* 0x00000006ff0a7e24 */ /* 0x000fe4000f8e00ff */
[----:B------:R-:W-:Y:S01]  /*0100*/  IMAD.U32 R11, RZ, RZ, UR7 ;  /* 0x00000007ff0b7e24 */ /* 0x000fe2000f8e00ff */
[----:B------:R-:W-:Y:S02]  /*0110*/  ULDC.64 UR6, c[0x0][0x340] ;  /* 0x0000d00000067ab9 */ /* 0x000fe40000000a00 */
[----:B------:R-:W-:Y:S02]  /*0120*/  PLOP3.LUT P6, PT, PT, PT, UP0, 0x80, 0x0 ;  /* 0x000000000000781c */ /* 0x000fe40003fcf008 */
[----:B------:R1:W2:Y:S03]  /*0130*/  @P1 LDG.E R10, [R10.64] ;  /* 0x0000000c0a0a1981 */ /* 0x0002a6000c1e1900 */
[----:B------:R-:W-:-:S02]  /*0140*/  @UP0 UMOV UR4, 0x4 ;  /* 0x0000000400040882 */ /* 0x000fc40000000000 */
[----:B------:R-:W-:-:S06]  /*0150*/  @UP0 UIMAD.WIDE UR4, UR11, UR4, UR6 ;  /* 0x000000040b0402a5 */ /* 0x000fcc000f8e0206 */
[----:B------:R-:W-:Y:S02]  /*0160*/  IMAD.U32 R12, RZ, RZ, UR4 ;  /* 0x00000004ff0c7e24 */ /* 0x000fe4000f8e00ff */
[----:B------:R-:W-:Y:S01]  /*0170*/  IMAD.U32 R13, RZ, RZ, UR5 ;  /* 0x00000005ff0d7e24 */ /* 0x000fe2000f8e00ff */
[----:B------:R-:W3:Y:S01]  /*0180*/  S2R R3, SR_TID.X ;  /* 0x0000000000037919 */ /* 0x000ee20000002100 */
[----:B------:R-:W4:Y:S03]  /*0190*/  S2UR UR8, SR_CTAID.Y ;  /* 0x00000000000879c3 */ /* 0x000f260000002600 */
[----:B------:R-:W5:Y:S01]  /*01a0*/  S2R R202, SR_CTAID.X ;  /* 0x0000000000ca7919 */ /* 0x000f620000002500 */
[----:B------:R-:W-:Y:S01]  /*01b0*/  IMAD.MOV.U32 R2, RZ, RZ, c[0x0][0x2c4] ;  /* 0x0000b100ff027624 */ /* 0x000fe200078e00ff */
[----:B------:R-:W-:Y:S02]  /*01c0*/  ULDC.64 UR4, c[0x0][0x1b8] ;  /* 0x00006e0000047ab9 */ /* 0x000fe40000000a00 */
[----:B------:R1:W2:Y:S01]  /*01d0*/  @P6 LDG.E R12, [R12.64] ;  /* 0x0000000c0c0c6981 */ /* 0x0002a2000c1e1900 */
[----:B------:R-:W-:Y:S01]  /*01e0*/  USHF.R.S32.HI UR9, URZ, 0x1f, UR11 ;  /* 0x0000001f3f097899 */ /* 0x000fe2000801140b */
[----:B------:R-:W-:Y:S01]  /*01f0*/  ISETP.NE.AND P0, PT, R2, 0x1, PT ;  /* 0x000000010200780c */ /* 0x000fe20003f05270 */
[----:B------:R-:W-:Y:S01]  /*0200*/  IMAD.MOV.U32 R199, RZ, RZ, c[0x0][0x2b8] ;  /* 0x0000ae00ffc77624 */ /* 0x000fe200078e00ff */
[----:B------:R-:W-:Y:S01]  /*0210*/  UMOV UR10, URZ ;  /* 0x0000003f000a7c82 */ /* 0x000fe20008000000 */
[----:B------:R-:W-:-:S03]  /*0220*/  IMAD.MOV.U32 R200, RZ, RZ, RZ ;  /* 0x000000ffffc87224 */ /* 0x000fc600078e00ff */
[----:B------:R-:W-:Y:S02]  /*0230*/  ISETP.NE.AND P3, PT, R199, 0x1, PT ;  /* 0x00000001c700780c */ /* 0x000fe40003f65270 */
[----:B---3--:R-:W-:Y:S01]  /*0240*/  SHF.R.S32.HI R16, RZ, 0x1f, R3 ;  /* 0x0000001fff107819 */ /* 0x008fe20000011403 */
[----:B----4-:R-:W-:Y:S02]  /*0250*/  USHF.R.S32.HI UR6, URZ, 0x1f, UR8 ;  /* 0x0000001f3f067899 */ /* 0x010fe40008011408 */
[----:B------:R-:W-:Y:S01]  /*0260*/  UIMAD.WIDE.U32 UR14, UR8, UR4, URZ ;  /* 0x00000004080e72a5 */ /* 0x000fe2000f8e003f */
[----:B------:R-:W-:Y:S01]  /*0270*/  LEA.HI R5, R16, R3, RZ, 0x3 ;  /* 0x0000000310057211 */ /* 0x000fe200078f18ff */
[----:B------:R-:W-:-:S03]  /*0280*/  UIMAD UR7, UR6, UR4, URZ ;  /* 0x00000004060772a4 */ /* 0x000fc6000f8e023f */
[----:B------:R-:W-:Y:S01]  /*0290*/  LOP3.LUT R0, R5, 0xfffffff8, RZ, 0xc0, !PT ;  /* 0xfffffff805007812 */ /* 0x000fe200078ec0ff */
[----:B------:R-:W-:Y:S01]  /*02a0*/  UIMAD UR7, UR8, UR5, UR7 ;  /* 0x00000005080772a4 */ /* 0x000fe2000f8e0207 */
[----:B------:R-:W-:Y:S02]  /*02b0*/  SHF.R.S32.HI R5, RZ, 0x3, R5 ;  /* 0x00000003ff057819 */ /* 0x000fe40000011405 */
[----:B------:R-:W-:Y:S01]  /*02c0*/  ULDC.64 UR4, c[0x0][0x1c0] ;  /* 0x0000700000047ab9 */ /* 0x000fe20000000a00 */
[----:B------:R-:W-:Y:S01]  /*02d0*/  IMAD.IADD R0, R3, 0x1, -R0 ;  /* 0x0000000103007824 */ /* 0x000fe200078e0a00 */
[----:B------:R-:W-:Y:S01]  /*02e0*/  UIADD3 UR15, UR15, UR7, URZ ;  /* 0x000000070f0f7290 */ /* 0x000fe2000fffe03f */
[----:B------:R-:W-:Y:S01]  /*02f0*/  IMAD.SHL.U32 R203, R5, 0x40, RZ ;  /* 0x0000004005cb7824 */ /* 0x000fe200078e00ff */
[----:B------:R-:W-:Y:S01]  /*0300*/  UIMAD UR9, UR9, UR4, URZ ;  /* 0x00000004090972a4 */ /* 0x000fe2000f8e023f */
[C---:B------:R-:W-:Y:S01]  /*0310*/  IMAD R205, R0.reuse, 0x20, R5 ;  /* 0x0000002000cd7824 */ /* 0x040fe200078e0205 */
[----:B------:R-:W-:Y:S01]  /*0320*/  UIMAD.WIDE.U32 UR14, UR11, UR4, UR14 ;  /* 0x000000040b0e72a5 */ /* 0x000fe2000f8e000e */
[----:B------:R-:W-:Y:S01]  /*0330*/  IMAD.SHL.U32 R208, R0, 0x8, RZ ;  /* 0x0000000800d07824 */ /* 0x000fe200078e00ff */
[----:B------:R-:W-:Y:S01]  /*0340*/  UIMAD UR5, UR11, UR5, UR9 ;  /* 0x000000050b0572a4 */ /* 0x000fe2000f8e0209 */
[C---:B-----5:R-:W-:Y:S01]  /*0350*/  IMAD R204, R202.reuse, 0x80, R205 ;  /* 0x00000080cacc7824 */ /* 0x060fe200078e02cd */
[----:B------:R-:W-:Y:S01]  /*0360*/  LOP3.LUT R203, R203, 0x1c0, RZ, 0xc0, !PT ;  /* 0x000001c0cbcb7812 */ /* 0x000fe200078ec0ff */
[----:B------:R-:W-:Y:S01]  /*0370*/  IMAD R202, R202, 0x80, R5 ;  /* 0x00000080caca7824 */ /* 0x000fe200078e0205 */
[----:B------:R-:W-:Y:S01]  /*0380*/  UIADD3 UR5, UR15, UR5, URZ ;  /* 0x000000050f057290 */ /* 0x000fe2000fffe03f */
[----:B------:R-:W-:Y:S01]  /*0390*/  @P0 IMAD.HI.U32 R4, R204, c[0x0][0x2c8], RZ ;  /* 0x0000b200cc040a27 */ /* 0x000fe200078e00ff */
[C---:B------:R-:W-:Y:S01]  /*03a0*/  IADD3 R207, R208.reuse, 0x40, RZ ;  /* 0x00000040d0cf7810 */ /* 0x040fe20007ffe0ff */
[----:B------:R-:W-:Y:S01]  /*03b0*/  ULDC UR4, c[0x0][0x2ac] ;  /* 0x0000ab0000047ab9 */ /* 0x000fe20000000800 */
[C---:B------:R-:W-:Y:S01]  /*03c0*/  IADD3 R206, R208.reuse, 0x80, RZ ;  /* 0x00000080d0ce7810 */ /* 0x040fe20007ffe0ff */
[----:B------:R-:W-:Y:S01]  /*03d0*/  IMAD.MOV.U32 R7, RZ, RZ, R204 ;  /* 0x000000ffff077224 */ /* 0x000fe200078e00cc */
[----:B------:R-:W-:Y:S01]  /*03e0*/  @P0 SHF.R.U32.HI R7, RZ, c[0x0][0x2cc], R4 ;  /* 0x0000b300ff070a19 */ /* 0x000fe20000011604 */
[----:B------:R-:W-:Y:S01]  /*03f0*/  IMAD.U32 R9, RZ, RZ, UR15 ;  /* 0x0000000fff097e24 */ /* 0x000fe2000f8e00ff */
[----:B------:R-:W-:Y:S01]  /*0400*/  ULDC UR7, c[0x0][0x1d0] ;  /* 0x0000740000077ab9 */ /* 0x000fe20000000800 */
[----:B------:R-:W-:Y:S01]  /*0410*/  IMAD.U32 R8, RZ, RZ, UR14 ;  /* 0x0000000eff087e24 */ /* 0x000fe2000f8e00ff */
[--C-:B------:R-:W-:Y:S01]  /*0420*/  SHF.R.S32.HI R4, RZ, 0x1f, R7.reuse ;  /* 0x0000001fff047819 */ /* 0x100fe20000011407 */
[----:B------:R-:W-:Y:S01]  /*0430*/  IMAD.MOV R9, RZ, RZ, -R7 ;  /* 0x000000ffff097224 */ /* 0x000fe200078e0a07 */
[----:B------:R-:W-:Y:S01]  /*0440*/  UIMAD UR7, UR4, UR7, 0x3f ;  /* 0x0000003f040774a4 */ /* 0x000fe2000f8e0207 */
[----:B------:R-:W-:Y:S01]  /*0450*/  IMAD.U32 R15, RZ, RZ, UR5 ;  /* 0x00000005ff0f7e24 */ /* 0x000fe2000f8e00ff */
[----:B------:R-:W-:Y:S01]  /*0460*/  ISETP.GE.AND P5, PT, R208, c[0x0][0x198], PT ;  /* 0x00006600d0007a0c */ /* 0x000fe20003fa6270 */
[----:B------:R-:W-:Y:S01]  /*0470*/  IMAD R6, R9, c[0x0][0x2c4], R204 ;  /* 0x0000b10009067a24 */ /* 0x000fe200078e02cc */
[----:B------:R-:W-:Y:S01]  /*0480*/  ISETP.GE.AND P4, PT, R207, c[0x0][0x198], PT ;  /* 0x00006600cf007a0c */ /* 0x000fe20003f86270 */
[----:B------:R-:W-:Y:S01]  /*0490*/  IMAD.MOV.U32 R14, RZ, RZ, R8 ;  /* 0x000000ffff0e7224 */ /* 0x000fe200078e0008 */
[----:B------:R-:W-:Y:S01]  /*04a0*/  USHF.R.S32.HI UR5, URZ, 0x1f, UR7 ;  /* 0x0000001f3f057899 */ /* 0x000fe20008011407 */
[----:B------:R-:W-:Y:S01]  /*04b0*/  IMAD R4, R4, c[0x0][0x1b0], RZ ;  /* 0x00006c0004047a24 */ /* 0x000fe200078e02ff */
[----:B------:R-:W-:Y:S01]  /*04c0*/  SHF.R.S32.HI R9, RZ, 0x1f, R6 ;  /* 0x0000001fff097819 */ /* 0x000fe20000011406 */
[----:B------:R-:W-:Y:S01]  /*04d0*/  IMAD.WIDE.U32 R14, R7, c[0x0][0x1b0], R14 ;  /* 0x00006c00070e7a25 */ /* 0x000fe200078e000e */
[----:B------:R-:W-:-:S02]  /*04e0*/  ULEA.HI UR7, UR5, UR7, URZ, 0x6 ;  /* 0x0000000705077291 */ /* 0x000fc4000f8f303f */
[----:B------:R-:W-:Y:S01]  /*04f0*/  ULDC UR9, c[0x0][0x1d0] ;  /* 0x0000740000097ab9 */ /* 0x000fe20000000800 */
[----:B------:R-:W-:Y:S01]  /*0500*/  IMAD R7, R7, c[0x0][0x1b4], R4 ;  /* 0x00006d0007077a24 */ /* 0x000fe200078e0204 */
[----:B------:R-:W-:Y:S01]  /*0510*/  SHF.R.U32.HI R4, RZ, 0x3, R203 ;  /* 0x00000003ff047819 */ /* 0x000fe200000116cb */
[----:B------:R-:W-:Y:S01]  /*0520*/  IMAD R9, R9, c[0x0][0x1a8], RZ ;  /* 0x00006a0009097a24 */ /* 0x000fe200078e02ff */
[----:B------:R-:W-:Y:S01]  /*0530*/  LOP3.LUT R203, R203, 0x38, R208, 0xf8, !PT ;  /* 0x00000038cbcb7812 */ /* 0x000fe200078ef8d0 */
[----:B------:R-:W-:Y:S01]  /*0540*/  IMAD.IADD R15, R15, 0x1, R7 ;  /* 0x000000010f0f7824 */ /* 0x000fe200078e0207 */
[----:B------:R-:W-:Y:S01]  /*0550*/  USHF.R.S32.HI UR7, URZ, 0x6, UR7 ;  /* 0x000000063f077899 */ /* 0x000fe20008011407 */
[C---:B------:R-:W-:Y:S01]  /*0560*/  IMAD R9, R6.reuse, c[0x0][0x1ac], R9 ;  /* 0x00006b0006097a24 */ /* 0x040fe200078e0209 */
[----:B------:R-:W-:Y:S01]  /*0570*/  LOP3.LUT R203, R203, R4, RZ, 0x3c, !PT ;  /* 0x00000004cbcb7212 */ /* 0x000fe200078e3cff */
[----:B------:R-:W-:Y:S01]  /*0580*/  IMAD.WIDE.U32 R6, R6, c[0x0][0x1a8], R14 ;  /* 0x00006a0006067a25 */ /* 0x000fe200078e000e */
[----:B------:R-:W-:Y:S01]  /*0590*/  LEA.HI R4, R16, R3, RZ, 0x6 ;  /* 0x0000000310047211 */ /* 0x000fe200078f30ff */
[----:B------:R-:W-:-:S02]  /*05a0*/  UIMAD UR9, UR4, UR9, URZ ;  /* 0x00000009040972a4 */ /* 0x000fc4000f8e023f */
[----:B------:R-:W-:Y:S01]  /*05b0*/  IMAD.IADD R8, R7, 0x1, R9 ;  /* 0x0000000107087824 */ /* 0x000fe200078e0209 */
[----:B------:R-:W-:Y:S01]  /*05c0*/  LEA R9, P0, R6, c[0x0][0x160], 0x1 ;  /* 0x0000580006097a11 */ /* 0x000fe200078008ff */
[----:B------:R-:W-:Y:S01]  /*05d0*/  IMAD R7, R2, c[0x0][0x168], RZ ;  /* 0x00005a0002077a24 */ /* 0x000fe200078e02ff */
[----:B------:R-:W-:Y:S01]  /*05e0*/  IADD3 R2, R202, 0x20, RZ ;  /* 0x00000020ca027810 */ /* 0x000fe20007ffe0ff */
[----:B------:R-:W-:Y:S01]  /*05f0*/  IMAD.SHL.U32 R4, R4, 0x8, RZ ;  /* 0x0000000804047824 */ /* 0x000fe200078e00ff */
[----:B------:R-:W-:Y:S01]  /*0600*/  LEA.HI.X R8, R6, c[0x0][0x164], R8, 0x1, P0 ;  /* 0x0000590006087a11 */ /* 0x000fe200000f0c08 */
[----:B------:R-:W-:Y:S01]  /*0610*/  SHFL.IDX PT, R14, R9, RZ, 0x181f ;  /* 0x00181fff090e7589 */ /* 0x000fe200000e0000 */
[-C--:B------:R-:W-:Y:S01]  /*0620*/  ISETP.GE.AND P0, PT, R202, R7.reuse, PT ;  /* 0x00000007ca00720c */ /* 0x080fe20003f06270 */
[----:B------:R-:W-:Y:S01]  /*0630*/  ULDC.64 UR4, c[0x0][0x2b0] ;  /* 0x0000ac0000047ab9 */ /* 0x000fe20000000a00 */
[----:B------:R-:W-:Y:S01]  /*0640*/  ISETP.GE.AND P2, PT, R2, R7, PT ;  /* 0x000000070200720c */ /* 0x000fe20003f46270 */
[----:B------:R-:W3:Y:S01]  /*0650*/  SHFL.IDX PT, R15, R8, RZ, 0x181f ;  /* 0x00181fff080f7589 */ /* 0x000ee200000e0000 */
[----:B------:R-:W-:-:S02]  /*0660*/  LOP3.LUT R203, R203, 0xfffffe00, R4, 0xf8, !PT ;  /* 0xfffffe00cbcb7812 */ /* 0x000fc400078ef804 */
[----:B------:R-:W-:Y:S01]  /*0670*/  P2R R2, PR, RZ, 0x8 ;  /* 0x00000008ff027803 */ /* 0x000fe20000000000 */
[----:B------:R-:W-:Y:S01]  /*0680*/  SHFL.IDX PT, R22, R9, 0x1, 0x181f ;  /* 0x00381f0009167f89 */ /* 0x000fe200000e0000 */
[----:B------:R-:W-:Y:S02]  /*0690*/  ISETP.GE.AND P3, PT, R206, c[0x0][0x198], PT ;  /* 0x00006600ce007a0c */ /* 0x000fe40003f66270 */
[----:B------:R-:W-:Y:S01]  /*06a0*/  IADD3 R2, R202, 0x40, RZ ;  /* 0x00000040ca027810 */ /* 0x000fe20007ffe0ff */
[----:B------:R-:W4:Y:S02]  /*06b0*/  SHFL.IDX PT, R23, R8, 0x1, 0x181f ;  /* 0x00381f0008177f89 */ /* 0x000f2400000e0000 */
[----:B------:R-:W-:Y:S02]  /*06c0*/  @!P0 SHF.R.S32.HI R6, RZ, 0x1f, R207 ;  /* 0x0000001fff068819 */ /* 0x000fe400000114cf */
[----:B-1----:R-:W-:Y:S01]  /*06d0*/  @!P0 SHF.R.S32.HI R11, RZ, 0x1f, R206 ;  /* 0x0000001fff0b8819 */ /* 0x002fe200000114ce */
[----:B------:R-:W-:Y:S01]  /*06e0*/  SHFL.IDX PT, R13, R8, 0x2, 0x181f ;  /* 0x00581f00080d7f89 */ /* 0x000fe200000e0000 */
[----:B------:R-:W-:-:S02]  /*06f0*/  @!P0 LEA.HI R6, R6, R207, RZ, 0x3 ;  /* 0x000000cf06068211 */ /* 0x000fc400078f18ff */
[----:B------:R-:W-:Y:S02]  /*0700*/  @!P0 LEA.HI R4, R11, R206, RZ, 0x3 ;  /* 0x000000ce0b048211 */ /* 0x000fe400078f18ff */
[----:B------:R-:W-:Y:S02]  /*0710*/  @!P0 LOP3.LUT R6, R6, 0xfffffff8, RZ, 0xc0, !PT ;  /* 0xfffffff806068812 */ /* 0x000fe400078ec0ff */
[----:B------:R-:W-:Y:S02]  /*0720*/  @!P0 LOP3.LUT R4, R4, 0xfffffff8, RZ, 0xc0, !PT ;  /* 0xfffffff804048812 */ /* 0x000fe400078ec0ff */
[----:B------:R-:W-:Y:S01]  /*0730*/  @!P2 SHF.R.S32.HI R18, RZ, 0x1f, R207 ;  /* 0x0000001fff12a819 */ /* 0x000fe200000114cf */
[----:B---3--:R-:W-:Y:S01]  /*0740*/  @!P0 IMAD.WIDE R20, R6, 0x2, R14 ;  /* 0x0000000206148825 */ /* 0x008fe200078e020e */
[----:B------:R-:W-:Y:S02]  /*0750*/  @!P2 SHF.R.S32.HI R11, RZ, 0x1f, R206 ;  /* 0x0000001fff0ba819 */ /* 0x000fe400000114ce */
[----:B------:R-:W-:Y:S01]  /*0760*/  @!P2 LEA.HI R18, R18, R207, RZ, 0x3 ;  /* 0x000000cf1212a211 */ /* 0x000fe200078f18ff */
[----:B------:R-:W-:-:S03]  /*0770*/  @!P0 IMAD.WIDE R24, R4, 0x2, R14 ;  /* 0x0000000204188825 */ /* 0x000fc600078e020e */
[----:B------:R-:W-:Y:S01]  /*0780*/  @!P2 LOP3.LUT R18, R18, 0xfffffff8, RZ, 0xc0, !PT ;  /* 0xfffffff81212a812 */ /* 0x000fe200078ec0ff */
[----:B------:R-:W-:-:S04]  /*0790*/  @!P0 IMAD.WIDE R14, R208, 0x2, R14 ;  /* 0x00000002d00e8825 */ /* 0x000fc800078e020e */
[----:B----4-:R-:W-:Y:S01]  /*07a0*/  @!P2 IMAD.WIDE R18, R18, 0x2, R22 ;  /* 0x000000021212a825 */ /* 0x010fe200078e0216 */
[----:B--2---:R1:W2:Y:S01]  /*07b0*/  @P1 R2UR UR10, R10 ;  /* 0x000000000a0a13c2 */ /* 0x0042a200000e0000 */
[----:B------:R-:W-:Y:S02]  /*07c0*/  ISETP.GE.AND P1, PT, R2, R7, PT ;  /* 0x000000070200720c */ /* 0x000fe40003f26270 */
[----:B------:R-:W-:-:S11]  /*07d0*/  IADD3 R2, R202, 0x60, RZ ;  /* 0x00000060ca027810 */ /* 0x000fd60007ffe0ff */
[----:B------:R-:W-:Y:S01]  /*07e0*/  @!P1 SHF.R.S32.HI R4, RZ, 0x1f, R207 ;  /* 0x0000001fff049819 */ /* 0x000fe200000114cf */
[----:B------:R-:W-:-:S03]  /*07f0*/  @!P1 IMAD.SHL.U32 R6, R203, 0x2, RZ ;  /* 0x00000002cb069824 */ /* 0x000fc600078e00ff */
[----:B------:R-:W-:Y:S01]  /*0800*/  @!P1 LEA.HI R4, R4, R207, RZ, 0x3 ;  /* 0x000000cf04049211 */ /* 0x000fe200078f18ff */
[----:B------:R3:W4:Y:S01]  /*0810*/  @P6 R2UR UR16, R12 ;  /* 0x000000000c1063c2 */ /* 0x00072200000e0000 */
[----:B-1----:R-:W-:Y:S01]  /*0820*/  @!P0 IMAD.SHL.U32 R10, R203, 0x2, RZ ;  /* 0x00000002cb0a8824 */ /* 0x002fe200078e00ff */
[----:B------:R-:W-:Y:S01]  /*0830*/  ISETP.NE.AND P6, PT, R199, 0x1, PT ;  /* 0x00000001c700780c */ /* 0x000fe20003fc5270 */
[----:B----4-:R-:W-:Y:S01]  /*0840*/  @!UP0 UMOV UR16, UR11 ;  /* 0x0000000b00108c82 */ /* 0x010fe20008000000 */
[----:B------:R-:W-:Y:S01]  /*0850*/  @!P1 LOP3.LUT R4, R4, 0xfffffff8, RZ, 0xc0, !PT ;  /* 0xfffffff804049812 */ /* 0x000fe200078ec0ff */
[----:B------:R-:W-:Y:S01]  /*0860*/  USHF.R.S32.HI UR11, URZ, 0x1f, UR16 ;  /* 0x0000001f3f0b7899 */ /* 0x000fe20008011410 */
[----:B------:R1:W-:Y:S01]  /*0870*/  @!P0 LDGSTS.E.BYPASS.LTC128B.128 [R10+0xc100], [R14.64], !P5 ;  /* 0x0c1000000e0a8fae */ /* 0x0003e2000e901d4c */
[----:B------:R-:W-:Y:S02]  /*0880*/  UIMAD.WIDE.U32 UR14, UR16, UR4, URZ ;  /* 0x00000004100e72a5 */ /* 0x000fe4000f8e003f */
[----:B------:R-:W-:Y:S01]  /*0890*/  UIMAD UR11, UR11, UR4, URZ ;  /* 0x000000040b0b72a4 */ /* 0x000fe2000f8e023f */
[----:B------:R4:W-:Y:S03]  /*08a0*/  @!P0 LDGSTS.E.BYPASS.LTC128B.128 [R10+0x10100], [R20.64], !P4 ;  /* 0x10100000140a8fae */ /* 0x0009e6000e101d4c */
[----:B------:R-:W-:Y:S01]  /*08b0*/  UIMAD UR11, UR16, UR5, UR11 ;  /* 0x00000005100b72a4 */ /* 0x000fe2000f8e020b */
[----:B------:R5:W-:Y:S01]  /*08c0*/  @!P0 LDGSTS.E.BYPASS.LTC128B.128 [R10+0x14100], [R24.64], !P3 ;  /* 0x14100000180a8fae */ /* 0x000be2000d901d4c */
[----:B------:R-:W-:Y:S01]  /*08d0*/  ISETP.GE.AND P0, PT, R2, R7, PT ;  /* 0x000000070200720c */ /* 0x000fe20003f06270 */
[----:B------:R-:W-:Y:S01]  /*08e0*/  @!P2 IMAD.SHL.U32 R7, R203, 0x2, RZ ;  /* 0x00000002cb07a824 */ /* 0x000fe200078e00ff */
[----:B------:R-:W-:-:S02]  /*08f0*/  UIADD3 UR11, UR15, UR11, URZ ;  /* 0x0000000b0f0b7290 */ /* 0x000fc4000fffe03f */
[----:B------:R-:W-:Y:S01]  /*0900*/  ULDC.64 UR4, c[0x0][0x1e8] ;  /* 0x00007a0000047ab9 */ /* 0x000fe20000000a00 */
[----:B---3--:R-:W3:Y:S01]  /*0910*/  SHFL.IDX PT, R12, R9, 0x2, 0x181f ;  /* 0x00581f00090c7f89 */ /* 0x008ee200000e0000 */
[-C--:B-1----:R-:W-:Y:S02]  /*0920*/  @!P2 LEA.HI R14, R11, R206.reuse, RZ, 0x3 ;  /* 0x000000ce0b0ea211 */ /* 0x082fe400078f18ff */
[----:B------:R-:W-:Y:S02]  /*0930*/  @!P1 SHF.R.S32.HI R11, RZ, 0x1f, R206 ;  /* 0x0000001fff0b9819 */ /* 0x000fe400000114ce */
[----:B------:R-:W-:Y:S01]  /*0940*/  @!P2 LOP3.LUT R14, R14, 0xfffffff8, RZ, 0xc0, !PT ;  /* 0xfffffff80e0ea812 */ /* 0x000fe200078ec0ff */
[----:B----4-:R-:W-:Y:S01]  /*0950*/  @!P2 IMAD.WIDE R20, R208, 0x2, R22 ;  /* 0x00000002d014a825 */ /* 0x010fe200078e0216 */
[----:B------:R-:W-:-:S03]  /*0960*/  @!P1 LEA.HI R2, R11, R206, RZ, 0x3 ;  /* 0x000000ce0b029211 */ /* 0x000fc600078f18ff */
[----:B-----5:R-:W-:Y:S01]  /*0970*/  IMAD.U32 R10, RZ, RZ, UR7 ;  /* 0x00000007ff0a7e24 */ /* 0x020fe2000f8e00ff */
[----:B------:R1:W-:Y:S01]  /*0980*/  @!P2 LDGSTS.E.BYPASS.LTC128B.128 [R7+0xd100], [R20.64], !P5 ;  /* 0x0d1000001407afae */ /* 0x0003e2000e901d4c */
[----:B------:R-:W-:Y:S01]  /*0990*/  @!P2 IMAD.WIDE R14, R14, 0x2, R22 ;  /* 0x000000020e0ea825 */ /* 0x000fe200078e0216 */
[----:B------:R-:W-:Y:S02]  /*09a0*/  @!P1 LOP3.LUT R2, R2, 0xfffffff8, RZ, 0xc0, !PT ;  /* 0xfffffff802029812 */ /* 0x000fe400078ec0ff */
[----:B------:R4:W-:Y:S01]  /*09b0*/  @!P2 LDGSTS.E.BYPASS.LTC128B.128 [R7+0x11100], [R18.64], !P4 ;  /* 0x111000001207afae */ /* 0x0009e2000e101d4c */
[----:B------:R-:W-:Y:S02]  /*09c0*/  IMAD R10, R10, 0x40, R205 ;  /* 0x000000400a0a7824 */ /* 0x000fe400078e02cd */
[----:B---3--:R-:W-:Y:S01]  /*09d0*/  @!P1 IMAD.WIDE R22, R4, 0x2, R12 ;  /* 0x0000000204169825 */ /* 0x008fe200078e020c */
[----:B------:R4:W-:Y:S01]  /*09e0*/  @!P2 LDGSTS.E.BYPASS.LTC128B.128 [R7+0x15100], [R14.64], !P3 ;  /* 0x151000000e07afae */ /* 0x0009e2000d901d4c */
[----:B------:R-:W-:-:S02]  /*09f0*/  @!P0 SHF.R.S32.HI R4, RZ, 0x1f, R207 ;  /* 0x0000001fff048819 */ /* 0x000fc400000114cf */
[----:B------:R-:W-:Y:S01]  /*0a00*/  IADD3 R10, R10, -0x40, RZ ;  /* 0xffffffc00a0a7810 */ /* 0x000fe20007ffe0ff */
[----:B------:R-:W-:-:S03]  /*0a10*/  @!P1 IMAD.WIDE R24, R2, 0x2, R12 ;  /* 0x0000000202189825 */ /* 0x000fc600078e020c */
[----:B------:R-:W-:Y:S01]  /*0a20*/  ISETP.GE.AND P2, PT, R10, UR9, PT ;  /* 0x000000090a007c0c */ /* 0x000fe2000bf46270 */
[----:B------:R-:W-:Y:S01]  /*0a30*/  @!P1 IMAD.WIDE R12, R208, 0x2, R12 ;  /* 0x00000002d00c9825 */ /* 0x000fe200078e020c */
[----:B--2---:R-:W-:Y:S02]  /*0a40*/  IADD3 R10, R10, UR10, RZ ;  /* 0x0000000a0a0a7c10 */ /* 0x004fe4000fffe0ff */
[----:B------:R-:W-:Y:S02]  /*0a50*/  ISETP.GT.OR P2, PT, R205, 0x3f, P2 ;  /* 0x0000003fcd00780c */ /* 0x000fe40001744670 */
[----:B------:R2:W-:Y:S01]  /*0a60*/  @!P1 LDGSTS.E.BYPASS.LTC128B.128 [R6+0xe100], [R12.64], !P5 ;  /* 0x0e1000000c069fae */ /* 0x0005e2000e901d4c */
[----:B------:R-:W-:-:S03]  /*0a70*/  IMAD.MOV.U32 R2, RZ, RZ, R10 ;  /* 0x000000ffff027224 */ /* 0x000fc600078e000a */
[----:B------:R3:W-:Y:S04]  /*0a80*/  @!P1 LDGSTS.E.BYPASS.LTC128B.128 [R6+0x12100], [R22.64], !P4 ;  /* 0x1210000016069fae */ /* 0x0007e8000e101d4c */
[----:B-1----:R1:W-:Y:S04]  /*0a90*/  SHFL.IDX PT, R20, R9, 0x3, 0x181f ;  /* 0x00781f0009147f89 */ /* 0x0023e800000e0000 */
[----:B------:R-:W5:Y:S01]  /*0aa0*/  SHFL.IDX PT, R21, R8, 0x3, 0x181f ;  /* 0x00781f0008157f89 */ /* 0x000f6200000e0000 */
[----:B----4-:R-:W-:-:S03]  /*0ab0*/  @P6 IMAD.HI.U32 R7, R10, c[0x0][0x2bc], RZ ;  /* 0x0000af000a076a27 */ /* 0x010fc600078e00ff */
[----:B------:R3:W-:Y:S02]  /*0ac0*/  @!P1 LDGSTS.E.BYPASS.LTC128B.128 [R6+0x16100], [R24.64], !P3 ;  /* 0x1610000018069fae */ /* 0x0007e4000d901d4c */
[----:B------:R-:W-:Y:S02]  /*0ad0*/  @P6 SHF.R.U32.HI R2, RZ, c[0x0][0x2c0], R7 ;  /* 0x0000b000ff026a19 */ /* 0x000fe40000011607 */
[----:B------:R-:W-:-:S04]  /*0ae0*/  @!P0 LEA.HI R7, R4, R207, RZ, 0x3 ;  /* 0x000000cf04078211 */ /* 0x000fc800078f18ff */
[----:B------:R-:W-:Y:S02]  /*0af0*/  @!P0 LOP3.LUT R7, R7, 0xfffffff8, RZ, 0xc0, !PT ;  /* 0xfffffff807078812 */ /* 0x000fe400078ec0ff */
[----:B-1----:R-:W-:-:S04]  /*0b00*/  @!P0 SHF.R.S32.HI R9, RZ, 0x1f, R206 ;  /* 0x0000001fff098819 */ /* 0x002fc800000114ce */
[----:B------:R-:W-:Y:S01]  /*0b10*/  @!P0 LEA.HI R4, R9, R206, RZ, 0x3 ;  /* 0x000000ce09048211 */ /* 0x000fe200078f18ff */
[--C-:B-----5:R-:W-:Y:S01]  /*0b20*/  @!P0 IMAD.WIDE R14, R208, 0x2, R20.reuse ;  /* 0x00000002d00e8825 */ /* 0x120fe200078e0214 */
[----:B------:R-:W-:Y:S02]  /*0b30*/  @!P2 IADD3 R8, P1, R2, UR14, RZ ;  /* 0x0000000e0208ac10 */ /* 0x000fe4000ff3e0ff */
[----:B------:R-:W-:Y:S01]  /*0b40*/  @!P0 LOP3.LUT R9, R4, 0xfffffff8, RZ, 0xc0, !PT ;  /* 0xfffffff804098812 */ /* 0x000fe200078ec0ff */
[----:B------:R-:W-:Y:S01]  /*0b50*/  @!P0 IMAD.SHL.U32 R4, R203, 0x2, RZ ;  /* 0x00000002cb048824 */ /* 0x000fe200078e00ff */
[----:B------:R-:W-:Y:S01]  /*0b60*/  @!P2 LEA.HI.X.SX32 R11, R2, UR11, 0x1, P1 ;  /* 0x0000000b020bac11 */ /* 0x000fe200088f0eff */
[--C-:B------:R-:W-:Y:S01]  /*0b70*/  @!P0 IMAD.WIDE R18, R7, 0x2, R20.reuse ;  /* 0x0000000207128825 */ /* 0x100fe200078e0214 */
[C---:B--2---:R-:W-:Y:S02]  /*0b80*/  @!P2 LEA R12, P1, R8.reuse, c[0x0][0x2a0], 0x2 ;  /* 0x0000a800080caa11 */ /* 0x044fe400078210ff */
[----:B------:R1:W-:Y:S01]  /*0b90*/  @!P0 LDGSTS.E.BYPASS.LTC128B.128 [R4+0xf100], [R14.64], !P5 ;  /* 0x0f1000000e048fae */ /* 0x0003e2000e901d4c */
[----:B------:R-:W-:Y:S01]  /*0ba0*/  @!P0 IMAD.WIDE R20, R9, 0x2, R20 ;  /* 0x0000000209148825 */ /* 0x000fe200078e0214 */
[----:B------:R-:W-:-:S02]  /*0bb0*/  @!P2 LEA.HI.X R13, R8, c[0x0][0x2a4], R11, 0x2, P1 ;  /* 0x0000a900080daa11 */ /* 0x000fc400008f140b */
[----:B------:R1:W-:Y:S04]  /*0bc0*/  @!P0 LDGSTS.E.BYPASS.LTC128B.128 [R4+0x13100], [R18.64], !P4 ;  /* 0x1310000012048fae */ /* 0x0003e8000e101d4c */
[----:B------:R1:W-:Y:S04]  /*0bd0*/  @!P0 LDGSTS.E.BYPASS.LTC128B.128 [R4+0x17100], [R20.64], !P3 ;  /* 0x1710000014048fae */ /* 0x0003e8000d901d4c */
[----:B------:R-:W0:Y:S04]  /*0be0*/  LDGDEPBAR ;  /* 0x00000000000079af */ /* 0x000e280000000000 */
[----:B------:R-:W-:Y:S06]  /*0bf0*/  BAR.SYNC.DEFER_BLOCKING 0x0 ;  /* 0x0000000000007b1d */ /* 0x000fec0000010000 */
[----:B------:R-:W2:Y:S01]  /*0c00*/  @!P2 LDG.E R200, [R12.64] ;  /* 0x0000000c0cc8a981 */ /* 0x000ea2000c1e1900 */
[----:B------:R-:W-:Y:S01]  /*0c10*/  IMAD.MOV R201, RZ, RZ, -R2 ;  /* 0x000000ffffc97224 */ /* 0x000fe200078e0a02 */
[----:B------:R-:W-:Y:S01]  /*0c20*/  UIMAD.WIDE.U32 UR18, UR8, UR4, URZ ;  /* 0x00000004081272a5 */ /* 0x000fe2000f8e003f */
[----:B------:R-:W-:Y:S01]  /*0c30*/  IMAD.SHL.U32 R197, R5, 0x8, RZ ;  /* 0x0000000805c57824 */ /* 0x000fe200078e00ff */
[----:B------:R-:W-:Y:S01]  /*0c40*/  UIMAD UR4, UR6, UR4, URZ ;  /* 0x00000004060472a4 */ /* 0x000fe2000f8e023f */
[----:B------:R-:W-:Y:S01]  /*0c50*/  IMAD R201, R201, c[0x0][0x2b8], R10 ;  /* 0x0000ae00c9c97a24 */ /* 0x000fe200078e020a */
[----:B------:R-:W-:Y:S01]  /*0c60*/  ULEA UR17, UR7, 0xffffffc0, 0x6 ;  /* 0xffffffc007117891 */ /* 0x000fe2000f8e303f */
[----:B------:R-:W-:Y:S01]  /*0c70*/  IMAD.SHL.U32 R10, R0, 0x40, RZ ;  /* 0x00000040000a7824 */ /* 0x000fe200078e00ff */
[----:B------:R-:W-:Y:S01]  /*0c80*/  UIMAD UR4, UR8, UR5, UR4 ;  /* 0x00000005080472a4 */ /* 0x000fe2000f8e0204 */
[----:B---3--:R-:W-:Y:S01]  /*0c90*/  IMAD.WIDE.U32 R6, R201, c[0x0][0x1e0], RZ ;  /* 0x00007800c9067a25 */ /* 0x008fe200078e00ff */
[----:B------:R-:W-:Y:S01]  /*0ca0*/  SHF.R.S32.HI R9, RZ, 0x1f, R201 ;  /* 0x0000001fff097819 */ /* 0x000fe200000114c9 */
[----:B------:R-:W-:Y:S01]  /*0cb0*/  UIADD3 UR17, UR9, -UR17, URZ ;  /* 0x8000001109117290 */ /* 0x000fe2000fffe03f */
[----:B------:R-:W-:Y:S01]  /*0cc0*/  LOP3.LUT R10, R10, 0x1c0, RZ, 0xc0, !PT ;  /* 0x000001c00a0a7812 */ /* 0x000fe200078ec0ff */
[----:B------:R-:W-:Y:S01]  /*0cd0*/  UIADD3 UR16, UR19, UR4, URZ ;  /* 0x0000000413107290 */ /* 0x000fe2000fffe03f */
[----:B------:R-:W-:Y:S01]  /*0ce0*/  ISETP.GE.AND P5, PT, R208, c[0x0][0x1d4], PT ;  /* 0x00007500d0007a0c */ /* 0x000fe20003fa6270 */
[----:B------:R-:W-:Y:S01]  /*0cf0*/  IMAD R2, R9, c[0x0][0x1e0], RZ ;  /* 0x0000780009027a24 */ /* 0x000fe200078e02ff */
[----:B------:R-:W-:Y:S01]  /*0d00*/  LOP3.LUT R197, R10, 0x8, R197, 0xf8, !PT ;  /* 0x000000080ac57812 */ /* 0x000fe200078ef8c5 */
[----:B------:R-:W-:Y:S01]  /*0d10*/  UISETP.GE.AND UP0, UPT, UR9, 0x1, UPT ;  /* 0x000000010900788c */ /* 0x000fe2000bf06270 */
[----:B------:R-:W-:Y:S01]  /*0d20*/  SHF.R.U32.HI R10, RZ, 0x3, R10 ;  /* 0x00000003ff0a7819 */ /* 0x000fe2000001160a */
[----:B------:R-:W-:Y:S01]  /*0d30*/  IMAD R11, R201, c[0x0][0x1e4], R2 ;  /* 0x00007900c90b7a24 */ /* 0x000fe200078e0202 */
[----:B------:R-:W-:Y:S01]  /*0d40*/  LEA.HI R2, R16, R3, RZ, 0x4 ;  /* 0x0000000310027211 */ /* 0x000fe200078f20ff */
[----:B------:R-:W-:Y:S01]  /*0d50*/  ULDC.64 UR4, c[0x0][0x210] ;  /* 0x0000840000047ab9 */ /* 0x000fe20000000a00 */
[----:B------:R-:W-:Y:S01]  /*0d60*/  LOP3.LUT R197, R197, R10, RZ, 0x3c, !PT ;  /* 0x0000000ac5c57212 */ /* 0x000fe200078e3cff */
[----:B------:R-:W-:Y:S01]  /*0d70*/  IMAD.IADD R7, R7, 0x1, R11 ;  /* 0x0000000107077824 */ /* 0x000fe200078e020b */
[----:B------:R-:W-:Y:S01]  /*0d80*/  SHF.R.S32.HI R11, RZ, 0x4, R2 ;  /* 0x00000004ff0b7819 */ /* 0x000fe20000011402 */
[----:B------:R-:W-:Y:S01]  /*0d90*/  UIMAD UR6, UR6, UR4, URZ ;  /* 0x00000004060672a4 */ /* 0x000fe2000f8e023f */
[----:B------:R-:W-:Y:S01]  /*0da0*/  ISETP.GE.AND P4, PT, R207, c[0x0][0x1d4], PT ;  /* 0x00007500cf007a0c */ /* 0x000fe20003f86270 */
[----:B------:R-:W-:Y:S01]  /*0db0*/  UIMAD.WIDE.U32 UR20, UR8, UR4, URZ ;  /* 0x00000004081472a5 */ /* 0x000fe2000f8e003f */
[C---:B-1----:R-:W-:Y:S01]  /*0dc0*/  LEA.HI R4, R2.reuse, R11, RZ, 0x1 ;  /* 0x0000000b02047211 */ /* 0x042fe200078f08ff */
[----:B------:R-:W-:Y:S01]  /*0dd0*/  UIMAD UR5, UR8, UR5, UR6 ;  /* 0x00000005080572a4 */ /* 0x000fe2000f8e0206 */
[----:B------:R-:W-:-:S02]  /*0de0*/  LOP3.LUT R2, R2, 0xfffffff0, RZ, 0xc0, !PT ;  /* 0xfffffff002027812 */ /* 0x000fc400078ec0ff */
[----:B------:R-:W-:Y:S01]  /*0df0*/  LOP3.LUT R4, R4, 0xfffffffe, RZ, 0xc0, !PT ;  /* 0xfffffffe04047812 */ /* 0x000fe200078ec0ff */
[----:B------:R-:W-:Y:S01]  /*0e00*/  UIADD3 UR5, UR21, UR5, URZ ;  /* 0x0000000515057290 */ /* 0x000fe2000fffe03f */
[----:B------:R-:W-:Y:S01]  /*0e10*/  ISETP.GE.AND P6, PT, R206, c[0x0][0x1d4], PT ;  /* 0x00007500ce007a0c */ /* 0x000fe20003fc6270 */
[----:B------:R-:W-:Y:S01]  /*0e20*/  IMAD.IADD R2, R3, 0x1, -R2 ;  /* 0x0000000103027824 */ /* 0x000fe200078e0a02 */
[----:B------:R-:W-:Y:S01]  /*0e30*/  LEA.HI R16, R16, R3, RZ, 0x5 ;  /* 0x0000000310107211 */ /* 0x000fe200078f28ff */
[----:B------:R-:W-:-:S04]  /*0e40*/  IMAD.IADD R4, R11, 0x1, -R4 ;  /* 0x000000010b047824 */ /* 0x000fc800078e0a04 */
[C---:B------:R-:W-:Y:S02]  /*0e50*/  IMAD R197, R4.reuse, 0x200, R197 ;  /* 0x0000020004c57824 */ /* 0x040fe400078e02c5 */
[----:B------:R-:W-:Y:S02]  /*0e60*/  IMAD.SHL.U32 R4, R4, 0x8, RZ ;  /* 0x0000000804047824 */ /* 0x000fe400078e00ff */
[----:B------:R-:W-:-:S05]  /*0e70*/  IMAD.SHL.U32 R197, R197, 0x2, RZ ;  /* 0x00000002c5c57824 */ /* 0x000fca00078e00ff */
[----:B------:R-:W-:Y:S02]  /*0e80*/  IADD3 R195, R197, 0x6120, RZ ;  /* 0x00006120c5c37810 */ /* 0x000fe40007ffe0ff */
[----:B--2---:R-:W-:Y:S01]  /*0e90*/  SHF.R.S32.HI R8, RZ, 0x1f, R200 ;  /* 0x0000001fff087819 */ /* 0x004fe200000114c8 */
[----:B------:R-:W-:-:S04]  /*0ea0*/  IMAD.WIDE.U32 R6, R200, c[0x0][0x1f0], R6 ;  /* 0x00007c00c8067a25 */ /* 0x000fc800078e0006 */
[----:B------:R-:W-:Y:S01]  /*0eb0*/  IMAD R13, R8, c[0x0][0x1f0], RZ ;  /* 0x00007c00080d7a24 */ /* 0x000fe200078e02ff */
[----:B------:R-:W-:Y:S02]  /*0ec0*/  IADD3 R12, P0, R6, UR18, RZ ;  /* 0x00000012060c7c10 */ /* 0x000fe4000ff1e0ff */
[----:B------:R-:W-:Y:S01]  /*0ed0*/  IADD3 R6, -R5, UR17, RZ ;  /* 0x0000001105067c10 */ /* 0x000fe2000fffe1ff */
[----:B------:R-:W-:-:S03]  /*0ee0*/  IMAD R13, R200, c[0x0][0x1f4], R13 ;  /* 0x00007d00c80d7a24 */ /* 0x000fc600078e020d */
[----:B------:R-:W-:Y:S02]  /*0ef0*/  ISETP.GE.AND P1, PT, R6, 0x1, PT ;  /* 0x000000010600780c */ /* 0x000fe40003f26270 */
[----:B------:R-:W-:Y:S02]  /*0f00*/  IADD3.X R13, R7, UR16, R13, P0, !PT ;  /* 0x00000010070d7c10 */ /* 0x000fe400087fe40d */
[C---:B------:R-:W-:Y:S02]  /*0f10*/  LEA R15, P0, R12.reuse, c[0x0][0x1c8], 0x1 ;  /* 0x000072000c0f7a11 */ /* 0x040fe400078008ff */
[----:B------:R-:W-:Y:S02]  /*0f20*/  SHF.R.S32.HI R7, RZ, 0x1f, R2 ;  /* 0x0000001fff077819 */ /* 0x000fe40000011402 */
[----:B------:R-:W-:Y:S01]  /*0f30*/  LEA.HI.X R13, R12, c[0x0][0x1cc], R13, 0x1, P0 ;  /* 0x000073000c0d7a11 */ /* 0x000fe200000f0c0d */
[----:B------:R-:W-:Y:S01]  /*0f40*/  SHFL.IDX PT, R20, R15, RZ, 0x181f ;  /* 0x00181fff0f147589 */ /* 0x000fe200000e0000 */
[----:B------:R-:W-:-:S02]  /*0f50*/  LEA.HI R7, R7, R2, RZ, 0x3 ;  /* 0x0000000207077211 */ /* 0x000fc400078f18ff */
[----:B------:R-:W-:Y:S01]  /*0f60*/  ISETP.GE.AND P0, PT, R6, 0x21, PT ;  /* 0x000000210600780c */ /* 0x000fe20003f06270 */
[----:B------:R-:W1:Y:S01]  /*0f70*/  SHFL.IDX PT, R21, R13, RZ, 0x181f ;  /* 0x00181fff0d157589 */ /* 0x000e6200000e0000 */
[----:B------:R-:W-:Y:S01]  /*0f80*/  LOP3.LUT R5, R7, 0xfffffff8, RZ, 0xc0, !PT ;  /* 0xfffffff807057812 */ /* 0x000fe200078ec0ff */
[----:B------:R-:W-:Y:S01]  /*0f90*/  @P1 IMAD.SHL.U32 R14, R203, 0x2, RZ ;  /* 0x00000002cb0e1824 */ /* 0x000fe200078e00ff */
[----:B------:R-:W-:Y:S01]  /*0fa0*/  @P1 SHF.R.S32.HI R11, RZ, 0x1f, R206 ;  /* 0x0000001fff0b1819 */ /* 0x000fe200000114ce */
[----:B------:R2:W-:Y:S02]  /*0fb0*/  SHFL.IDX PT, R18, R15, 0x1, 0x181f ;  /* 0x00381f000f127f89 */ /* 0x0005e400000e0000 */
[----:B------:R-:W-:Y:S01]  /*0fc0*/  IMAD.IADD R5, R2, 0x1, -R5 ;  /* 0x0000000102057824 */ /* 0x000fe200078e0a05 */
[----:B------:R-:W-:Y:S01]  /*0fd0*/  @P1 SHF.R.S32.HI R2, RZ, 0x1f, R207 ;  /* 0x0000001fff021819 */ /* 0x000fe200000114cf */
[----:B------:R3:W4:Y:S01]  /*0fe0*/  SHFL.IDX PT, R19, R13, 0x1, 0x181f ;  /* 0x00381f000d137f89 */ /* 0x00072200000e0000 */
[----:B------:R-:W-:-:S03]  /*0ff0*/  @P1 LEA.HI R11, R11, R206, RZ, 0x3 ;  /* 0x000000ce0b0b1211 */ /* 0x000fc600078f18ff */
[----:B------:R-:W-:Y:S01]  /*1000*/  @P0 SHF.R.S32.HI R10, RZ, 0x1f, R207 ;  /* 0x0000001fff0a0819 */ /* 0x000fe200000114cf */
[----:B------:R-:W-:Y:S01]  /*1010*/  @P0 IMAD.SHL.U32 R12, R203, 0x2, RZ ;  /* 0x00000002cb0c0824 */ /* 0x000fe200078e00ff */
[----:B------:R-:W-:Y:S02]  /*1020*/  @P1 LOP3.LUT R11, R11, 0xfffffff8, RZ, 0xc0, !PT ;  /* 0xfffffff80b0b1812 */ /* 0x000fe400078ec0ff */
[----:B------:R-:W-:-:S04]  /*1030*/  @P0 LEA.HI R10, R10, R207, RZ, 0x3 ;  /* 0x000000cf0a0a0211 */ /* 0x000fc800078f18ff */
[----:B------:R-:W-:Y:S01]  /*1040*/  @P0 LOP3.LUT R10, R10, 0xfffffff8, RZ, 0xc0, !PT ;  /* 0xfffffff80a0a0812 */ /* 0x000fe200078ec0ff */
[----:B-1----:R-:W-:Y:S01]  /*1050*/  @P1 IMAD.WIDE R24, R11, 0x2, R20 ;  /* 0x000000020b181825 */ /* 0x002fe200078e0214 */
[----:B--2---:R-:W-:-:S03]  /*1060*/  @P0 SHF.R.S32.HI R15, RZ, 0x1f, R206 ;  /* 0x0000001fff0f0819 */ /* 0x004fc600000114ce */
[----:B------:R-:W-:Y:S01]  /*1070*/  IMAD.SHL.U32 R11, R7, 0x40, RZ ;  /* 0x00000040070b7824 */ /* 0x000fe200078e00ff */
[----:B---3--:R-:W-:Y:S01]  /*1080*/  @P1 LEA.HI R13, R2, R207, RZ, 0x3 ;  /* 0x000000cf020d1211 */ /* 0x008fe200078f18ff */
[--C-:B----4-:R-:W-:Y:S01]  /*1090*/  @P0 IMAD.WIDE R28, R208, 0x2, R18.reuse ;  /* 0x00000002d01c0825 */ /* 0x110fe200078e0212 */
[----:B------:R-:W-:Y:S02]  /*10a0*/  @P0 LEA.HI R2, R15, R206, RZ, 0x3 ;  /* 0x000000ce0f020211 */ /* 0x000fe400078f18ff */
[----:B------:R-:W-:Y:S01]  /*10b0*/  @P1 LOP3.LUT R13, R13, 0xfffffff8, RZ, 0xc0, !PT ;  /* 0xfffffff80d0d1812 */ /* 0x000fe200078ec0ff */
[----:B------:R-:W-:Y:S01]  /*10c0*/  @P0 IMAD.WIDE R26, R10, 0x2, R18 ;  /* 0x000000020a1a0825 */ /* 0x000fe200078e0212 */
[----:B------:R-:W-:Y:S02]  /*10d0*/  @P0 LOP3.LUT R2, R2, 0xfffffff8, RZ, 0xc0, !PT ;  /* 0xfffffff802020812 */ /* 0x000fe400078ec0ff */
[----:B------:R-:W-:Y:S01]  /*10e0*/  SHF.R.S32.HI R10, RZ, 0x5, R16 ;  /* 0x00000005ff0a7819 */ /* 0x000fe20000011410 */
[----:B------:R-:W-:Y:S01]  /*10f0*/  @P1 IMAD.WIDE R22, R13, 0x2, R20 ;  /* 0x000000020d161825 */ /* 0x000fe200078e0214 */
[----:B------:R-:W-:-:S02]  /*1100*/  LOP3.LUT R11, R11, 0xfffffe00, RZ, 0xc0, !PT ;  /* 0xfffffe000b0b7812 */ /* 0x000fc400078ec0ff */
[----:B------:R-:W-:Y:S01]  /*1110*/  SHF.R.S32.HI R209, RZ, 0x1f, R10 ;  /* 0x0000001fffd17819 */ /* 0x000fe2000001140a */
[----:B------:R-:W-:Y:S01]  /*1120*/  @P1 IMAD.WIDE R20, R208, 0x2, R20 ;  /* 0x00000002d0141825 */ /* 0x000fe200078e0214 */
[----:B------:R-:W-:Y:S02]  /*1130*/  LOP3.LUT R16, R16, 0xffffffe0, RZ, 0xc0, !PT ;  /* 0xffffffe010107812 */ /* 0x000fe400078ec0ff */
[----:B------:R-:W-:Y:S01]  /*1140*/  LEA.HI R209, R209, R10, RZ, 0x3 ;  /* 0x0000000ad1d17211 */ /* 0x000fe200078f18ff */
[----:B------:R-:W-:Y:S01]  /*1150*/  @P0 IMAD.WIDE R18, R2, 0x2, R18 ;  /* 0x0000000202120825 */ /* 0x000fe200078e0212 */
[----:B------:R1:W-:Y:S02]  /*1160*/  @P1 LDGSTS.E.BYPASS.LTC128B.128 [R14+0x6100], [R20.64], !P5 ;  /* 0x06100000140e1fae */ /* 0x0003e4000e901d4c */
[----:B------:R-:W-:Y:S01]  /*1170*/  LOP3.LUT R209, R209, 0xfffffff8, RZ, 0xc0, !PT ;  /* 0xfffffff8d1d17812 */ /* 0x000fe200078ec0ff */
[----:B------:R-:W-:Y:S01]  /*1180*/  IMAD.MOV.U32 R13, RZ, RZ, 0x10 ;  /* 0x00000010ff0d7424 */ /* 0x000fe200078e00ff */
[----:B------:R1:W-:Y:S01]  /*1190*/  @P1 LDGSTS.E.BYPASS.LTC128B.128 [R14+0x8100], [R22.64], !P4 ;  /* 0x08100000160e1fae */ /* 0x0003e2000e101d4c */
[----:B------:R-:W-:-:S02]  /*11a0*/  IMAD.MOV.U32 R2, RZ, RZ, 0x20 ;  /* 0x00000020ff027424 */ /* 0x000fc400078e00ff */
[----:B------:R-:W-:Y:S01]  /*11b0*/  IMAD.IADD R3, R3, 0x1, -R16 ;  /* 0x0000000103037824 */ /* 0x000fe200078e0a10 */
[----:B------:R2:W-:Y:S01]  /*11c0*/  @P1 LDGSTS.E.BYPASS.LTC128B.128 [R14+0xa100], [R24.64], !P6 ;  /* 0x0a100000180e1fae */ /* 0x0005e2000f101d4c */
[C---:B------:R-:W-:Y:S01]  /*11d0*/  R2P PR, R5.reuse, 0x6 ;  /* 0x0000000605007804 */ /* 0x040fe20000000000 */
[----:B------:R-:W-:Y:S02]  /*11e0*/  IMAD.SHL.U32 R5, R5, 0x40, RZ ;  /* 0x0000004005057824 */ /* 0x000fe400078e00ff */
[----:B------:R3:W-:Y:S01]  /*11f0*/  @P0 LDGSTS.E.BYPASS.LTC128B.128 [R12+0x7100], [R28.64], !P5 ;  /* 0x071000001c0c0fae */ /* 0x0007e2000e901d4c */
[----:B------:R-:W-:Y:S01]  /*1200*/  IMAD.IADD R209, R10, 0x1, -R209 ;  /* 0x000000010ad17824 */ /* 0x000fe200078e0ad1 */
[----:B------:R-:W-:Y:S02]  /*1210*/  SEL R7, R13, 0xfffffff0, !P1 ;  /* 0xfffffff00d077807 */ /* 0x000fe40004800000 */
[----:B------:R3:W-:Y:S01]  /*1220*/  @P0 LDGSTS.E.BYPASS.LTC128B.128 [R12+0x9100], [R26.64], !P4 ;  /* 0x091000001a0c0fae */ /* 0x0007e2000e101d4c */
[----:B------:R-:W-:-:S03]  /*1230*/  LOP3.LUT R5, R5, 0x1c0, RZ, 0xc0, !PT ;  /* 0x000001c005057812 */ /* 0x000fc600078ec0ff */
[----:B------:R3:W-:Y:S01]  /*1240*/  @P0 LDGSTS.E.BYPASS.LTC128B.128 [R12+0xb100], [R18.64], !P6 ;  /* 0x0b100000120c0fae */ /* 0x0007e2000f101d4c */
[----:B------:R-:W-:Y:S02]  /*1250*/  LOP3.LUT R4, R5, 0x8, R4, 0xf8, !PT ;  /* 0x0000000805047812 */ /* 0x000fe400078ef804 */
[----:B------:R-:W-:Y:S01]  /*1260*/  SHF.R.U32.HI R13, RZ, 0x3, R5 ;  /* 0x00000003ff0d7819 */ /* 0x000fe20000011605 */
[----:B------:R-:W0:Y:S01]  /*1270*/  LDGDEPBAR ;  /* 0x00000000000079af */ /* 0x000e220000000000 */
[----:B------:R-:W-:Y:S02]  /*1280*/  SEL R5, R2, 0xffffffe0, !P2 ;  /* 0xffffffe002057807 */ /* 0x000fe40005000000 */
[----:B------:R-:W-:Y:S01]  /*1290*/  LOP3.LUT R4, R4, R13, RZ, 0x3c, !PT ;  /* 0x0000000d04047212 */ /* 0x000fe200078e3cff */
[----:B------:R-:W-:Y:S01]  /*12a0*/  IMAD R13, R10, 0x400, R11 ;  /* 0x000004000a0d7824 */ /* 0x000fe200078e020b */
[----:B------:R-:W-:Y:S02]  /*12b0*/  R2P PR, R0, 0x6 ;  /* 0x0000000600007804 */ /* 0x000fe40000000000 */
[----:B------:R-:W-:Y:S01]  /*12c0*/  PLOP3.LUT P0, PT, PT, PT, UP0, 0x80, 0x0 ;  /* 0x000000000000781c */ /* 0x000fe20003f0f008 */
[----:B------:R-:W-:Y:S01]  /*12d0*/  IMAD.IADD R0, R4, 0x1, R13 ;  /* 0x0000000104007824 */ /* 0x000fe200078e020d */
[----:B------:R-:W-:-:S02]  /*12e0*/  ISETP.GT.AND P3, PT, R205, 0x3f, PT ;  /* 0x0000003fcd00780c */ /* 0x000fc40003f64270 */
[----:B------:R-:W-:Y:S01]  /*12f0*/  SEL R2, R2, 0xffffffe0, !P2 ;  /* 0xffffffe002027807 */ /* 0x000fe20005000000 */
[C---:B------:R-:W-:Y:S01]  /*1300*/  IMAD.SHL.U32 R76, R0.reuse, 0x2, RZ ;  /* 0x00000002004c7824 */ /* 0x040fe200078e00ff */
[----:B------:R-:W-:Y:S02]  /*1310*/  LEA R198, R0, 0xc100, 0x1 ;  /* 0x0000c10000c67811 */ /* 0x000fe400078e08ff */
[----:B------:R-:W-:Y:S02]  /*1320*/  LOP3.LUT R0, R4, R11, RZ, 0xfc, !PT ;  /* 0x0000000b04007212 */ /* 0x000fe400078efcff */
[----:B------:R-:W-:Y:S01]  /*1330*/  SEL R4, RZ, 0x10, P6 ;  /* 0x00000010ff047807 */ /* 0x000fe20003000000 */
[----:B------:R-:W-:Y:S01]  /*1340*/  IMAD R196, R7, 0x2, R198 ;  /* 0x0000000207c47824 */ /* 0x000fe200078e02c6 */
[----:B---3--:R-:W-:Y:S01]  /*1350*/  IADD3 R12, R197, 0x6100, RZ ;  /* 0x00006100c50c7810 */ /* 0x008fe20007ffe0ff */
[----:B------:R-:W-:-:S04]  /*1360*/  DEPBAR.LE SB0, 0x1 ;  /* 0x000080400000791a */ /* 0x000fc80000000000 */
[----:B------:R-:W-:-:S04]  /*1370*/  DEPBAR.LE SB0, 0x0 ;  /* 0x000080000000791a */ /* 0x000fc80000000000 */
[----:B------:R-:W-:Y:S01]  /*1380*/  BAR.SYNC.DEFER_BLOCKING 0x0 ;  /* 0x0000000000007b1d */ /* 0x000fe20000010000 */
[----:B------:R-:W-:-:S04]  /*1390*/  @P1 IADD3 R195, R12, -0x20, RZ ;  /* 0xffffffe00cc31810 */ /* 0x000fc80007ffe0ff */
[C---:B------:R-:W-:Y:S02]  /*13a0*/  IADD3 R187, R195.reuse, 0x800, RZ ;  /* 0x00000800c3bb7810 */ /* 0x040fe40007ffe0ff */
[C---:B------:R-:W-:Y:S02]  /*13b0*/  IADD3 R186, R195.reuse, 0x1000, RZ ;  /* 0x00001000c3ba7810 */ /* 0x040fe40007ffe0ff */
[----:B------:R-:W-:Y:S01]  /*13c0*/  IADD3 R185, R195, 0x1800, RZ ;  /* 0x00001800c3b97810 */ /* 0x000fe20007ffe0ff */
[----:B------:R-:W3:Y:S04]  /*13d0*/  LDSM.16.M88.4 R76, [R76+0xc100] ;  /* 0x00c100004c4c783b */ /* 0x000ee80000000200 */
[----:B------:R4:W3:Y:S04]  /*13e0*/  LDSM.16.M88.4 R28, [R197+0x6100] ;  /* 0x00610000c51c783b */ /* 0x0008e80000000200 */
[----:B-1----:R4:W1:Y:S04]  /*13f0*/  LDSM.16.M88.4 R20, [R197+0x6900] ;  /* 0x00690000c514783b */ /* 0x0028680000000200 */
[----:B--2---:R4:W2:Y:S04]  /*1400*/  LDSM.16.M88.4 R12, [R197+0x7100] ;  /* 0x00710000c50c783b */ /* 0x0048a80000000200 */
[----:B------:R4:W1:Y:S04]  /*1410*/  LDSM.16.M88.4 R40, [R197+0x7900] ;  /* 0x00790000c528783b */ /* 0x0008680000000200 */
[----:B------:R4:W1:Y:S04]  /*1420*/  LDSM.16.M88.4 R56, [R196] ;  /* 0x00000000c438783b */ /* 0x0008680000000200 */
[----:B------:R4:W1:Y:S04]  /*1430*/  LDSM.16.M88.4 R36, [R195] ;  /* 0x00000000c324783b */ /* 0x0008680000000200 */
[----:B------:R4:W1:Y:S04]  /*1440*/  LDSM.16.M88.4 R68, [R195+0x800] ;  /* 0x00080000c344783b */ /* 0x0008680000000200 */
[----:B------:R4:W1:Y:S04]  /*1450*/  LDSM.16.M88.4 R64, [R195+0x1000] ;  /* 0x00100000c340783b */ /* 0x0008680000000200 */
[----:B------:R4:W1:Y:S01]  /*1460*/  LDSM.16.M88.4 R60, [R195+0x1800] ;  /* 0x00180000c33c783b */ /* 0x0008620000000200 */
[----:B------:R-:W-:Y:S05]  /*1470*/  @!P0 BRA `(.L_x_0) ;  /* 0x0000035000008947 */ /* 0x000fea0003800000 */
[----:B------:R-:W-:Y:S01]  /*1480*/  IMAD R16, R9, c[0x0][0x208], RZ ;  /* 0x0000820009107a24 */ /* 0x000fe200078e02ff */
[----:B------:R-:W-:Y:S01]  /*1490*/  ISETP.GE.AND P1, PT, R208, c[0x0][0x1d4], PT ;  /* 0x00007500d0007a0c */ /* 0x000fe20003f26270 */
[----:B------:R-:W-:Y:S01]  /*14a0*/  IMAD.WIDE.U32 R10, R201, c[0x0][0x208], RZ ;  /* 0x00008200c90a7a25 */ /* 0x000fe200078e00ff */
[----:B------:R-:W-:-:S03]  /*14b0*/  SHF.R.S32.HI R19, RZ, 0x1f, R206 ;  /* 0x0000001fff137819 */ /* 0x000fc600000114ce */
[----:B------:R-:W-:Y:S02]  /*14c0*/  IMAD R9, R201, c[0x0][0x20c], R16 ;  /* 0x00008300c9097a24 */ /* 0x000fe400078e0210 */
[----:B------:R-:W-:-:S04]  /*14d0*/  IMAD.WIDE R26, R208, 0x2, RZ ;  /* 0x00000002d01a7825 */ /* 0x000fc800078e02ff */
[----:B------:R-:W-:Y:S02]  /*14e0*/  IMAD.IADD R11, R11, 0x1, R9 ;  /* 0x000000010b0b7824 */ /* 0x000fe400078e0209 */
[----:B------:R-:W-:Y:S02]  /*14f0*/  IMAD R9, R8, c[0x0][0x218], RZ ;  /* 0x0000860008097a24 */ /* 0x000fe400078e02ff */
[----:B------:R-:W-:-:S04]  /*1500*/  IMAD.WIDE.U32 R10, R200, c[0x0][0x218], R10 ;  /* 0x00008600c80a7a25 */ /* 0x000fc800078e000a */
[----:B------:R-:W-:Y:S01]  /*1510*/  IMAD R8, R200, c[0x0][0x21c], R9 ;  /* 0x00008700c8087a24 */ /* 0x000fe200078e0209 */
[----:B------:R-:W-:Y:S01]  /*1520*/  IADD3 R44, P0, R10, UR20, RZ ;  /* 0x000000140a2c7c10 */ /* 0x000fe2000ff1e0ff */
[----:B------:R-:W-:-:S03]  /*1530*/  IMAD.SHL.U32 R10, R203, 0x2, RZ ;  /* 0x00000002cb0a7824 */ /* 0x000fc600078e00ff */
[----:B------:R-:W-:Y:S02]  /*1540*/  IADD3.X R11, R11, UR5, R8, P0, !PT ;  /* 0x000000050b0b7c10 */ /* 0x000fe400087fe408 */
[C---:B------:R-:W-:Y:S02]  /*1550*/  LEA R34, P0, R44.reuse, c[0x0][0x1f8], 0x1 ;  /* 0x00007e002c227a11 */ /* 0x040fe400078008ff */
[----:B------:R-:W-:Y:S02]  /*1560*/  SHF.R.S32.HI R8, RZ, 0x1f, R207 ;  /* 0x0000001fff087819 */ /* 0x000fe400000114cf */
[----:B------:R-:W-:Y:S01]  /*1570*/  LEA.HI.X R44, R44, c[0x0][0x1fc], R11, 0x1, P0 ;  /* 0x00007f002c2c7a11 */ /* 0x000fe200000f0c0b */
[----:B------:R-:W5:Y:S01]  /*1580*/  SHFL.IDX PT, R17, R34, RZ, 0x181f ;  /* 0x00181fff22117589 */ /* 0x000f6200000e0000 */
[----:B------:R-:W-:Y:S02]  /*1590*/  LEA.HI R9, R8, R207, RZ, 0x3 ;  /* 0x000000cf08097211 */ /* 0x000fe400078f18ff */
[----:B------:R-:W-:Y:S01]  /*15a0*/  LEA.HI R8, R19, R206, RZ, 0x3 ;  /* 0x000000ce13087211 */ /* 0x000fe200078f18ff */
[----:B------:R-:W4:Y:S01]  /*15b0*/  SHFL.IDX PT, R18, R44, RZ, 0x181f ;  /* 0x00181fff2c127589 */ /* 0x000f2200000e0000 */
[----:B------:R-:W-:-:S02]  /*15c0*/  LOP3.LUT R9, R9, 0xfffffff8, RZ, 0xc0, !PT ;  /* 0xfffffff809097812 */ /* 0x000fc400078ec0ff */
[----:B------:R-:W-:Y:S01]  /*15d0*/  LOP3.LUT R8, R8, 0xfffffff8, RZ, 0xc0, !PT ;  /* 0xfffffff808087812 */ /* 0x000fe200078ec0ff */
[----:B------:R3:W2:Y:S02]  /*15e0*/  SHFL.IDX PT, R11, R34, 0x1, 0x181f ;  /* 0x00381f00220b7f89 */ /* 0x0006a400000e0000 */
[----:B------:R-:W-:Y:S02]  /*15f0*/  IMAD.WIDE R32, R9, 0x2, RZ ;  /* 0x0000000209207825 */ /* 0x000fe400078e02ff */
[----:B------:R-:W1:Y:S02]  /*1600*/  SHFL.IDX PT, R16, R44, 0x1, 0x181f ;  /* 0x00381f002c107f89 */ /* 0x000e6400000e0000 */
[----:B------:R-:W-:Y:S01]  /*1610*/  IMAD.WIDE R8, R8, 0x2, RZ ;  /* 0x0000000208087825 */ /* 0x000fe200078e02ff */
[----:B-----5:R-:W-:-:S05]  /*1620*/  IADD3 R24, P0, R17, R26, RZ ;  /* 0x0000001a11187210 */ /* 0x020fca0007f1e0ff */
[----:B----4-:R-:W-:Y:S01]  /*1630*/  IMAD.X R25, R18, 0x1, R27, P0 ;  /* 0x0000000112197824 */ /* 0x010fe200000e061b */
[----:B------:R-:W-:Y:S02]  /*1640*/  ISETP.LT.OR P0, PT, R6, 0x1, P1 ;  /* 0x000000010600780c */ /* 0x000fe40000f01670 */
[----:B------:R-:W-:-:S11]  /*1650*/  ISETP.GE.AND P1, PT, R207, c[0x0][0x1d4], PT ;  /* 0x00007500cf007a0c */ /* 0x000fd60003f26270 */
[----:B------:R4:W-:Y:S01]  /*1660*/  LDGSTS.E.BYPASS.LTC128B.128 [R10+0x100], [R24.64], !P0 ;  /* 0x00100000180a7fae */ /* 0x0009e2000c101d4c */
[----:B---3--:R-:W-:-:S05]  /*1670*/  IADD3 R34, P0, R17, R32, RZ ;  /* 0x0000002011227210 */ /* 0x008fca0007f1e0ff */
[----:B------:R-:W-:Y:S01]  /*1680*/  IMAD.X R35, R18, 0x1, R33, P0 ;  /* 0x0000000112237824 */ /* 0x000fe200000e0621 */
[----:B--2---:R-:W-:-:S05]  /*1690*/  IADD3 R26, P0, R26, R11, RZ ;  /* 0x0000000b1a1a7210 */ /* 0x004fca0007f1e0ff */
[----:B-1----:R-:W-:Y:S01]  /*16a0*/  IMAD.X R27, R27, 0x1, R16, P0 ;  /* 0x000000011b1b7824 */ /* 0x002fe200000e0610 */
[----:B------:R-:W-:-:S05]  /*16b0*/  IADD3 R44, P0, R17, R8, RZ ;  /* 0x00000008112c7210 */ /* 0x000fca0007f1e0ff */
[----:B------:R-:W-:Y:S01]  /*16c0*/  IMAD.X R45, R18, 0x1, R9, P0 ;  /* 0x00000001122d7824 */ /* 0x000fe200000e0609 */
[----:B------:R-:W-:-:S05]  /*16d0*/  IADD3 R18, P0, R32, R11, RZ ;  /* 0x0000000b20127210 */ /* 0x000fca0007f1e0ff */
[----:B------:R-:W-:Y:S01]  /*16e0*/  IMAD.X R19, R33, 0x1, R16, P0 ;  /* 0x0000000121137824 */ /* 0x000fe200000e0610 */
[----:B------:R-:W-:-:S05]  /*16f0*/  IADD3 R8, P0, R8, R11, RZ ;  /* 0x0000000b08087210 */ /* 0x000fca0007f1e0ff */
[----:B------:R-:W-:Y:S01]  /*1700*/  IMAD.X R9, R9, 0x1, R16, P0 ;  /* 0x0000000109097824 */ /* 0x000fe200000e0610 */
[C---:B------:R-:W-:Y:S02]  /*1710*/  ISETP.LT.OR P0, PT, R6.reuse, 0x1, P1 ;  /* 0x000000010600780c */ /* 0x040fe40000f01670 */
[----:B------:R-:W-:-:S11]  /*1720*/  ISETP.LT.OR P1, PT, R6, 0x21, P1 ;  /* 0x000000210600780c */ /* 0x000fd60000f21670 */
[----:B------:R4:W-:Y:S01]  /*1730*/  LDGSTS.E.BYPASS.LTC128B.128 [R10+0x2100], [R34.64], !P0 ;  /* 0x02100000220a7fae */ /* 0x0009e2000c101d4c */
[----:B------:R-:W-:-:S04]  /*1740*/  ISETP.GE.AND P0, PT, R206, c[0x0][0x1d4], PT ;  /* 0x00007500ce007a0c */ /* 0x000fc80003f06270 */
[C---:B------:R-:W-:Y:S02]  /*1750*/  ISETP.LT.OR P2, PT, R6.reuse, 0x1, P0 ;  /* 0x000000010600780c */ /* 0x040fe40000741670 */
[----:B------:R-:W-:-:S11]  /*1760*/  ISETP.LT.OR P0, PT, R6, 0x21, P0 ;  /* 0x000000210600780c */ /* 0x000fd60000701670 */
[----:B------:R4:W-:Y:S01]  /*1770*/  LDGSTS.E.BYPASS.LTC128B.128 [R10+0x4100], [R44.64], !P2 ;  /* 0x041000002c0a7fae */ /* 0x0009e2000d101d4c */
[----:B------:R-:W-:-:S04]  /*1780*/  ISETP.GE.AND P2, PT, R208, c[0x0][0x1d4], PT ;  /* 0x00007500d0007a0c */ /* 0x000fc80003f46270 */
[----:B------:R-:W-:-:S13]  /*1790*/  ISETP.LT.OR P2, PT, R6, 0x21, P2 ;  /* 0x000000210600780c */ /* 0x000fda0001741670 */
[----:B------:R4:W-:Y:S04]  /*17a0*/  LDGSTS.E.BYPASS.LTC128B.128 [R10+0x1100], [R26.64], !P2 ;  /* 0x011000001a0a7fae */ /* 0x0009e8000d101d4c */
[----:B------:R4:W-:Y:S04]  /*17b0*/  LDGSTS.E.BYPASS.LTC128B.128 [R10+0x3100], [R18.64], !P1 ;  /* 0x03100000120a7fae */ /* 0x0009e8000c901d4c */
[----:B------:R4:W-:Y:S02]  /*17c0*/  LDGSTS.E.BYPASS.LTC128B.128 [R10+0x5100], [R8.64], !P0 ;  /* 0x05100000080a7fae */ /* 0x0009e4000c101d4c */
.L_x_0:
[C---:B---34-:R-:W-:Y:S01]  /*17d0*/  HMMA.16816.F32 R32, R76.reuse, R28, RZ ;  /* 0x0000001c4c20723c */ /* 0x058fe200000018ff */
[C---:B------:R-:W-:Y:S01]  /*17e0*/  IMAD R194, R5.reuse, 0x2, R198 ;  /* 0x0000000205c27824 */ /* 0x040fe200078e02c6 */
[----:B------:R-:W0:Y:S01]  /*17f0*/  LDGDEPBAR ;  /* 0x00000000000079af */ /* 0x000e220000000000 */
[C---:B------:R-:W-:Y:S01]  /*1800*/  IMAD R191, R2.reuse, 0x2, R197 ;  /* 0x0000000202bf7824 */ /* 0x040fe200078e02c5 */
[----:B------:R-:W-:Y:S01]  /*1810*/  UISETP.GE.AND UP0, UPT, UR9, 0x41, UPT ;  /* 0x000000410900788c */ /* 0x000fe2000bf06270 */
[----:B------:R-:W-:Y:S01]  /*1820*/  IMAD R193, R5, 0x2, R196 ;  /* 0x0000000205c17824 */ /* 0x000fe200078e02c4 */
[----:B------:R-:W-:Y:S01]  /*1830*/  LDSM.16.M88.4 R52, [R194] ;  /* 0x00000000c234783b */ /* 0x000fe20000000200 */
[----:B------:R-:W-:Y:S01]  /*1840*/  IMAD R184, R2, 0x2, R195 ;  /* 0x0000000202b87824 */ /* 0x000fe200078e02c3 */
[----:B------:R-:W-:Y:S01]  /*1850*/  HMMA.16816.F32 R28, R76, R30, RZ ;  /* 0x0000001e4c1c723c */ /* 0x000fe200000018ff */
[----:B------:R-:W-:Y:S01]  /*1860*/  IADD3 R183, R195, 0x2000, RZ ;  /* 0x00002000c3b77810 */ /* 0x000fe20007ffe0ff */
[----:B------:R-:W3:Y:S01]  /*1870*/  LDSM.16.M88.4 R48, [R191+0x6100] ;  /* 0x00610000bf30783b */ /* 0x000ee20000000200 */
[----:B------:R-:W-:-:S02]  /*1880*/  PLOP3.LUT P0, PT, PT, PT, UP0, 0x40, 0x0 ;  /* 0x000000000000781c */ /* 0x000fc40003f0e808 */
[C---:B------:R-:W-:Y:S01]  /*1890*/  IADD3 R182, R195.reuse, 0x2800, RZ ;  /* 0x00002800c3b67810 */ /* 0x040fe20007ffe0ff */
[----:B------:R-:W4:Y:S01]  /*18a0*/  LDSM.16.M88.4 R44, [R191+0x6900] ;  /* 0x00690000bf2c783b */ /* 0x000f220000000200 */
[C---:B------:R-:W-:Y:S01]  /*18b0*/  IADD3 R181, R195.reuse, 0x3000, RZ ;  /* 0x00003000c3b57810 */ /* 0x040fe20007ffe0ff */
[C---:B-1----:R-:W-:Y:S01]  /*18c0*/  HMMA.16816.F32 R24, R76.reuse, R20, RZ ;  /* 0x000000144c18723c */ /* 0x042fe200000018ff */
[C---:B------:R-:W-:Y:S01]  /*18d0*/  IADD3 R180, R195.reuse, 0x3800, RZ ;  /* 0x00003800c3b47810 */ /* 0x040fe20007ffe0ff */
[----:B------:R-:W-:Y:S01]  /*18e0*/  LDSM.16.M88.4 R72, [R193] ;  /* 0x00000000c148783b */ /* 0x000fe20000000200 */
[C---:B------:R-:W-:Y:S02]  /*18f0*/  IADD3 R179, R195.reuse, 0x4000, RZ ;  /* 0x00004000c3b37810 */ /* 0x040fe40007ffe0ff */
[C---:B------:R-:W-:Y:S02]  /*1900*/  IADD3 R178, R195.reuse, 0x4800, RZ ;  /* 0x00004800c3b27810 */ /* 0x040fe40007ffe0ff */
[C---:B------:R-:W-:Y:S01]  /*1910*/  IADD3 R177, R195.reuse, 0x5000, RZ ;  /* 0x00005000c3b17810 */ /* 0x040fe20007ffe0ff */
[----:B--2---:R-:W-:Y:S01]  /*1920*/  HMMA.16816.F32 R16, R76, R12, RZ ;  /* 0x0000000c4c10723c */ /* 0x004fe200000018ff */
[----:B------:R-:W-:-:S07]  /*1930*/  IADD3 R176, R195, 0x5800, RZ ;  /* 0x00005800c3b07810 */ /* 0x000fce0007ffe0ff */
[C---:B------:R-:W-:Y:S08]  /*1940*/  HMMA.16816.F32 R20, R76.reuse, R22, RZ ;  /* 0x000000164c14723c */ /* 0x040ff000000018ff */
[C---:B------:R-:W-:Y:S08]  /*1950*/  HMMA.16816.F32 R12, R76.reuse, R14, RZ ;  /* 0x0000000e4c0c723c */ /* 0x040ff000000018ff */
[C---:B------:R-:W-:Y:S08]  /*1960*/  HMMA.16816.F32 R8, R76.reuse, R40, RZ ;  /* 0x000000284c08723c */ /* 0x040ff000000018ff */
[----:B------:R-:W-:Y:S01]  /*1970*/  HMMA.16816.F32 R76, R76, R42, RZ ;  /* 0x0000002a4c4c723c */ /* 0x000fe200000018ff */
[----:B------:R-:W1:Y:S07]  /*1980*/  LDSM.16.M88.4 R40, [R191+0x7100] ;  /* 0x00710000bf28783b */ /* 0x000e6e0000000200 */
[C---:B------:R-:W-:Y:S08]  /*1990*/  HMMA.16816.F32 R32, R56.reuse, R36, R32 ;  /* 0x000000243820723c */ /* 0x040ff00000001820 */
[C---:B------:R-:W-:Y:S01]  /*19a0*/  HMMA.16816.F32 R28, R56.reuse, R38, R28 ;  /* 0x00000026381c723c */ /* 0x040fe2000000181c */
[----:B------:R-:W2:Y:S07]  /*19b0*/  LDSM.16.M88.4 R36, [R191+0x7900] ;  /* 0x00790000bf24783b */ /* 0x000eae0000000200 */
[C---:B------:R-:W-:Y:S08]  /*19c0*/  HMMA.16816.F32 R24, R56.reuse, R68, R24 ;  /* 0x000000443818723c */ /* 0x040ff00000001818 */
[C---:B------:R-:W-:Y:S01]  /*19d0*/  HMMA.16816.F32 R20, R56.reuse, R70, R20 ;  /* 0x000000463814723c */ /* 0x040fe20000001814 */
[----:B------:R-:W5:Y:S07]  /*19e0*/  LDSM.16.M88.4 R68, [R184] ;  /* 0x00000000b844783b */ /* 0x000f6e0000000200 */
[C---:B------:R-:W-:Y:S08]  /*19f0*/  HMMA.16816.F32 R16, R56.reuse, R64, R16 ;  /* 0x000000403810723c */ /* 0x040ff00000001810 */
[C---:B------:R-:W-:Y:S01]  /*1a00*/  HMMA.16816.F32 R12, R56.reuse, R66, R12 ;  /* 0x00000042380c723c */ /* 0x040fe2000000180c */
[----:B------:R-:W1:Y:S07]  /*1a10*/  LDSM.16.M88.4 R64, [R184+0x800] ;  /* 0x00080000b840783b */ /* 0x000e6e0000000200 */
[C---:B------:R-:W-:Y:S08]  /*1a20*/  HMMA.16816.F32 R8, R56.reuse, R60, R8 ;  /* 0x0000003c3808723c */ /* 0x040ff00000001808 */
[----:B------:R-:W-:Y:S01]  /*1a30*/  HMMA.16816.F32 R76, R56, R62, R76 ;  /* 0x0000003e384c723c */ /* 0x000fe2000000184c */
[----:B------:R-:W2:Y:S04]  /*1a40*/  LDSM.16.M88.4 R60, [R184+0x1000] ;  /* 0x00100000b83c783b */ /* 0x000ea80000000200 */
[----:B------:R-:W2:Y:S03]  /*1a50*/  LDSM.16.M88.4 R56, [R184+0x1800] ;  /* 0x00180000b838783b */ /* 0x000ea60000000200 */
[C---:B---3--:R-:W-:Y:S08]  /*1a60*/  HMMA.16816.F32 R32, R52.reuse, R48, R32 ;  /* 0x000000303420723c */ /* 0x048ff00000001820 */
[C---:B------:R-:W-:Y:S01]  /*1a70*/  HMMA.16816.F32 R28, R52.reuse, R50, R28 ;  /* 0x00000032341c723c */ /* 0x040fe2000000181c */
[----:B------:R-:W-:Y:S07]  /*1a80*/  LDSM.16.M88.4 R48, [R197+0x8100] ;  /* 0x00810000c530783b */ /* 0x000fee0000000200 */
[C---:B----4-:R-:W-:Y:S08]  /*1a90*/  HMMA.16816.F32 R24, R52.reuse, R44, R24 ;  /* 0x0000002c3418723c */ /* 0x050ff00000001818 */
[C---:B------:R-:W-:Y:S01]  /*1aa0*/  HMMA.16816.F32 R20, R52.reuse, R46, R20 ;  /* 0x0000002e3414723c */ /* 0x040fe20000001814 */
[----:B------:R-:W-:Y:S07]  /*1ab0*/  LDSM.16.M88.4 R44, [R197+0x8900] ;  /* 0x00890000c52c783b */ /* 0x000fee0000000200 */
[C---:B-1----:R-:W-:Y:S08]  /*1ac0*/  HMMA.16816.F32 R16, R52.reuse, R40, R16 ;  /* 0x000000283410723c */ /* 0x042ff00000001810 */
[C---:B------:R-:W-:Y:S01]  /*1ad0*/  HMMA.16816.F32 R12, R52.reuse, R42, R12 ;  /* 0x0000002a340c723c */ /* 0x040fe2000000180c */
[----:B------:R-:W-:Y:S07]  /*1ae0*/  LDSM.16.M88.4 R40, [R197+0x9100] ;  /* 0x00910000c528783b */ /* 0x000fee0000000200 */
[C---:B--2---:R-:W-:Y:S08]  /*1af0*/  HMMA.16816.F32 R8, R52.reuse, R36, R8 ;  /* 0x000000243408723c */ /* 0x044ff00000001808 */
[----:B------:R-:W-:Y:S01]  /*1b00*/  HMMA.16816.F32 R76, R52, R38, R76 ;  /* 0x00000026344c723c */ /* 0x000fe2000000184c */
[----:B------:R-:W1:Y:S04]  /*1b10*/  LDSM.16.M88.4 R52, [R198+0x4000] ;  /* 0x00400000c634783b */ /* 0x000e680000000200 */
[----:B------:R-:W2:Y:S03]  /*1b20*/  LDSM.16.M88.4 R36, [R197+0x9900] ;  /* 0x00990000c524783b */ /* 0x000ea60000000200 */
[C---:B-----5:R-:W-:Y:S08]  /*1b30*/  HMMA.16816.F32 R32, R72.reuse, R68, R32 ;  /* 0x000000444820723c */ /* 0x060ff00000001820 */
[C---:B------:R-:W-:Y:S01]  /*1b40*/  HMMA.16816.F32 R28, R72.reuse, R70, R28 ;  /* 0x00000046481c723c */ /* 0x040fe2000000181c */
[----:B------:R-:W-:Y:S07]  /*1b50*/  LDSM.16.M88.4 R68, [R195+0x2000] ;  /* 0x00200000c344783b */ /* 0x000fee0000000200 */
[C---:B------:R-:W-:Y:S08]  /*1b60*/  HMMA.16816.F32 R24, R72.reuse, R64, R24 ;  /* 0x000000404818723c */ /* 0x040ff00000001818 */
[C---:B------:R-:W-:Y:S01]  /*1b70*/  HMMA.16816.F32 R20, R72.reuse, R66, R20 ;  /* 0x000000424814723c */ /* 0x040fe20000001814 */
[----:B------:R-:W-:Y:S07]  /*1b80*/  LDSM.16.M88.4 R64, [R195+0x2800] ;  /* 0x00280000c340783b */ /* 0x000fee0000000200 */
[C---:B------:R-:W-:Y:S08]  /*1b90*/  HMMA.16816.F32 R16, R72.reuse, R60, R16 ;  /* 0x0000003c4810723c */ /* 0x040ff00000001810 */
[C---:B------:R-:W-:Y:S01]  /*1ba0*/  HMMA.16816.F32 R12, R72.reuse, R62, R12 ;  /* 0x0000003e480c723c */ /* 0x040fe2000000180c */
[----:B------:R-:W-:Y:S07]  /*1bb0*/  LDSM.16.M88.4 R60, [R195+0x3000] ;  /* 0x00300000c33c783b */ /* 0x000fee0000000200 */
[C---:B------:R-:W-:Y:S08]  /*1bc0*/  HMMA.16816.F32 R8, R72.reuse, R56, R8 ;  /* 0x000000384808723c */ /* 0x040ff00000001808 */
[----:B------:R-:W-:Y:S01]  /*1bd0*/  HMMA.16816.F32 R76, R72, R58, R76 ;  /* 0x0000003a484c723c */ /* 0x000fe2000000184c */
[----:B------:R-:W3:Y:S04]  /*1be0*/  LDSM.16.M88.4 R72, [R196+0x4000] ;  /* 0x00400000c448783b */ /* 0x000ee80000000200 */
[----:B------:R-:W4:Y:S03]  /*1bf0*/  LDSM.16.M88.4 R56, [R195+0x3800] ;  /* 0x00380000c338783b */ /* 0x000f260000000200 */
[C---:B-1----:R-:W-:Y:S08]  /*1c00*/  HMMA.16816.F32 R32, R52.reuse, R48, R32 ;  /* 0x000000303420723c */ /* 0x042ff00000001820 */
        /* <DEDUP_REMOVED lines=8> */
[C---:B--2---:R-:W-:Y:S08]  /*1c90*/  HMMA.16816.F32 R8, R52.reuse, R36, R8 ;  /* 0x000000243408723c */ /* 0x044ff00000001808 */
[----:B------:R-:W-:Y:S01]  /*1ca0*/  HMMA.16816.F32 R76, R52, R38, R76 ;  /* 0x00000026344c723c */ /* 0x000fe2000000184c */
[----:B------:R-:W1:Y:S04]  /*1cb0*/  LDSM.16.M88.4 R52, [R194+0x4000] ;  /* 0x00400000c234783b */ /* 0x000e680000000200 */
[----:B------:R-:W2:Y:S03]  /*1cc0*/  LDSM.16.M88.4 R36, [R191+0x9900] ;  /* 0x00990000bf24783b */ /* 0x000ea60000000200 */
[C---:B---3--:R-:W-:Y:S08]  /*1cd0*/  HMMA.16816.F32 R32, R72.reuse, R68, R32 ;  /* 0x000000444820723c */ /* 0x048ff00000001820 */
        /* <DEDUP_REMOVED lines=8> */
[C---:B----4-:R-:W-:Y:S08]  /*1d60*/  HMMA.16816.F32 R8, R72.reuse, R56, R8 ;  /* 0x000000384808723c */ /* 0x050ff00000001808 */
        /* <DEDUP_REMOVED lines=54> */
[----:B------:R-:W4:Y:S01]  /*20d0*/  LDSM.16.M88.4 R56, [R184+0x5800] ;  /* 0x00580000b838783b */ /* 0x000f220000000200 */
[----:B------:R-:W-:-:S04]  /*20e0*/  DEPBAR.LE SB0, 0x0 ;  /* 0x000080000000791a */ /* 0x000fc80000000000 */
[C---:B-1----:R-:W-:Y:S08]  /*20f0*/  HMMA.16816.F32 R32, R52.reuse, R48, R32 ;  /* 0x000000303420723c */ /* 0x042ff00000001820 */
[C---:B------:R-:W-:Y:S08]  /*2100*/  HMMA.16816.F32 R28, R52.reuse, R50, R28 ;  /* 0x00000032341c723c */ /* 0x040ff0000000181c */
[C---:B------:R-:W-:Y:S08]  /*2110*/  HMMA.16816.F32 R24, R52.reuse, R44, R24 ;  /* 0x0000002c3418723c */ /* 0x040ff00000001818 */
[C---:B------:R-:W-:Y:S08]  /*2120*/  HMMA.16816.F32 R20, R52.reuse, R46, R20 ;  /* 0x0000002e3414723c */ /* 0x040ff00000001814 */
[C---:B------:R-:W-:Y:S08]  /*2130*/  HMMA.16816.F32 R16, R52.reuse, R40, R16 ;  /* 0x000000283410723c */ /* 0x040ff00000001810 */
[C---:B------:R-:W-:Y:S08]  /*2140*/  HMMA.16816.F32 R12, R52.reuse, R42, R12 ;  /* 0x0000002a340c723c */ /* 0x040ff0000000180c */
[C---:B--2---:R-:W-:Y:S08]  /*2150*/  HMMA.16816.F32 R8, R52.reuse, R36, R8 ;  /* 0x000000243408723c */ /* 0x044ff00000001808 */
[----:B------:R-:W-:Y:S08]  /*2160*/  HMMA.16816.F32 R76, R52, R38, R76 ;  /* 0x00000026344c723c */ /* 0x000ff0000000184c */
[C---:B---3--:R-:W-:Y:S08]  /*2170*/  HMMA.16816.F32 R32, R72.reuse, R68, R32 ;  /* 0x000000444820723c */ /* 0x048ff00000001820 */
[C---:B------:R-:W-:Y:S08]  /*2180*/  HMMA.16816.F32 R28, R72.reuse, R70, R28 ;  /* 0x00000046481c723c */ /* 0x040ff0000000181c */
[C---:B------:R-:W-:Y:S08]  /*2190*/  HMMA.16816.F32 R24, R72.reuse, R64, R24 ;  /* 0x000000404818723c */ /* 0x040ff00000001818 */
[C---:B------:R-:W-:Y:S08]  /*21a0*/  HMMA.16816.F32 R20, R72.reuse, R66, R20 ;  /* 0x000000424814723c */ /* 0x040ff00000001814 */
[C---:B------:R-:W-:Y:S08]  /*21b0*/  HMMA.16816.F32 R16, R72.reuse, R60, R16 ;  /* 0x0000003c4810723c */ /* 0x040ff00000001810 */
[C---:B------:R-:W-:Y:S08]  /*21c0*/  HMMA.16816.F32 R12, R72.reuse, R62, R12 ;  /* 0x0000003e480c723c */ /* 0x040ff0000000180c */
[C---:B----4-:R-:W-:Y:S08]  /*21d0*/  HMMA.16816.F32 R8, R72.reuse, R56, R8 ;  /* 0x000000384808723c */ /* 0x050ff00000001808 */
[----:B------:R-:W-:Y:S01]  /*21e0*/  HMMA.16816.F32 R76, R72, R58, R76 ;  /* 0x0000003a484c723c */ /* 0x000fe2000000184c */
[----:B------:R-:W-:Y:S06]  /*21f0*/  BAR.SYNC.DEFER_BLOCKING 0x0 ;  /* 0x0000000000007b1d */ /* 0x000fec0000010000 */
[----:B------:R-:W-:Y:S05]  /*2200*/  @P0 BRA `(.L_x_1) ;  /* 0x0000047000000947 */ /* 0x000fea0003800000 */
[----:B------:R-:W-:Y:S01]  /*2210*/  ULEA UR4, UR7, UR10, 0x6 ;  /* 0x0000000a07047291 */ /* 0x000fe2000f8e303f */
[----:B------:R-:W-:Y:S01]  /*2220*/  ISETP.NE.AND P1, PT, R199, 0x1, PT ;  /* 0x00000001c700780c */ /* 0x000fe20003f25270 */
[----:B------:R-:W-:-:S04]  /*2230*/  IMAD.MOV.U32 R200, RZ, RZ, RZ ;  /* 0x000000ffffc87224 */ /* 0x000fc800078e00ff */
[----:B------:R-:W-:-:S05]  /*2240*/  IMAD.U32 R2, RZ, RZ, UR4 ;  /* 0x00000004ff027e24 */ /* 0x000fca000f8e00ff */
[----:B------:R-:W-:-:S05]  /*2250*/  IADD3 R201, R2, -0x80, R205 ;  /* 0xffffff8002c97810 */ /* 0x000fca0007ffe0cd */
[----:B------:R-:W-:-:S04]  /*2260*/  @P1 IMAD.HI.U32 R6, R201, c[0x0][0x2bc], RZ ;  /* 0x0000af00c9061a27 */ /* 0x000fc800078e00ff */
[----:B------:R-:W-:Y:S01]  /*2270*/  IMAD.MOV.U32 R2, RZ, RZ, R201 ;  /* 0x000000ffff027224 */ /* 0x000fe200078e00c9 */
[----:B------:R-:W-:-:S04]  /*2280*/  @P1 SHF.R.U32.HI R2, RZ, c[0x0][0x2c0], R6 ;  /* 0x0000b000ff021a19 */ /* 0x000fc80000011606 */
[----:B------:R-:W-:-:S04]  /*2290*/  @!P3 IADD3 R37, P0, R2, UR14, RZ ;  /* 0x0000000e0225bc10 */ /* 0x000fc8000ff1e0ff */
[----:B------:R-:W-:Y:S02]  /*22a0*/  @!P3 LEA.HI.X.SX32 R6, R2, UR11, 0x1, P0 ;  /* 0x0000000b0206bc11 */ /* 0x000fe400080f0eff */
[----:B------:R-:W-:-:S04]  /*22b0*/  @!P3 LEA R36, P0, R37, c[0x0][0x2a0], 0x2 ;  /* 0x0000a8002524ba11 */ /* 0x000fc800078010ff */
[----:B------:R-:W-:-:S05]  /*22c0*/  @!P3 LEA.HI.X R37, R37, c[0x0][0x2a4], R6, 0x2, P0 ;  /* 0x0000a9002525ba11 */ /* 0x000fca00000f1406 */
[----:B------:R-:W2:Y:S01]  /*22d0*/  @!P3 LDG.E R200, [R36.64] ;  /* 0x0000000c24c8b981 */ /* 0x000ea2000c1e1900 */
[----:B------:R-:W-:Y:S01]  /*22e0*/  IMAD.MOV R2, RZ, RZ, -R2 ;  /* 0x000000ffff027224 */ /* 0x000fe200078e0a02 */
[----:B------:R-:W-:Y:S01]  /*22f0*/  SHF.R.S32.HI R44, RZ, 0x1f, R207 ;  /* 0x0000001fff2c7819 */ /* 0x000fe200000114cf */
[----:B------:R-:W-:Y:S01]  /*2300*/  IMAD.WIDE R46, R208, 0x2, RZ ;  /* 0x00000002d02e7825 */ /* 0x000fe200078e02ff */
[----:B------:R-:W-:Y:S02]  /*2310*/  SHF.R.S32.HI R43, RZ, 0x1f, R206 ;  /* 0x0000001fff2b7819 */ /* 0x000fe400000114ce */
[----:B------:R-:W-:Y:S01]  /*2320*/  LEA.HI R44, R44, R207, RZ, 0x3 ;  /* 0x000000cf2c2c7211 */ /* 0x000fe200078f18ff */
[----:B------:R-:W-:-:S03]  /*2330*/  IMAD R201, R2, c[0x0][0x2b8], R201 ;  /* 0x0000ae0002c97a24 */ /* 0x000fc600078e02c9 */
[----:B------:R-:W-:Y:S01]  /*2340*/  LOP3.LUT R44, R44, 0xfffffff8, RZ, 0xc0, !PT ;  /* 0xfffffff82c2c7812 */ /* 0x000fe200078ec0ff */
[----:B------:R-:W-:Y:S01]  /*2350*/  IMAD.WIDE.U32 R40, R201, c[0x0][0x1e0], RZ ;  /* 0x00007800c9287a25 */ /* 0x000fe200078e00ff */
[----:B------:R-:W-:-:S03]  /*2360*/  SHF.R.S32.HI R2, RZ, 0x1f, R201 ;  /* 0x0000001fff027819 */ /* 0x000fc600000114c9 */
[----:B------:R-:W-:-:S04]  /*2370*/  IMAD.WIDE R44, R44, 0x2, RZ ;  /* 0x000000022c2c7825 */ /* 0x000fc800078e02ff */
[----:B------:R-:W-:-:S04]  /*2380*/  IMAD R2, R2, c[0x0][0x1e0], RZ ;  /* 0x0000780002027a24 */ /* 0x000fc800078e02ff */
[----:B------:R-:W-:-:S04]  /*2390*/  IMAD R39, R201, c[0x0][0x1e4], R2 ;  /* 0x00007900c9277a24 */ /* 0x000fc800078e0202 */
[----:B------:R-:W-:Y:S01]  /*23a0*/  IMAD.IADD R41, R41, 0x1, R39 ;  /* 0x0000000129297824 */ /* 0x000fe200078e0227 */
[----:B--2---:R-:W-:-:S03]  /*23b0*/  SHF.R.S32.HI R39, RZ, 0x1f, R200 ;  /* 0x0000001fff277819 */ /* 0x004fc600000114c8 */
[----:B------:R-:W-:Y:S01]  /*23c0*/  IMAD.WIDE.U32 R36, R200, c[0x0][0x1f0], R40 ;  /* 0x00007c00c8247a25 */ /* 0x000fe200078e0028 */
[----:B------:R-:W-:-:S03]  /*23d0*/  SEL R40, RZ, 0x10, P5 ;  /* 0x00000010ff287807 */ /* 0x000fc60002800000 */
[----:B------:R-:W-:Y:S01]  /*23e0*/  IMAD R39, R39, c[0x0][0x1f0], RZ ;  /* 0x00007c0027277a24 */ /* 0x000fe200078e02ff */
[----:B------:R-:W-:Y:S02]  /*23f0*/  IADD3 R42, P0, R36, UR18, RZ ;  /* 0x00000012242a7c10 */ /* 0x000fe4000ff1e0ff */
[----:B------:R-:W-:Y:S01]  /*2400*/  IADD3 R48, -R40, 0x10, RZ ;  /* 0x0000001028307810 */ /* 0x000fe20007ffe1ff */
[----:B------:R-:W-:Y:S01]  /*2410*/  IMAD R2, R200, c[0x0][0x1f4], R39 ;  /* 0x00007d00c8027a24 */ /* 0x000fe200078e0227 */
[----:B------:R-:W-:Y:S02]  /*2420*/  SEL R39, RZ, 0x10, P4 ;  /* 0x00000010ff277807 */ /* 0x000fe40002000000 */
[----:B------:R-:W-:Y:S02]  /*2430*/  LOP3.LUT R48, R48, 0xf, RZ, 0xc0, !PT ;  /* 0x0000000f30307812 */ /* 0x000fe400078ec0ff */
[----:B------:R-:W-:Y:S02]  /*2440*/  IADD3.X R37, R37, UR16, R2, P0, !PT ;  /* 0x0000001025257c10 */ /* 0x000fe400087fe402 */
[----:B------:R-:W-:-:S02]  /*2450*/  LEA R6, P0, R42, c[0x0][0x1c8], 0x1 ;  /* 0x000072002a067a11 */ /* 0x000fc400078008ff */
[----:B------:R-:W-:Y:S02]  /*2460*/  LEA.HI R2, R43, R206, RZ, 0x3 ;  /* 0x000000ce2b027211 */ /* 0x000fe400078f18ff */
[----:B------:R-:W-:Y:S01]  /*2470*/  LEA.HI.X R42, R42, c[0x0][0x1cc], R37, 0x1, P0 ;  /* 0x000073002a2a7a11 */ /* 0x000fe200000f0c25 */
[----:B------:R-:W-:Y:S01]  /*2480*/  SHFL.IDX PT, R41, R6, RZ, 0x181f ;  /* 0x00181fff06297589 */ /* 0x000fe200000e0000 */
[----:B------:R-:W-:Y:S02]  /*2490*/  IADD3 R36, -R39, 0x10, RZ ;  /* 0x0000001027247810 */ /* 0x000fe40007ffe1ff */
[----:B------:R-:W-:Y:S01]  /*24a0*/  LOP3.LUT R2, R2, 0xfffffff8, RZ, 0xc0, !PT ;  /* 0xfffffff802027812 */ /* 0x000fe200078ec0ff */
[----:B------:R1:W2:Y:S01]  /*24b0*/  SHFL.IDX PT, R37, R6, 0x1, 0x181f ;  /* 0x00381f0006257f89 */ /* 0x0002a200000e0000 */
[----:B------:R-:W-:Y:S02]  /*24c0*/  LOP3.LUT R36, R36, 0xf, RZ, 0xc0, !PT ;  /* 0x0000000f24247812 */ /* 0x000fe400078ec0ff */
[----:B------:R-:W-:Y:S01]  /*24d0*/  ISETP.NE.U32.AND P2, PT, R40, RZ, PT ;  /* 0x000000ff2800720c */ /* 0x000fe20003f45070 */
[----:B------:R-:W3:Y:S01]  /*24e0*/  SHFL.IDX PT, R38, R42, 0x1, 0x181f ;  /* 0x00381f002a267f89 */ /* 0x000ee200000e0000 */
[----:B------:R-:W-:-:S03]  /*24f0*/  IMAD.WIDE R50, R2, 0x2, RZ ;  /* 0x0000000202327825 */ /* 0x000fc600078e02ff */
[----:B------:R-:W4:Y:S01]  /*2500*/  SHFL.IDX PT, R42, R42, RZ, 0x181f ;  /* 0x00181fff2a2a7589 */ /* 0x000f2200000e0000 */
[----:B-1----:R-:W-:Y:S02]  /*2510*/  IADD3 R6, -R4, 0x10, RZ ;  /* 0x0000001004067810 */ /* 0x002fe40007ffe1ff */
[-C--:B--2---:R-:W-:Y:S02]  /*2520*/  IADD3 R48, P1, P0, R48, R37.reuse, R46 ;  /* 0x0000002530307210 */ /* 0x084fe4000783e02e */
[----:B------:R-:W-:Y:S02]  /*2530*/  LOP3.LUT R6, R6, 0xf, RZ, 0xc0, !PT ;  /* 0x0000000f06067812 */ /* 0x000fe400078ec0ff */
[----:B---3--:R-:W-:Y:S02]  /*2540*/  IADD3.X R49, RZ, R38, R47, P1, P0 ;  /* 0x00000026ff317210 */ /* 0x008fe40000fe042f */
[----:B------:R-:W-:-:S04]  /*2550*/  IADD3 R52, P1, P0, R36, R37, R44 ;  /* 0x0000002524347210 */ /* 0x000fc8000783e02c */
[----:B------:R-:W-:Y:S02]  /*2560*/  IADD3.X R53, RZ, R38, R45, P1, P0 ;  /* 0x00000026ff357210 */ /* 0x000fe40000fe042d */
[----:B------:R-:W-:-:S04]  /*2570*/  IADD3 R36, P1, P0, R6, R37, R50 ;  /* 0x0000002506247210 */ /* 0x000fc8000783e032 */
[----:B------:R-:W-:Y:S02]  /*2580*/  IADD3.X R37, RZ, R38, R51, P1, P0 ;  /* 0x00000026ff257210 */ /* 0x000fe40000fe0433 */
[-C--:B------:R-:W-:Y:S02]  /*2590*/  IADD3 R44, P0, R44, R41.reuse, RZ ;  /* 0x000000292c2c7210 */ /* 0x080fe40007f1e0ff */
[----:B------:R-:W-:-:S03]  /*25a0*/  IADD3 R46, P1, R46, R41, RZ ;  /* 0x000000292e2e7210 */ /* 0x000fc60007f3e0ff */
[--C-:B----4-:R-:W-:Y:S01]  /*25b0*/  IMAD.X R45, R45, 0x1, R42.reuse, P0 ;  /* 0x000000012d2d7824 */ /* 0x110fe200000e062a */
[----:B------:R-:W-:Y:S01]  /*25c0*/  IADD3 R50, P0, R50, R41, RZ ;  /* 0x0000002932327210 */ /* 0x000fe20007f1e0ff */
[--C-:B------:R-:W-:Y:S01]  /*25d0*/  IMAD.X R47, R47, 0x1, R42.reuse, P1 ;  /* 0x000000012f2f7824 */ /* 0x100fe200008e062a */
[----:B------:R-:W-:Y:S01]  /*25e0*/  ISETP.NE.U32.AND P1, PT, R39, RZ, PT ;  /* 0x000000ff2700720c */ /* 0x000fe20003f25070 */
[----:B------:R-:W-:Y:S02]  /*25f0*/  IMAD.SHL.U32 R41, R203, 0x2, RZ ;  /* 0x00000002cb297824 */ /* 0x000fe400078e00ff */
[----:B------:R-:W-:Y:S01]  /*2600*/  IMAD.X R51, R51, 0x1, R42, P0 ;  /* 0x0000000133337824 */ /* 0x000fe200000e062a */
[----:B------:R-:W-:Y:S02]  /*2610*/  ISETP.NE.U32.AND P0, PT, R4, RZ, PT ;  /* 0x000000ff0400720c */ /* 0x000fe40003f05070 */
[----:B------:R1:W-:Y:S04]  /*2620*/  LDGSTS.E.BYPASS.LTC128B.128 [R41+0x6100], [R46.64], !P5 ;  /* 0x061000002e297fae */ /* 0x0003e8000e901d4c */
[----:B------:R1:W-:Y:S04]  /*2630*/  LDGSTS.E.BYPASS.LTC128B.128 [R41+0x8100], [R44.64], !P4 ;  /* 0x081000002c297fae */ /* 0x0003e8000e101d4c */
[----:B------:R1:W-:Y:S04]  /*2640*/  LDGSTS.E.BYPASS.LTC128B.128 [R41+0xa100], [R50.64], !P6 ;  /* 0x0a10000032297fae */ /* 0x0003e8000f101d4c */
[----:B------:R1:W-:Y:S04]  /*2650*/  LDGSTS.E.BYPASS.LTC128B.128.ZFILL [R41+0x7100], [R48.64], P2 ;  /* 0x0710000030297fae */ /* 0x0003e80009141d4c */
[----:B------:R1:W-:Y:S04]  /*2660*/  LDGSTS.E.BYPASS.LTC128B.128.ZFILL [R41+0x9100], [R52.64], P1 ;  /* 0x0910000034297fae */ /* 0x0003e80008941d4c */
[----:B------:R1:W-:Y:S02]  /*2670*/  LDGSTS.E.BYPASS.LTC128B.128.ZFILL [R41+0xb100], [R36.64], P0 ;  /* 0x0b10000024297fae */ /* 0x0003e40008141d4c */
.L_x_1:
[----:B------:R-:W-:Y:S01]  /*2680*/  SHF.R.S32.HI R210, RZ, 0x1f, R3 ;  /* 0x0000001fffd27819 */ /* 0x000fe20000011403 */
[----:B------:R-:W-:Y:S01]  /*2690*/  IMAD.U32 R2, RZ, RZ, UR17 ;  /* 0x00000011ff027e24 */ /* 0x000fe2000f8e00ff */
[----:B------:R-:W0:Y:S01]  /*26a0*/  LDGDEPBAR ;  /* 0x00000000000079af */ /* 0x000e220000000000 */
[----:B------:R-:W-:Y:S01]  /*26b0*/  IMAD.SHL.U32 R192, R0, 0x2, RZ ;  /* 0x0000000200c07824 */ /* 0x000fe200078e00ff */
[----:B------:R-:W-:-:S03]  /*26c0*/  LEA.HI R210, R210, R3, RZ, 0x2 ;  /* 0x00000003d2d27211 */ /* 0x000fc600078f10ff */
[--C-:B------:R-:W-:Y:S01]  /*26d0*/  IMAD R189, R5, 0x2, R192.reuse ;  /* 0x0000000205bd7824 */ /* 0x100fe200078e02c0 */
[----:B------:R-:W-:Y:S01]  /*26e0*/  LOP3.LUT R4, R210, 0x7ffffffc, RZ, 0xc0, !PT ;  /* 0x7ffffffcd2047812 */ /* 0x000fe200078ec0ff */
[----:B------:R-:W-:Y:S01]  /*26f0*/  LDSM.16.MT88.4 R68, [R192+0x2100] ;  /* 0x00210000c044783b */ /* 0x000fe20000004200 */
[----:B------:R-:W-:-:S03]  /*2700*/  IMAD R190, R7, 0x2, R192 ;  /* 0x0000000207be7824 */ /* 0x000fc600078e02c0 */
[----:B------:R-:W-:Y:S01]  /*2710*/  IMAD.IADD R3, R3, 0x1, -R4 ;  /* 0x0000000103037824 */ /* 0x000fe200078e0a04 */
[----:B------:R-:W-:Y:S01]  /*2720*/  LDSM.16.MT88.4 R84, [R189+0x2100] ;  /* 0x00210000bd54783b */ /* 0x000fe20000004200 */
[----:B------:R-:W-:Y:S02]  /*2730*/  IMAD R188, R5, 0x2, R190 ;  /* 0x0000000205bc7824 */ /* 0x000fe400078e02be */
[----:B------:R-:W-:Y:S01]  /*2740*/  IMAD R2, R3, -0x2, R2 ;  /* 0xfffffffe03027824 */ /* 0x000fe200078e0202 */
[----:B-1----:R-:W-:Y:S04]  /*2750*/  LDSM.16.MT88.4 R52, [R189+0x100] ;  /* 0x00010000bd34783b */ /* 0x002fe80000004200 */
[C---:B------:R-:W-:Y:S01]  /*2760*/  ISETP.GT.AND P0, PT, R2.reuse, RZ, PT ;  /* 0x000000ff0200720c */ /* 0x040fe20003f04270 */
[----:B------:R-:W-:Y:S01]  /*2770*/  LDSM.16.MT88.4 R60, [R188+0x100] ;  /* 0x00010000bc3c783b */ /* 0x000fe20000004200 */
[----:B------:R-:W-:-:S02]  /*2780*/  ISETP.GT.AND P1, PT, R2, 0x1, PT ;  /* 0x000000010200780c */ /* 0x000fc40003f24270 */
[----:B------:R-:W-:Y:S01]  /*2790*/  FSEL R34, R34, -INF , P0 ;  /* 0xff80000022227808 */ /* 0x000fe20000000000 */
[----:B------:R-:W-:Y:S01]  /*27a0*/  LDSM.16.MT88.4 R92, [R188+0x2100] ;  /* 0x00210000bc5c783b */ /* 0x000fe20000004200 */
[----:B------:R-:W-:Y:S02]  /*27b0*/  FSEL R32, R32, -INF , P0 ;  /* 0xff80000020207808 */ /* 0x000fe40000000000 */
[C---:B------:R-:W-:Y:S01]  /*27c0*/  ISETP.GT.AND P0, PT, R2.reuse, 0x8, PT ;  /* 0x000000080200780c */ /* 0x040fe20003f04270 */
[----:B------:R-:W-:Y:S01]  /*27d0*/  LDSM.16.MT88.4 R100, [R192+0x4100] ;  /* 0x00410000c064783b */ /* 0x000fe20000004200 */
[----:B------:R-:W-:Y:S02]  /*27e0*/  FSEL R39, R33, -INF , P1 ;  /* 0xff80000021277808 */ /* 0x000fe40000800000 */
[----:B------:R-:W-:Y:S01]  /*27f0*/  FSEL R37, R35, -INF , P1 ;  /* 0xff80000023257808 */ /* 0x000fe20000800000 */
[----:B------:R-:W-:Y:S01]  /*2800*/  LDSM.16.MT88.4 R104, [R190+0x4100] ;  /* 0x00410000be68783b */ /* 0x000fe20000004200 */
[----:B------:R-:W-:-:S02]  /*2810*/  ISETP.GT.AND P1, PT, R2, 0x9, PT ;  /* 0x000000090200780c */ /* 0x000fc40003f24270 */
[----:B------:R-:W-:Y:S01]  /*2820*/  FSEL R47, R28, -INF , P0 ;  /* 0xff8000001c2f7808 */ /* 0x000fe20000000000 */
[----:B------:R-:W-:Y:S01]  /*2830*/  LDSM.16.MT88.4 R112, [R189+0x4100] ;  /* 0x00410000bd70783b */ /* 0x000fe20000004200 */
[----:B------:R-:W-:Y:S02]  /*2840*/  FMNMX.FTZ R4, R32, R39, !PT ;  /* 0x0000002720047209 */ /* 0x000fe40007810000 */
[----:B------:R-:W-:Y:S01]  /*2850*/  FSEL R43, R30, -INF , P0 ;  /* 0xff8000001e2b7808 */ /* 0x000fe20000000000 */
[----:B------:R-:W-:Y:S01]  /*2860*/  LDSM.16.MT88.4 R136, [R190+0x900] ;  /* 0x00090000be88783b */ /* 0x000fe20000004200 */
[----:B------:R-:W-:Y:S02]  /*2870*/  ISETP.GT.AND P0, PT, R2, 0x10, PT ;  /* 0x000000100200780c */ /* 0x000fe40003f04270 */
[----:B------:R-:W-:Y:S02]  /*2880*/  FSEL R45, R29, -INF , P1 ;  /* 0xff8000001d2d7808 */ /* 0x000fe40000800000 */
[----:B------:R-:W-:-:S02]  /*2890*/  FMNMX.FTZ R4, R47, R4, !PT ;  /* 0x000000042f047209 */ /* 0x000fc40007810000 */
[----:B------:R-:W-:Y:S02]  /*28a0*/  FMNMX.FTZ R6, R34, R37, !PT ;  /* 0x0000002522067209 */ /* 0x000fe40007810000 */
[----:B------:R-:W-:Y:S02]  /*28b0*/  FSEL R41, R31, -INF , P1 ;  /* 0xff8000001f297808 */ /* 0x000fe40000800000 */
[----:B------:R-:W-:Y:S02]  /*28c0*/  ISETP.GT.AND P1, PT, R2, 0x11, PT ;  /* 0x000000110200780c */ /* 0x000fe40003f24270 */
[----:B------:R-:W-:Y:S02]  /*28d0*/  FSEL R89, R24, -INF , P0 ;  /* 0xff80000018597808 */ /* 0x000fe40000000000 */
[----:B------:R-:W-:Y:S02]  /*28e0*/  FMNMX.FTZ R4, R45, R4, !PT ;  /* 0x000000042d047209 */ /* 0x000fe40007810000 */
[----:B------:R-:W-:-:S02]  /*28f0*/  FMNMX.FTZ R6, R43, R6, !PT ;  /* 0x000000062b067209 */ /* 0x000fc40007810000 */
[----:B------:R-:W-:Y:S02]  /*2900*/  FSEL R31, R26, -INF , P0 ;  /* 0xff8000001a1f7808 */ /* 0x000fe40000000000 */
[C---:B------:R-:W-:Y:S02]  /*2910*/  ISETP.GT.AND P0, PT, R2.reuse, 0x18, PT ;  /* 0x000000180200780c */ /* 0x040fe40003f04270 */
[----:B------:R-:W-:Y:S02]  /*2920*/  FSEL R35, R25, -INF , P1 ;  /* 0xff80000019237808 */ /* 0x000fe40000800000 */
[----:B------:R-:W-:Y:S02]  /*2930*/  FMNMX.FTZ R4, R89, R4, !PT ;  /* 0x0000000459047209 */ /* 0x000fe40007810000 */
[----:B------:R-:W-:Y:S02]  /*2940*/  FMNMX.FTZ R6, R41, R6, !PT ;  /* 0x0000000629067209 */ /* 0x000fe40007810000 */
[----:B------:R-:W-:-:S02]  /*2950*/  ISETP.GT.AND P2, PT, R2, 0x19, PT ;  /* 0x000000190200780c */ /* 0x000fc40003f44270 */
[----:B------:R-:W-:Y:S02]  /*2960*/  FSEL R33, R20, -INF , P0 ;  /* 0xff80000014217808 */ /* 0x000fe40000000000 */
[----:B------:R-:W-:Y:S02]  /*2970*/  FMNMX.FTZ R4, R35, R4, !PT ;  /* 0x0000000423047209 */ /* 0x000fe40007810000 */
[----:B------:R-:W-:Y:S02]  /*2980*/  FSEL R29, R27, -INF , P1 ;  /* 0xff8000001b1d7808 */ /* 0x000fe40000800000 */
[----:B------:R-:W-:Y:S02]  /*2990*/  FMNMX.FTZ R6, R31, R6, !PT ;  /* 0x000000061f067209 */ /* 0x000fe40007810000 */
[----:B------:R-:W-:Y:S02]  /*29a0*/  FSEL R27, R22, -INF , P0 ;  /* 0xff800000161b7808 */ /* 0x000fe40000000000 */
[----:B------:R-:W-:-:S02]  /*29b0*/  ISETP.GT.AND P1, PT, R2, 0x20, PT ;  /* 0x000000200200780c */ /* 0x000fc40003f24270 */
[----:B------:R-:W-:Y:S02]  /*29c0*/  FSEL R21, R21, -INF , P2 ;  /* 0xff80000015157808 */ /* 0x000fe40001000000 */
[----:B------:R-:W-:Y:S02]  /*29d0*/  FMNMX.FTZ R4, R33, R4, !PT ;  /* 0x0000000421047209 */ /* 0x000fe40007810000 */
[----:B------:R-:W-:Y:S02]  /*29e0*/  ISETP.GT.AND P0, PT, R2, 0x21, PT ;  /* 0x000000210200780c */ /* 0x000fe40003f04270 */
[----:B------:R-:W-:Y:S02]  /*29f0*/  FMNMX.FTZ R6, R29, R6, !PT ;  /* 0x000000061d067209 */ /* 0x000fe40007810000 */
[----:B------:R-:W-:Y:S02]  /*2a00*/  FSEL R217, R16, -INF , P1 ;  /* 0xff80000010d97808 */ /* 0x000fe40000800000 */
[----:B------:R-:W-:-:S02]  /*2a10*/  FMNMX.FTZ R4, R21, R4, !PT ;  /* 0x0000000415047209 */ /* 0x000fc40007810000 */
[----:B------:R-:W-:Y:S02]  /*2a20*/  FSEL R25, R23, -INF , P2 ;  /* 0xff80000017197808 */ /* 0x000fe40001000000 */
[----:B------:R-:W-:Y:S02]  /*2a30*/  FSEL R213, R18, -INF , P1 ;  /* 0xff80000012d57808 */ /* 0x000fe40000800000 */
[----:B------:R-:W-:Y:S02]  /*2a40*/  FSEL R163, R19, -INF , P0 ;  /* 0xff80000013a37808 */ /* 0x000fe40000000000 */
[----:B------:R-:W-:Y:S02]  /*2a50*/  FSEL R157, R17, -INF , P0 ;  /* 0xff800000119d7808 */ /* 0x000fe40000000000 */
[----:B------:R-:W-:Y:S01]  /*2a60*/  FMNMX.FTZ R6, R27, R6, !PT ;  /* 0x000000061b067209 */ /* 0x000fe20007810000 */
[----:B------:R-:W-:Y:S01]  /*2a70*/  LDSM.16.MT88.4 R16, [R189+0x2900] ;  /* 0x00290000bd10783b */ /* 0x000fe20000004200 */
[----:B------:R-:W-:-:S02]  /*2a80*/  ISETP.GT.AND P1, PT, R2, 0x28, PT ;  /* 0x000000280200780c */ /* 0x000fc40003f24270 */
[----:B------:R-:W-:Y:S02]  /*2a90*/  ISETP.GT.AND P0, PT, R2, 0x29, PT ;  /* 0x000000290200780c */ /* 0x000fe40003f04270 */
[----:B------:R-:W-:Y:S02]  /*2aa0*/  FMNMX.FTZ R4, R217, R4, !PT ;  /* 0x00000004d9047209 */ /* 0x000fe40007810000 */
[----:B------:R-:W-:Y:S02]  /*2ab0*/  FMNMX.FTZ R6, R25, R6, !PT ;  /* 0x0000000619067209 */ /* 0x000fe40007810000 */
[----:B------:R-:W-:Y:S02]  /*2ac0*/  FSEL R211, R14, -INF , P1 ;  /* 0xff8000000ed37808 */ /* 0x000fe40000800000 */
[----:B------:R-:W-:Y:S02]  /*2ad0*/  FSEL R215, R12, -INF , P1 ;  /* 0xff8000000cd77808 */ /* 0x000fe40000800000 */
[----:B------:R-:W-:-:S02]  /*2ae0*/  FSEL R165, R15, -INF , P0 ;  /* 0xff8000000fa57808 */ /* 0x000fc40000000000 */
[----:B------:R-:W-:Y:S02]  /*2af0*/  FSEL R159, R13, -INF , P0 ;  /* 0xff8000000d9f7808 */ /* 0x000fe40000000000 */
[C---:B------:R-:W-:Y:S01]  /*2b00*/  ISETP.GT.AND P1, PT, R2.reuse, 0x30, PT ;  /* 0x000000300200780c */ /* 0x040fe20003f24270 */
[----:B------:R-:W-:Y:S01]  /*2b10*/  LDSM.16.MT88.4 R12, [R188+0x2900] ;  /* 0x00290000bc0c783b */ /* 0x000fe20000004200 */
[----:B------:R-:W-:Y:S02]  /*2b20*/  ISETP.GT.AND P0, PT, R2, 0x31, PT ;  /* 0x000000310200780c */ /* 0x000fe40003f04270 */
[----:B------:R-:W-:Y:S02]  /*2b30*/  FMNMX.FTZ R4, R157, R4, !PT ;  /* 0x000000049d047209 */ /* 0x000fe40007810000 */
[----:B------:R-:W-:Y:S02]  /*2b40*/  FMNMX.FTZ R6, R213, R6, !PT ;  /* 0x00000006d5067209 */ /* 0x000fe40007810000 */
[----:B------:R-:W-:-:S02]  /*2b50*/  FSEL R167, R10, -INF , P1 ;  /* 0xff8000000aa77808 */ /* 0x000fc40000800000 */
[----:B------:R-:W-:Y:S02]  /*2b60*/  FSEL R175, R8, -INF , P1 ;  /* 0xff80000008af7808 */ /* 0x000fe40000800000 */
[----:B------:R-:W-:Y:S02]  /*2b70*/  FSEL R143, R11, -INF , P0 ;  /* 0xff8000000b8f7808 */ /* 0x000fe40000000000 */
[----:B------:R-:W-:Y:S02]  /*2b80*/  FSEL R173, R9, -INF , P0 ;  /* 0xff80000009ad7808 */ /* 0x000fe40000000000 */
[----:B------:R-:W-:Y:S02]  /*2b90*/  FMNMX.FTZ R4, R215, R4, !PT ;  /* 0x00000004d7047209 */ /* 0x000fe40007810000 */
[C---:B------:R-:W-:Y:S02]  /*2ba0*/  ISETP.GT.AND P1, PT, R2.reuse, 0x38, PT ;  /* 0x000000380200780c */ /* 0x040fe40003f24270 */
[----:B------:R-:W-:-:S02]  /*2bb0*/  ISETP.GT.AND P0, PT, R2, 0x39, PT ;  /* 0x000000390200780c */ /* 0x000fc40003f04270 */
[----:B------:R-:W-:Y:S02]  /*2bc0*/  FMNMX.FTZ R2, R163, R6, !PT ;  /* 0x00000006a3027209 */ /* 0x000fe40007810000 */
[----:B------:R-:W-:Y:S02]  /*2bd0*/  FMNMX.FTZ R4, R159, R4, !PT ;  /* 0x000000049f047209 */ /* 0x000fe40007810000 */
[----:B------:R-:W-:Y:S02]  /*2be0*/  FMNMX.FTZ R2, R211, R2, !PT ;  /* 0x00000002d3027209 */ /* 0x000fe40007810000 */
[----:B------:R-:W-:Y:S02]  /*2bf0*/  FMNMX.FTZ R4, R175, R4, !PT ;  /* 0x00000004af047209 */ /* 0x000fe40007810000 */
[----:B------:R-:W-:Y:S02]  /*2c00*/  FMNMX.FTZ R2, R165, R2, !PT ;  /* 0x00000002a5027209 */ /* 0x000fe40007810000 */
[----:B------:R-:W-:-:S02]  /*2c10*/  FSEL R171, R76, -INF , P1 ;  /* 0xff8000004cab7808 */ /* 0x000fc40000800000 */
[----:B------:R-:W-:Y:S02]  /*2c20*/  FMNMX.FTZ R4, R173, R4, !PT ;  /* 0x00000004ad047209 */ /* 0x000fe40007810000 */
[----:B------:R-:W-:Y:S02]  /*2c30*/  FMNMX.FTZ R2, R167, R2, !PT ;  /* 0x00000002a7027209 */ /* 0x000fe40007810000 */
[----:B------:R-:W-:Y:S02]  /*2c40*/  FSEL R169, R77, -INF , P0 ;  /* 0xff8000004da97808 */ /* 0x000fe40000000000 */
[----:B------:R-:W-:Y:S02]  /*2c50*/  FMNMX.FTZ R4, R171, R4, !PT ;  /* 0x00000004ab047209 */ /* 0x000fe40007810000 */
[----:B------:R-:W-:Y:S02]  /*2c60*/  FSEL R141, R78, -INF , P1 ;  /* 0xff8000004e8d7808 */ /* 0x000fe40000800000 */
[----:B------:R-:W-:-:S02]  /*2c70*/  FMNMX.FTZ R2, R143, R2, !PT ;  /* 0x000000028f027209 */ /* 0x000fc40007810000 */
[----:B------:R-:W-:Y:S02]  /*2c80*/  FMNMX.FTZ R4, R169, R4, !PT ;  /* 0x00000004a9047209 */ /* 0x000fe40007810000 */
[----:B------:R-:W-:Y:S02]  /*2c90*/  FSEL R161, R79, -INF , P0 ;  /* 0xff8000004fa17808 */ /* 0x000fe40000000000 */
[----:B------:R-:W-:Y:S01]  /*2ca0*/  FMNMX.FTZ R2, R141, R2, !PT ;  /* 0x000000028d027209 */ /* 0x000fe20007810000 */
[----:B------:R-:W1:Y:S03]  /*2cb0*/  SHFL.BFLY PT, R9, R4, 0x2, 0x1f ;  /* 0x0c401f0004097f89 */ /* 0x000e6600000e0000 */
[----:B------:R-:W-:Y:S01]  /*2cc0*/  FMNMX.FTZ R11, R161, R2, !PT ;  /* 0x00000002a10b7209 */ /* 0x000fe20007810000 */
[----:B------:R-:W-:Y:S04]  /*2cd0*/  LDSM.16.MT88.4 R76, [R190+0x2100] ;  /* 0x00210000be4c783b */ /* 0x000fe80000004200 */
[----:B------:R-:W2:Y:S01]  /*2ce0*/  SHFL.BFLY PT, R2, R11, 0x2, 0x1f ;  /* 0x0c401f000b027f89 */ /* 0x000ea200000e0000 */
[----:B-1----:R-:W-:-:S03]  /*2cf0*/  FMNMX.FTZ R9, R4, R9, !PT ;  /* 0x0000000904097209 */ /* 0x002fc60007810000 */
[----:B------:R-:W-:Y:S04]  /*2d00*/  LDSM.16.MT88.4 R4, [R188+0x4100] ;  /* 0x00410000bc04783b */ /* 0x000fe80000004200 */
[----:B------:R-:W1:Y:S01]  /*2d10*/  SHFL.BFLY PT, R132, R9, 0x1, 0x1f ;  /* 0x0c201f0009847f89 */ /* 0x000e6200000e0000 */
[----:B--2---:R-:W-:-:S05]  /*2d20*/  FMNMX.FTZ R2, R11, R2, !PT ;  /* 0x000000020b027209 */ /* 0x004fca0007810000 */
[----:B------:R-:W2:Y:S01]  /*2d30*/  SHFL.BFLY PT, R3, R2, 0x1, 0x1f ;  /* 0x0c201f0002037f89 */ /* 0x000ea200000e0000 */
[----:B-1----:R-:W-:-:S03]  /*2d40*/  FMNMX.FTZ R132, R9, R132, !PT ;  /* 0x0000008409847209 */ /* 0x002fc60007810000 */
[----:B------:R-:W-:Y:S01]  /*2d50*/  LDSM.16.MT88.4 R8, [R192+0x2900] ;  /* 0x00290000c008783b */ /* 0x000fe20000004200 */
[C---:B------:R-:W-:Y:S01]  /*2d60*/  FSETP.NEU.FTZ.AND P0, PT, R132.reuse, -INF , PT ;  /* 0xff8000008400780b */ /* 0x040fe20003f1d000 */
[----:B------:R-:W-:Y:S01]  /*2d70*/  FMUL.FTZ R140, R132, c[0x0][0x2d0] ;  /* 0x0000b400848c7a20 */ /* 0x000fe20000410000 */
[----:B--2---:R-:W-:-:S04]  /*2d80*/  FMNMX.FTZ R3, R2, R3, !PT ;  /* 0x0000000302037209 */ /* 0x004fc80007810000 */
[----:B------:R-:W-:Y:S01]  /*2d90*/  FSEL R140, R140, RZ, P0 ;  /* 0x000000ff8c8c7208 */ /* 0x000fe20000000000 */
[C---:B------:R-:W-:Y:S01]  /*2da0*/  FMUL.FTZ R158, R3.reuse, c[0x0][0x2d0] ;  /* 0x0000b400039e7a20 */ /* 0x040fe20000410000 */
[----:B------:R-:W-:-:S03]  /*2db0*/  FSETP.NEU.FTZ.AND P0, PT, R3, -INF , PT ;  /* 0xff8000000300780b */ /* 0x000fc60003f1d000 */
[--C-:B------:R-:W-:Y:S01]  /*2dc0*/  FFMA.FTZ R151, R32, c[0x0][0x2d0], -R140.reuse ;  /* 0x0000b40020977a23 */ /* 0x100fe2000001088c */
[----:B------:R-:W-:Y:S01]  /*2dd0*/  FSEL R158, R158, RZ, P0 ;  /* 0x000000ff9e9e7208 */ /* 0x000fe20000000000 */
[--C-:B------:R-:W-:Y:S01]  /*2de0*/  FFMA.FTZ R150, R39, c[0x0][0x2d0], -R140.reuse ;  /* 0x0000b40027967a23 */ /* 0x100fe2000001088c */
[----:B------:R-:W-:Y:S01]  /*2df0*/  PLOP3.LUT P0, PT, PT, PT, UP0, 0x40, 0x0 ;  /* 0x000000000000781c */ /* 0x000fe20003f0e808 */
[--C-:B------:R-:W-:Y:S02]  /*2e00*/  FFMA.FTZ R148, R47, c[0x0][0x2d0], -R140.reuse ;  /* 0x0000b4002f947a23 */ /* 0x100fe4000001088c */
[----:B------:R-:W-:Y:S01]  /*2e10*/  MUFU.EX2 R151, R151 ;  /* 0x0000009700977308 */ /* 0x000fe20000000800 */
[----:B------:R-:W-:Y:S02]  /*2e20*/  FFMA.FTZ R145, R45, c[0x0][0x2d0], -R140 ;  /* 0x0000b4002d917a23 */ /* 0x000fe4000001088c */
[--C-:B------:R-:W-:Y:S01]  /*2e30*/  FFMA.FTZ R152, R34, c[0x0][0x2d0], -R158.reuse ;  /* 0x0000b40022987a23 */ /* 0x100fe2000001089e */
[----:B------:R-:W-:Y:S01]  /*2e40*/  LDSM.16.MT88.4 R44, [R190+0x100] ;  /* 0x00010000be2c783b */ /* 0x000fe20000004200 */
[----:B------:R-:W-:-:S02]  /*2e50*/  FFMA.FTZ R153, R37, c[0x0][0x2d0], -R158 ;  /* 0x0000b40025997a23 */ /* 0x000fc4000001089e */
[--C-:B------:R-:W-:Y:S01]  /*2e60*/  FFMA.FTZ R155, R43, c[0x0][0x2d0], -R158.reuse ;  /* 0x0000b4002b9b7a23 */ /* 0x100fe2000001089e */
[----:B------:R-:W1:Y:S01]  /*2e70*/  LDSM.16.MT88.4 R36, [R192+0x100] ;  /* 0x00010000c024783b */ /* 0x000e620000004200 */
[----:B------:R-:W-:Y:S01]  /*2e80*/  FFMA.FTZ R146, R41, c[0x0][0x2d0], -R158 ;  /* 0x0000b40029927a23 */ /* 0x000fe2000001089e */
[----:B------:R-:W2:Y:S01]  /*2e90*/  MUFU.EX2 R150, R150 ;  /* 0x0000009600967308 */ /* 0x000ea20000000800 */
[--C-:B------:R-:W-:Y:S02]  /*2ea0*/  FFMA.FTZ R149, R89, c[0x0][0x2d0], -R140.reuse ;  /* 0x0000b40059957a23 */ /* 0x100fe4000001088c */
[--C-:B------:R-:W-:Y:S02]  /*2eb0*/  FFMA.FTZ R144, R35, c[0x0][0x2d0], -R140.reuse ;  /* 0x0000b40023907a23 */ /* 0x100fe4000001088c */
[--C-:B------:R-:W-:Y:S02]  /*2ec0*/  FFMA.FTZ R135, R33, c[0x0][0x2d0], -R140.reuse ;  /* 0x0000b40021877a23 */ /* 0x100fe4000001088c */
[----:B------:R-:W-:Y:S01]  /*2ed0*/  FFMA.FTZ R2, R21, c[0x0][0x2d0], -R140 ;  /* 0x0000b40015027a23 */ /* 0x000fe2000001088c */
[----:B------:R-:W-:Y:S01]  /*2ee0*/  MUFU.EX2 R148, R148 ;  /* 0x0000009400947308 */ /* 0x000fe20000000800 */
[--C-:B------:R-:W-:Y:S01]  /*2ef0*/  FFMA.FTZ R147, R31, c[0x0][0x2d0], -R158.reuse ;  /* 0x0000b4001f937a23 */ /* 0x100fe2000001089e */
[----:B------:R-:W3:Y:S01]  /*2f00*/  LDSM.16.MT88.4 R20, [R192+0x900] ;  /* 0x00090000c014783b */ /* 0x000ee20000004200 */
[----:B------:R-:W-:-:S02]  /*2f10*/  FFMA.FTZ R134, R29, c[0x0][0x2d0], -R158 ;  /* 0x0000b4001d867a23 */ /* 0x000fc4000001089e */
[--C-:B------:R-:W-:Y:S01]  /*2f20*/  FFMA.FTZ R133, R27, c[0x0][0x2d0], -R158.reuse ;  /* 0x0000b4001b857a23 */ /* 0x100fe2000001089e */
[----:B------:R-:W-:Y:S01]  /*2f30*/  LDSM.16.MT88.4 R32, [R189+0x900] ;  /* 0x00090000bd20783b */ /* 0x000fe20000004200 */
[----:B------:R-:W-:Y:S01]  /*2f40*/  FFMA.FTZ R0, R25, c[0x0][0x2d0], -R158 ;  /* 0x0000b40019007a23 */ /* 0x000fe2000001089e */
[----:B------:R-:W4:Y:S01]  /*2f50*/  MUFU.EX2 R145, R145 ;  /* 0x0000009100917308 */ /* 0x000f220000000800 */
[----:B--2---:R-:W-:Y:S01]  /*2f60*/  F2FP.PACK_AB R116, R150, R151 ;  /* 0x000000979674723e */ /* 0x004fe200000000ff */
[----:B------:R-:W-:Y:S01]  /*2f70*/  LDSM.16.MT88.4 R28, [R188+0x900] ;  /* 0x00090000bc1c783b */ /* 0x000fe20000004200 */
[--C-:B------:R-:W-:Y:S02]  /*2f80*/  FFMA.FTZ R154, R217, c[0x0][0x2d0], -R140.reuse ;  /* 0x0000b400d99a7a23 */ /* 0x100fe4000001088c */
[--C-:B------:R-:W-:Y:S01]  /*2f90*/  FFMA.FTZ R157, R157, c[0x0][0x2d0], -R140.reuse ;  /* 0x0000b4009d9d7a23 */ /* 0x100fe2000001088c */
[----:B------:R-:W-:Y:S01]  /*2fa0*/  LDSM.16.MT88.4 R24, [R190+0x2900] ;  /* 0x00290000be18783b */ /* 0x000fe20000004200 */
[--C-:B------:R-:W-:Y:S01]  /*2fb0*/  FFMA.FTZ R156, R215, c[0x0][0x2d0], -R140.reuse ;  /* 0x0000b400d79c7a23 */ /* 0x100fe2000001088c */
[----:B------:R-:W-:Y:S01]  /*2fc0*/  MUFU.EX2 R152, R152 ;  /* 0x0000009800987308 */ /* 0x000fe20000000800 */
[----:B------:R-:W-:-:S02]  /*2fd0*/  FFMA.FTZ R159, R159, c[0x0][0x2d0], -R140 ;  /* 0x0000b4009f9f7a23 */ /* 0x000fc4000001088c */
[--C-:B------:R-:W-:Y:S02]  /*2fe0*/  FFMA.FTZ R160, R213, c[0x0][0x2d0], -R158.reuse ;  /* 0x0000b400d5a07a23 */ /* 0x100fe4000001089e */
[--C-:B------:R-:W-:Y:S02]  /*2ff0*/  FFMA.FTZ R163, R163, c[0x0][0x2d0], -R158.reuse ;  /* 0x0000b400a3a37a23 */ /* 0x100fe4000001089e */
[--C-:B------:R-:W-:Y:S01]  /*3000*/  FFMA.FTZ R162, R211, c[0x0][0x2d0], -R158.reuse ;  /* 0x0000b400d3a27a23 */ /* 0x100fe2000001089e */
[----:B------:R-:W2:Y:S01]  /*3010*/  MUFU.EX2 R153, R153 ;  /* 0x0000009900997308 */ /* 0x000ea20000000800 */
[----:B----4-:R-:W-:Y:S01]  /*3020*/  F2FP.PACK_AB R118, R145, R148 ;  /* 0x000000949176723e */ /* 0x010fe200000000ff */
[----:B------:R-:W-:Y:S02]  /*3030*/  FFMA.FTZ R165, R165, c[0x0][0x2d0], -R158 ;  /* 0x0000b400a5a57a23 */ /* 0x000fe4000001089e */
[----:B------:R-:W-:Y:S02]  /*3040*/  FFMA.FTZ R225, R169, c[0x0][0x2d0], -R140 ;  /* 0x0000b400a9e17a23 */ /* 0x000fe4000001088c */
[----:B------:R-:W-:-:S02]  /*3050*/  FFMA.FTZ R167, R167, c[0x0][0x2d0], -R158 ;  /* 0x0000b400a7a77a23 */ /* 0x000fc4000001089e */
[----:B------:R-:W-:Y:S01]  /*3060*/  MUFU.EX2 R155, R155 ;  /* 0x0000009b009b7308 */ /* 0x000fe20000000800 */
[--C-:B------:R-:W-:Y:S02]  /*3070*/  FFMA.FTZ R168, R143, c[0x0][0x2d0], -R158.reuse ;  /* 0x0000b4008fa87a23 */ /* 0x100fe4000001089e */
[----:B------:R-:W-:Y:S02]  /*3080*/  FFMA.FTZ R169, R141, c[0x0][0x2d0], -R158 ;  /* 0x0000b4008da97a23 */ /* 0x000fe4000001089e */
[--C-:B------:R-:W-:Y:S02]  /*3090*/  FFMA.FTZ R164, R175, c[0x0][0x2d0], -R140.reuse ;  /* 0x0000b400afa47a23 */ /* 0x100fe4000001088c */
[--C-:B------:R-:W-:Y:S01]  /*30a0*/  FFMA.FTZ R173, R173, c[0x0][0x2d0], -R140.reuse ;  /* 0x0000b400adad7a23 */ /* 0x100fe2000001088c */
[----:B------:R-:W4:Y:S01]  /*30b0*/  MUFU.EX2 R146, R146 ;  /* 0x0000009200927308 */ /* 0x000f220000000800 */
[----:B--2---:R-:W-:Y:S01]  /*30c0*/  F2FP.PACK_AB R117, R153, R152 ;  /* 0x000000989975723e */ /* 0x004fe200000000ff */
[----:B------:R-:W-:-:S02]  /*30d0*/  FFMA.FTZ R166, R171, c[0x0][0x2d0], -R140 ;  /* 0x0000b400aba67a23 */ /* 0x000fc4000001088c */
[----:B------:R-:W-:Y:S01]  /*30e0*/  FFMA.FTZ R158, R161, c[0x0][0x2d0], -R158 ;  /* 0x0000b400a19e7a23 */ /* 0x000fe2000001089e */
[----:B------:R-:W-:Y:S01]  /*30f0*/  LDSM.16.MT88.4 R140, [R190+0x1900] ;  /* 0x00190000be8c783b */ /* 0x000fe20000004200 */
[----:B------:R-:W-:Y:S02]  /*3100*/  FADD.FTZ R151, R151, R150 ;  /* 0x0000009697977221 */ /* 0x000fe40000010000 */
[----:B------:R-:W-:Y:S01]  /*3110*/  MUFU.EX2 R149, R149 ;  /* 0x0000009500957308 */ /* 0x000fe20000000800 */
[----:B------:R-:W-:Y:S02]  /*3120*/  FADD.FTZ R152, R152, R153 ;  /* 0x0000009998987221 */ /* 0x000fe40000010000 */
[----:B------:R-:W-:-:S04]  /*3130*/  FADD.FTZ R148, R148, R151 ;  /* 0x0000009794947221 */ /* 0x000fc80000010000 */
[----:B------:R-:W-:Y:S01]  /*3140*/  FADD.FTZ R148, R145, R148 ;  /* 0x0000009491947221 */ /* 0x000fe20000010000 */
[----:B----4-:R-:W-:Y:S01]  /*3150*/  F2FP.PACK_AB R119, R146, R155 ;  /* 0x0000009b9277723e */ /* 0x010fe200000000ff */
[----:B------:R-:W2:Y:S01]  /*3160*/  MUFU.EX2 R144, R144 ;  /* 0x0000009000907308 */ /* 0x000ea20000000800 */
[----:B------:R-:W-:-:S04]  /*3170*/  FADD.FTZ R155, R155, R152 ;  /* 0x000000989b9b7221 */ /* 0x000fc80000010000 */
[----:B------:R-:W-:Y:S01]  /*3180*/  FADD.FTZ R146, R146, R155 ;  /* 0x0000009b92927221 */ /* 0x000fe20000010000 */
[C---:B------:R-:W-:Y:S02]  /*3190*/  HMMA.16816.F32 R64, R116.reuse, R68, RZ ;  /* 0x000000447440723c */ /* 0x040fe400000018ff */
[----:B------:R-:W-:Y:S06]  /*31a0*/  MUFU.EX2 R135, R135 ;  /* 0x0000008700877308 */ /* 0x000fec0000000800 */
[C---:B------:R-:W-:Y:S02]  /*31b0*/  HMMA.16816.F32 R80, R116.reuse, R84, RZ ;  /* 0x000000547450723c */ /* 0x040fe400000018ff */
[----:B------:R-:W-:Y:S06]  /*31c0*/  MUFU.EX2 R2, R2 ;  /* 0x0000000200027308 */ /* 0x000fec0000000800 */
[C---:B------:R-:W-:Y:S02]  /*31d0*/  HMMA.16816.F32 R68, R116.reuse, R70, RZ ;  /* 0x000000467444723c */ /* 0x040fe400000018ff */
[----:B------:R-:W-:Y:S06]  /*31e0*/  MUFU.EX2 R147, R147 ;  /* 0x0000009300937308 */ /* 0x000fec0000000800 */
[C---:B------:R-:W-:Y:S02]  /*31f0*/  HMMA.16816.F32 R84, R116.reuse, R86, RZ ;  /* 0x000000567454723c */ /* 0x040fe400000018ff */
[----:B------:R-:W4:Y:S06]  /*3200*/  MUFU.EX2 R134, R134 ;  /* 0x0000008600867308 */ /* 0x000f2c0000000800 */
[C---:B-1----:R-:W-:Y:S02]  /*3210*/  HMMA.16816.F32 R128, R116.reuse, R36, RZ ;  /* 0x000000247480723c */ /* 0x042fe400000018ff */
[----:B------:R-:W-:Y:S06]  /*3220*/  MUFU.EX2 R133, R133 ;  /* 0x0000008500857308 */ /* 0x000fec0000000800 */
[C---:B------:R-:W-:Y:S02]  /*3230*/  HMMA.16816.F32 R40, R116.reuse, R44, RZ ;  /* 0x0000002c7428723c */ /* 0x040fe400000018ff */
[----:B------:R-:W1:Y:S06]  /*3240*/  MUFU.EX2 R0, R0 ;  /* 0x0000000000007308 */ /* 0x000e6c0000000800 */
[C---:B------:R-:W-:Y:S02]  /*3250*/  HMMA.16816.F32 R48, R116.reuse, R52, RZ ;  /* 0x000000347430723c */ /* 0x040fe400000018ff */
[----:B------:R-:W-:Y:S06]  /*3260*/  MUFU.EX2 R154, R154 ;  /* 0x0000009a009a7308 */ /* 0x000fec0000000800 */
[C---:B------:R-:W-:Y:S02]  /*3270*/  HMMA.16816.F32 R56, R116.reuse, R60, RZ ;  /* 0x0000003c7438723c */ /* 0x040fe400000018ff */
[----:B------:R-:W5:Y:S06]  /*3280*/  MUFU.EX2 R157, R157 ;  /* 0x0000009d009d7308 */ /* 0x000f6c0000000800 */
[C---:B------:R-:W-:Y:S02]  /*3290*/  HMMA.16816.F32 R72, R116.reuse, R76, RZ ;  /* 0x0000004c7448723c */ /* 0x040fe400000018ff */
[----:B------:R-:W-:Y:S06]  /*32a0*/  MUFU.EX2 R156, R156 ;  /* 0x0000009c009c7308 */ /* 0x000fec0000000800 */
[C---:B------:R-:W-:Y:S02]  /*32b0*/  HMMA.16816.F32 R88, R116.reuse, R92, RZ ;  /* 0x0000005c7458723c */ /* 0x040fe400000018ff */
[----:B------:R-:W1:Y:S06]  /*32c0*/  MUFU.EX2 R159, R159 ;  /* 0x0000009f009f7308 */ /* 0x000e6c0000000800 */
        /* <DEDUP_REMOVED lines=24> */
[C---:B------:R-:W-:Y:S07]  /*3450*/  HMMA.16816.F32 R120, R116.reuse, R4, RZ ;  /* 0x000000047478723c */ /* 0x040fee00000018ff */
[----:B--2---:R-:W-:Y:S01]  /*3460*/  F2FP.PACK_AB R4, R144, R149 ;  /* 0x000000959004723e */ /* 0x004fe200000000ff */
[----:B------:R-:W-:Y:S01]  /*3470*/  HMMA.16816.F32 R116, R116, R6, RZ ;  /* 0x000000067474723c */ /* 0x000fe200000018ff */
[----:B----4-:R-:W-:Y:S01]  /*3480*/  F2FP.PACK_AB R5, R134, R147 ;  /* 0x000000938605723e */ /* 0x010fe200000000ff */
[----:B------:R-:W-:-:S02]  /*3490*/  FADD.FTZ R149, R149, R148 ;  /* 0x0000009495957221 */ /* 0x000fc40000010000 */
[----:B------:R-:W-:Y:S02]  /*34a0*/  FADD.FTZ R147, R147, R146 ;  /* 0x0000009293937221 */ /* 0x000fe40000010000 */
[----:B------:R-:W-:Y:S01]  /*34b0*/  FADD.FTZ R144, R144, R149 ;  /* 0x0000009590907221 */ /* 0x000fe20000010000 */
[----:B------:R-:W-:Y:S01]  /*34c0*/  F2FP.PACK_AB R6, R2, R135 ;  /* 0x000000870206723e */ /* 0x000fe200000000ff */
[----:B------:R-:W-:Y:S01]  /*34d0*/  FADD.FTZ R134, R134, R147 ;  /* 0x0000009386867221 */ /* 0x000fe20000010000 */
[----:B-1----:R-:W-:Y:S01]  /*34e0*/  F2FP.PACK_AB R7, R0, R133 ;  /* 0x000000850007723e */ /* 0x002fe200000000ff */
[----:B------:R-:W-:Y:S02]  /*34f0*/  FADD.FTZ R135, R135, R144 ;  /* 0x0000009087877221 */ /* 0x000fe40000010000 */
[----:B------:R-:W-:Y:S02]  /*3500*/  FADD.FTZ R133, R133, R134 ;  /* 0x0000008685857221 */ /* 0x000fe40000010000 */
[----:B------:R-:W-:-:S02]  /*3510*/  FADD.FTZ R135, R2, R135 ;  /* 0x0000008702877221 */ /* 0x000fc40000010000 */
[----:B------:R-:W-:Y:S01]  /*3520*/  HMMA.16816.F32 R64, R4, R8, R64 ;  /* 0x000000080440723c */ /* 0x000fe20000001840 */
[----:B------:R-:W-:-:S07]  /*3530*/  FADD.FTZ R133, R0, R133 ;  /* 0x0000008500857221 */ /* 0x000fce0000010000 */
[C---:B------:R-:W-:Y:S01]  /*3540*/  HMMA.16816.F32 R68, R4.reuse, R10, R68 ;  /* 0x0000000a0444723c */ /* 0x040fe20000001844 */
[----:B------:R-:W1:Y:S07]  /*3550*/  LDSM.16.MT88.4 R8, [R190+0x4900] ;  /* 0x00490000be08783b */ /* 0x000e6e0000004200 */
[C---:B------:R-:W-:Y:S08]  /*3560*/  HMMA.16816.F32 R80, R4.reuse, R16, R80 ;  /* 0x000000100450723c */ /* 0x040ff00000001850 */
[C---:B------:R-:W-:Y:S01]  /*3570*/  HMMA.16816.F32 R84, R4.reuse, R18, R84 ;  /* 0x000000120454723c */ /* 0x040fe20000001854 */
[----:B------:R-:W2:Y:S07]  /*3580*/  LDSM.16.MT88.4 R16, [R189+0x4900] ;  /* 0x00490000bd10783b */ /* 0x000eae0000004200 */
[C---:B---3--:R-:W-:Y:S08]  /*3590*/  HMMA.16816.F32 R128, R4.reuse, R20, R128 ;  /* 0x000000140480723c */ /* 0x048ff00000001880 */
[C---:B------:R-:W-:Y:S01]  /*35a0*/  HMMA.16816.F32 R36, R4.reuse, R22, R36 ;  /* 0x000000160424723c */ /* 0x040fe20000001824 */
[----:B------:R-:W3:Y:S07]  /*35b0*/  LDSM.16.MT88.4 R20, [R192+0x4900] ;  /* 0x00490000c014783b */ /* 0x000eee0000004200 */
[C---:B------:R-:W-:Y:S08]  /*35c0*/  HMMA.16816.F32 R88, R4.reuse, R12, R88 ;  /* 0x0000000c0458723c */ /* 0x040ff00000001858 */
[C---:B------:R-:W-:Y:S01]  /*35d0*/  HMMA.16816.F32 R92, R4.reuse, R14, R92 ;  /* 0x0000000e045c723c */ /* 0x040fe2000000185c */
[----:B------:R-:W4:Y:S07]  /*35e0*/  LDSM.16.MT88.4 R12, [R188+0x4900] ;  /* 0x00490000bc0c783b */ /* 0x000f2e0000004200 */
[C---:B-1----:R-:W-:Y:S08]  /*35f0*/  HMMA.16816.F32 R124, R4.reuse, R8, R124 ;  /* 0x00000008047c723c */ /* 0x042ff0000000187c */
[C---:B------:R-:W-:Y:S01]  /*3600*/  HMMA.16816.F32 R104, R4.reuse, R10, R104 ;  /* 0x0000000a0468723c */ /* 0x040fe20000001868 */
[----:B------:R-:W1:Y:S07]  /*3610*/  LDSM.16.MT88.4 R8, [R192+0x1100] ;  /* 0x00110000c008783b */ /* 0x000e6e0000004200 */
[C---:B--2---:R-:W-:Y:S08]  /*3620*/  HMMA.16816.F32 R108, R4.reuse, R16, R108 ;  /* 0x00000010046c723c */ /* 0x044ff0000000186c */
[C---:B------:R-:W-:Y:S01]  /*3630*/  HMMA.16816.F32 R112, R4.reuse, R18, R112 ;  /* 0x000000120470723c */ /* 0x040fe20000001870 */
[----:B------:R-:W2:Y:S07]  /*3640*/  LDSM.16.MT88.4 R16, [R190+0x1100] ;  /* 0x00110000be10783b */ /* 0x000eae0000004200 */
[C---:B------:R-:W-:Y:S08]  /*3650*/  HMMA.16816.F32 R40, R4.reuse, R136, R40 ;  /* 0x000000880428723c */ /* 0x040ff00000001828 */
[C---:B------:R-:W-:Y:S01]  /*3660*/  HMMA.16816.F32 R44, R4.reuse, R138, R44 ;  /* 0x0000008a042c723c */ /* 0x040fe2000000182c */
[----:B------:R-:W-:Y:S07]  /*3670*/  LDSM.16.MT88.4 R136, [R189+0x1900] ;  /* 0x00190000bd88783b */ /* 0x000fee0000004200 */
        /* <DEDUP_REMOVED lines=9> */
[C---:B---3--:R-:W-:Y:S08]  /*3710*/  HMMA.16816.F32 R96, R4.reuse, R20, R96 ;  /* 0x000000140460723c */ /* 0x048ff00000001860 */
[C---:B------:R-:W-:Y:S01]  /*3720*/  HMMA.16816.F32 R100, R4.reuse, R22, R100 ;  /* 0x000000160464723c */ /* 0x040fe20000001864 */
[----:B------:R-:W-:Y:S07]  /*3730*/  LDSM.16.MT88.4 R20, [R192+0x5100] ;  /* 0x00510000c014783b */ /* 0x000fee0000004200 */
[C---:B----4-:R-:W-:Y:S08]  /*3740*/  HMMA.16816.F32 R120, R4.reuse, R12, R120 ;  /* 0x0000000c0478723c */ /* 0x050ff00000001878 */
[----:B------:R-:W-:Y:S01]  /*3750*/  HMMA.16816.F32 R116, R4, R14, R116 ;  /* 0x0000000e0474723c */ /* 0x000fe20000001874 */
[----:B------:R-:W3:Y:S06]  /*3760*/  LDSM.16.MT88.4 R12, [R192+0x3100] ;  /* 0x00310000c00c783b */ /* 0x000eec0000004200 */
[----:B-----5:R-:W-:Y:S01]  /*3770*/  F2FP.PACK_AB R4, R157, R154 ;  /* 0x0000009a9d04723e */ /* 0x020fe200000000ff */
[----:B------:R-:W-:Y:S01]  /*3780*/  FADD.FTZ R154, R154, R135 ;  /* 0x000000879a9a7221 */ /* 0x000fe20000010000 */
[----:B------:R-:W-:-:S02]  /*3790*/  F2FP.PACK_AB R6, R159, R156 ;  /* 0x0000009c9f06723e */ /* 0x000fc400000000ff */
[----:B------:R-:W-:Y:S01]  /*37a0*/  F2FP.PACK_AB R5, R163, R160 ;  /* 0x000000a0a305723e */ /* 0x000fe200000000ff */
[----:B------:R-:W-:Y:S01]  /*37b0*/  FADD.FTZ R160, R160, R133 ;  /* 0x00000085a0a07221 */ /* 0x000fe20000010000 */
[----:B------:R-:W-:Y:S01]  /*37c0*/  F2FP.PACK_AB R7, R165, R162 ;  /* 0x000000a2a507723e */ /* 0x000fe200000000ff */
[----:B------:R-:W-:Y:S02]  /*37d0*/  FADD.FTZ R157, R157, R154 ;  /* 0x0000009a9d9d7221 */ /* 0x000fe40000010000 */
[----:B------:R-:W-:Y:S02]  /*37e0*/  FADD.FTZ R163, R163, R160 ;  /* 0x000000a0a3a37221 */ /* 0x000fe40000010000 */
[----:B------:R-:W-:Y:S02]  /*37f0*/  FADD.FTZ R156, R156, R157 ;  /* 0x0000009d9c9c7221 */ /* 0x000fe40000010000 */
[----:B-1----:R-:W-:Y:S01]  /*3800*/  HMMA.16816.F32 R128, R4, R8, R128 ;  /* 0x000000080480723c */ /* 0x002fe20000001880 */
[----:B------:R-:W-:-:S02]  /*3810*/  FADD.FTZ R162, R162, R163 ;  /* 0x000000a3a2a27221 */ /* 0x000fc40000010000 */
[----:B------:R-:W-:Y:S02]  /*3820*/  FADD.FTZ R159, R159, R156 ;  /* 0x0000009c9f9f7221 */ /* 0x000fe40000010000 */
[----:B------:R-:W-:-:S03]  /*3830*/  FADD.FTZ R162, R165, R162 ;  /* 0x000000a2a5a27221 */ /* 0x000fc60000010000 */
[C---:B------:R-:W-:Y:S01]  /*3840*/  HMMA.16816.F32 R36, R4.reuse, R10, R36 ;  /* 0x0000000a0424723c */ /* 0x040fe20000001824 */
[----:B------:R-:W1:Y:S07]  /*3850*/  LDSM.16.MT88.4 R8, [R189+0x3100] ;  /* 0x00310000bd08783b */ /* 0x000e6e0000004200 */
[C---:B--2---:R-:W-:Y:S08]  /*3860*/  HMMA.16816.F32 R40, R4.reuse, R16, R40 ;  /* 0x000000100428723c */ /* 0x044ff00000001828 */
[C---:B------:R-:W-:Y:S01]  /*3870*/  HMMA.16816.F32 R44, R4.reuse, R18, R44 ;  /* 0x00000012042c723c */ /* 0x040fe2000000182c */
[----:B------:R-:W2:Y:S07]  /*3880*/  LDSM.16.MT88.4 R16, [R188+0x3100] ;  /* 0x00310000bc10783b */ /* 0x000eae0000004200 */
[C---:B---3--:R-:W-:Y:S08]  /*3890*/  HMMA.16816.F32 R64, R4.reuse, R12, R64 ;  /* 0x0000000c0440723c */ /* 0x048ff00000001840 */
[C---:B------:R-:W-:Y:S01]  /*38a0*/  HMMA.16816.F32 R68, R4.reuse, R14, R68 ;  /* 0x0000000e0444723c */ /* 0x040fe20000001844 */
[----:B------:R-:W3:Y:S07]  /*38b0*/  LDSM.16.MT88.4 R12, [R190+0x5100] ;  /* 0x00510000be0c783b */ /* 0x000eee0000004200 */
[C---:B------:R-:W-:Y:S08]  /*38c0*/  HMMA.16816.F32 R96, R4.reuse, R20, R96 ;  /* 0x000000140460723c */ /* 0x040ff00000001860 */
[C---:B-1----:R-:W-:Y:S08]  /*38d0*/  HMMA.16816.F32 R80, R4.reuse, R8, R80 ;  /* 0x000000080450723c */ /* 0x042ff00000001850 */
        /* <DEDUP_REMOVED lines=8> */
[C---:B------:R-:W-:Y:S01]  /*3960*/  HMMA.16816.F32 R100, R4.reuse, R22, R100 ;  /* 0x000000160464723c */ /* 0x040fe20000001864 */
[----:B------:R-:W-:Y:S07]  /*3970*/  LDSM.16.MT88.4 R20, [R188+0x3900] ;  /* 0x00390000bc14783b */ /* 0x000fee0000004200 */
        /* <DEDUP_REMOVED lines=8> */
[----:B------:R-:W4:Y:S07]  /*3a00*/  LDSM.16.MT88.4 R32, [R188+0x1900] ;  /* 0x00190000bc20783b */ /* 0x000f2e0000004200 */
[C---:B------:R-:W-:Y:S08]  /*3a10*/  HMMA.16816.F32 R56, R4.reuse, R28, R56 ;  /* 0x0000001c0438723c */ /* 0x040ff00000001838 */
[C---:B------:R-:W-:Y:S01]  /*3a20*/  HMMA.16816.F32 R60, R4.reuse, R30, R60 ;  /* 0x0000001e043c723c */ /* 0x040fe2000000183c */
[----:B------:R-:W5:Y:S07]  /*3a30*/  LDSM.16.MT88.4 R28, [R190+0x3900] ;  /* 0x00390000be1c783b */ /* 0x000f6e0000004200 */
[C---:B------:R-:W-:Y:S08]  /*3a40*/  HMMA.16816.F32 R72, R4.reuse, R24, R72 ;  /* 0x000000180448723c */ /* 0x040ff00000001848 */
[----:B------:R-:W-:Y:S01]  /*3a50*/  HMMA.16816.F32 R76, R4, R26, R76 ;  /* 0x0000001a044c723c */ /* 0x000fe2000000184c */
[----:B------:R-:W2:Y:S06]  /*3a60*/  LDSM.16.MT88.4 R24, [R189+0x3900] ;  /* 0x00390000bd18783b */ /* 0x000eac0000004200 */
[----:B------:R-:W-:Y:S01]  /*3a70*/  F2FP.PACK_AB R4, R173, R164 ;  /* 0x000000a4ad04723e */ /* 0x000fe200000000ff */
        /* <DEDUP_REMOVED lines=8> */
[----:B---3--:R-:W-:Y:S01]  /*3b00*/  HMMA.16816.F32 R128, R4, R12, R128 ;  /* 0x0000000c0480723c */ /* 0x008fe20000001880 */
[----:B------:R-:W-:-:S02]  /*3b10*/  FADD.FTZ R169, R169, R168 ;  /* 0x000000a8a9a97221 */ /* 0x000fc40000010000 */
[----:B------:R-:W-:Y:S02]  /*3b20*/  FADD.FTZ R225, R225, R166 ;  /* 0x000000a6e1e17221 */ /* 0x000fe40000010000 */
[----:B------:R-:W-:-:S03]  /*3b30*/  FADD.FTZ R221, R158, R169 ;  /* 0x000000a99edd7221 */ /* 0x000fc60000010000 */
[C---:B------:R-:W-:Y:S01]  /*3b40*/  HMMA.16816.F32 R36, R4.reuse, R14, R36 ;  /* 0x0000000e0424723c */ /* 0x040fe20000001824 */
[----:B------:R-:W3:Y:S07]  /*3b50*/  LDSM.16.MT88.4 R12, [R190+0x5900] ;  /* 0x00590000be0c783b */ /* 0x000eee0000004200 */
[C---:B-1----:R-:W-:Y:S08]  /*3b60*/  HMMA.16816.F32 R64, R4.reuse, R8, R64 ;  /* 0x000000080440723c */ /* 0x042ff00000001840 */
[C---:B------:R-:W-:Y:S01]  /*3b70*/  HMMA.16816.F32 R68, R4.reuse, R10, R68 ;  /* 0x0000000a0444723c */ /* 0x040fe20000001844 */
[----:B------:R-:W1:Y:S07]  /*3b80*/  LDSM.16.MT88.4 R8, [R189+0x5900] ;  /* 0x00590000bd08783b */ /* 0x000e6e0000004200 */
[C---:B--2---:R-:W-:Y:S08]  /*3b90*/  HMMA.16816.F32 R96, R4.reuse, R16, R96 ;  /* 0x000000100460723c */ /* 0x044ff00000001860 */
[C---:B------:R-:W-:Y:S01]  /*3ba0*/  HMMA.16816.F32 R100, R4.reuse, R18, R100 ;  /* 0x000000120464723c */ /* 0x040fe20000001864 */
[----:B------:R-:W2:Y:S07]  /*3bb0*/  LDSM.16.MT88.4 R16, [R188+0x5900] ;  /* 0x00590000bc10783b */ /* 0x000eae0000004200 */
[C---:B------:R-:W-:Y:S08]  /*3bc0*/  HMMA.16816.F32 R40, R4.reuse, R140, R40 ;  /* 0x0000008c0428723c */ /* 0x040ff00000001828 */
[C---:B------:R-:W-:Y:S08]  /*3bd0*/  HMMA.16816.F32 R44, R4.reuse, R142, R44 ;  /* 0x0000008e042c723c */ /* 0x040ff0000000182c */
[C---:B------:R-:W-:Y:S08]  /*3be0*/  HMMA.16816.F32 R48, R4.reuse, R136, R48 ;  /* 0x000000880430723c */ /* 0x040ff00000001830 */
[C---:B------:R-:W-:Y:S08]  /*3bf0*/  HMMA.16816.F32 R52, R4.reuse, R138, R52 ;  /* 0x0000008a0434723c */ /* 0x040ff00000001834 */
[C---:B----4-:R-:W-:Y:S08]  /*3c00*/  HMMA.16816.F32 R56, R4.reuse, R32, R56 ;  /* 0x000000200438723c */ /* 0x050ff00000001838 */
[C---:B------:R-:W-:Y:S08]  /*3c10*/  HMMA.16816.F32 R60, R4.reuse, R34, R60 ;  /* 0x00000022043c723c */ /* 0x040ff0000000183c */
[C---:B-----5:R-:W-:Y:S08]  /*3c20*/  HMMA.16816.F32 R72, R4.reuse, R28, R72 ;  /* 0x0000001c0448723c */ /* 0x060ff00000001848 */
[C---:B------:R-:W-:Y:S08]  /*3c30*/  HMMA.16816.F32 R76, R4.reuse, R30, R76 ;  /* 0x0000001e044c723c */ /* 0x040ff0000000184c */
[C---:B------:R-:W-:Y:S08]  /*3c40*/  HMMA.16816.F32 R80, R4.reuse, R24, R80 ;  /* 0x000000180450723c */ /* 0x040ff00000001850 */
[C---:B------:R-:W-:Y:S08]  /*3c50*/  HMMA.16816.F32 R84, R4.reuse, R26, R84 ;  /* 0x0000001a0454723c */ /* 0x040ff00000001854 */
[C---:B------:R-:W-:Y:S08]  /*3c60*/  HMMA.16816.F32 R88, R4.reuse, R20, R88 ;  /* 0x000000140458723c */ /* 0x040ff00000001858 */
[C---:B------:R-:W-:Y:S08]  /*3c70*/  HMMA.16816.F32 R92, R4.reuse, R22, R92 ;  /* 0x00000016045c723c */ /* 0x040ff0000000185c */
[C---:B---3--:R-:W-:Y:S08]  /*3c80*/  HMMA.16816.F32 R124, R4.reuse, R12, R124 ;  /* 0x0000000c047c723c */ /* 0x048ff0000000187c */
[C---:B------:R-:W-:Y:S08]  /*3c90*/  HMMA.16816.F32 R104, R4.reuse, R14, R104 ;  /* 0x0000000e0468723c */ /* 0x040ff00000001868 */
[C---:B-1----:R-:W-:Y:S08]  /*3ca0*/  HMMA.16816.F32 R108, R4.reuse, R8, R108 ;  /* 0x00000008046c723c */ /* 0x042ff0000000186c */
[C---:B------:R-:W-:Y:S08]  /*3cb0*/  HMMA.16816.F32 R112, R4.reuse, R10, R112 ;  /* 0x0000000a0470723c */ /* 0x040ff00000001870 */
[C---:B--2---:R-:W-:Y:S08]  /*3cc0*/  HMMA.16816.F32 R120, R4.reuse, R16, R120 ;  /* 0x000000100478723c */ /* 0x044ff00000001878 */
[----:B------:R-:W-:Y:S01]  /*3cd0*/  HMMA.16816.F32 R116, R4, R18, R116 ;  /* 0x000000120474723c */ /* 0x000fe20000001874 */
[----:B------:R-:W-:Y:S07]  /*3ce0*/  @P0 BRA `(.L_x_2) ;  /* 0x00002b7000000947 */ /* 0x000fee0003800000 */
[----:B------:R-:W-:Y:S01]  /*3cf0*/  SHF.R.S32.HI R0, RZ, 0x1f, R207 ;  /* 0x0000001fff007819 */ /* 0x000fe200000114cf */
[----:B------:R-:W-:Y:S01]  /*3d00*/  IMAD.MOV.U32 R133, RZ, RZ, R132 ;  /* 0x000000ffff857224 */ /* 0x000fe200078e0084 */
[----:B------:R-:W-:Y:S01]  /*3d10*/  SHF.R.S32.HI R5, RZ, 0x1f, R206 ;  /* 0x0000001fff057819 */ /* 0x000fe200000114ce */
[----:B------:R-:W-:Y:S01]  /*3d20*/  IMAD.WIDE R222, R208, 0x2, RZ ;  /* 0x00000002d0de7825 */ /* 0x000fe200078e02ff */
[----:B------:R-:W-:Y:S01]  /*3d30*/  LEA.HI R219, R0, R207, RZ, 0x3 ;  /* 0x000000cf00db7211 */ /* 0x000fe200078f18ff */
[----:B------:R-:W-:Y:S01]  /*3d40*/  UIADD3 UR7, UR7, -0x2, URZ ;  /* 0xfffffffe07077890 */ /* 0x000fe2000fffe03f */
[----:B------:R-:W-:Y:S01]  /*3d50*/  LEA.HI R220, R5, R206, RZ, 0x3 ;  /* 0x000000ce05dc7211 */ /* 0x000fe200078f18ff */
[----:B------:R-:W-:Y:S01]  /*3d60*/  IMAD.MOV.U32 R0, RZ, RZ, R3 ;  /* 0x000000ffff007224 */ /* 0x000fe200078e0003 */
[----:B------:R-:W-:-:S02]  /*3d70*/  LOP3.LUT R219, R219, 0xfffffff8, RZ, 0xc0, !PT ;  /* 0xfffffff8dbdb7812 */ /* 0x000fc400078ec0ff */
[----:B------:R-:W-:Y:S02]  /*3d80*/  LOP3.LUT R220, R220, 0xfffffff8, RZ, 0xc0, !PT ;  /* 0xfffffff8dcdc7812 */ /* 0x000fe400078ec0ff */
[----:B------:R-:W-:Y:S02]  /*3d90*/  SHF.R.S32.HI R2, RZ, 0x1f, R219 ;  /* 0x0000001fff027819 */ /* 0x000fe400000114db */
[----:B------:R-:W-:Y:S02]  /*3da0*/  SHF.R.S32.HI R3, RZ, 0x1f, R220 ;  /* 0x0000001fff037819 */ /* 0x000fe400000114dc */
[C---:B------:R-:W-:Y:S01]  /*3db0*/  SHF.L.U64.HI R217, R219.reuse, 0x1, R2 ;  /* 0x00000001dbd97819 */ /* 0x040fe20000010202 */
[----:B------:R-:W-:Y:S01]  /*3dc0*/  IMAD.SHL.U32 R219, R219, 0x2, RZ ;  /* 0x00000002dbdb7824 */ /* 0x000fe200078e00ff */
[----:B------:R-:W-:Y:S01]  /*3dd0*/  SEL R215, RZ, 0x10, P5 ;  /* 0x00000010ffd77807 */ /* 0x000fe20002800000 */
[----:B------:R-:W-:Y:S01]  /*3de0*/  IMAD.SHL.U32 R216, R203, 0x2, RZ ;  /* 0x00000002cbd87824 */ /* 0x000fe200078e00ff */
[----:B------:R-:W-:Y:S02]  /*3df0*/  SEL R214, RZ, 0x10, P4 ;  /* 0x00000010ffd67807 */ /* 0x000fe40002000000 */
[----:B------:R-:W-:-:S02]  /*3e00*/  SEL R2, RZ, 0x10, P6 ;  /* 0x00000010ff027807 */ /* 0x000fc40003000000 */
[C---:B------:R-:W-:Y:S02]  /*3e10*/  ISETP.NE.U32.AND P1, PT, R215.reuse, RZ, PT ;  /* 0x000000ffd700720c */ /* 0x040fe40003f25070 */
[----:B------:R-:W-:Y:S02]  /*3e20*/  IADD3 R213, -R215, 0x10, RZ ;  /* 0x00000010d7d57810 */ /* 0x000fe40007ffe1ff */
[C---:B------:R-:W-:Y:S02]  /*3e30*/  ISETP.NE.U32.AND P0, PT, R214.reuse, RZ, PT ;  /* 0x000000ffd600720c */ /* 0x040fe40003f05070 */
[----:B------:R-:W-:Y:S02]  /*3e40*/  IADD3 R212, -R214, 0x10, RZ ;  /* 0x00000010d6d47810 */ /* 0x000fe40007ffe1ff */
[----:B------:R-:W-:Y:S02]  /*3e50*/  IADD3 R211, -R2, 0x10, RZ ;  /* 0x0000001002d37810 */ /* 0x000fe40007ffe1ff */
[C---:B------:R-:W-:Y:S01]  /*3e60*/  SHF.L.U64.HI R218, R220.reuse, 0x1, R3 ;  /* 0x00000001dcda7819 */ /* 0x040fe20000010203 */
[----:B------:R-:W-:Y:S01]  /*3e70*/  IMAD.SHL.U32 R220, R220, 0x2, RZ ;  /* 0x00000002dcdc7824 */ /* 0x000fe200078e00ff */
[----:B------:R-:W-:-:S02]  /*3e80*/  P2R R3, PR, RZ, 0x2 ;  /* 0x00000002ff037803 */ /* 0x000fc40000000000 */
[----:B------:R-:W-:Y:S02]  /*3e90*/  P2R R3, PR, RZ, 0x1 ;  /* 0x00000001ff037803 */ /* 0x000fe40000000000 */
[----:B------:R-:W-:Y:S02]  /*3ea0*/  LOP3.LUT R213, R213, 0xf, RZ, 0xc0, !PT ;  /* 0x0000000fd5d57812 */ /* 0x000fe400078ec0ff */
[----:B------:R-:W-:Y:S02]  /*3eb0*/  LOP3.LUT R212, R212, 0xf, RZ, 0xc0, !PT ;  /* 0x0000000fd4d47812 */ /* 0x000fe400078ec0ff */
[----:B------:R-:W-:Y:S02]  /*3ec0*/  LOP3.LUT R211, R211, 0xf, RZ, 0xc0, !PT ;  /* 0x0000000fd3d37812 */ /* 0x000fe400078ec0ff */
[----:B------:R-:W-:Y:S01]  /*3ed0*/  ISETP.NE.U32.AND P2, PT, R2, RZ, PT ;  /* 0x000000ff0200720c */ /* 0x000fe20003f45070 */
[----:B------:R-:W-:Y:S05]  /*3ee0*/  BRA `(.L_x_3) ;  /* 0x0000034000007947 */ /* 0x000fea0003800000 */
.L_x_5:
[----:B------:R-:W-:Y:S01]  /*3ef0*/  ULEA UR4, UR7, UR10, 0x6 ;  /* 0x0000000a07047291 */ /* 0x000fe2000f8e303f */
[----:B------:R-:W-:Y:S01]  /*3f00*/  ISETP.NE.AND P1, PT, R199, 0x1, PT ;  /* 0x00000001c700780c */ /* 0x000fe20003f25270 */
[----:B------:R-:W-:Y:S04]  /*3f10*/  IMAD.MOV.U32 R200, RZ, RZ, RZ ;  /* 0x000000ffffc87224 */ /* 0x000fe800078e00ff */
[----:B------:R-:W-:Y:S05]  /*3f20*/  IMAD.U32 R2, RZ, RZ, UR4 ;  /* 0x00000004ff027e24 */ /* 0x000fea000f8e00ff */
[----:B------:R-:W-:Y:S05]  /*3f30*/  IADD3 R201, R2, -0x40, R205 ;  /* 0xffffffc002c97810 */ /* 0x000fea0007ffe0cd */
[----:B------:R-:W-:Y:S04]  /*3f40*/  @P1 IMAD.HI.U32 R3, R201, c[0x0][0x2bc], RZ ;  /* 0x0000af00c9031a27 */ /* 0x000fe800078e00ff */
[----:B------:R-:W-:Y:S01]  /*3f50*/  IMAD.MOV.U32 R2, RZ, RZ, R201 ;  /* 0x000000ffff027224 */ /* 0x000fe200078e00c9 */
[----:B------:R-:W-:Y:S04]  /*3f60*/  @P1 SHF.R.U32.HI R2, RZ, c[0x0][0x2c0], R3 ;  /* 0x0000b000ff021a19 */ /* 0x000fe80000011603 */
[C---:B------:R-:W-:Y:S04]  /*3f70*/  @!P3 IADD3 R132, P0, R2.reuse, UR14, RZ ;  /* 0x0000000e0284bc10 */ /* 0x040fe8000ff1e0ff */
[----:B------:R-:W-:Y:S01]  /*3f80*/  @!P3 LEA.HI.X.SX32 R3, R2, UR11, 0x1, P0 ;  /* 0x0000000b0203bc11 */ /* 0x000fe200080f0eff */
[----:B------:R-:W-:Y:S01]  /*3f90*/  IMAD.MOV R2, RZ, RZ, -R2 ;  /* 0x000000ffff027224 */ /* 0x000fe200078e0a02 */
[----:B------:R-:W-:Y:S03]  /*3fa0*/  @!P3 LEA R134, P0, R132, c[0x0][0x2a0], 0x2 ;  /* 0x0000a8008486ba11 */ /* 0x000fe600078010ff */
[----:B------:R-:W-:Y:S01]  /*3fb0*/  IMAD R201, R2, c[0x0][0x2b8], R201 ;  /* 0x0000ae0002c97a24 */ /* 0x000fe200078e02c9 */
[----:B------:R-:W-:Y:S03]  /*3fc0*/  @!P3 LEA.HI.X R135, R132, c[0x0][0x2a4], R3, 0x2, P0 ;  /* 0x0000a9008487ba11 */ /* 0x000fe600000f1403 */
[----:B------:R-:W-:Y:S01]  /*3fd0*/  IMAD.WIDE.U32 R136, R201, c[0x0][0x1e0], RZ ;  /* 0x00007800c9887a25 */ /* 0x000fe200078e00ff */
[----:B------:R-:W-:Y:S01]  /*3fe0*/  SHF.R.S32.HI R3, RZ, 0x1f, R201 ;  /* 0x0000001fff037819 */ /* 0x000fe200000114c9 */
[----:B------:R-:W2:Y:S04]  /*3ff0*/  @!P3 LDG.E R200, [R134.64] ;  /* 0x0000000c86c8b981 */ /* 0x000ea8000c1e1900 */
[----:B------:R-:W-:Y:S04]  /*4000*/  IMAD R3, R3, c[0x0][0x1e0], RZ ;  /* 0x0000780003037a24 */ /* 0x000fe800078e02ff */
[----:B------:R-:W-:Y:S04]  /*4010*/  IMAD R3, R201, c[0x0][0x1e4], R3 ;  /* 0x00007900c9037a24 */ /* 0x000fe800078e0203 */
[----:B------:R-:W-:Y:S01]  /*4020*/  IMAD.IADD R137, R137, 0x1, R3 ;  /* 0x0000000189897824 */ /* 0x000fe200078e0203 */
[----:B--2---:R-:W-:Y:S03]  /*4030*/  SHF.R.S32.HI R132, RZ, 0x1f, R200 ;  /* 0x0000001fff847819 */ /* 0x004fe600000114c8 */
[----:B------:R-:W-:Y:S04]  /*4040*/  IMAD.WIDE.U32 R136, R200, c[0x0][0x1f0], R136 ;  /* 0x00007c00c8887a25 */ /* 0x000fe800078e0088 */
[----:B------:R-:W-:Y:S01]  /*4050*/  IMAD R132, R132, c[0x0][0x1f0], RZ ;  /* 0x00007c0084847a24 */ /* 0x000fe200078e02ff */
[----:B------:R-:W-:Y:S03]  /*4060*/  IADD3 R135, P0, R136, UR18, RZ ;  /* 0x0000001288877c10 */ /* 0x000fe6000ff1e0ff */
[----:B------:R-:W-:Y:S05]  /*4070*/  IMAD R132, R200, c[0x0][0x1f4], R132 ;  /* 0x00007d00c8847a24 */ /* 0x000fea00078e0284 */
[----:B------:R-:W-:Y:S02]  /*4080*/  IADD3.X R132, R137, UR16, R132, P0, !PT ;  /* 0x0000001089847c10 */ /* 0x000fe400087fe484 */
[C---:B------:R-:W-:Y:S04]  /*4090*/  LEA R3, P0, R135.reuse, c[0x0][0x1c8], 0x1 ;  /* 0x0000720087037a11 */ /* 0x040fe800078008ff */
[----:B------:R-:W-:Y:S02]  /*40a0*/  LEA.HI.X R2, R135, c[0x0][0x1cc], R132, 0x1, P0 ;  /* 0x0000730087027a11 */ /* 0x000fe400000f0c84 */
[----:B------:R-:W1:Y:S04]  /*40b0*/  SHFL.IDX PT, R135, R3, RZ, 0x181f ;  /* 0x00181fff03877589 */ /* 0x000e6800000e0000 */
[----:B------:R-:W2:Y:S01]  /*40c0*/  SHFL.IDX PT, R137, R2, RZ, 0x181f ;  /* 0x00181fff02897589 */ /* 0x000ea200000e0000 */
[C---:B-1----:R-:W-:Y:S05]  /*40d0*/  IADD3 R140, P0, R222.reuse, R135, RZ ;  /* 0x00000087de8c7210 */ /* 0x042fea0007f1e0ff */
[----:B--2---:R-:W-:Y:S01]  /*40e0*/  IMAD.X R141, R223, 0x1, R137, P0 ;  /* 0x00000001df8d7824 */ /* 0x004fe200000e0689 */
[----:B------:R-:W-:Y:S04]  /*40f0*/  IADD3 R138, P0, R135, R219, RZ ;  /* 0x000000db878a7210 */ /* 0x000fe80007f1e0ff */
[----:B------:R-:W-:Y:S01]  /*4100*/  @!PT LDS RZ, [RZ] ;  /* 0x00000000fffff984 */ /* 0x000fe20000000800 */
[----:B------:R1:W-:Y:S01]  /*4110*/  LDGSTS.E.BYPASS.LTC128B.128 [R216+0x6100], [R140.64], !P5 ;  /* 0x061000008cd87fae */ /* 0x0003e2000e901d4c */
[----:B------:R-:W-:Y:S01]  /*4120*/  IMAD.X R139, R137, 0x1, R217, P0 ;  /* 0x00000001898b7824 */ /* 0x000fe200000e06d9 */
[-C--:B------:R-:W-:Y:S02]  /*4130*/  IADD3 R142, P0, R135, R220.reuse, RZ ;  /* 0x000000dc878e7210 */ /* 0x080fe40007f1e0ff */
[----:B------:R-:W2:Y:S03]  /*4140*/  SHFL.IDX PT, R135, R3, 0x1, 0x181f ;  /* 0x00381f0003877f89 */ /* 0x000ea600000e0000 */
[--C-:B------:R-:W-:Y:S01]  /*4150*/  IMAD.X R143, R137, 0x1, R218.reuse, P0 ;  /* 0x00000001898f7824 */ /* 0x100fe200000e06da */
[----:B------:R1:W-:Y:S04]  /*4160*/  LDGSTS.E.BYPASS.LTC128B.128 [R216+0x8100], [R138.64], !P4 ;  /* 0x081000008ad87fae */ /* 0x0003e8000e101d4c */
[----:B------:R-:W3:Y:S04]  /*4170*/  SHFL.IDX PT, R137, R2, 0x1, 0x181f ;  /* 0x00381f0002897f89 */ /* 0x000ee800000e0000 */
[----:B------:R1:W-:Y:S01]  /*4180*/  LDGSTS.E.BYPASS.LTC128B.128 [R216+0xa100], [R142.64], !P6 ;  /* 0x0a1000008ed87fae */ /* 0x0003e2000f101d4c */
[----:B--2---:R-:W-:Y:S05]  /*4190*/  IADD3 R146, P0, R222, R135, RZ ;  /* 0x00000087de927210 */ /* 0x004fea0007f1e0ff */
[----:B---3--:R-:W-:Y:S01]  /*41a0*/  IMAD.X R147, R223, 0x1, R137, P0 ;  /* 0x00000001df937824 */ /* 0x008fe200000e0689 */
[----:B------:R-:W-:Y:S04]  /*41b0*/  IADD3 R144, P0, R135, R219, RZ ;  /* 0x000000db87907210 */ /* 0x000fe80007f1e0ff */
[----:B------:R1:W-:Y:S01]  /*41c0*/  LDGSTS.E.BYPASS.LTC128B.128 [R216+0x7100], [R146.64], !P5 ;  /* 0x0710000092d87fae */ /* 0x0003e2000e901d4c */
[----:B------:R-:W-:Y:S01]  /*41d0*/  IMAD.X R145, R137, 0x1, R217, P0 ;  /* 0x0000000189917824 */ /* 0x000fe200000e06d9 */
[----:B------:R-:W-:Y:S04]  /*41e0*/  IADD3 R134, P0, R135, R220, RZ ;  /* 0x000000dc87867210 */ /* 0x000fe80007f1e0ff */
[----:B------:R1:W-:Y:S01]  /*41f0*/  LDGSTS.E.BYPASS.LTC128B.128 [R216+0x9100], [R144.64], !P4 ;  /* 0x0910000090d87fae */ /* 0x0003e2000e101d4c */
[----:B------:R-:W-:Y:S05]  /*4200*/  IMAD.X R135, R137, 0x1, R218, P0 ;  /* 0x0000000189877824 */ /* 0x000fea00000e06da */
[----:B------:R1:W-:Y:S01]  /*4210*/  LDGSTS.E.BYPASS.LTC128B.128 [R216+0xb100], [R134.64], !P6 ;  /* 0x0b10000086d87fae */ /* 0x0003e2000f101d4c */
[----:B------:R-:W-:-:S05]  /*4220*/  BRA `(.L_x_4) ;  /* 0x00000cc000007947 */ /* 0x000fca0003800000 */
.L_x_3:
[----:B------:R-:W-:Y:S04]  /*4230*/  DEPBAR.LE SB0, 0x0 ;  /* 0x000080000000791a */ /* 0x000fe80000000000 */
[----:B------:R-:W-:Y:S01]  /*4240*/  BAR.SYNC.DEFER_BLOCKING 0x0 ;  /* 0x0000000000007b1d */ /* 0x000fe20000010000 */
[----:B------:R-:W-:Y:S01]  /*4250*/  SHF.R.S32.HI R227, RZ, 0x1f, R201 ;  /* 0x0000001fffe37819 */ /* 0x000fe200000114c9 */
[----:B------:R-:W-:Y:S01]  /*4260*/  IMAD.WIDE.U32 R134, R201, c[0x0][0x208], RZ ;  /* 0x00008200c9867a25 */ /* 0x000fe200078e00ff */
[----:B------:R-:W-:Y:S01]  /*4270*/  SHF.R.S32.HI R3, RZ, 0x1f, R200 ;  /* 0x0000001fff037819 */ /* 0x000fe200000114c8 */
[----:B------:R-:W-:Y:S02]  /*4280*/  UISETP.GE.AND UP0, UPT, UR7, 0x1, UPT ;  /* 0x000000010700788c */ /* 0x000fe4000bf06270 */
[----:B------:R-:W-:Y:S02]  /*4290*/  IMAD R227, R227, c[0x0][0x208], RZ ;  /* 0x00008200e3e37a24 */ /* 0x000fe400078e02ff */
[----:B------:R-:W-:Y:S02]  /*42a0*/  IMAD R3, R3, c[0x0][0x218], RZ ;  /* 0x0000860003037a24 */ /* 0x000fe400078e02ff */
[----:B------:R-:W-:Y:S02]  /*42b0*/  IMAD R227, R201, c[0x0][0x20c], R227 ;  /* 0x00008300c9e37a24 */ /* 0x000fe400078e02e3 */
[C---:B------:R-:W-:Y:S02]  /*42c0*/  IMAD R3, R200.reuse, c[0x0][0x21c], R3 ;  /* 0x00008700c8037a24 */ /* 0x040fe400078e0203 */
[----:B------:R-:W-:Y:S04]  /*42d0*/  IMAD.IADD R135, R135, 0x1, R227 ;  /* 0x0000000187877824 */ /* 0x000fe800078e02e3 */
[----:B------:R-:W-:Y:S05]  /*42e0*/  IMAD.WIDE.U32 R134, R200, c[0x0][0x218], R134 ;  /* 0x00008600c8867a25 */ /* 0x000fea00078e0086 */
[----:B------:R-:W-:Y:S01]  /*42f0*/  IADD3 R2, P0, R134, UR20, RZ ;  /* 0x0000001486027c10 */ /* 0x000fe2000ff1e0ff */
[----:B------:R-:W-:Y:S03]  /*4300*/  LDSM.16.M88.4 R136, [R198] ;  /* 0x00000000c688783b */ /* 0x000fe60000000200 */
[----:B------:R-:W-:Y:S01]  /*4310*/  IADD3.X R3, R135, UR5, R3, P0, !PT ;  /* 0x0000000587037c10 */ /* 0x000fe200087fe403 */
[----:B------:R-:W1:Y:S01]  /*4320*/  LDSM.16.M88.4 R140, [R197+0x6100] ;  /* 0x00610000c58c783b */ /* 0x000e620000000200 */
[C---:B------:R-:W-:Y:S03]  /*4330*/  LEA R224, P0, R2.reuse, c[0x0][0x1f8], 0x1 ;  /* 0x00007e0002e07a11 */ /* 0x040fe600078008ff */
[----:B------:R-:W-:Y:S01]  /*4340*/  LDSM.16.M88.4 R144, [R197+0x6900] ;  /* 0x00690000c590783b */ /* 0x000fe20000000200 */
[----:B------:R-:W-:Y:S03]  /*4350*/  LEA.HI.X R132, R2, c[0x0][0x1fc], R3, 0x1, P0 ;  /* 0x00007f0002847a11 */ /* 0x000fe600000f0c03 */
[----:B------:R-:W-:Y:S04]  /*4360*/  LDSM.16.M88.4 R148, [R197+0x7100] ;  /* 0x00710000c594783b */ /* 0x000fe80000000200 */
[----:B------:R-:W-:Y:S04]  /*4370*/  LDSM.16.M88.4 R152, [R197+0x7900] ;  /* 0x00790000c598783b */ /* 0x000fe80000000200 */
[----:B------:R-:W-:Y:S04]  /*4380*/  LDSM.16.M88.4 R156, [R187] ;  /* 0x00000000bb9c783b */ /* 0x000fe80000000200 */
[----:B------:R-:W-:Y:S04]  /*4390*/  LDSM.16.M88.4 R160, [R186] ;  /* 0x00000000baa0783b */ /* 0x000fe80000000200 */
[----:B------:R-:W-:Y:S04]  /*43a0*/  LDSM.16.M88.4 R164, [R185] ;  /* 0x00000000b9a4783b */ /* 0x000fe80000000200 */
[----:B------:R-:W2:Y:S04]  /*43b0*/  SHFL.IDX PT, R2, R224, 0x1, 0x181f ;  /* 0x00381f00e0027f89 */ /* 0x000ea800000e0000 */
[----:B------:R-:W3:Y:S04]  /*43c0*/  SHFL.IDX PT, R3, R132, 0x1, 0x181f ;  /* 0x00381f0084037f89 */ /* 0x000ee800000e0000 */
[----:B------:R-:W4:Y:S01]  /*43d0*/  SHFL.IDX PT, R235, R224, RZ, 0x181f ;  /* 0x00181fffe0eb7589 */ /* 0x000f2200000e0000 */
[C---:B-1----:R-:W-:Y:S03]  /*43e0*/  HMMA.16816.F32 R4, R136.reuse, R140, RZ ;  /* 0x0000008c8804723c */ /* 0x042fe600000018ff */
[----:B------:R-:W1:Y:S05]  /*43f0*/  SHFL.IDX PT, R229, R132, RZ, 0x181f ;  /* 0x00181fff84e57589 */ /* 0x000e6a00000e0000 */
[C---:B------:R-:W-:Y:S01]  /*4400*/  HMMA.16816.F32 R8, R136.reuse, R142, RZ ;  /* 0x0000008e8808723c */ /* 0x040fe200000018ff */
[----:B------:R-:W-:Y:S03]  /*4410*/  LDSM.16.M88.4 R140, [R196] ;  /* 0x00000000c48c783b */ /* 0x000fe60000000200 */
[-C--:B--2---:R-:W-:Y:S04]  /*4420*/  IADD3 R226, P1, P0, R213, R2.reuse, R222 ;  /* 0x00000002d5e27210 */ /* 0x084fe8000783e0de */
[C---:B------:R-:W-:Y:S01]  /*4430*/  HMMA.16816.F32 R12, R136.reuse, R144, RZ ;  /* 0x00000090880c723c */ /* 0x040fe200000018ff */
[-C--:B---3--:R-:W-:Y:S03]  /*4440*/  IADD3.X R227, RZ, R3.reuse, R223, P1, P0 ;  /* 0x00000003ffe37210 */ /* 0x088fe60000fe04df */
[-C--:B------:R-:W-:Y:S04]  /*4450*/  IADD3 R134, P1, P0, R212, R2.reuse, R219 ;  /* 0x00000002d4867210 */ /* 0x080fe8000783e0db */
[C---:B------:R-:W-:Y:S01]  /*4460*/  HMMA.16816.F32 R16, R136.reuse, R146, RZ ;  /* 0x000000928810723c */ /* 0x040fe200000018ff */
[----:B------:R-:W2:Y:S03]  /*4470*/  LDSM.16.M88.4 R144, [R195] ;  /* 0x00000000c390783b */ /* 0x000ea60000000200 */
[-C--:B------:R-:W-:Y:S02]  /*4480*/  IADD3.X R135, RZ, R3.reuse, R217, P1, P0 ;  /* 0x00000003ff877210 */ /* 0x080fe40000fe04d9 */
[----:B------:R-:W-:Y:S02]  /*4490*/  IADD3 R2, P1, P0, R211, R2, R220 ;  /* 0x00000002d3027210 */ /* 0x000fe4000783e0dc */
[C---:B------:R-:W-:Y:S04]  /*44a0*/  HMMA.16816.F32 R20, R136.reuse, R148, RZ ;  /* 0x000000948814723c */ /* 0x040fe800000018ff */
[--C-:B------:R-:W-:Y:S02]  /*44b0*/  IADD3.X R3, RZ, R3, R218.reuse, P1, P0 ;  /* 0x00000003ff037210 */ /* 0x100fe40000fe04da */
[----:B----4-:R-:W-:Y:S02]  /*44c0*/  IADD3 R232, P0, R222, R235, RZ ;  /* 0x000000ebdee87210 */ /* 0x010fe40007f1e0ff */
[C---:B------:R-:W-:Y:S01]  /*44d0*/  HMMA.16816.F32 R24, R136.reuse, R150, RZ ;  /* 0x000000968818723c */ /* 0x040fe200000018ff */
[----:B------:R-:W-:Y:S03]  /*44e0*/  ISETP.NE.U32.AND P1, PT, R214, RZ, PT ;  /* 0x000000ffd600720c */ /* 0x000fe60003f25070 */
[----:B-1----:R-:W-:Y:S01]  /*44f0*/  IMAD.X R233, R223, 0x1, R229, P0 ;  /* 0x00000001dfe97824 */ /* 0x002fe200000e06e5 */
[----:B------:R-:W-:Y:S03]  /*4500*/  IADD3 R230, P0, R235, R219, RZ ;  /* 0x000000dbebe67210 */ /* 0x000fe60007f1e0ff */
[C---:B------:R-:W-:Y:S01]  /*4510*/  HMMA.16816.F32 R28, R136.reuse, R152, RZ ;  /* 0x00000098881c723c */ /* 0x040fe200000018ff */
[----:B------:R-:W-:Y:S01]  /*4520*/  @!PT LDS RZ, [RZ] ;  /* 0x00000000fffff984 */ /* 0x000fe20000000800 */
[----:B------:R-:W-:Y:S01]  /*4530*/  @!PT LDS RZ, [RZ] ;  /* 0x00000000fffff984 */ /* 0x000fe20000000800 */
[----:B------:R-:W-:Y:S01]  /*4540*/  @!PT LDS RZ, [RZ] ;  /* 0x00000000fffff984 */ /* 0x000fe20000000800 */
[----:B------:R1:W-:Y:S03]  /*4550*/  LDGSTS.E.BYPASS.LTC128B.128 [R216+0x100], [R232.64], !P5 ;  /* 0x00100000e8d87fae */ /* 0x0003e6000e901d4c */
[----:B------:R-:W-:Y:S01]  /*4560*/  IMAD.X R231, R229, 0x1, R217, P0 ;  /* 0x00000001e5e77824 */ /* 0x000fe200000e06d9 */
[----:B------:R-:W-:Y:S03]  /*4570*/  IADD3 R228, P0, R235, R220, RZ ;  /* 0x000000dcebe47210 */ /* 0x000fe60007f1e0ff */
[----:B------:R-:W-:Y:S01]  /*4580*/  HMMA.16816.F32 R32, R136, R154, RZ ;  /* 0x0000009a8820723c */ /* 0x000fe200000018ff */
[----:B------:R1:W-:Y:S03]  /*4590*/  LDGSTS.E.BYPASS.LTC128B.128 [R216+0x2100], [R230.64], !P4 ;  /* 0x02100000e6d87fae */ /* 0x0003e6000e101d4c */
[----:B------:R-:W-:Y:S01]  /*45a0*/  IMAD.X R229, R229, 0x1, R218, P0 ;  /* 0x00000001e5e57824 */ /* 0x000fe200000e06da */
[----:B------:R-:W-:Y:S03]  /*45b0*/  ISETP.NE.U32.AND P0, PT, R215, RZ, PT ;  /* 0x000000ffd700720c */ /* 0x000fe60003f05070 */
[C---:B--2---:R-:W-:Y:S01]  /*45c0*/  HMMA.16816.F32 R4, R140.reuse, R144, R4 ;  /* 0x000000908c04723c */ /* 0x044fe20000001804 */
[----:B------:R1:W-:Y:S07]  /*45d0*/  LDGSTS.E.BYPASS.LTC128B.128 [R216+0x4100], [R228.64], !P6 ;  /* 0x04100000e4d87fae */ /* 0x0003ee000f101d4c */
[C---:B------:R-:W-:Y:S02]  /*45e0*/  HMMA.16816.F32 R8, R140.reuse, R146, R8 ;  /* 0x000000928c08723c */ /* 0x040fe40000001808 */
[----:B------:R1:W-:Y:S01]  /*45f0*/  LDGSTS.E.BYPASS.LTC128B.128.ZFILL [R216+0x1100], [R226.64], P0 ;  /* 0x01100000e2d87fae */ /* 0x0003e20008141d4c */
[----:B------:R-:W-:Y:S03]  /*4600*/  PLOP3.LUT P0, PT, PT, PT, UP0, 0x80, 0x0 ;  /* 0x000000000000781c */ /* 0x000fe60003f0f008 */
[----:B------:R1:W-:Y:S02]  /*4610*/  LDGSTS.E.BYPASS.LTC128B.128.ZFILL [R216+0x3100], [R134.64], P1 ;  /* 0x0310000086d87fae */ /* 0x0003e40008941d4c */
[C---:B------:R-:W-:Y:S02]  /*4620*/  HMMA.16816.F32 R12, R140.reuse, R156, R12 ;  /* 0x0000009c8c0c723c */ /* 0x040fe4000000180c */
[----:B------:R1:W-:Y:S04]  /*4630*/  LDGSTS.E.BYPASS.LTC128B.128.ZFILL [R216+0x5100], [R2.64], P2 ;  /* 0x0510000002d87fae */ /* 0x0003e80009141d4c */
[----:B------:R-:W-:Y:S02]  /*4640*/  LDSM.16.M88.4 R148, [R194] ;  /* 0x00000000c294783b */ /* 0x000fe40000000200 */
[C---:B------:R-:W-:Y:S02]  /*4650*/  HMMA.16816.F32 R16, R140.reuse, R158, R16 ;  /* 0x0000009e8c10723c */ /* 0x040fe40000001810 */
[----:B------:R-:W2:Y:S04]  /*4660*/  LDSM.16.M88.4 R168, [R191+0x6100] ;  /* 0x00610000bfa8783b */ /* 0x000ea80000000200 */
[----:B------:R-:W0:Y:S02]  /*4670*/  LDGDEPBAR ;  /* 0x00000000000079af */ /* 0x000e240000000000 */
[C---:B------:R-:W-:Y:S02]  /*4680*/  HMMA.16816.F32 R20, R140.reuse, R160, R20 ;  /* 0x000000a08c14723c */ /* 0x040fe40000001814 */
[----:B------:R-:W3:Y:S04]  /*4690*/  LDSM.16.M88.4 R172, [R191+0x6900] ;  /* 0x00690000bfac783b */ /* 0x000ee80000000200 */
[----:B------:R-:W4:Y:S02]  /*46a0*/  LDSM.16.M88.4 R136, [R191+0x7100] ;  /* 0x00710000bf88783b */ /* 0x000f240000000200 */
[C---:B------:R-:W-:Y:S02]  /*46b0*/  HMMA.16816.F32 R24, R140.reuse, R162, R24 ;  /* 0x000000a28c18723c */ /* 0x040fe40000001818 */
[----:B------:R-:W5:Y:S04]  /*46c0*/  LDSM.16.M88.4 R152, [R191+0x7900] ;  /* 0x00790000bf98783b */ /* 0x000f680000000200 */
[----:B------:R-:W-:Y:S02]  /*46d0*/  LDSM.16.M88.4 R144, [R193] ;  /* 0x00000000c190783b */ /* 0x000fe40000000200 */
[C---:B------:R-:W-:Y:S02]  /*46e0*/  HMMA.16816.F32 R28, R140.reuse, R164, R28 ;  /* 0x000000a48c1c723c */ /* 0x040fe4000000181c */
[----:B------:R-:W1:Y:S04]  /*46f0*/  LDSM.16.M88.4 R156, [R184] ;  /* 0x00000000b89c783b */ /* 0x000e680000000200 */
[----:B------:R-:W1:Y:S02]  /*4700*/  LDSM.16.M88.4 R160, [R184+0x800] ;  /* 0x00080000b8a0783b */ /* 0x000e640000000200 */
[----:B------:R-:W-:Y:S02]  /*4710*/  HMMA.16816.F32 R32, R140, R166, R32 ;  /* 0x000000a68c20723c */ /* 0x000fe40000001820 */
[----:B------:R-:W1:Y:S04]  /*4720*/  LDSM.16.M88.4 R140, [R184+0x1000] ;  /* 0x00100000b88c783b */ /* 0x000e680000000200 */
[----:B------:R-:W1:Y:S02]  /*4730*/  LDSM.16.M88.4 R164, [R184+0x1800] ;  /* 0x00180000b8a4783b */ /* 0x000e640000000200 */
[C---:B--2---:R-:W-:Y:S08]  /*4740*/  HMMA.16816.F32 R4, R148.reuse, R168, R4 ;  /* 0x000000a89404723c */ /* 0x044ff00000001804 */
[C---:B------:R-:W-:Y:S01]  /*4750*/  HMMA.16816.F32 R8, R148.reuse, R170, R8 ;  /* 0x000000aa9408723c */ /* 0x040fe20000001808 */
[----:B------:R-:W-:Y:S07]  /*4760*/  LDSM.16.M88.4 R168, [R197+0x8100] ;  /* 0x00810000c5a8783b */ /* 0x000fee0000000200 */
[C---:B---3--:R-:W-:Y:S08]  /*4770*/  HMMA.16816.F32 R12, R148.reuse, R172, R12 ;  /* 0x000000ac940c723c */ /* 0x048ff0000000180c */
[C---:B------:R-:W-:Y:S01]  /*4780*/  HMMA.16816.F32 R16, R148.reuse, R174, R16 ;  /* 0x000000ae9410723c */ /* 0x040fe20000001810 */
[----:B------:R-:W-:Y:S07]  /*4790*/  LDSM.16.M88.4 R172, [R197+0x8900] ;  /* 0x00890000c5ac783b */ /* 0x000fee0000000200 */
[C---:B----4-:R-:W-:Y:S08]  /*47a0*/  HMMA.16816.F32 R20, R148.reuse, R136, R20 ;  /* 0x000000889414723c */ /* 0x050ff00000001814 */
[C---:B------:R-:W-:Y:S01]  /*47b0*/  HMMA.16816.F32 R24, R148.reuse, R138, R24 ;  /* 0x0000008a9418723c */ /* 0x040fe20000001818 */
[----:B------:R-:W2:Y:S07]  /*47c0*/  LDSM.16.M88.4 R136, [R198+0x4000] ;  /* 0x00400000c688783b */ /* 0x000eae0000000200 */
[C---:B-----5:R-:W-:Y:S08]  /*47d0*/  HMMA.16816.F32 R28, R148.reuse, R152, R28 ;  /* 0x00000098941c723c */ /* 0x060ff0000000181c */
[----:B------:R-:W-:Y:S01]  /*47e0*/  HMMA.16816.F32 R32, R148, R154, R32 ;  /* 0x0000009a9420723c */ /* 0x000fe20000001820 */
[----:B------:R-:W3:Y:S04]  /*47f0*/  LDSM.16.M88.4 R148, [R197+0x9100] ;  /* 0x00910000c594783b */ /* 0x000ee80000000200 */
[----:B------:R-:W4:Y:S03]  /*4800*/  LDSM.16.M88.4 R152, [R197+0x9900] ;  /* 0x00990000c598783b */ /* 0x000f260000000200 */
[C---:B-1----:R-:W-:Y:S08]  /*4810*/  HMMA.16816.F32 R4, R144.reuse, R156, R4 ;  /* 0x0000009c9004723c */ /* 0x042ff00000001804 */
[C---:B------:R-:W-:Y:S01]  /*4820*/  HMMA.16816.F32 R8, R144.reuse, R158, R8 ;  /* 0x0000009e9008723c */ /* 0x040fe20000001808 */
[----:B------:R-:W-:Y:S07]  /*4830*/  LDSM.16.M88.4 R156, [R183] ;  /* 0x00000000b79c783b */ /* 0x000fee0000000200 */
[C---:B------:R-:W-:Y:S08]  /*4840*/  HMMA.16816.F32 R12, R144.reuse, R160, R12 ;  /* 0x000000a0900c723c */ /* 0x040ff0000000180c */
[C---:B------:R-:W-:Y:S01]  /*4850*/  HMMA.16816.F32 R16, R144.reuse, R162, R16 ;  /* 0x000000a29010723c */ /* 0x040fe20000001810 */
[----:B------:R-:W-:Y:S07]  /*4860*/  LDSM.16.M88.4 R160, [R182] ;  /* 0x00000000b6a0783b */ /* 0x000fee0000000200 */
[C---:B------:R-:W-:Y:S08]  /*4870*/  HMMA.16816.F32 R20, R144.reuse, R140, R20 ;  /* 0x0000008c9014723c */ /* 0x040ff00000001814 */
[C---:B------:R-:W-:Y:S01]  /*4880*/  HMMA.16816.F32 R24, R144.reuse, R142, R24 ;  /* 0x0000008e9018723c */ /* 0x040fe20000001818 */
[----:B------:R-:W1:Y:S07]  /*4890*/  LDSM.16.M88.4 R140, [R196+0x4000] ;  /* 0x00400000c48c783b */ /* 0x000e6e0000000200 */
[C---:B------:R-:W-:Y:S08]  /*48a0*/  HMMA.16816.F32 R28, R144.reuse, R164, R28 ;  /* 0x000000a4901c723c */ /* 0x040ff0000000181c */
[----:B------:R-:W-:Y:S01]  /*48b0*/  HMMA.16816.F32 R32, R144, R166, R32 ;  /* 0x000000a69020723c */ /* 0x000fe20000001820 */
[----:B------:R-:W5:Y:S04]  /*48c0*/  LDSM.16.M88.4 R144, [R181] ;  /* 0x00000000b590783b */ /* 0x000f680000000200 */
[----:B------:R-:W1:Y:S03]  /*48d0*/  LDSM.16.M88.4 R164, [R180] ;  /* 0x00000000b4a4783b */ /* 0x000e660000000200 */
[C---:B--2---:R-:W-:Y:S08]  /*48e0*/  HMMA.16816.F32 R4, R136.reuse, R168, R4 ;  /* 0x000000a88804723c */ /* 0x044ff00000001804 */
[C---:B------:R-:W-:Y:S01]  /*48f0*/  HMMA.16816.F32 R8, R136.reuse, R170, R8 ;  /* 0x000000aa8808723c */ /* 0x040fe20000001808 */
[----:B------:R-:W-:Y:S07]  /*4900*/  LDSM.16.M88.4 R168, [R191+0x8100] ;  /* 0x00810000bfa8783b */ /* 0x000fee0000000200 */
[C---:B------:R-:W-:Y:S08]  /*4910*/  HMMA.16816.F32 R12, R136.reuse, R172, R12 ;  /* 0x000000ac880c723c */ /* 0x040ff0000000180c */
[C---:B------:R-:W-:Y:S01]  /*4920*/  HMMA.16816.F32 R16, R136.reuse, R174, R16 ;  /* 0x000000ae8810723c */ /* 0x040fe20000001810 */
[----:B------:R-:W-:Y:S07]  /*4930*/  LDSM.16.M88.4 R172, [R191+0x8900] ;  /* 0x00890000bfac783b */ /* 0x000fee0000000200 */
[C---:B---3--:R-:W-:Y:S08]  /*4940*/  HMMA.16816.F32 R20, R136.reuse, R148, R20 ;  /* 0x000000948814723c */ /* 0x048ff00000001814 */
[C---:B------:R-:W-:Y:S01]  /*4950*/  HMMA.16816.F32 R24, R136.reuse, R150, R24 ;  /* 0x000000968818723c */ /* 0x040fe20000001818 */
[----:B------:R-:W2:Y:S07]  /*4960*/  LDSM.16.M88.4 R148, [R194+0x4000] ;  /* 0x00400000c294783b */ /* 0x000eae0000000200 */
        /* <DEDUP_REMOVED lines=10> */
[C---:B-----5:R-:W-:Y:S08]  /*4a10*/  HMMA.16816.F32 R20, R140.reuse, R144, R20 ;  /* 0x000000908c14723c */ /* 0x060ff00000001814 */
[C---:B------:R-:W-:Y:S01]  /*4a20*/  HMMA.16816.F32 R24, R140.reuse, R146, R24 ;  /* 0x000000928c18723c */ /* 0x040fe20000001818 */
[----:B------:R-:W1:Y:S07]  /*4a30*/  LDSM.16.M88.4 R144, [R193+0x4000] ;  /* 0x00400000c190783b */ /* 0x000e6e0000000200 */
[C---:B------:R-:W-:Y:S08]  /*4a40*/  HMMA.16816.F32 R28, R140.reuse, R164, R28 ;  /* 0x000000a48c1c723c */ /* 0x040ff0000000181c */
[----:B------:R-:W-:Y:S01]  /*4a50*/  HMMA.16816.F32 R32, R140, R166, R32 ;  /* 0x000000a68c20723c */ /* 0x000fe20000001820 */
[----:B------:R-:W5:Y:S04]  /*4a60*/  LDSM.16.M88.4 R140, [R184+0x3000] ;  /* 0x00300000b88c783b */ /* 0x000f680000000200 */
[----:B------:R-:W1:Y:S03]  /*4a70*/  LDSM.16.M88.4 R164, [R184+0x3800] ;  /* 0x00380000b8a4783b */ /* 0x000e660000000200 */
        /* <DEDUP_REMOVED lines=19> */
[C---:B-----5:R-:W-:Y:S08]  /*4bb0*/  HMMA.16816.F32 R20, R144.reuse, R140, R20 ;  /* 0x0000008c9014723c */ /* 0x060ff00000001814 */
        /* <DEDUP_REMOVED lines=32> */
[C---:B--2---:R-:W-:Y:S01]  /*4dc0*/  HMMA.16816.F32 R4, R148.reuse, R168, R4 ;  /* 0x000000a89404723c */ /* 0x044fe20000001804 */
[----:B------:R-:W-:Y:S04]  /*4dd0*/  DEPBAR.LE SB0, 0x0 ;  /* 0x000080000000791a */ /* 0x000fe80000000000 */
[----:B------:R-:W-:Y:S03]  /*4de0*/  BAR.SYNC.DEFER_BLOCKING 0x0 ;  /* 0x0000000000007b1d */ /* 0x000fe60000010000 */
[C---:B------:R-:W-:Y:S08]  /*4df0*/  HMMA.16816.F32 R8, R148.reuse, R170, R8 ;  /* 0x000000aa9408723c */ /* 0x040ff00000001808 */
[C---:B------:R-:W-:Y:S08]  /*4e00*/  HMMA.16816.F32 R12, R148.reuse, R172, R12 ;  /* 0x000000ac940c723c */ /* 0x040ff0000000180c */
[C---:B------:R-:W-:Y:S08]  /*4e10*/  HMMA.16816.F32 R16, R148.reuse, R174, R16 ;  /* 0x000000ae9410723c */ /* 0x040ff00000001810 */
[C---:B---3--:R-:W-:Y:S08]  /*4e20*/  HMMA.16816.F32 R20, R148.reuse, R136, R20 ;  /* 0x000000889414723c */ /* 0x048ff00000001814 */
[C---:B------:R-:W-:Y:S08]  /*4e30*/  HMMA.16816.F32 R24, R148.reuse, R138, R24 ;  /* 0x0000008a9418723c */ /* 0x040ff00000001818 */
[C---:B----4-:R-:W-:Y:S08]  /*4e40*/  HMMA.16816.F32 R28, R148.reuse, R152, R28 ;  /* 0x00000098941c723c */ /* 0x050ff0000000181c */
[----:B------:R-:W-:Y:S08]  /*4e50*/  HMMA.16816.F32 R32, R148, R154, R32 ;  /* 0x0000009a9420723c */ /* 0x000ff00000001820 */
[C---:B-1----:R-:W-:Y:S08]  /*4e60*/  HMMA.16816.F32 R4, R144.reuse, R156, R4 ;  /* 0x0000009c9004723c */ /* 0x042ff00000001804 */
[C---:B------:R-:W-:Y:S08]  /*4e70*/  HMMA.16816.F32 R8, R144.reuse, R158, R8 ;  /* 0x0000009e9008723c */ /* 0x040ff00000001808 */
[C---:B------:R-:W-:Y:S08]  /*4e80*/  HMMA.16816.F32 R12, R144.reuse, R160, R12 ;  /* 0x000000a0900c723c */ /* 0x040ff0000000180c */
[C---:B------:R-:W-:Y:S08]  /*4e90*/  HMMA.16816.F32 R16, R144.reuse, R162, R16 ;  /* 0x000000a29010723c */ /* 0x040ff00000001810 */
[C---:B-----5:R-:W-:Y:S08]  /*4ea0*/  HMMA.16816.F32 R20, R144.reuse, R140, R20 ;  /* 0x0000008c9014723c */ /* 0x060ff00000001814 */
[C---:B------:R-:W-:Y:S08]  /*4eb0*/  HMMA.16816.F32 R24, R144.reuse, R142, R24 ;  /* 0x0000008e9018723c */ /* 0x040ff00000001818 */
[C---:B------:R-:W-:Y:S08]  /*4ec0*/  HMMA.16816.F32 R28, R144.reuse, R164, R28 ;  /* 0x000000a4901c723c */ /* 0x040ff0000000181c */
[----:B------:R-:W-:Y:S01]  /*4ed0*/  HMMA.16816.F32 R32, R144, R166, R32 ;  /* 0x000000a69020723c */ /* 0x000fe20000001820 */
[----:B------:R-:W-:-:S07]  /*4ee0*/  @P0 BRA `(.L_x_5) ;  /* 0xfffff00000000947 */ /* 0x000fce000383ffff */
.L_x_4:
[----:B------:R-:W-:Y:S01]  /*4ef0*/  FMNMX.FTZ R2, R4, R133, !PT ;  /* 0x0000008504027209 */ /* 0x000fe20007810000 */
[----:B-1----:R-:W-:Y:S01]  /*4f00*/  LDSM.16.MT88.4 R140, [R190+0x100] ;  /* 0x00010000be8c783b */ /* 0x002fe20000004200 */
[----:B------:R-:W-:Y:S01]  /*4f10*/  FMNMX.FTZ R132, R6, R0, !PT ;  /* 0x0000000006847209 */ /* 0x000fe20007810000 */
[----:B------:R-:W-:Y:S01]  /*4f20*/  UIADD3 UR4, UR7, -0x1, URZ ;  /* 0xffffffff07047890 */ /* 0x000fe2000fffe03f */
[----:B------:R-:W-:Y:S02]  /*4f30*/  FMNMX.FTZ R3, R5, R2, !PT ;  /* 0x0000000205037209 */ /* 0x000fe40007810000 */
[----:B------:R-:W-:Y:S02]  /*4f40*/  FMNMX.FTZ R135, R7, R132, !PT ;  /* 0x0000008407877209 */ /* 0x000fe40007810000 */
[----:B------:R-:W-:Y:S01]  /*4f50*/  FMNMX.FTZ R2, R8, R3, !PT ;  /* 0x0000000308027209 */ /* 0x000fe20007810000 */
[----:B------:R-:W-:Y:S01]  /*4f60*/  LDSM.16.MT88.4 R144, [R189+0x100] ;  /* 0x00010000bd90783b */ /* 0x000fe20000004200 */
[----:B------:R-:W-:Y:S02]  /*4f70*/  FMNMX.FTZ R132, R10, R135, !PT ;  /* 0x000000870a847209 */ /* 0x000fe40007810000 */
        /* <DEDUP_REMOVED lines=23> */
[----:B------:R-:W0:Y:S01]  /*50f0*/  LDGDEPBAR ;  /* 0x00000000000079af */ /* 0x000e220000000000 */
[----:B------:R-:W-:Y:S02]  /*5100*/  FMNMX.FTZ R132, R30, R135, !PT ;  /* 0x000000871e847209 */ /* 0x000fe40007810000 */
[----:B------:R-:W-:Y:S02]  /*5110*/  FMNMX.FTZ R3, R29, R2, !PT ;  /* 0x000000021d037209 */ /* 0x000fe40007810000 */
[----:B------:R-:W-:Y:S01]  /*5120*/  ISETP.LT.AND P0, PT, RZ, UR7, PT ;  /* 0x00000007ff007c0c */ /* 0x000fe2000bf01270 */
[----:B------:R-:W-:Y:S01]  /*5130*/  UMOV UR7, UR4 ;  /* 0x0000000400077c82 */ /* 0x000fe20008000000 */
[----:B------:R-:W-:Y:S02]  /*5140*/  FMNMX.FTZ R2, R32, R3, !PT ;  /* 0x0000000320027209 */ /* 0x000fe40007810000 */
[----:B------:R-:W-:Y:S02]  /*5150*/  FMNMX.FTZ R3, R31, R132, !PT ;  /* 0x000000841f037209 */ /* 0x000fe40007810000 */
[----:B------:R-:W-:Y:S02]  /*5160*/  FMNMX.FTZ R136, R33, R2, !PT ;  /* 0x0000000221887209 */ /* 0x000fe40007810000 */
[----:B------:R-:W-:Y:S03]  /*5170*/  FMNMX.FTZ R2, R34, R3, !PT ;  /* 0x0000000322027209 */ /* 0x000fe60007810000 */
[----:B------:R-:W-:Y:S01]  /*5180*/  SHFL.BFLY PT, R3, R136, 0x2, 0x1f ;  /* 0x0c401f0088037f89 */ /* 0x000fe200000e0000 */
[----:B------:R-:W-:Y:S07]  /*5190*/  FMNMX.FTZ R137, R35, R2, !PT ;  /* 0x0000000223897209 */ /* 0x000fee0007810000 */
[----:B------:R-:W1:Y:S02]  /*51a0*/  SHFL.BFLY PT, R2, R137, 0x2, 0x1f ;  /* 0x0c401f0089027f89 */ /* 0x000e6400000e0000 */
[----:B-1----:R-:W-:Y:S02]  /*51b0*/  FMNMX.FTZ R134, R137, R2, !PT ;  /* 0x0000000289867209 */ /* 0x002fe40007810000 */
[----:B------:R-:W-:Y:S04]  /*51c0*/  FMNMX.FTZ R139, R136, R3, !PT ;  /* 0x00000003888b7209 */ /* 0x000fe80007810000 */
[----:B------:R-:W1:Y:S08]  /*51d0*/  SHFL.BFLY PT, R3, R134, 0x1, 0x1f ;  /* 0x0c201f0086037f89 */ /* 0x000e7000000e0000 */
[----:B------:R-:W2:Y:S01]  /*51e0*/  SHFL.BFLY PT, R132, R139, 0x1, 0x1f ;  /* 0x0c201f008b847f89 */ /* 0x000ea200000e0000 */
[----:B-1----:R-:W-:Y:S05]  /*51f0*/  FMNMX.FTZ R3, R134, R3, !PT ;  /* 0x0000000386037209 */ /* 0x002fea0007810000 */
[----:B------:R-:W-:Y:S01]  /*5200*/  FMUL.FTZ R167, R3, c[0x0][0x2d0] ;  /* 0x0000b40003a77a20 */ /* 0x000fe20000410000 */
[----:B--2---:R-:W-:Y:S03]  /*5210*/  FMNMX.FTZ R132, R139, R132, !PT ;  /* 0x000000848b847209 */ /* 0x004fe60007810000 */
[--C-:B------:R-:W-:Y:S01]  /*5220*/  FFMA.FTZ R166, R7, c[0x0][0x2d0], -R167.reuse ;  /* 0x0000b40007a67a23 */ /* 0x100fe200000108a7 */
[----:B------:R-:W1:Y:S01]  /*5230*/  LDSM.16.MT88.4 R136, [R192+0x100] ;  /* 0x00010000c088783b */ /* 0x000e620000004200 */
[----:B------:R-:W-:Y:S02]  /*5240*/  FFMA.FTZ R7, R11, c[0x0][0x2d0], -R167 ;  /* 0x0000b4000b077a23 */ /* 0x000fe400000108a7 */
[C---:B------:R-:W-:Y:S02]  /*5250*/  FADD.FTZ R2, -R132.reuse, R133 ;  /* 0x0000008584027221 */ /* 0x040fe40000010100 */
[----:B------:R-:W-:Y:S01]  /*5260*/  FMUL.FTZ R168, R132, c[0x0][0x2d0] ;  /* 0x0000b40084a87a20 */ /* 0x000fe20000410000 */
[----:B------:R-:W-:Y:S01]  /*5270*/  MUFU.EX2 R166, R166 ;  /* 0x000000a600a67308 */ /* 0x000fe20000000800 */
[----:B------:R-:W-:Y:S02]  /*5280*/  FMUL.FTZ R135, R2, c[0x0][0x2d0] ;  /* 0x0000b40002877a20 */ /* 0x000fe40000410000 */
[----:B------:R-:W-:Y:S02]  /*5290*/  FADD.FTZ R133, -R3, R0 ;  /* 0x0000000003857221 */ /* 0x000fe40000010100 */
[--C-:B------:R-:W-:Y:S02]  /*52a0*/  FFMA.FTZ R164, R4, c[0x0][0x2d0], -R168.reuse ;  /* 0x0000b40004a47a23 */ /* 0x100fe400000108a8 */
[--C-:B------:R-:W-:Y:S02]  /*52b0*/  FFMA.FTZ R165, R5, c[0x0][0x2d0], -R168.reuse ;  /* 0x0000b40005a57a23 */ /* 0x100fe400000108a8 */
[--C-:B------:R-:W-:Y:S01]  /*52c0*/  FFMA.FTZ R5, R8, c[0x0][0x2d0], -R168.reuse ;  /* 0x0000b40008057a23 */ /* 0x100fe200000108a8 */
[----:B------:R2:W3:Y:S01]  /*52d0*/  MUFU.EX2 R2, R135 ;  /* 0x0000008700027308 */ /* 0x0004e20000000800 */
[--C-:B------:R-:W-:Y:S02]  /*52e0*/  FFMA.FTZ R134, R9, c[0x0][0x2d0], -R168.reuse ;  /* 0x0000b40009867a23 */ /* 0x100fe400000108a8 */
[----:B------:R-:W-:Y:S01]  /*52f0*/  FMUL.FTZ R0, R133, c[0x0][0x2d0] ;  /* 0x0000b40085007a20 */ /* 0x000fe20000410000 */
[----:B------:R-:W-:Y:S01]  /*5300*/  MOV R133, R132 ;  /* 0x0000008400857202 */ /* 0x000fe20000000f00 */
[--C-:B------:R-:W-:Y:S02]  /*5310*/  FFMA.FTZ R226, R32, c[0x0][0x2d0], -R168.reuse ;  /* 0x0000b40020e27a23 */ /* 0x100fe400000108a8 */
[--C-:B------:R-:W-:Y:S02]  /*5320*/  FFMA.FTZ R228, R34, c[0x0][0x2d0], -R167.reuse ;  /* 0x0000b40022e47a23 */ /* 0x100fe400000108a7 */
[--C-:B------:R-:W-:Y:S01]  /*5330*/  FFMA.FTZ R169, R12, c[0x0][0x2d0], -R168.reuse ;  /* 0x0000b4000ca97a23 */ /* 0x100fe200000108a8 */
[----:B------:R-:W4:Y:S01]  /*5340*/  MUFU.EX2 R0, R0 ;  /* 0x0000000000007308 */ /* 0x000f220000000800 */
[--C-:B------:R-:W-:Y:S02]  /*5350*/  FFMA.FTZ R170, R13, c[0x0][0x2d0], -R168.reuse ;  /* 0x0000b4000daa7a23 */ /* 0x100fe400000108a8 */
[--C-:B------:R-:W-:Y:S02]  /*5360*/  FFMA.FTZ R171, R14, c[0x0][0x2d0], -R167.reuse ;  /* 0x0000b4000eab7a23 */ /* 0x100fe400000108a7 */
[--C-:B------:R-:W-:Y:S02]  /*5370*/  FFMA.FTZ R172, R15, c[0x0][0x2d0], -R167.reuse ;  /* 0x0000b4000fac7a23 */ /* 0x100fe400000108a7 */
[--C-:B------:R-:W-:Y:S02]  /*5380*/  FFMA.FTZ R173, R16, c[0x0][0x2d0], -R168.reuse ;  /* 0x0000b40010ad7a23 */ /* 0x100fe400000108a8 */
[----:B------:R-:W-:Y:S01]  /*5390*/  FFMA.FTZ R174, R17, c[0x0][0x2d0], -R168 ;  /* 0x0000b40011ae7a23 */ /* 0x000fe200000108a8 */
[----:B------:R-:W-:Y:S01]  /*53a0*/  MUFU.EX2 R164, R164 ;  /* 0x000000a400a47308 */ /* 0x000fe20000000800 */
[--C-:B------:R-:W-:Y:S02]  /*53b0*/  FFMA.FTZ R175, R18, c[0x0][0x2d0], -R167.reuse ;  /* 0x0000b40012af7a23 */ /* 0x100fe400000108a7 */
[--C-:B------:R-:W-:Y:S02]  /*53c0*/  FFMA.FTZ R224, R19, c[0x0][0x2d0], -R167.reuse ;  /* 0x0000b40013e07a23 */ /* 0x100fe400000108a7 */
[--C-:B--2---:R-:W-:Y:S02]  /*53d0*/  FFMA.FTZ R135, R6, c[0x0][0x2d0], -R167.reuse ;  /* 0x0000b40006877a23 */ /* 0x104fe400000108a7 */
[----:B------:R-:W-:Y:S02]  /*53e0*/  FFMA.FTZ R6, R10, c[0x0][0x2d0], -R167 ;  /* 0x0000b4000a067a23 */ /* 0x000fe400000108a7 */
[C---:B---3--:R-:W-:Y:S01]  /*53f0*/  FMUL.FTZ R8, R2.reuse, R128 ;  /* 0x0000008002087220 */ /* 0x048fe20000410000 */
[----:B------:R-:W2:Y:S01]  /*5400*/  MUFU.EX2 R165, R165 ;  /* 0x000000a500a57308 */ /* 0x000ea20000000800 */
[C---:B------:R-:W-:Y:S02]  /*5410*/  FMUL.FTZ R9, R2.reuse, R129 ;  /* 0x0000008102097220 */ /* 0x040fe40000410000 */
[----:B------:R-:W-:Y:S02]  /*5420*/  FMUL.FTZ R36, R2, R36 ;  /* 0x0000002402247220 */ /* 0x000fe40000410000 */
[C---:B----4-:R-:W-:Y:S02]  /*5430*/  FMUL.FTZ R10, R0.reuse, R130 ;  /* 0x00000082000a7220 */ /* 0x050fe40000410000 */
[----:B------:R-:W-:Y:S02]  /*5440*/  FMUL.FTZ R11, R0, R131 ;  /* 0x00000083000b7220 */ /* 0x000fe40000410000 */
[----:B------:R-:W-:Y:S01]  /*5450*/  FMUL.FTZ R37, R2, R37 ;  /* 0x0000002502257220 */ /* 0x000fe20000410000 */
[----:B------:R-:W-:Y:S01]  /*5460*/  MUFU.EX2 R5, R5 ;  /* 0x0000000500057308 */ /* 0x000fe20000000800 */
[C---:B------:R-:W-:Y:S02]  /*5470*/  FMUL.FTZ R38, R0.reuse, R38 ;  /* 0x0000002600267220 */ /* 0x040fe40000410000 */
[----:B------:R-:W-:Y:S02]  /*5480*/  FMUL.FTZ R39, R0, R39 ;  /* 0x0000002700277220 */ /* 0x000fe40000410000 */
[C---:B------:R-:W-:Y:S02]  /*5490*/  FMUL.FTZ R40, R2.reuse, R40 ;  /* 0x0000002802287220 */ /* 0x040fe40000410000 */
[----:B------:R-:W-:Y:S02]  /*54a0*/  FMUL.FTZ R41, R2, R41 ;  /* 0x0000002902297220 */ /* 0x000fe40000410000 */
[C---:B------:R-:W-:Y:S01]  /*54b0*/  FMUL.FTZ R42, R0.reuse, R42 ;  /* 0x0000002a002a7220 */ /* 0x040fe20000410000 */
[----:B------:R-:W3:Y:S01]  /*54c0*/  MUFU.EX2 R134, R134 ;  /* 0x0000008600867308 */ /* 0x000ee20000000800 */
[----:B------:R-:W-:Y:S02]  /*54d0*/  FMUL.FTZ R43, R0, R43 ;  /* 0x0000002b002b7220 */ /* 0x000fe40000410000 */
[C---:B------:R-:W-:Y:S01]  /*54e0*/  FMUL.FTZ R44, R2.reuse, R44 ;  /* 0x0000002c022c7220 */ /* 0x040fe20000410000 */
[----:B--2---:R-:W-:Y:S01]  /*54f0*/  F2FP.PACK_AB R128, R165, R164 ;  /* 0x000000a4a580723e */ /* 0x004fe200000000ff */
[----:B------:R-:W-:Y:S02]  /*5500*/  FMUL.FTZ R45, R2, R45 ;  /* 0x0000002d022d7220 */ /* 0x000fe40000410000 */
[C---:B------:R-:W-:Y:S02]  /*5510*/  FMUL.FTZ R46, R0.reuse, R46 ;  /* 0x0000002e002e7220 */ /* 0x040fe40000410000 */
[----:B------:R-:W-:Y:S01]  /*5520*/  FMUL.FTZ R47, R0, R47 ;  /* 0x0000002f002f7220 */ /* 0x000fe20000410000 */
[----:B------:R-:W2:Y:S01]  /*5530*/  MUFU.EX2 R135, R135 ;  /* 0x0000008700877308 */ /* 0x000ea20000000800 */
[C---:B------:R-:W-:Y:S02]  /*5540*/  FMUL.FTZ R48, R2.reuse, R48 ;  /* 0x0000003002307220 */ /* 0x040fe40000410000 */
[----:B------:R-:W-:Y:S02]  /*5550*/  FMUL.FTZ R49, R2, R49 ;  /* 0x0000003102317220 */ /* 0x000fe40000410000 */
[C---:B------:R-:W-:Y:S02]  /*5560*/  FMUL.FTZ R50, R0.reuse, R50 ;  /* 0x0000003200327220 */ /* 0x040fe40000410000 */
[----:B------:R-:W-:Y:S02]  /*5570*/  FMUL.FTZ R51, R0, R51 ;  /* 0x0000003300337220 */ /* 0x000fe40000410000 */
[C---:B------:R-:W-:Y:S01]  /*5580*/  FMUL.FTZ R12, R2.reuse, R124 ;  /* 0x0000007c020c7220 */ /* 0x040fe20000410000 */
[----:B------:R-:W-:Y:S01]  /*5590*/  MUFU.EX2 R6, R6 ;  /* 0x0000000600067308 */ /* 0x000fe20000000800 */
[----:B------:R-:W-:Y:S02]  /*55a0*/  FMUL.FTZ R13, R2, R125 ;  /* 0x0000007d020d7220 */ /* 0x000fe40000410000 */
[----:B------:R-:W-:Y:S01]  /*55b0*/  FMUL.FTZ R14, R0, R126 ;  /* 0x0000007e000e7220 */ /* 0x000fe20000410000 */
[----:B---3--:R-:W-:Y:S01]  /*55c0*/  F2FP.PACK_AB R130, R134, R5 ;  /* 0x000000058682723e */ /* 0x008fe200000000ff */
[----:B------:R-:W-:Y:S02]  /*55d0*/  FMUL.FTZ R15, R0, R127 ;  /* 0x0000007f000f7220 */ /* 0x000fe40000410000 */
[----:B------:R-:W-:Y:S01]  /*55e0*/  LDSM.16.MT88.4 R124, [R188+0x4100] ;  /* 0x00410000bc7c783b */ /* 0x000fe20000004200 */
[C---:B------:R-:W-:Y:S02]  /*55f0*/  FMUL.FTZ R52, R2.reuse, R52 ;  /* 0x0000003402347220 */ /* 0x040fe40000410000 */
[----:B------:R-:W3:Y:S01]  /*5600*/  MUFU.EX2 R7, R7 ;  /* 0x0000000700077308 */ /* 0x000ee20000000800 */
[----:B------:R-:W-:Y:S02]  /*5610*/  FMUL.FTZ R53, R2, R53 ;  /* 0x0000003502357220 */ /* 0x000fe40000410000 */
[----:B------:R-:W-:Y:S01]  /*5620*/  FMUL.FTZ R54, R0, R54 ;  /* 0x0000003600367220 */ /* 0x000fe20000410000 */
[----:B--2---:R-:W-:Y:S01]  /*5630*/  F2FP.PACK_AB R129, R166, R135 ;  /* 0x00000087a681723e */ /* 0x004fe200000000ff */
[----:B------:R-:W-:Y:S02]  /*5640*/  FMUL.FTZ R55, R0, R55 ;  /* 0x0000003700377220 */ /* 0x000fe40000410000 */
[C---:B------:R-:W-:Y:S02]  /*5650*/  FMUL.FTZ R56, R2.reuse, R56 ;  /* 0x0000003802387220 */ /* 0x040fe40000410000 */
[----:B------:R-:W-:Y:S01]  /*5660*/  FMUL.FTZ R57, R2, R57 ;  /* 0x0000003902397220 */ /* 0x000fe20000410000 */
[----:B------:R-:W-:Y:S01]  /*5670*/  MUFU.EX2 R169, R169 ;  /* 0x000000a900a97308 */ /* 0x000fe20000000800 */
[C---:B------:R-:W-:Y:S02]  /*5680*/  FMUL.FTZ R58, R0.reuse, R58 ;  /* 0x0000003a003a7220 */ /* 0x040fe40000410000 */
[----:B------:R-:W-:Y:S02]  /*5690*/  FMUL.FTZ R59, R0, R59 ;  /* 0x0000003b003b7220 */ /* 0x000fe40000410000 */
[C---:B------:R-:W-:Y:S02]  /*56a0*/  FMUL.FTZ R60, R2.reuse, R60 ;  /* 0x0000003c023c7220 */ /* 0x040fe40000410000 */
[----:B------:R-:W-:Y:S02]  /*56b0*/  FMUL.FTZ R61, R2, R61 ;  /* 0x0000003d023d7220 */ /* 0x000fe40000410000 */
[C---:B------:R-:W-:Y:S01]  /*56c0*/  FMUL.FTZ R62, R0.reuse, R62 ;  /* 0x0000003e003e7220 */ /* 0x040fe20000410000 */
[----:B------:R-:W2:Y:S01]  /*56d0*/  MUFU.EX2 R170, R170 ;  /* 0x000000aa00aa7308 */ /* 0x000ea20000000800 */
[----:B------:R-:W-:Y:S02]  /*56e0*/  FMUL.FTZ R63, R0, R63 ;  /* 0x0000003f003f7220 */ /* 0x000fe40000410000 */
[C---:B------:R-:W-:Y:S01]  /*56f0*/  FMUL.FTZ R64, R2.reuse, R64 ;  /* 0x0000004002407220 */ /* 0x040fe20000410000 */
[----:B---3--:R-:W-:Y:S01]  /*5700*/  F2FP.PACK_AB R131, R7, R6 ;  /* 0x000000060783723e */ /* 0x008fe200000000ff */
[----:B------:R-:W-:Y:S02]  /*5710*/  FMUL.FTZ R65, R2, R65 ;  /* 0x0000004102417220 */ /* 0x000fe40000410000 */
[C---:B------:R-:W-:Y:S02]  /*5720*/  FMUL.FTZ R66, R0.reuse, R66 ;  /* 0x0000004200427220 */ /* 0x040fe40000410000 */
[----:B------:R-:W-:Y:S01]  /*5730*/  FMUL.FTZ R67, R0, R67 ;  /* 0x0000004300437220 */ /* 0x000fe20000410000 */
[----:B------:R-:W-:Y:S01]  /*5740*/  MUFU.EX2 R171, R171 ;  /* 0x000000ab00ab7308 */ /* 0x000fe20000000800 */
[C---:B-1----:R-:W-:Y:S05]  /*5750*/  HMMA.16816.F32 R8, R128.reuse, R136, R8 ;  /* 0x000000888008723c */ /* 0x042fea0000001808 */
[C---:B------:R-:W-:Y:S02]  /*5760*/  FMUL.FTZ R68, R2.reuse, R68 ;  /* 0x0000004402447220 */ /* 0x040fe40000410000 */
[----:B------:R-:W-:Y:S01]  /*5770*/  FMUL.FTZ R69, R2, R69 ;  /* 0x0000004502457220 */ /* 0x000fe20000410000 */
[C---:B------:R-:W-:Y:S01]  /*5780*/  HMMA.16816.F32 R36, R128.reuse, R138, R36 ;  /* 0x0000008a8024723c */ /* 0x040fe20000001824 */
[----:B------:R-:W1:Y:S01]  /*5790*/  LDSM.16.MT88.4 R136, [R188+0x100] ;  /* 0x00010000bc88783b */ /* 0x000e620000004200 */
[----:B------:R-:W3:Y:S02]  /*57a0*/  MUFU.EX2 R172, R172 ;  /* 0x000000ac00ac7308 */ /* 0x000ee40000000800 */
[C---:B------:R-:W-:Y:S02]  /*57b0*/  FMUL.FTZ R70, R0.reuse, R70 ;  /* 0x0000004600467220 */ /* 0x040fe40000410000 */
[----:B------:R-:W-:Y:S02]  /*57c0*/  FMUL.FTZ R71, R0, R71 ;  /* 0x0000004700477220 */ /* 0x000fe40000410000 */
[C---:B------:R-:W-:Y:S04]  /*57d0*/  HMMA.16816.F32 R40, R128.reuse, R140, R40 ;  /* 0x0000008c8028723c */ /* 0x040fe80000001828 */
[C---:B------:R-:W-:Y:S01]  /*57e0*/  FMUL.FTZ R72, R2.reuse, R72 ;  /* 0x0000004802487220 */ /* 0x040fe20000410000 */
[----:B------:R-:W-:Y:S01]  /*57f0*/  MUFU.EX2 R173, R173 ;  /* 0x000000ad00ad7308 */ /* 0x000fe20000000800 */
[----:B------:R-:W-:Y:S02]  /*5800*/  FMUL.FTZ R73, R2, R73 ;  /* 0x0000004902497220 */ /* 0x000fe40000410000 */
[C---:B------:R-:W-:Y:S01]  /*5810*/  HMMA.16816.F32 R44, R128.reuse, R142, R44 ;  /* 0x0000008e802c723c */ /* 0x040fe2000000182c */
[----:B------:R-:W4:Y:S03]  /*5820*/  LDSM.16.MT88.4 R140, [R192+0x2100] ;  /* 0x00210000c08c783b */ /* 0x000f260000004200 */
[C---:B------:R-:W-:Y:S02]  /*5830*/  FMUL.FTZ R74, R0.reuse, R74 ;  /* 0x0000004a004a7220 */ /* 0x040fe40000410000 */
[----:B------:R-:W-:Y:S01]  /*5840*/  FMUL.FTZ R75, R0, R75 ;  /* 0x0000004b004b7220 */ /* 0x000fe20000410000 */
[----:B------:R-:W5:Y:S01]  /*5850*/  MUFU.EX2 R174, R174 ;  /* 0x000000ae00ae7308 */ /* 0x000f620000000800 */
[C---:B------:R-:W-:Y:S04]  /*5860*/  HMMA.16816.F32 R48, R128.reuse, R144, R48 ;  /* 0x000000908030723c */ /* 0x040fe80000001830 */
[C---:B------:R-:W-:Y:S02]  /*5870*/  FMUL.FTZ R76, R2.reuse, R76 ;  /* 0x0000004c024c7220 */ /* 0x040fe40000410000 */
[----:B------:R-:W-:Y:S02]  /*5880*/  FMUL.FTZ R77, R2, R77 ;  /* 0x0000004d024d7220 */ /* 0x000fe40000410000 */
[C---:B------:R-:W-:Y:S01]  /*5890*/  HMMA.16816.F32 R52, R128.reuse, R146, R52 ;  /* 0x000000928034723c */ /* 0x040fe20000001834 */
[----:B------:R-:W2:Y:S01]  /*58a0*/  LDSM.16.MT88.4 R144, [R190+0x2100] ;  /* 0x00210000be90783b */ /* 0x000ea20000004200 */
[----:B------:R-:W-:Y:S02]  /*58b0*/  MUFU.EX2 R175, R175 ;  /* 0x000000af00af7308 */ /* 0x000fe40000000800 */
[C---:B------:R-:W-:Y:S02]  /*58c0*/  FMUL.FTZ R78, R0.reuse, R78 ;  /* 0x0000004e004e7220 */ /* 0x040fe40000410000 */
[----:B------:R-:W-:Y:S02]  /*58d0*/  FMUL.FTZ R79, R0, R79 ;  /* 0x0000004f004f7220 */ /* 0x000fe40000410000 */
[C---:B------:R-:W-:Y:S01]  /*58e0*/  FMUL.FTZ R80, R2.reuse, R80 ;  /* 0x0000005002507220 */ /* 0x040fe20000410000 */
[C---:B-1----:R-:W-:Y:S03]  /*58f0*/  HMMA.16816.F32 R56, R128.reuse, R136, R56 ;  /* 0x000000888038723c */ /* 0x042fe60000001838 */
[----:B------:R-:W-:Y:S01]  /*5900*/  FMUL.FTZ R81, R2, R81 ;  /* 0x0000005102517220 */ /* 0x000fe20000410000 */
[----:B------:R-:W1:Y:S01]  /*5910*/  MUFU.EX2 R224, R224 ;  /* 0x000000e000e07308 */ /* 0x000e620000000800 */
[C---:B------:R-:W-:Y:S02]  /*5920*/  FMUL.FTZ R82, R0.reuse, R82 ;  /* 0x0000005200527220 */ /* 0x040fe40000410000 */
[----:B------:R-:W-:Y:S01]  /*5930*/  FMUL.FTZ R83, R0, R83 ;  /* 0x0000005300537220 */ /* 0x000fe20000410000 */
[C---:B------:R-:W-:Y:S01]  /*5940*/  HMMA.16816.F32 R60, R128.reuse, R138, R60 ;  /* 0x0000008a803c723c */ /* 0x040fe2000000183c */
[----:B------:R-:W1:Y:S03]  /*5950*/  LDSM.16.MT88.4 R136, [R189+0x2100] ;  /* 0x00210000bd88783b */ /* 0x000e660000004200 */
[C---:B------:R-:W-:Y:S02]  /*5960*/  FMUL.FTZ R84, R2.reuse, R84 ;  /* 0x0000005402547220 */ /* 0x040fe40000410000 */
[----:B------:R-:W-:Y:S01]  /*5970*/  FMUL.FTZ R85, R2, R85 ;  /* 0x0000005502557220 */ /* 0x000fe20000410000 */
[----:B------:R-:W-:Y:S01]  /*5980*/  MUFU.EX2 R226, R226 ;  /* 0x000000e200e27308 */ /* 0x000fe20000000800 */
[C---:B----4-:R-:W-:Y:S04]  /*5990*/  HMMA.16816.F32 R64, R128.reuse, R140, R64 ;  /* 0x0000008c8040723c */ /* 0x050fe80000001840 */
[C---:B------:R-:W-:Y:S02]  /*59a0*/  FMUL.FTZ R86, R0.reuse, R86 ;  /* 0x0000005600567220 */ /* 0x040fe40000410000 */
[----:B------:R-:W-:Y:S02]  /*59b0*/  FMUL.FTZ R87, R0, R87 ;  /* 0x0000005700577220 */ /* 0x000fe40000410000 */
[C---:B------:R-:W-:Y:S01]  /*59c0*/  HMMA.16816.F32 R68, R128.reuse, R142, R68 ;  /* 0x0000008e8044723c */ /* 0x040fe20000001844 */
[----:B------:R-:W4:Y:S01]  /*59d0*/  LDSM.16.MT88.4 R140, [R188+0x2100] ;  /* 0x00210000bc8c783b */ /* 0x000f220000004200 */
[----:B------:R-:W-:Y:S02]  /*59e0*/  MUFU.EX2 R228, R228 ;  /* 0x000000e400e47308 */ /* 0x000fe40000000800 */
[C---:B------:R-:W-:Y:S02]  /*59f0*/  FMUL.FTZ R88, R2.reuse, R88 ;  /* 0x0000005802587220 */ /* 0x040fe40000410000 */
[----:B------:R-:W-:Y:S02]  /*5a00*/  FMUL.FTZ R89, R2, R89 ;  /* 0x0000005902597220 */ /* 0x000fe40000410000 */
[C---:B--2---:R-:W-:Y:S04]  /*5a10*/  HMMA.16816.F32 R72, R128.reuse, R144, R72 ;  /* 0x000000908048723c */ /* 0x044fe80000001848 */
[C---:B------:R-:W-:Y:S02]  /*5a20*/  FMUL.FTZ R90, R0.reuse, R90 ;  /* 0x0000005a005a7220 */ /* 0x040fe40000410000 */
[----:B------:R-:W-:Y:S02]  /*5a30*/  FMUL.FTZ R91, R0, R91 ;  /* 0x0000005b005b7220 */ /* 0x000fe40000410000 */
[C---:B------:R-:W-:Y:S01]  /*5a40*/  HMMA.16816.F32 R76, R128.reuse, R146, R76 ;  /* 0x00000092804c723c */ /* 0x040fe2000000184c */
[----:B------:R-:W2:Y:S03]  /*5a50*/  LDSM.16.MT88.4 R144, [R192+0x4100] ;  /* 0x00410000c090783b */ /* 0x000ea60000004200 */
[C---:B------:R-:W-:Y:S02]  /*5a60*/  FMUL.FTZ R92, R2.reuse, R92 ;  /* 0x0000005c025c7220 */ /* 0x040fe40000410000 */
[----:B------:R-:W-:Y:S02]  /*5a70*/  FMUL.FTZ R93, R2, R93 ;  /* 0x0000005d025d7220 */ /* 0x000fe40000410000 */
[C---:B------:R-:W-:Y:S01]  /*5a80*/  FMUL.FTZ R94, R0.reuse, R94 ;  /* 0x0000005e005e7220 */ /* 0x040fe20000410000 */
[C---:B-1----:R-:W-:Y:S03]  /*5a90*/  HMMA.16816.F32 R80, R128.reuse, R136, R80 ;  /* 0x000000888050723c */ /* 0x042fe60000001850 */
[----:B------:R-:W-:Y:S02]  /*5aa0*/  FMUL.FTZ R95, R0, R95 ;  /* 0x0000005f005f7220 */ /* 0x000fe40000410000 */
[C---:B------:R-:W-:Y:S02]  /*5ab0*/  FMUL.FTZ R96, R2.reuse, R96 ;  /* 0x0000006002607220 */ /* 0x040fe40000410000 */
[----:B------:R-:W-:Y:S01]  /*5ac0*/  FMUL.FTZ R97, R2, R97 ;  /* 0x0000006102617220 */ /* 0x000fe20000410000 */
[C---:B------:R-:W-:Y:S01]  /*5ad0*/  HMMA.16816.F32 R84, R128.reuse, R138, R84 ;  /* 0x0000008a8054723c */ /* 0x040fe20000001854 */
[----:B------:R-:W1:Y:S03]  /*5ae0*/  LDSM.16.MT88.4 R136, [R190+0x4100] ;  /* 0x00410000be88783b */ /* 0x000e660000004200 */
[C---:B------:R-:W-:Y:S02]  /*5af0*/  FMUL.FTZ R98, R0.reuse, R98 ;  /* 0x0000006200627220 */ /* 0x040fe40000410000 */
[----:B------:R-:W-:Y:S02]  /*5b00*/  FMUL.FTZ R99, R0, R99 ;  /* 0x0000006300637220 */ /* 0x000fe40000410000 */
[C---:B----4-:R-:W-:Y:S04]  /*5b10*/  HMMA.16816.F32 R88, R128.reuse, R140, R88 ;  /* 0x0000008c8058723c */ /* 0x050fe80000001858 */
[C---:B------:R-:W-:Y:S02]  /*5b20*/  FMUL.FTZ R100, R2.reuse, R100 ;  /* 0x0000006402647220 */ /* 0x040fe40000410000 */
[----:B------:R-:W-:Y:S02]  /*5b30*/  FMUL.FTZ R101, R2, R101 ;  /* 0x0000006502657220 */ /* 0x000fe40000410000 */
[C---:B------:R-:W-:Y:S01]  /*5b40*/  HMMA.16816.F32 R92, R128.reuse, R142, R92 ;  /* 0x0000008e805c723c */ /* 0x040fe2000000185c */
[----:B------:R-:W4:Y:S03]  /*5b50*/  LDSM.16.MT88.4 R140, [R189+0x4100] ;  /* 0x00410000bd8c783b */ /* 0x000f260000004200 */
[C---:B------:R-:W-:Y:S02]  /*5b60*/  FMUL.FTZ R102, R0.reuse, R102 ;  /* 0x0000006600667220 */ /* 0x040fe40000410000 */
[----:B------:R-:W-:Y:S02]  /*5b70*/  FMUL.FTZ R103, R0, R103 ;  /* 0x0000006700677220 */ /* 0x000fe40000410000 */
[C---:B--2---:R-:W-:Y:S04]  /*5b80*/  HMMA.16816.F32 R96, R128.reuse, R144, R96 ;  /* 0x000000908060723c */ /* 0x044fe80000001860 */
[C---:B------:R-:W-:Y:S02]  /*5b90*/  FMUL.FTZ R104, R2.reuse, R104 ;  /* 0x0000006802687220 */ /* 0x040fe40000410000 */
[----:B------:R-:W-:Y:S02]  /*5ba0*/  FMUL.FTZ R105, R2, R105 ;  /* 0x0000006902697220 */ /* 0x000fe40000410000 */
[C---:B------:R-:W-:Y:S01]  /*5bb0*/  HMMA.16816.F32 R100, R128.reuse, R146, R100 ;  /* 0x000000928064723c */ /* 0x040fe20000001864 */
[----:B------:R-:W-:Y:S03]  /*5bc0*/  LDSM.16.MT88.4 R144, [R189+0x900] ;  /* 0x00090000bd90783b */ /* 0x000fe60000004200 */
        /* <DEDUP_REMOVED lines=14> */
[----:B------:R-:W-:Y:S01]  /*5cb0*/  FMUL.FTZ R16, R2, R120 ;  /* 0x0000007802107220 */ /* 0x000fe20000410000 */
[----:B------:R-:W-:Y:S03]  /*5cc0*/  F2FP.PACK_AB R120, R170, R169 ;  /* 0x000000a9aa78723e */ /* 0x000fe600000000ff */
[----:B------:R-:W-:Y:S01]  /*5cd0*/  FMUL.FTZ R17, R2, R121 ;  /* 0x0000007902117220 */ /* 0x000fe20000410000 */
[C---:B------:R-:W-:Y:S01]  /*5ce0*/  HMMA.16816.F32 R112, R128.reuse, R142, R112 ;  /* 0x0000008e8070723c */ /* 0x040fe20000001870 */
[----:B------:R-:W2:Y:S02]  /*5cf0*/  LDSM.16.MT88.4 R140, [R190+0x900] ;  /* 0x00090000be8c783b */ /* 0x000ea40000004200 */
[----:B------:R-:W-:Y:S01]  /*5d00*/  FMUL.FTZ R18, R0, R122 ;  /* 0x0000007a00127220 */ /* 0x000fe20000410000 */
[----:B---3--:R-:W-:Y:S01]  /*5d10*/  F2FP.PACK_AB R121, R172, R171 ;  /* 0x000000abac79723e */ /* 0x008fe200000000ff */
[----:B------:R-:W-:Y:S01]  /*5d20*/  FMUL.FTZ R19, R0, R123 ;  /* 0x0000007b00137220 */ /* 0x000fe20000410000 */
[----:B-----5:R-:W-:Y:S01]  /*5d30*/  F2FP.PACK_AB R122, R174, R173 ;  /* 0x000000adae7a723e */ /* 0x020fe200000000ff */
[----:B------:R-:W-:Y:S01]  /*5d40*/  FMUL.FTZ R116, R2, R116 ;  /* 0x0000007402747220 */ /* 0x000fe20000410000 */
[----:B------:R-:W-:Y:S01]  /*5d50*/  F2FP.PACK_AB R123, R224, R175 ;  /* 0x000000afe07b723e */ /* 0x000fe200000000ff */
[----:B------:R-:W-:Y:S03]  /*5d60*/  FMUL.FTZ R117, R2, R117 ;  /* 0x0000007502757220 */ /* 0x000fe60000410000 */
[C---:B------:R-:W-:Y:S03]  /*5d70*/  HMMA.16816.F32 R16, R128.reuse, R124, R16 ;  /* 0x0000007c8010723c */ /* 0x040fe60000001810 */
[C---:B------:R-:W-:Y:S02]  /*5d80*/  FMUL.FTZ R118, R0.reuse, R118 ;  /* 0x0000007600767220 */ /* 0x040fe40000410000 */
[----:B------:R-:W-:Y:S02]  /*5d90*/  FMUL.FTZ R119, R0, R119 ;  /* 0x0000007700777220 */ /* 0x000fe40000410000 */
[----:B------:R-:W-:Y:S02]  /*5da0*/  FFMA.FTZ R164, R2, R225, R164 ;  /* 0x000000e102a47223 */ /* 0x000fe400000100a4 */
[----:B------:R-:W-:Y:S03]  /*5db0*/  FFMA.FTZ R135, R0, R221, R135 ;  /* 0x000000dd00877223 */ /* 0x000fe60000010087 */
[----:B------:R-:W-:Y:S01]  /*5dc0*/  HMMA.16816.F32 R116, R128, R126, R116 ;  /* 0x0000007e8074723c */ /* 0x000fe20000001874 */
[----:B------:R-:W3:Y:S02]  /*5dd0*/  LDSM.16.MT88.4 R124, [R188+0x2900] ;  /* 0x00290000bc7c783b */ /* 0x000ee40000004200 */
[----:B------:R-:W-:Y:S02]  /*5de0*/  FADD.FTZ R164, R165, R164 ;  /* 0x000000a4a5a47221 */ /* 0x000fe40000010000 */
[----:B------:R-:W-:Y:S02]  /*5df0*/  FADD.FTZ R135, R166, R135 ;  /* 0x00000087a6877221 */ /* 0x000fe40000010000 */
[----:B------:R-:W-:Y:S01]  /*5e00*/  FADD.FTZ R5, R5, R164 ;  /* 0x000000a405057221 */ /* 0x000fe20000010000 */
[C---:B-1----:R-:W-:Y:S01]  /*5e10*/  HMMA.16816.F32 R8, R120.reuse, R136, R8 ;  /* 0x000000887808723c */ /* 0x042fe20000001808 */
[----:B------:R-:W1:Y:S04]  /*5e20*/  LDSM.16.MT88.4 R128, [R192+0x4900] ;  /* 0x00490000c080783b */ /* 0x000e680000004200 */
[----:B------:R-:W-:Y:S02]  /*5e30*/  FADD.FTZ R0, R6, R135 ;  /* 0x0000008706007221 */ /* 0x000fe40000010000 */
[----:B------:R-:W-:Y:S01]  /*5e40*/  FADD.FTZ R134, R134, R5 ;  /* 0x0000000586867221 */ /* 0x000fe20000010000 */
[C---:B------:R-:W-:Y:S01]  /*5e50*/  HMMA.16816.F32 R36, R120.reuse, R138, R36 ;  /* 0x0000008a7824723c */ /* 0x040fe20000001824 */
[----:B------:R-:W4:Y:S03]  /*5e60*/  LDSM.16.MT88.4 R136, [R190+0x4900] ;  /* 0x00490000be88783b */ /* 0x000f260000004200 */
[----:B------:R-:W-:Y:S02]  /*5e70*/  FADD.FTZ R0, R7, R0 ;  /* 0x0000000007007221 */ /* 0x000fe40000010000 */
[----:B------:R-:W-:Y:S02]  /*5e80*/  FADD.FTZ R169, R169, R134 ;  /* 0x00000086a9a97221 */ /* 0x000fe40000010000 */
[C---:B--2---:R-:W-:Y:S04]  /*5e90*/  HMMA.16816.F32 R40, R120.reuse, R140, R40 ;  /* 0x0000008c7828723c */ /* 0x044fe80000001828 */
[----:B------:R-:W-:Y:S01]  /*5ea0*/  FADD.FTZ R171, R171, R0 ;  /* 0x00000000abab7221 */ /* 0x000fe20000010000 */
[----:B------:R-:W-:Y:S01]  /*5eb0*/  MOV R0, R3 ;  /* 0x0000000300007202 */ /* 0x000fe20000000f00 */
[----:B------:R-:W-:Y:S02]  /*5ec0*/  FADD.FTZ R170, R170, R169 ;  /* 0x000000a9aaaa7221 */ /* 0x000fe40000010000 */
[C---:B------:R-:W-:Y:S01]  /*5ed0*/  HMMA.16816.F32 R44, R120.reuse, R142, R44 ;  /* 0x0000008e782c723c */ /* 0x040fe2000000182c */
[----:B------:R-:W2:Y:S03]  /*5ee0*/  LDSM.16.MT88.4 R140, [R189+0x4900] ;  /* 0x00490000bd8c783b */ /* 0x000ea60000004200 */
[----:B------:R-:W-:Y:S02]  /*5ef0*/  FADD.FTZ R172, R172, R171 ;  /* 0x000000abacac7221 */ /* 0x000fe40000010000 */
[----:B------:R-:W-:Y:S02]  /*5f00*/  FADD.FTZ R5, R173, R170 ;  /* 0x000000aaad057221 */ /* 0x000fe40000010000 */
[C---:B------:R-:W-:Y:S04]  /*5f10*/  HMMA.16816.F32 R48, R120.reuse, R144, R48 ;  /* 0x000000907830723c */ /* 0x040fe80000001830 */
[----:B------:R-:W-:Y:S02]  /*5f20*/  FADD.FTZ R7, R175, R172 ;  /* 0x000000acaf077221 */ /* 0x000fe40000010000 */
[----:B------:R-:W-:Y:S02]  /*5f30*/  FADD.FTZ R5, R174, R5 ;  /* 0x00000005ae057221 */ /* 0x000fe40000010000 */
[C---:B------:R-:W-:Y:S01]  /*5f40*/  HMMA.16816.F32 R52, R120.reuse, R146, R52 ;  /* 0x000000927834723c */ /* 0x040fe20000001834 */
[----:B------:R-:W-:Y:S03]  /*5f50*/  LDSM.16.MT88.4 R144, [R189+0x3900] ;  /* 0x00390000bd90783b */ /* 0x000fe60000004200 */
[----:B------:R-:W-:Y:S04]  /*5f60*/  FADD.FTZ R7, R224, R7 ;  /* 0x00000007e0077221 */ /* 0x000fe80000010000 */
[C---:B------:R-:W-:Y:S08]  /*5f70*/  HMMA.16816.F32 R56, R120.reuse, R148, R56 ;  /* 0x000000947838723c */ /* 0x040ff00000001838 */
[C---:B------:R-:W-:Y:S01]  /*5f80*/  HMMA.16816.F32 R60, R120.reuse, R150, R60 ;  /* 0x00000096783c723c */ /* 0x040fe2000000183c */
[----:B------:R-:W-:Y:S07]  /*5f90*/  LDSM.16.MT88.4 R148, [R188+0x3900] ;  /* 0x00390000bc94783b */ /* 0x000fee0000004200 */
[C---:B------:R-:W-:Y:S07]  /*5fa0*/  HMMA.16816.F32 R64, R120.reuse, R152, R64 ;  /* 0x000000987840723c */ /* 0x040fee0000001840 */
[--C-:B------:R-:W-:Y:S01]  /*5fb0*/  FFMA.FTZ R152, R20, c[0x0][0x2d0], -R168.reuse ;  /* 0x0000b40014987a23 */ /* 0x100fe200000108a8 */
[C---:B------:R-:W-:Y:S04]  /*5fc0*/  HMMA.16816.F32 R68, R120.reuse, R154, R68 ;  /* 0x0000009a7844723c */ /* 0x040fe80000001844 */
[--C-:B------:R-:W-:Y:S01]  /*5fd0*/  FFMA.FTZ R153, R21, c[0x0][0x2d0], -R168.reuse ;  /* 0x0000b40015997a23 */ /* 0x100fe200000108a8 */
[----:B------:R-:W-:Y:S02]  /*5fe0*/  MUFU.EX2 R152, R152 ;  /* 0x0000009800987308 */ /* 0x000fe40000000800 */
[--C-:B------:R-:W-:Y:S01]  /*5ff0*/  FFMA.FTZ R154, R22, c[0x0][0x2d0], -R167.reuse ;  /* 0x0000b400169a7a23 */ /* 0x100fe200000108a7 */
[C---:B------:R-:W-:Y:S04]  /*6000*/  HMMA.16816.F32 R72, R120.reuse, R156, R72 ;  /* 0x0000009c7848723c */ /* 0x040fe80000001848 */
[--C-:B------:R-:W-:Y:S02]  /*6010*/  FFMA.FTZ R155, R23, c[0x0][0x2d0], -R167.reuse ;  /* 0x0000b400179b7a23 */ /* 0x100fe400000108a7 */
[----:B------:R-:W5:Y:S01]  /*6020*/  LDSM.16.MT88.4 R20, [R188+0x4900] ;  /* 0x00490000bc14783b */ /* 0x000f620000004200 */
[--C-:B------:R-:W-:Y:S01]  /*6030*/  FFMA.FTZ R156, R24, c[0x0][0x2d0], -R168.reuse ;  /* 0x0000b400189c7a23 */ /* 0x100fe200000108a8 */
[C---:B------:R-:W-:Y:S01]  /*6040*/  HMMA.16816.F32 R76, R120.reuse, R158, R76 ;  /* 0x0000009e784c723c */ /* 0x040fe2000000184c */
[----:B------:R-:W1:Y:S03]  /*6050*/  MUFU.EX2 R153, R153 ;  /* 0x0000009900997308 */ /* 0x000e660000000800 */
[--C-:B------:R-:W-:Y:S03]  /*6060*/  FFMA.FTZ R157, R25, c[0x0][0x2d0], -R168.reuse ;  /* 0x0000b400199d7a23 */ /* 0x100fe600000108a8 */
[--C-:B------:R-:W-:Y:S01]  /*6070*/  FFMA.FTZ R158, R26, c[0x0][0x2d0], -R167.reuse ;  /* 0x0000b4001a9e7a23 */ /* 0x100fe200000108a7 */
[C---:B------:R-:W-:Y:S03]  /*6080*/  HMMA.16816.F32 R80, R120.reuse, R160, R80 ;  /* 0x000000a07850723c */ /* 0x040fe60000001850 */
[----:B------:R-:W-:Y:S01]  /*6090*/  MUFU.EX2 R154, R154 ;  /* 0x0000009a009a7308 */ /* 0x000fe20000000800 */
[--C-:B------:R-:W-:Y:S02]  /*60a0*/  FFMA.FTZ R159, R27, c[0x0][0x2d0], -R167.reuse ;  /* 0x0000b4001b9f7a23 */ /* 0x100fe400000108a7 */
[----:B------:R-:W-:Y:S01]  /*60b0*/  LDSM.16.MT88.4 R24, [R190+0x1100] ;  /* 0x00110000be18783b */ /* 0x000fe20000004200 */
[--C-:B------:R-:W-:Y:S01]  /*60c0*/  FFMA.FTZ R160, R28, c[0x0][0x2d0], -R168.reuse ;  /* 0x0000b4001ca07a23 */ /* 0x100fe200000108a8 */
[C---:B------:R-:W-:Y:S04]  /*60d0*/  HMMA.16816.F32 R84, R120.reuse, R162, R84 ;  /* 0x000000a27854723c */ /* 0x040fe80000001854 */
[--C-:B------:R-:W-:Y:S01]  /*60e0*/  FFMA.FTZ R161, R29, c[0x0][0x2d0], -R168.reuse ;  /* 0x0000b4001da17a23 */ /* 0x100fe200000108a8 */
[----:B------:R-:W2:Y:S01]  /*60f0*/  MUFU.EX2 R155, R155 ;  /* 0x0000009b009b7308 */ /* 0x000ea20000000800 */
[----:B------:R-:W-:Y:S02]  /*6100*/  FFMA.FTZ R168, R33, c[0x0][0x2d0], -R168 ;  /* 0x0000b40021a87a23 */ /* 0x000fe400000108a8 */
[C---:B---3--:R-:W-:Y:S04]  /*6110*/  HMMA.16816.F32 R88, R120.reuse, R124, R88 ;  /* 0x0000007c7858723c */ /* 0x048fe80000001858 */
[--C-:B------:R-:W-:Y:S02]  /*6120*/  FFMA.FTZ R162, R30, c[0x0][0x2d0], -R167.reuse ;  /* 0x0000b4001ea27a23 */ /* 0x100fe400000108a7 */
[--C-:B------:R-:W-:Y:S01]  /*6130*/  FFMA.FTZ R163, R31, c[0x0][0x2d0], -R167.reuse ;  /* 0x0000b4001fa37a23 */ /* 0x100fe200000108a7 */
[----:B------:R-:W-:Y:S01]  /*6140*/  MUFU.EX2 R156, R156 ;  /* 0x0000009c009c7308 */ /* 0x000fe20000000800 */
[C---:B------:R-:W-:Y:S01]  /*6150*/  HMMA.16816.F32 R92, R120.reuse, R126, R92 ;  /* 0x0000007e785c723c */ /* 0x040fe2000000185c */
[----:B------:R-:W3:Y:S03]  /*6160*/  LDSM.16.MT88.4 R124, [R192+0x1100] ;  /* 0x00110000c07c783b */ /* 0x000ee60000004200 */
[----:B------:R-:W-:Y:S04]  /*6170*/  FFMA.FTZ R167, R35, c[0x0][0x2d0], -R167 ;  /* 0x0000b40023a77a23 */ /* 0x000fe800000108a7 */
[C---:B-1----:R-:W-:Y:S01]  /*6180*/  HMMA.16816.F32 R96, R120.reuse, R128, R96 ;  /* 0x000000807860723c */ /* 0x042fe20000001860 */
[----:B------:R-:W-:Y:S01]  /*6190*/  LDSM.16.MT88.4 R28, [R192+0x1900] ;  /* 0x00190000c01c783b */ /* 0x000fe20000004200 */
[----:B------:R-:W1:Y:S06]  /*61a0*/  MUFU.EX2 R157, R157 ;  /* 0x0000009d009d7308 */ /* 0x000e6c0000000800 */
[C---:B------:R-:W-:Y:S01]  /*61b0*/  HMMA.16816.F32 R100, R120.reuse, R130, R100 ;  /* 0x000000827864723c */ /* 0x040fe20000001864 */
[----:B------:R-:W1:Y:S03]  /*61c0*/  LDSM.16.MT88.4 R128, [R189+0x1100] ;  /* 0x00110000bd80783b */ /* 0x000e660000004200 */
[----:B------:R-:W-:Y:S04]  /*61d0*/  MUFU.EX2 R158, R158 ;  /* 0x0000009e009e7308 */ /* 0x000fe80000000800 */
[C---:B----4-:R-:W-:Y:S01]  /*61e0*/  HMMA.16816.F32 R12, R120.reuse, R136, R12 ;  /* 0x00000088780c723c */ /* 0x050fe2000000180c */
[----:B------:R-:W-:Y:S05]  /*61f0*/  LDSM.16.MT88.4 R32, [R188+0x1900] ;  /* 0x00190000bc20783b */ /* 0x000fea0000004200 */
[----:B------:R-:W4:Y:S02]  /*6200*/  MUFU.EX2 R159, R159 ;  /* 0x0000009f009f7308 */ /* 0x000f240000000800 */
[C---:B------:R-:W-:Y:S01]  /*6210*/  HMMA.16816.F32 R104, R120.reuse, R138, R104 ;  /* 0x0000008a7868723c */ /* 0x040fe20000001868 */
[----:B------:R-:W3:Y:S07]  /*6220*/  LDSM.16.MT88.4 R136, [R188+0x1100] ;  /* 0x00110000bc88783b */ /* 0x000eee0000004200 */
[C---:B--2---:R-:W-:Y:S01]  /*6230*/  HMMA.16816.F32 R108, R120.reuse, R140, R108 ;  /* 0x0000008c786c723c */ /* 0x044fe2000000186c */
[----:B------:R-:W-:Y:S07]  /*6240*/  MUFU.EX2 R160, R160 ;  /* 0x000000a000a07308 */ /* 0x000fee0000000800 */
[C---:B------:R-:W-:Y:S01]  /*6250*/  HMMA.16816.F32 R112, R120.reuse, R142, R112 ;  /* 0x0000008e7870723c */ /* 0x040fe20000001870 */
[----:B------:R-:W-:Y:S02]  /*6260*/  LDSM.16.MT88.4 R140, [R190+0x3100] ;  /* 0x00310000be8c783b */ /* 0x000fe40000004200 */
[----:B------:R-:W2:Y:S05]  /*6270*/  MUFU.EX2 R161, R161 ;  /* 0x000000a100a17308 */ /* 0x000eaa0000000800 */
[C---:B-----5:R-:W-:Y:S05]  /*6280*/  HMMA.16816.F32 R16, R120.reuse, R20, R16 ;  /* 0x000000147810723c */ /* 0x060fea0000001810 */
[----:B------:R-:W-:Y:S02]  /*6290*/  MUFU.EX2 R162, R162 ;  /* 0x000000a200a27308 */ /* 0x000fe40000000800 */
[----:B------:R-:W-:Y:S01]  /*62a0*/  F2FP.PACK_AB R20, R153, R152 ;  /* 0x000000989914723e */ /* 0x000fe200000000ff */
[----:B------:R-:W-:Y:S01]  /*62b0*/  HMMA.16816.F32 R116, R120, R22, R116 ;  /* 0x000000167874723c */ /* 0x000fe20000001874 */
[----:B------:R-:W5:Y:S03]  /*62c0*/  LDSM.16.MT88.4 R120, [R192+0x3100] ;  /* 0x00310000c078783b */ /* 0x000f660000004200 */
[----:B------:R-:W-:Y:S01]  /*62d0*/  F2FP.PACK_AB R21, R155, R154 ;  /* 0x0000009a9b15723e */ /* 0x000fe200000000ff */
[----:B------:R-:W-:Y:S02]  /*62e0*/  FADD.FTZ R152, R152, R5 ;  /* 0x0000000598987221 */ /* 0x000fe40000010000 */
[----:B-1----:R-:W-:Y:S01]  /*62f0*/  F2FP.PACK_AB R22, R157, R156 ;  /* 0x0000009c9d16723e */ /* 0x002fe200000000ff */
[----:B------:R-:W1:Y:S01]  /*6300*/  MUFU.EX2 R163, R163 ;  /* 0x000000a300a37308 */ /* 0x000e620000000800 */
[----:B----4-:R-:W-:Y:S03]  /*6310*/  F2FP.PACK_AB R23, R159, R158 ;  /* 0x0000009e9f17723e */ /* 0x010fe600000000ff */
[----:B------:R-:W-:Y:S02]  /*6320*/  FADD.FTZ R154, R154, R7 ;  /* 0x000000079a9a7221 */ /* 0x000fe40000010000 */
[----:B------:R-:W-:Y:S02]  /*6330*/  FADD.FTZ R153, R153, R152 ;  /* 0x0000009899997221 */ /* 0x000fe40000010000 */
[C---:B---3--:R-:W-:Y:S02]  /*6340*/  HMMA.16816.F32 R8, R20.reuse, R124, R8 ;  /* 0x0000007c1408723c */ /* 0x048fe40000001808 */
[----:B------:R-:W3:Y:S03]  /*6350*/  MUFU.EX2 R227, R168 ;  /* 0x000000a800e37308 */ /* 0x000ee60000000800 */
[----:B------:R-:W-:Y:S02]  /*6360*/  FADD.FTZ R155, R155, R154 ;  /* 0x0000009a9b9b7221 */ /* 0x000fe40000010000 */
[----:B------:R-:W-:Y:S01]  /*6370*/  FADD.FTZ R156, R156, R153 ;  /* 0x000000999c9c7221 */ /* 0x000fe20000010000 */
[C---:B------:R-:W-:Y:S01]  /*6380*/  HMMA.16816.F32 R36, R20.reuse, R126, R36 ;  /* 0x0000007e1424723c */ /* 0x040fe20000001824 */
[----:B------:R-:W4:Y:S03]  /*6390*/  LDSM.16.MT88.4 R124, [R189+0x3100] ;  /* 0x00310000bd7c783b */ /* 0x000f260000004200 */
[----:B------:R-:W1:Y:S01]  /*63a0*/  MUFU.EX2 R167, R167 ;  /* 0x000000a700a77308 */ /* 0x000e620000000800 */
[----:B------:R-:W-:Y:S02]  /*63b0*/  FADD.FTZ R158, R158, R155 ;  /* 0x0000009b9e9e7221 */ /* 0x000fe40000010000 */
[----:B------:R-:W-:Y:S01]  /*63c0*/  FADD.FTZ R157, R157, R156 ;  /* 0x0000009c9d9d7221 */ /* 0x000fe20000010000 */
[C---:B------:R-:W-:Y:S04]  /*63d0*/  HMMA.16816.F32 R40, R20.reuse, R24, R40 ;  /* 0x000000181428723c */ /* 0x040fe80000001828 */
[----:B------:R-:W-:Y:S04]  /*63e0*/  FADD.FTZ R159, R159, R158 ;  /* 0x0000009e9f9f7221 */ /* 0x000fe80000010000 */
[C---:B------:R-:W-:Y:S01]  /*63f0*/  HMMA.16816.F32 R44, R20.reuse, R26, R44 ;  /* 0x0000001a142c723c */ /* 0x040fe2000000182c */
[----:B------:R-:W1:Y:S07]  /*6400*/  LDSM.16.MT88.4 R24, [R188+0x3100] ;  /* 0x00310000bc18783b */ /* 0x000e6e0000004200 */
[C---:B------:R-:W-:Y:S08]  /*6410*/  HMMA.16816.F32 R48, R20.reuse, R128, R48 ;  /* 0x000000801430723c */ /* 0x040ff00000001830 */
[C---:B------:R-:W-:Y:S01]  /*6420*/  HMMA.16816.F32 R52, R20.reuse, R130, R52 ;  /* 0x000000821434723c */ /* 0x040fe20000001834 */
[----:B------:R-:W1:Y:S07]  /*6430*/  LDSM.16.MT88.4 R128, [R192+0x5100] ;  /* 0x00510000c080783b */ /* 0x000e6e0000004200 */
[C---:B------:R-:W-:Y:S08]  /*6440*/  HMMA.16816.F32 R56, R20.reuse, R136, R56 ;  /* 0x000000881438723c */ /* 0x040ff00000001838 */
[C---:B------:R-:W-:Y:S01]  /*6450*/  HMMA.16816.F32 R60, R20.reuse, R138, R60 ;  /* 0x0000008a143c723c */ /* 0x040fe2000000183c */
[----:B------:R-:W-:Y:S07]  /*6460*/  LDSM.16.MT88.4 R136, [R189+0x1900] ;  /* 0x00190000bd88783b */ /* 0x000fee0000004200 */
[C---:B-----5:R-:W-:Y:S08]  /*6470*/  HMMA.16816.F32 R64, R20.reuse, R120, R64 ;  /* 0x000000781440723c */ /* 0x060ff00000001840 */
[C---:B------:R-:W-:Y:S01]  /*6480*/  HMMA.16816.F32 R68, R20.reuse, R122, R68 ;  /* 0x0000007a1444723c */ /* 0x040fe20000001844 */
[----:B------:R-:W5:Y:S07]  /*6490*/  LDSM.16.MT88.4 R120, [R190+0x5100] ;  /* 0x00510000be78783b */ /* 0x000f6e0000004200 */
[C---:B------:R-:W-:Y:S08]  /*64a0*/  HMMA.16816.F32 R72, R20.reuse, R140, R72 ;  /* 0x0000008c1448723c */ /* 0x040ff00000001848 */
[C---:B------:R-:W-:Y:S01]  /*64b0*/  HMMA.16816.F32 R76, R20.reuse, R142, R76 ;  /* 0x0000008e144c723c */ /* 0x040fe2000000184c */
[----:B------:R-:W-:Y:S07]  /*64c0*/  LDSM.16.MT88.4 R140, [R190+0x3900] ;  /* 0x00390000be8c783b */ /* 0x000fee0000004200 */
[C---:B----4-:R-:W-:Y:S08]  /*64d0*/  HMMA.16816.F32 R80, R20.reuse, R124, R80 ;  /* 0x0000007c1450723c */ /* 0x050ff00000001850 */
[C---:B------:R-:W-:Y:S01]  /*64e0*/  HMMA.16816.F32 R84, R20.reuse, R126, R84 ;  /* 0x0000007e1454723c */ /* 0x040fe20000001854 */
[----:B------:R-:W4:Y:S07]  /*64f0*/  LDSM.16.MT88.4 R124, [R189+0x5100] ;  /* 0x00510000bd7c783b */ /* 0x000f2e0000004200 */
[C---:B-1----:R-:W-:Y:S08]  /*6500*/  HMMA.16816.F32 R88, R20.reuse, R24, R88 ;  /* 0x000000181458723c */ /* 0x042ff00000001858 */
[C---:B------:R-:W-:Y:S01]  /*6510*/  HMMA.16816.F32 R92, R20.reuse, R26, R92 ;  /* 0x0000001a145c723c */ /* 0x040fe2000000185c */
[----:B------:R-:W1:Y:S07]  /*6520*/  LDSM.16.MT88.4 R24, [R188+0x5100] ;  /* 0x00510000bc18783b */ /* 0x000e6e0000004200 */
[C---:B------:R-:W-:Y:S08]  /*6530*/  HMMA.16816.F32 R96, R20.reuse, R128, R96 ;  /* 0x000000801460723c */ /* 0x040ff00000001860 */
[C---:B------:R-:W-:Y:S08]  /*6540*/  HMMA.16816.F32 R100, R20.reuse, R130, R100 ;  /* 0x000000821464723c */ /* 0x040ff00000001864 */
[C---:B-----5:R-:W-:Y:S08]  /*6550*/  HMMA.16816.F32 R12, R20.reuse, R120, R12 ;  /* 0x00000078140c723c */ /* 0x060ff0000000180c */
[C---:B------:R-:W-:Y:S01]  /*6560*/  HMMA.16816.F32 R104, R20.reuse, R122, R104 ;  /* 0x0000007a1468723c */ /* 0x040fe20000001868 */
[----:B------:R-:W5:Y:S07]  /*6570*/  LDSM.16.MT88.4 R120, [R190+0x1900] ;  /* 0x00190000be78783b */ /* 0x000f6e0000004200 */
[C---:B----4-:R-:W-:Y:S08]  /*6580*/  HMMA.16816.F32 R108, R20.reuse, R124, R108 ;  /* 0x0000007c146c723c */ /* 0x050ff0000000186c */
[C---:B------:R-:W-:Y:S01]  /*6590*/  HMMA.16816.F32 R112, R20.reuse, R126, R112 ;  /* 0x0000007e1470723c */ /* 0x040fe20000001870 */
[----:B------:R-:W4:Y:S07]  /*65a0*/  LDSM.16.MT88.4 R124, [R192+0x3900] ;  /* 0x00390000c07c783b */ /* 0x000f2e0000004200 */
[C---:B-1----:R-:W-:Y:S08]  /*65b0*/  HMMA.16816.F32 R16, R20.reuse, R24, R16 ;  /* 0x000000181410723c */ /* 0x042ff00000001810 */
[----:B------:R-:W-:Y:S01]  /*65c0*/  HMMA.16816.F32 R116, R20, R26, R116 ;  /* 0x0000001a1474723c */ /* 0x000fe20000001874 */
[----:B------:R-:W1:Y:S06]  /*65d0*/  LDSM.16.MT88.4 R24, [R192+0x5900] ;  /* 0x00590000c018783b */ /* 0x000e6c0000004200 */
[----:B--2---:R-:W-:Y:S01]  /*65e0*/  F2FP.PACK_AB R20, R161, R160 ;  /* 0x000000a0a114723e */ /* 0x004fe200000000ff */
[----:B------:R-:W-:Y:S01]  /*65f0*/  FADD.FTZ R160, R160, R157 ;  /* 0x0000009da0a07221 */ /* 0x000fe20000010000 */
[----:B------:R-:W-:Y:S03]  /*6600*/  F2FP.PACK_AB R21, R163, R162 ;  /* 0x000000a2a315723e */ /* 0x000fe600000000ff */
[----:B---3--:R-:W-:Y:S01]  /*6610*/  F2FP.PACK_AB R22, R227, R226 ;  /* 0x000000e2e316723e */ /* 0x008fe200000000ff */
[----:B------:R-:W-:Y:S01]  /*6620*/  FADD.FTZ R162, R162, R159 ;  /* 0x0000009fa2a27221 */ /* 0x000fe20000010000 */
[----:B------:R-:W-:Y:S01]  /*6630*/  F2FP.PACK_AB R23, R167, R228 ;  /* 0x000000e4a717723e */ /* 0x000fe200000000ff */
[----:B------:R-:W-:Y:S02]  /*6640*/  FADD.FTZ R161, R161, R160 ;  /* 0x000000a0a1a17221 */ /* 0x000fe40000010000 */
[----:B------:R-:W-:Y:S02]  /*6650*/  FADD.FTZ R163, R163, R162 ;  /* 0x000000a2a3a37221 */ /* 0x000fe40000010000 */
[----:B------:R-:W-:Y:S02]  /*6660*/  FADD.FTZ R226, R226, R161 ;  /* 0x000000a1e2e27221 */ /* 0x000fe40000010000 */
[C---:B------:R-:W-:Y:S01]  /*6670*/  HMMA.16816.F32 R128, R20.reuse, R28, R8 ;  /* 0x0000001c1480723c */ /* 0x040fe20000001808 */
[----:B------:R-:W2:Y:S02]  /*6680*/  LDSM.16.MT88.4 R8, [R190+0x5900] ;  /* 0x00590000be08783b */ /* 0x000ea40000004200 */
[----:B------:R-:W-:Y:S02]  /*6690*/  FADD.FTZ R228, R228, R163 ;  /* 0x000000a3e4e47221 */ /* 0x000fe40000010000 */
[----:B------:R-:W-:Y:S02]  /*66a0*/  FADD.FTZ R225, R227, R226 ;  /* 0x000000e2e3e17221 */ /* 0x000fe40000010000 */
[----:B------:R-:W-:Y:S01]  /*66b0*/  FADD.FTZ R221, R167, R228 ;  /* 0x000000e4a7dd7221 */ /* 0x000fe20000010000 */
[C---:B------:R-:W-:Y:S01]  /*66c0*/  HMMA.16816.F32 R36, R20.reuse, R30, R36 ;  /* 0x0000001e1424723c */ /* 0x040fe20000001824 */
[----:B------:R-:W3:Y:S07]  /*66d0*/  LDSM.16.MT88.4 R28, [R189+0x5900] ;  /* 0x00590000bd1c783b */ /* 0x000eee0000004200 */
[C---:B-----5:R-:W-:Y:S08]  /*66e0*/  HMMA.16816.F32 R40, R20.reuse, R120, R40 ;  /* 0x000000781428723c */ /* 0x060ff00000001828 */
[C---:B------:R-:W-:Y:S08]  /*66f0*/  HMMA.16816.F32 R44, R20.reuse, R122, R44 ;  /* 0x0000007a142c723c */ /* 0x040ff0000000182c */
[C---:B------:R-:W-:Y:S08]  /*6700*/  HMMA.16816.F32 R48, R20.reuse, R136, R48 ;  /* 0x000000881430723c */ /* 0x040ff00000001830 */
[C---:B------:R-:W-:Y:S08]  /*6710*/  HMMA.16816.F32 R52, R20.reuse, R138, R52 ;  /* 0x0000008a1434723c */ /* 0x040ff00000001834 */
[C---:B------:R-:W-:Y:S08]  /*6720*/  HMMA.16816.F32 R56, R20.reuse, R32, R56 ;  /* 0x000000201438723c */ /* 0x040ff00000001838 */
[C---:B------:R-:W-:Y:S08]  /*6730*/  HMMA.16816.F32 R60, R20.reuse, R34, R60 ;  /* 0x00000022143c723c */ /* 0x040ff0000000183c */
[C---:B----4-:R-:W-:Y:S08]  /*6740*/  HMMA.16816.F32 R64, R20.reuse, R124, R64 ;  /* 0x0000007c1440723c */ /* 0x050ff00000001840 */
[C---:B------:R-:W-:Y:S08]  /*6750*/  HMMA.16816.F32 R68, R20.reuse, R126, R68 ;  /* 0x0000007e1444723c */ /* 0x040ff00000001844 */
[C---:B------:R-:W-:Y:S08]  /*6760*/  HMMA.16816.F32 R72, R20.reuse, R140, R72 ;  /* 0x0000008c1448723c */ /* 0x040ff00000001848 */
[C---:B------:R-:W-:Y:S08]  /*6770*/  HMMA.16816.F32 R76, R20.reuse, R142, R76 ;  /* 0x0000008e144c723c */ /* 0x040ff0000000184c */
[C---:B------:R-:W-:Y:S08]  /*6780*/  HMMA.16816.F32 R80, R20.reuse, R144, R80 ;  /* 0x000000901450723c */ /* 0x040ff00000001850 */
[C---:B------:R-:W-:Y:S08]  /*6790*/  HMMA.16816.F32 R84, R20.reuse, R146, R84 ;  /* 0x000000921454723c */ /* 0x040ff00000001854 */
[C---:B------:R-:W-:Y:S08]  /*67a0*/  HMMA.16816.F32 R88, R20.reuse, R148, R88 ;  /* 0x000000941458723c */ /* 0x040ff00000001858 */
[C---:B------:R-:W-:Y:S08]  /*67b0*/  HMMA.16816.F32 R92, R20.reuse, R150, R92 ;  /* 0x00000096145c723c */ /* 0x040ff0000000185c */
[C---:B-1----:R-:W-:Y:S08]  /*67c0*/  HMMA.16816.F32 R96, R20.reuse, R24, R96 ;  /* 0x000000181460723c */ /* 0x042ff00000001860 */
[C---:B------:R-:W-:Y:S01]  /*67d0*/  HMMA.16816.F32 R100, R20.reuse, R26, R100 ;  /* 0x0000001a1464723c */ /* 0x040fe20000001864 */
[----:B------:R-:W1:Y:S07]  /*67e0*/  LDSM.16.MT88.4 R24, [R188+0x5900] ;  /* 0x00590000bc18783b */ /* 0x000e6e0000004200 */
[C---:B--2---:R-:W-:Y:S08]  /*67f0*/  HMMA.16816.F32 R124, R20.reuse, R8, R12 ;  /* 0x00000008147c723c */ /* 0x044ff0000000180c */
[C---:B------:R-:W-:Y:S08]  /*6800*/  HMMA.16816.F32 R104, R20.reuse, R10, R104 ;  /* 0x0000000a1468723c */ /* 0x040ff00000001868 */
[C---:B---3--:R-:W-:Y:S08]  /*6810*/  HMMA.16816.F32 R108, R20.reuse, R28, R108 ;  /* 0x0000001c146c723c */ /* 0x048ff0000000186c */
[C---:B------:R-:W-:Y:S08]  /*6820*/  HMMA.16816.F32 R112, R20.reuse, R30, R112 ;  /* 0x0000001e1470723c */ /* 0x040ff00000001870 */
[C---:B-1----:R-:W-:Y:S08]  /*6830*/  HMMA.16816.F32 R120, R20.reuse, R24, R16 ;  /* 0x000000181478723c */ /* 0x042ff00000001810 */
[----:B------:R-:W-:Y:S01]  /*6840*/  HMMA.16816.F32 R116, R20, R26, R116 ;  /* 0x0000001a1474723c */ /* 0x000fe20000001874 */
[----:B------:R-:W-:-:S07]  /*6850*/  @P0 BRA `(.L_x_3) ;  /* 0xffffd9d000000947 */ /* 0x000fce000383ffff */
.L_x_2:
[----:B------:R-:W1:Y:S01]  /*6860*/  SHFL.BFLY PT, R0, R221, 0x2, 0x1f ;  /* 0x0c401f00dd007f89 */ /* 0x000e6200000e0000 */
[----:B------:R-:W-:Y:S01]  /*6870*/  MOV R5, c[0x0][0x4e8] ;  /* 0x00013a0000057a02 */ /* 0x000fe20000000f00 */
[----:B------:R-:W2:Y:S01]  /*6880*/  S2UR UR7, SR_CTAID.Y ;  /* 0x00000000000779c3 */ /* 0x000ea20000002600 */
[----:B------:R-:W-:Y:S01]  /*6890*/  MOV R6, R204 ;  /* 0x000000cc00067202 */ /* 0x000fe20000000f00 */
[----:B------:R-:W3:Y:S01]  /*68a0*/  SHFL.BFLY PT, R2, R225, 0x2, 0x1f ;  /* 0x0c401f00e1027f89 */ /* 0x000ee200000e0000 */
[C---:B------:R-:W-:Y:S01]  /*68b0*/  ISETP.NE.AND P4, PT, R5.reuse, 0x1, PT ;  /* 0x000000010500780c */ /* 0x040fe20003f85270 */
[----:B------:R-:W-:Y:S01]  /*68c0*/  IMAD R19, R5, c[0x0][0x388], RZ ;  /* 0x0000e20005137a24 */ /* 0x000fe200078e02ff */
[----:B------:R-:W-:Y:S01]  /*68d0*/  ULDC.64 UR4, c[0x0][0x490] ;  /* 0x0001240000047ab9 */ /* 0x000fe20000000a00 */
[----:B------:R-:W4:Y:S01]  /*68e0*/  S2R R9, SR_TID.X ;  /* 0x0000000000097919 */ /* 0x000f220000002100 */
[----:B------:R-:W-:Y:S01]  /*68f0*/  MOV R8, RZ ;  /* 0x000000ff00087202 */ /* 0x000fe20000000f00 */
[----:B------:R-:W-:Y:S01]  /*6900*/  BSSY B0, `(.L_x_6) ;  /* 0x000016a000007945 */ /* 0x000fe20003800000 */
[----:B------:R-:W-:-:S02]  /*6910*/  SHF.R.S32.HI R210, RZ, 0x2, R210 ;  /* 0x00000002ffd27819 */ /* 0x000fc400000114d2 */
[----:B------:R-:W-:Y:S02]  /*6920*/  SHF.L.U32 R203, R203, 0x1, RZ ;  /* 0x00000001cbcb7819 */ /* 0x000fe400000006ff */
[----:B------:R-:W-:Y:S01]  /*6930*/  LEA R209, R209, R210, 0x4 ;  /* 0x000000d2d1d17211 */ /* 0x000fe200078e20ff */
[----:B-1----:R-:W-:Y:S01]  /*6940*/  FADD.FTZ R7, R0, R221 ;  /* 0x000000dd00077221 */ /* 0x002fe20000010000 */
[----:B--2---:R-:W-:Y:S01]  /*6950*/  USHF.R.S32.HI UR6, URZ, 0x1f, UR7 ;  /* 0x0000001f3f067899 */ /* 0x004fe20008011407 */
[----:B---3--:R-:W-:Y:S01]  /*6960*/  FADD.FTZ R11, R2, R225 ;  /* 0x000000e1020b7221 */ /* 0x008fe20000010000 */
[----:B------:R-:W-:Y:S02]  /*6970*/  UIMAD.WIDE.U32 UR10, UR7, UR4, URZ ;  /* 0x00000004070a72a5 */ /* 0x000fe4000f8e003f */
[----:B------:R-:W1:Y:S01]  /*6980*/  SHFL.BFLY PT, R2, R7, 0x1, 0x1f ;  /* 0x0c201f0007027f89 */ /* 0x000e6200000e0000 */
[----:B------:R-:W-:Y:S01]  /*6990*/  UIMAD UR8, UR6, UR4, URZ ;  /* 0x00000004060872a4 */ /* 0x000fe2000f8e023f */
[----:B----4-:R-:W-:-:S02]  /*69a0*/  SHF.R.S32.HI R10, RZ, 0x1f, R9 ;  /* 0x0000001fff0a7819 */ /* 0x010fc40000011409 */
[----:B------:R-:W2:Y:S01]  /*69b0*/  SHFL.BFLY PT, R4, R11, 0x1, 0x1f ;  /* 0x0c201f000b047f89 */ /* 0x000ea200000e0000 */
[----:B------:R-:W-:Y:S01]  /*69c0*/  UIMAD UR8, UR7, UR5, UR8 ;  /* 0x00000005070872a4 */ /* 0x000fe2000f8e0208 */
[----:B------:R-:W-:Y:S02]  /*69d0*/  LEA.HI R0, R10, R9, RZ, 0x5 ;  /* 0x000000090a007211 */ /* 0x000fe400078f28ff */
[----:B------:R-:W-:Y:S01]  /*69e0*/  ULDC.64 UR4, c[0x0][0x3e8] ;  /* 0x0000fa0000047ab9 */ /* 0x000fe20000000a00 */
[----:B------:R-:W-:Y:S01]  /*69f0*/  MOV R16, UR10 ;  /* 0x0000000a00107c02 */ /* 0x000fe20008000f00 */
[----:B------:R-:W-:Y:S01]  /*6a00*/  UIADD3 UR8, UR11, UR8, URZ ;  /* 0x000000080b087290 */ /* 0x000fe2000fffe03f */
[----:B------:R-:W-:Y:S01]  /*6a10*/  MOV R17, UR11 ;  /* 0x0000000b00117c02 */ /* 0x000fe20008000f00 */
[----:B------:R-:W-:-:S04]  /*6a20*/  UIMAD UR6, UR6, UR4, URZ ;  /* 0x00000004060672a4 */ /* 0x000fc8000f8e023f */
[----:B------:R-:W-:Y:S01]  /*6a30*/  MOV R15, UR8 ;  /* 0x00000008000f7c02 */ /* 0x000fe20008000f00 */
[----:B------:R-:W-:Y:S02]  /*6a40*/  UIMAD.WIDE.U32 UR8, UR7, UR4, URZ ;  /* 0x00000004070872a5 */ /* 0x000fe4000f8e003f */
[----:B------:R-:W-:-:S04]  /*6a50*/  UIMAD UR5, UR7, UR5, UR6 ;  /* 0x00000005070572a4 */ /* 0x000fc8000f8e0206 */
[----:B------:R-:W-:Y:S01]  /*6a60*/  MOV R21, UR9 ;  /* 0x0000000900157c02 */ /* 0x000fe20008000f00 */
[----:B-1----:R-:W-:Y:S01]  /*6a70*/  FADD.FTZ R2, R7, R2 ;  /* 0x0000000207027221 */ /* 0x002fe20000010000 */
[----:B------:R-:W-:Y:S01]  /*6a80*/  LEA.HI R7, R10, R9, RZ, 0x2 ;  /* 0x000000090a077211 */ /* 0x000fe200078f10ff */
[----:B------:R-:W-:Y:S01]  /*6a90*/  UIADD3 UR5, UR9, UR5, URZ ;  /* 0x0000000509057290 */ /* 0x000fe2000fffe03f */
[----:B------:R-:W-:Y:S01]  /*6aa0*/  LOP3.LUT R10, R0, 0xffffffe0, RZ, 0xc0, !PT ;  /* 0xffffffe0000a7812 */ /* 0x000fe200078ec0ff */
[----:B--2---:R-:W-:Y:S01]  /*6ab0*/  FADD.FTZ R4, R11, R4 ;  /* 0x000000040b047221 */ /* 0x004fe20000010000 */
[----:B------:R-:W-:Y:S01]  /*6ac0*/  FSETP.NE.FTZ.AND P0, PT, R2, RZ, PT ;  /* 0x000000ff0200720b */ /* 0x000fe20003f15000 */
[----:B------:R-:W-:Y:S01]  /*6ad0*/  @P4 IMAD.HI.U32 R11, R204, c[0x0][0x4ec], RZ ;  /* 0x00013b00cc0b4a27 */ /* 0x000fe200078e00ff */
[----:B------:R-:W-:Y:S02]  /*6ae0*/  SHF.R.S32.HI R14, RZ, 0x1f, R7 ;  /* 0x0000001fff0e7819 */ /* 0x000fe40000011407 */
[----:B------:R-:W-:-:S02]  /*6af0*/  LOP3.LUT R12, R7, 0xfffffffc, RZ, 0xc0, !PT ;  /* 0xfffffffc070c7812 */ /* 0x000fc400078ec0ff */
[----:B------:R-:W-:Y:S02]  /*6b00*/  @P4 SHF.R.U32.HI R6, RZ, c[0x0][0x4f0], R11 ;  /* 0x00013c00ff064a19 */ /* 0x000fe4000001160b */
[----:B------:R-:W-:Y:S01]  /*6b10*/  IADD3 R11, -R10, R9, RZ ;  /* 0x000000090a0b7210 */ /* 0x000fe20007ffe1ff */
[----:B------:R-:W-:Y:S01]  /*6b20*/  IMAD.IADD R9, R9, 0x1, -R12 ;  /* 0x0000000109097824 */ /* 0x000fe200078e0a0c */
[----:B------:R-:W-:Y:S01]  /*6b30*/  MOV R10, RZ ;  /* 0x000000ff000a7202 */ /* 0x000fe20000000f00 */
[----:B------:R-:W1:Y:S01]  /*6b40*/  S2R R12, SR_CTAID.X ;  /* 0x00000000000c7919 */ /* 0x000e620000002500 */
[----:B------:R-:W-:Y:S02]  /*6b50*/  IADD3 R13, -R6, RZ, RZ ;  /* 0x000000ff060d7210 */ /* 0x000fe40007ffe1ff */
[----:B------:R-:W-:Y:S02]  /*6b60*/  LOP3.LUT P2, RZ, R11, 0x3, RZ, 0xc0, !PT ;  /* 0x000000030bff7812 */ /* 0x000fe4000784c0ff */
[----:B------:R-:W2:Y:S01]  /*6b70*/  @P0 MUFU.RCP R10, R2 ;  /* 0x00000002000a0308 */ /* 0x000ea20000001000 */
[----:B------:R-:W-:Y:S01]  /*6b80*/  IMAD R11, R13, c[0x0][0x4e8], R204 ;  /* 0x00013a000d0b7a24 */ /* 0x000fe200078e02cc */
[----:B------:R-:W-:-:S02]  /*6b90*/  SHF.R.S32.HI R13, RZ, 0x2, R7 ;  /* 0x00000002ff0d7819 */ /* 0x000fc40000011407 */
[----:B------:R-:W-:Y:S02]  /*6ba0*/  FSETP.NE.FTZ.AND P1, PT, R4, RZ, PT ;  /* 0x000000ff0400720b */ /* 0x000fe40003f35000 */
[----:B------:R-:W-:Y:S02]  /*6bb0*/  LEA.HI R7, R14, R13, RZ, 0x3 ;  /* 0x0000000d0e077211 */ /* 0x000fe400078f18ff */
[----:B------:R-:W3:Y:S01]  /*6bc0*/  @P0 MUFU.LG2 R2, R2 ;  /* 0x0000000200020308 */ /* 0x000ee20000000c00 */
[----:B------:R-:W-:Y:S02]  /*6bd0*/  @P0 MOV R5, 0x3f317218 ;  /* 0x3f31721800050802 */ /* 0x000fe40000000f00 */
[----:B------:R-:W-:Y:S02]  /*6be0*/  LOP3.LUT R14, R7, 0xfffffff8, RZ, 0xc0, !PT ;  /* 0xfffffff8070e7812 */ /* 0x000fe400078ec0ff */
[----:B------:R-:W-:Y:S01]  /*6bf0*/  MOV R20, UR8 ;  /* 0x0000000800147c02 */ /* 0x000fe20008000f00 */
[----:B------:R-:W-:Y:S01]  /*6c00*/  @P0 FMUL.FTZ R5, R5, c[0x0][0x2d0] ;  /* 0x0000b40005050a20 */ /* 0x000fe20000410000 */
[----:B------:R-:W-:Y:S01]  /*6c10*/  IADD3 R7, R13, -R14, RZ ;  /* 0x8000000e0d077210 */ /* 0x000fe20007ffe0ff */
[----:B------:R-:W-:Y:S01]  /*6c20*/  IMAD.MOV.U32 R13, RZ, RZ, -0x800000 ;  /* 0xff800000ff0d7424 */ /* 0x000fe200078e00ff */
[----:B------:R-:W-:Y:S01]  /*6c30*/  @P1 MUFU.RCP R8, R4 ;  /* 0x0000000400081308 */ /* 0x000fe20000001000 */
[C---:B--2---:R-:W-:Y:S01]  /*6c40*/  FMUL.FTZ R131, R10.reuse, R131 ;  /* 0x000000830a837220 */ /* 0x044fe20000410000 */
[----:B------:R-:W-:Y:S01]  /*6c50*/  MOV R23, UR5 ;  /* 0x0000000500177c02 */ /* 0x000fe20008000f00 */
[----:B------:R-:W-:Y:S01]  /*6c60*/  FMUL.FTZ R130, R10, R130 ;  /* 0x000000820a827220 */ /* 0x000fe20000410000 */
[----:B-1----:R-:W-:Y:S01]  /*6c70*/  LEA R18, R12, R209, 0x7 ;  /* 0x000000d10c127211 */ /* 0x002fe200078e38ff */
[----:B------:R-:W-:Y:S01]  /*6c80*/  FMUL.FTZ R39, R10, R39 ;  /* 0x000000270a277220 */ /* 0x000fe20000410000 */
[----:B------:R-:W-:Y:S01]  /*6c90*/  MOV R14, R16 ;  /* 0x00000010000e7202 */ /* 0x000fe20000000f00 */
[----:B---3--:R-:W-:Y:S01]  /*6ca0*/  @P0 FMUL.FTZ R2, R2, 0.69314718246459960938 ;  /* 0x3f31721802020820 */ /* 0x008fe20000410000 */
[----:B------:R-:W1:Y:S01]  /*6cb0*/  @P1 MUFU.LG2 R4, R4 ;  /* 0x0000000400041308 */ /* 0x000e620000000c00 */
[C---:B------:R-:W-:Y:S01]  /*6cc0*/  FMUL.FTZ R38, R10.reuse, R38 ;  /* 0x000000260a267220 */ /* 0x040fe20000410000 */
[----:B------:R-:W-:Y:S01]  /*6cd0*/  @P1 MOV R17, 0x3f317218 ;  /* 0x3f31721800111802 */ /* 0x000fe20000000f00 */
[----:B------:R-:W-:Y:S01]  /*6ce0*/  @P0 FFMA.FTZ R13, R5, R3, R2 ;  /* 0x00000003050d0223 */ /* 0x000fe20000010002 */
[----:B------:R-:W-:Y:S01]  /*6cf0*/  SHF.L.U32 R5, R7, 0x6, RZ ;  /* 0x0000000607057819 */ /* 0x000fe200000006ff */
[----:B------:R-:W2:Y:S01]  /*6d00*/  S2R R3, SR_CTAID.Z ;  /* 0x0000000000037919 */ /* 0x000ea20000002700 */
[----:B------:R-:W-:Y:S01]  /*6d10*/  FMUL.FTZ R43, R10, R43 ;  /* 0x0000002b0a2b7220 */ /* 0x000fe20000410000 */
[----:B------:R-:W-:Y:S01]  /*6d20*/  ISETP.GE.OR P6, PT, R18, R19, P2 ;  /* 0x000000131200720c */ /* 0x000fe200017c6670 */
[----:B------:R-:W-:Y:S01]  /*6d30*/  FMUL.FTZ R42, R10, R42 ;  /* 0x0000002a0a2a7220 */ /* 0x000fe20000410000 */
[----:B------:R-:W-:Y:S01]  /*6d40*/  IADD3 R18, R18, 0x8, RZ ;  /* 0x0000000812127810 */ /* 0x000fe20007ffe0ff */
[C---:B------:R-:W-:Y:S01]  /*6d50*/  FMUL.FTZ R47, R10.reuse, R47 ;  /* 0x0000002f0a2f7220 */ /* 0x040fe20000410000 */
[----:B------:R-:W-:Y:S01]  /*6d60*/  SHF.R.S32.HI R0, RZ, 0x5, R0 ;  /* 0x00000005ff007819 */ /* 0x000fe20000011400 */
[C---:B------:R-:W-:Y:S01]  /*6d70*/  FMUL.FTZ R46, R10.reuse, R46 ;  /* 0x0000002e0a2e7220 */ /* 0x040fe20000410000 */
[----:B------:R-:W-:Y:S01]  /*6d80*/  LOP3.LUT R5, R5, 0x1c0, RZ, 0xc0, !PT ;  /* 0x000001c005057812 */ /* 0x000fe200078ec0ff */
[----:B------:R-:W-:Y:S01]  /*6d90*/  FMUL.FTZ R51, R10, R51 ;  /* 0x000000330a337220 */ /* 0x000fe20000410000 */
[----:B------:R-:W-:Y:S01]  /*6da0*/  MOV R16, 0xff800000 ;  /* 0xff80000000107802 */ /* 0x000fe20000000f00 */
[----:B-1----:R-:W-:Y:S01]  /*6db0*/  @P1 FMUL.FTZ R21, R4, 0.69314718246459960938 ;  /* 0x3f31721804151820 */ /* 0x002fe20000410000 */
[C---:B------:R-:W-:Y:S01]  /*6dc0*/  LEA.HI R4, R9.reuse, R9, RZ, 0x1 ;  /* 0x0000000909047211 */ /* 0x040fe200078f08ff */
[----:B------:R-:W-:Y:S01]  /*6dd0*/  FMUL.FTZ R50, R10, R50 ;  /* 0x000000320a327220 */ /* 0x000fe20000410000 */
[----:B------:R-:W-:Y:S01]  /*6de0*/  ISETP.GE.OR P5, PT, R18, R19, P2 ;  /* 0x000000131200720c */ /* 0x000fe200017a6670 */
[----:B------:R-:W-:Y:S01]  /*6df0*/  FMUL.FTZ R55, R10, R55 ;  /* 0x000000370a377220 */ /* 0x000fe20000410000 */
[----:B------:R-:W-:Y:S01]  /*6e00*/  LOP3.LUT R4, R4, 0x1ffffffe, RZ, 0xc0, !PT ;  /* 0x1ffffffe04047812 */ /* 0x000fe200078ec0ff */
[----:B------:R-:W-:Y:S01]  /*6e10*/  FMUL.FTZ R54, R10, R54 ;  /* 0x000000360a367220 */ /* 0x000fe20000410000 */
[----:B------:R-:W-:Y:S01]  /*6e20*/  LEA R0, R0, R9, 0x9 ;  /* 0x0000000900007211 */ /* 0x000fe200078e48ff */
[C---:B------:R-:W-:Y:S01]  /*6e30*/  FMUL.FTZ R59, R10.reuse, R59 ;  /* 0x0000003b0a3b7220 */ /* 0x040fe20000410000 */
[----:B------:R-:W-:Y:S01]  /*6e40*/  IADD3 R4, R9, -R4, RZ ;  /* 0x8000000409047210 */ /* 0x000fe20007ffe0ff */
[C---:B------:R-:W-:Y:S01]  /*6e50*/  FMUL.FTZ R58, R10.reuse, R58 ;  /* 0x0000003a0a3a7220 */ /* 0x040fe20000410000 */
[----:B------:R-:W-:Y:S01]  /*6e60*/  LEA.HI R5, R5, R5, RZ, 0x1d ;  /* 0x0000000505057211 */ /* 0x000fe200078fe8ff */
[C---:B------:R-:W-:Y:S01]  /*6e70*/  FMUL.FTZ R63, R10.reuse, R63 ;  /* 0x0000003f0a3f7220 */ /* 0x040fe20000410000 */
[----:B--2---:R-:W-:Y:S01]  /*6e80*/  SHF.R.S32.HI R2, RZ, 0x1f, R3 ;  /* 0x0000001fff027819 */ /* 0x004fe20000011403 */
[----:B------:R-:W-:Y:S01]  /*6e90*/  FMUL.FTZ R62, R10, R62 ;  /* 0x0000003e0a3e7220 */ /* 0x000fe20000410000 */
[----:B------:R-:W-:Y:S01]  /*6ea0*/  LEA R209, R4, R209, 0x3 ;  /* 0x000000d104d17211 */ /* 0x000fe200078e18ff */
[C---:B------:R-:W-:Y:S01]  /*6eb0*/  FMUL.FTZ R67, R10.reuse, R67 ;  /* 0x000000430a437220 */ /* 0x040fe20000410000 */
[----:B------:R-:W-:Y:S01]  /*6ec0*/  SHF.R.S32.HI R4, RZ, 0x1f, R6 ;  /* 0x0000001fff047819 */ /* 0x000fe20000011406 */
[----:B------:R-:W-:Y:S01]  /*6ed0*/  FMUL.FTZ R66, R10, R66 ;  /* 0x000000420a427220 */ /* 0x000fe20000410000 */
[----:B------:R-:W-:Y:S01]  /*6ee0*/  LEA R209, R12, R209, 0x7 ;  /* 0x000000d10cd17211 */ /* 0x000fe200078e38ff */
[C---:B------:R-:W-:Y:S01]  /*6ef0*/  FMUL.FTZ R71, R10.reuse, R71 ;  /* 0x000000470a477220 */ /* 0x040fe20000410000 */
[----:B------:R-:W-:Y:S01]  /*6f00*/  F2FP.PACK_AB R130, R131, R130 ;  /* 0x000000828382723e */ /* 0x000fe200000000ff */
        /* <DEDUP_REMOVED lines=30> */
[----:B------:R-:W-:-:S02]  /*70f0*/  FMUL.FTZ R103, R10, R103 ;  /* 0x000000670a677220 */ /* 0x000fc40000410000 */
[C---:B------:R-:W-:Y:S01]  /*7100*/  FMUL.FTZ R102, R10.reuse, R102 ;  /* 0x000000660a667220 */ /* 0x040fe20000410000 */
[----:B------:R-:W-:Y:S01]  /*7110*/  F2FP.PACK_AB R98, R99, R98 ;  /* 0x000000626362723e */ /* 0x000fe200000000ff */
[C---:B------:R-:W-:Y:S02]  /*7120*/  FMUL.FTZ R127, R10.reuse, R127 ;  /* 0x0000007f0a7f7220 */ /* 0x040fe40000410000 */
[C---:B------:R-:W-:Y:S01]  /*7130*/  FMUL.FTZ R126, R10.reuse, R126 ;  /* 0x0000007e0a7e7220 */ /* 0x040fe20000410000 */
[----:B------:R-:W-:Y:S01]  /*7140*/  F2FP.PACK_AB R102, R103, R102 ;  /* 0x000000666766723e */ /* 0x000fe200000000ff */
[C---:B------:R-:W-:Y:S02]  /*7150*/  FMUL.FTZ R107, R10.reuse, R107 ;  /* 0x0000006b0a6b7220 */ /* 0x040fe40000410000 */
        /* <DEDUP_REMOVED lines=12> */
[----:B------:R-:W-:Y:S01]  /*7220*/  FMUL.FTZ R10, R10, R118 ;  /* 0x000000760a0a7220 */ /* 0x000fe20000410000 */
[----:B------:R-:W-:Y:S01]  /*7230*/  F2FP.PACK_AB R122, R123, R122 ;  /* 0x0000007a7b7a723e */ /* 0x000fe200000000ff */
[----:B------:R-:W-:Y:S02]  /*7240*/  IMAD.MOV.U32 R22, RZ, RZ, R20 ;  /* 0x000000ffff167224 */ /* 0x000fe400078e0014 */
[----:B------:R-:W-:Y:S01]  /*7250*/  @P1 FMUL.FTZ R17, R17, c[0x0][0x2d0] ;  /* 0x0000b40011111a20 */ /* 0x000fe20000410000 */
[----:B------:R-:W-:Y:S01]  /*7260*/  F2FP.PACK_AB R119, R119, R10 ;  /* 0x0000000a7777723e */ /* 0x000fe200000000ff */
[----:B------:R-:W-:Y:S02]  /*7270*/  IMAD R10, R2, c[0x0][0x3f0], RZ ;  /* 0x0000fc00020a7a24 */ /* 0x000fe400078e02ff */
[----:B------:R-:W-:-:S04]  /*7280*/  IMAD.WIDE.U32 R22, R3, c[0x0][0x3f0], R22 ;  /* 0x0000fc0003167a25 */ /* 0x000fc800078e0016 */
[C---:B------:R-:W-:Y:S02]  /*7290*/  IMAD R10, R3.reuse, c[0x0][0x3f4], R10 ;  /* 0x0000fd00030a7a24 */ /* 0x040fe400078e020a */
[----:B------:R-:W-:Y:S02]  /*72a0*/  IMAD R2, R2, c[0x0][0x498], RZ ;  /* 0x0001260002027a24 */ /* 0x000fe400078e02ff */
[----:B------:R-:W-:Y:S01]  /*72b0*/  IMAD.WIDE.U32 R14, R3, c[0x0][0x498], R14 ;  /* 0x00012600030e7a25 */ /* 0x000fe200078e000e */
[----:B------:R-:W-:-:S03]  /*72c0*/  IADD3 R23, R23, R10, RZ ;  /* 0x0000000a17177210 */ /* 0x000fc60007ffe0ff */
[----:B------:R-:W-:Y:S02]  /*72d0*/  IMAD R2, R3, c[0x0][0x49c], R2 ;  /* 0x0001270003027a24 */ /* 0x000fe400078e0202 */
[----:B------:R-:W-:Y:S02]  /*72e0*/  IMAD R3, R4, c[0x0][0x3e0], RZ ;  /* 0x0000f80004037a24 */ /* 0x000fe400078e02ff */
[----:B------:R-:W-:Y:S01]  /*72f0*/  @P1 FFMA.FTZ R16, R17, R132, R21 ;  /* 0x0000008411101223 */ /* 0x000fe20000010015 */
[C---:B------:R-:W-:Y:S01]  /*7300*/  R2P PR, R7.reuse, 0x6 ;  /* 0x0000000607007804 */ /* 0x040fe20000000000 */
[C---:B------:R-:W-:Y:S02]  /*7310*/  IMAD R3, R6.reuse, c[0x0][0x3e4], R3 ;  /* 0x0000f90006037a24 */ /* 0x040fe400078e0203 */
[----:B------:R-:W-:Y:S01]  /*7320*/  IMAD.WIDE.U32 R20, R6, c[0x0][0x3e0], R22 ;  /* 0x0000f80006147a25 */ /* 0x000fe200078e0016 */
[----:B------:R-:W-:-:S03]  /*7330*/  LOP3.LUT R6, R7, 0x1, RZ, 0xc0, !PT ;  /* 0x0000000107067812 */ /* 0x000fc600078ec0ff */
[----:B------:R-:W-:Y:S01]  /*7340*/  @P4 IMAD.HI.U32 R4, R209, c[0x0][0x4ec], RZ ;  /* 0x00013b00d1044a27 */ /* 0x000fe200078e00ff */
[----:B------:R-:W-:Y:S02]  /*7350*/  ISETP.NE.U32.AND P3, PT, R6, 0x1, PT ;  /* 0x000000010600780c */ /* 0x000fe40003f65070 */
[----:B------:R-:W-:Y:S01]  /*7360*/  IADD3 R21, R21, R3, RZ ;  /* 0x0000000315157210 */ /* 0x000fe20007ffe0ff */
[----:B------:R-:W-:Y:S01]  /*7370*/  IMAD.U32 R0, R0, 0x2, R5 ;  /* 0x0000000200007824 */ /* 0x000fe200078e0005 */
[----:B------:R-:W-:Y:S01]  /*7380*/  MOV R5, R209 ;  /* 0x000000d100057202 */ /* 0x000fe20000000f00 */
[C---:B------:R-:W-:Y:S01]  /*7390*/  FMUL.FTZ R129, R8.reuse, R129 ;  /* 0x0000008108817220 */ /* 0x040fe20000410000 */
[----:B------:R-:W-:Y:S01]  /*73a0*/  @P4 SHF.R.U32.HI R5, RZ, c[0x0][0x4f0], R4 ;  /* 0x00013c00ff054a19 */ /* 0x000fe20000011604 */
[----:B------:R-:W-:Y:S01]  /*73b0*/  FMUL.FTZ R128, R8, R128 ;  /* 0x0000008008807220 */ /* 0x000fe20000410000 */
[----:B------:R-:W-:Y:S01]  /*73c0*/  SHF.L.U32 R7, R0, 0x1, RZ ;  /* 0x0000000100077819 */ /* 0x000fe200000006ff */
[----:B------:R-:W-:Y:S01]  /*73d0*/  BAR.SYNC.DEFER_BLOCKING 0x1, 0x100 ;  /* 0x0044000000007b1d */ /* 0x000fe20000010000 */
[----:B------:R-:W-:Y:S01]  /*73e0*/  IADD3 R6, -R5, RZ, RZ ;  /* 0x000000ff05067210 */ /* 0x000fe20007ffe1ff */
[C---:B------:R-:W-:Y:S01]  /*73f0*/  FMUL.FTZ R37, R8.reuse, R37 ;  /* 0x0000002508257220 */ /* 0x040fe20000410000 */
[----:B------:R-:W-:Y:S01]  /*7400*/  IADD3 R4, R7, 0x80, RZ ;  /* 0x0000008007047810 */ /* 0x000fe20007ffe0ff */
[----:B------:R-:W-:Y:S01]  /*7410*/  FMUL.FTZ R36, R8, R36 ;  /* 0x0000002408247220 */ /* 0x000fe20000410000 */
[----:B------:R-:W-:Y:S01]  /*7420*/  MOV R0, 0x20 ;  /* 0x0000002000007802 */ /* 0x000fe20000000f00 */
[----:B------:R-:W-:Y:S01]  /*7430*/  IMAD R209, R6, c[0x0][0x4e8], R209 ;  /* 0x00013a0006d17a24 */ /* 0x000fe200078e02d1 */
[----:B------:R-:W-:Y:S01]  /*7440*/  SHF.R.S32.HI R3, RZ, 0x1f, R11 ;  /* 0x0000001fff037819 */ /* 0x000fe2000001140b */
[C---:B------:R-:W-:Y:S01]  /*7450*/  FMUL.FTZ R41, R8.reuse, R41 ;  /* 0x0000002908297220 */ /* 0x040fe20000410000 */
[----:B------:R-:W-:Y:S01]  /*7460*/  SHF.R.S32.HI R9, RZ, 0x1f, R5 ;  /* 0x0000001fff097819 */ /* 0x000fe20000011405 */
[C---:B------:R-:W-:Y:S01]  /*7470*/  FMUL.FTZ R40, R8.reuse, R40 ;  /* 0x0000002808287220 */ /* 0x040fe20000410000 */
[----:B------:R-:W-:Y:S01]  /*7480*/  IADD3 R14, P0, R5, R14, RZ ;  /* 0x0000000e050e7210 */ /* 0x000fe20007f1e0ff */
[C---:B------:R-:W-:Y:S01]  /*7490*/  FMUL.FTZ R45, R8.reuse, R45 ;  /* 0x0000002d082d7220 */ /* 0x040fe20000410000 */
[----:B------:R-:W-:Y:S01]  /*74a0*/  IADD3 R17, R7, 0x70, RZ ;  /* 0x0000007007117810 */ /* 0x000fe20007ffe0ff */
[----:B------:R-:W-:Y:S01]  /*74b0*/  FMUL.FTZ R44, R8, R44 ;  /* 0x0000002c082c7220 */ /* 0x000fe20000410000 */
[----:B------:R-:W-:Y:S01]  /*74c0*/  @P3 IADD3 R17, R4, 0x10, RZ ;  /* 0x0000001004113810 */ /* 0x000fe20007ffe0ff */
[C---:B------:R-:W-:Y:S01]  /*74d0*/  FMUL.FTZ R49, R8.reuse, R49 ;  /* 0x0000003108317220 */ /* 0x040fe20000410000 */
[----:B------:R-:W-:Y:S01]  /*74e0*/  MOV R4, 0x40 ;  /* 0x0000004000047802 */ /* 0x000fe20000000f00 */
[----:B------:R-:W-:Y:S01]  /*74f0*/  FMUL.FTZ R48, R8, R48 ;  /* 0x0000003008307220 */ /* 0x000fe20000410000 */
[----:B------:R-:W-:Y:S01]  /*7500*/  SEL R0, R0, 0xffffffe0, !P1 ;  /* 0xffffffe000007807 */ /* 0x000fe20004800000 */
[C---:B------:R-:W-:Y:S01]  /*7510*/  FMUL.FTZ R53, R8.reuse, R53 ;  /* 0x0000003508357220 */ /* 0x040fe20000410000 */
[----:B------:R-:W-:Y:S01]  /*7520*/  IADD3.X R15, R9, R15, R2, P0, !PT ;  /* 0x0000000f090f7210 */ /* 0x000fe200007fe402 */
[----:B------:R-:W-:Y:S01]  /*7530*/  IMAD R2, R3, c[0x0][0x3d8], RZ ;  /* 0x0000f60003027a24 */ /* 0x000fe200078e02ff */
[----:B------:R-:W-:Y:S01]  /*7540*/  SHF.R.S32.HI R5, RZ, 0x1f, R209 ;  /* 0x0000001fff057819 */ /* 0x000fe200000114d1 */
[C---:B------:R-:W-:Y:S01]  /*7550*/  FMUL.FTZ R52, R8.reuse, R52 ;  /* 0x0000003408347220 */ /* 0x040fe20000410000 */
[----:B------:R-:W-:Y:S01]  /*7560*/  F2FP.PACK_AB R128, R129, R128 ;  /* 0x000000808180723e */ /* 0x000fe200000000ff */
[----:B------:R-:W-:Y:S01]  /*7570*/  FMUL.FTZ R57, R8, R57 ;  /* 0x0000003908397220 */ /* 0x000fe20000410000 */
[----:B------:R-:W-:Y:S01]  /*7580*/  SEL R4, R4, 0xffffffc0, !P2 ;  /* 0xffffffc004047807 */ /* 0x000fe20005000000 */
[C---:B------:R-:W-:Y:S01]  /*7590*/  FMUL.FTZ R56, R8.reuse, R56 ;  /* 0x0000003808387220 */ /* 0x040fe20000410000 */
[----:B------:R-:W-:Y:S01]  /*75a0*/  F2FP.PACK_AB R36, R37, R36 ;  /* 0x000000242524723e */ /* 0x000fe200000000ff */
[C---:B------:R-:W-:Y:S01]  /*75b0*/  FMUL.FTZ R61, R8.reuse, R61 ;  /* 0x0000003d083d7220 */ /* 0x040fe20000410000 */
[----:B------:R-:W-:Y:S01]  /*75c0*/  F2FP.PACK_AB R40, R41, R40 ;  /* 0x000000282928723e */ /* 0x000fe200000000ff */
[----:B------:R-:W-:Y:S01]  /*75d0*/  FMUL.FTZ R60, R8, R60 ;  /* 0x0000003c083c7220 */ /* 0x000fe20000410000 */
[----:B------:R-:W-:Y:S01]  /*75e0*/  IADD3 R3, R7, R0, RZ ;  /* 0x0000000007037210 */ /* 0x000fe20007ffe0ff */
[----:B------:R-:W-:Y:S01]  /*75f0*/  IMAD.IADD R9, R0, 0x1, R17 ;  /* 0x0000000100097824 */ /* 0x000fe200078e0211 */
[----:B------:R-:W-:Y:S01]  /*7600*/  F2FP.PACK_AB R44, R45, R44 ;  /* 0x0000002c2d2c723e */ /* 0x000fe200000000ff */
[C---:B------:R-:W-:Y:S01]  /*7610*/  FMUL.FTZ R65, R8.reuse, R65 ;  /* 0x0000004108417220 */ /* 0x040fe20000410000 */
[----:B------:R-:W-:Y:S01]  /*7620*/  F2FP.PACK_AB R48, R49, R48 ;  /* 0x000000303130723e */ /* 0x000fe200000000ff */
[C---:B------:R-:W-:Y:S01]  /*7630*/  FMUL.FTZ R64, R8.reuse, R64 ;  /* 0x0000004008407220 */ /* 0x040fe20000410000 */
[----:B------:R-:W-:Y:S01]  /*7640*/  F2FP.PACK_AB R52, R53, R52 ;  /* 0x000000343534723e */ /* 0x000fe200000000ff */
[----:B------:R-:W-:Y:S01]  /*7650*/  IMAD R2, R11, c[0x0][0x3dc], R2 ;  /* 0x0000f7000b027a24 */ /* 0x000fe200078e0202 */
[----:B------:R-:W-:Y:S01]  /*7660*/  STS [R7+0x80], R128 ;  /* 0x0000808007007388 */ /* 0x000fe20000000800 */
[----:B------:R-:W-:Y:S01]  /*7670*/  IMAD R0, R5, c[0x0][0x488], RZ ;  /* 0x0001220005007a24 */ /* 0x000fe200078e02ff */
[----:B------:R-:W-:Y:S01]  /*7680*/  IADD3 R5, R7, R4, RZ ;  /* 0x0000000407057210 */ /* 0x000fe20007ffe0ff */
[C---:B------:R-:W-:Y:S01]  /*7690*/  FMUL.FTZ R69, R8.reuse, R69 ;  /* 0x0000004508457220 */ /* 0x040fe20000410000 */
[----:B------:R-:W-:Y:S01]  /*76a0*/  STS [R7+0x480], R130 ;  /* 0x0004808207007388 */ /* 0x000fe20000000800 */
[----:B------:R-:W-:Y:S01]  /*76b0*/  FMUL.FTZ R68, R8, R68 ;  /* 0x0000004408447220 */ /* 0x000fe20000410000 */
[----:B------:R-:W-:Y:S01]  /*76c0*/  F2FP.PACK_AB R56, R57, R56 ;  /* 0x000000383938723e */ /* 0x000fe200000000ff */
[----:B------:R-:W-:Y:S01]  /*76d0*/  IMAD.WIDE.U32 R10, R11, c[0x0][0x3d8], R20 ;  /* 0x0000f6000b0a7a25 */ /* 0x000fe200078e0014 */
[C---:B------:R-:W-:Y:S01]  /*76e0*/  IADD3 R21, R4.reuse, R17, RZ ;  /* 0x0000001104157210 */ /* 0x040fe20007ffe0ff */
[----:B------:R-:W-:Y:S01]  /*76f0*/  STS [R17], R36 ;  /* 0x0000002411007388 */ /* 0x000fe20000000800 */
[----:B------:R-:W-:Y:S01]  /*7700*/  IADD3 R23, R4, R3, RZ ;  /* 0x0000000304177210 */ /* 0x000fe20007ffe0ff */
[C---:B------:R-:W-:Y:S01]  /*7710*/  FMUL.FTZ R73, R8.reuse, R73 ;  /* 0x0000004908497220 */ /* 0x040fe20000410000 */
[----:B------:R-:W-:Y:S01]  /*7720*/  F2FP.PACK_AB R60, R61, R60 ;  /* 0x0000003c3d3c723e */ /* 0x000fe200000000ff */
[C---:B------:R-:W-:Y:S01]  /*7730*/  FMUL.FTZ R72, R8.reuse, R72 ;  /* 0x0000004808487220 */ /* 0x040fe20000410000 */
[----:B------:R-:W-:Y:S01]  /*7740*/  STS [R17+0x400], R38 ;  /* 0x0004002611007388 */ /* 0x000fe20000000800 */
[C---:B------:R-:W-:Y:S01]  /*7750*/  FMUL.FTZ R77, R8.reuse, R77 ;  /* 0x0000004d084d7220 */ /* 0x040fe20000410000 */
[----:B------:R-:W-:Y:S01]  /*7760*/  IADD3 R25, R9, R4, RZ ;  /* 0x0000000409197210 */ /* 0x000fe20007ffe0ff */
[C---:B------:R-:W-:Y:S01]  /*7770*/  FMUL.FTZ R76, R8.reuse, R76 ;  /* 0x0000004c084c7220 */ /* 0x040fe20000410000 */
[----:B------:R-:W-:Y:S01]  /*7780*/  STS [R3+0x80], R40 ;  /* 0x0000802803007388 */ /* 0x000fe20000000800 */
[C---:B------:R-:W-:Y:S01]  /*7790*/  FMUL.FTZ R81, R8.reuse, R81 ;  /* 0x0000005108517220 */ /* 0x040fe20000410000 */
[----:B------:R-:W-:Y:S01]  /*77a0*/  F2FP.PACK_AB R64, R65, R64 ;  /* 0x000000404140723e */ /* 0x000fe200000000ff */
[C---:B------:R-:W-:Y:S01]  /*77b0*/  FMUL.FTZ R80, R8.reuse, R80 ;  /* 0x0000005008507220 */ /* 0x040fe20000410000 */
[----:B------:R-:W-:Y:S01]  /*77c0*/  STS [R3+0x480], R42 ;  /* 0x0004802a03007388 */ /* 0x000fe20000000800 */
[C---:B------:R-:W-:Y:S01]  /*77d0*/  FMUL.FTZ R85, R8.reuse, R85 ;  /* 0x0000005508557220 */ /* 0x040fe20000410000 */
[----:B------:R-:W-:Y:S01]  /*77e0*/  F2FP.PACK_AB R68, R69, R68 ;  /* 0x000000444544723e */ /* 0x000fe200000000ff */
[C---:B------:R-:W-:Y:S01]  /*77f0*/  FMUL.FTZ R84, R8.reuse, R84 ;  /* 0x0000005408547220 */ /* 0x040fe20000410000 */
[----:B------:R-:W-:Y:S01]  /*7800*/  STS [R9], R44 ;  /* 0x0000002c09007388 */ /* 0x000fe20000000800 */
[C---:B------:R-:W-:Y:S01]  /*7810*/  FMUL.FTZ R89, R8.reuse, R89 ;  /* 0x0000005908597220 */ /* 0x040fe20000410000 */
[----:B------:R-:W-:Y:S01]  /*7820*/  F2FP.PACK_AB R72, R73, R72 ;  /* 0x000000484948723e */ /* 0x000fe200000000ff */
        /* <DEDUP_REMOVED lines=24> */
[----:B------:R-:W-:Y:S01]  /*79b0*/  FMUL.FTZ R108, R8, R108 ;  /* 0x0000006c086c7220 */ /* 0x000fe20000410000 */
[----:B------:R-:W-:Y:S01]  /*79c0*/  STS [R23+0x480], R58 ;  /* 0x0004803a17007388 */ /* 0x000fe20000000800 */
[----:B------:R-:W-:Y:S01]  /*79d0*/  IMAD.WIDE.U32 R14, R209, c[0x0][0x488], R14 ;  /* 0x00012200d10e7a25 */ /* 0x000fe200078e000e */
[----:B------:R-:W-:-:S02]  /*79e0*/  F2FP.PACK_AB R100, R101, R100 ;  /* 0x000000646564723e */ /* 0x000fc400000000ff */
[----:B------:R-:W-:Y:S01]  /*79f0*/  STS [R25], R60 ;  /* 0x0000003c19007388 */ /* 0x000fe20000000800 */
[----:B------:R-:W-:Y:S01]  /*7a00*/  IMAD R0, R209, c[0x0][0x48c], R0 ;  /* 0x00012300d1007a24 */ /* 0x000fe200078e0200 */
        /* <DEDUP_REMOVED lines=11> */
[----:B------:R-:W-:Y:S01]  /*7ac0*/  FMUL.FTZ R8, R8, R116 ;  /* 0x0000007408087220 */ /* 0x000fe20000410000 */
[----:B------:R-:W-:-:S02]  /*7ad0*/  LEA R6, P0, R14, c[0x0][0x450], 0x2 ;  /* 0x000114000e067a11 */ /* 0x000fc400078010ff */
[----:B------:R-:W-:Y:S01]  /*7ae0*/  STS [R17+0x4000], R68 ;  /* 0x0040004411007388 */ /* 0x000fe20000000800 */
[----:B------:R-:W-:Y:S02]  /*7af0*/  IADD3 R15, R15, R0, RZ ;  /* 0x000000000f0f7210 */ /* 0x000fe40007ffe0ff */
[----:B------:R-:W-:Y:S01]  /*7b00*/  F2FP.PACK_AB R112, R113, R112 ;  /* 0x000000707170723e */ /* 0x000fe200000000ff */
[----:B------:R-:W-:Y:S01]  /*7b10*/  STS [R17+0x4400], R70 ;  /* 0x0044004611007388 */ /* 0x000fe20000000800 */
[----:B------:R-:W-:Y:S02]  /*7b20*/  F2FP.PACK_AB R120, R121, R120 ;  /* 0x000000787978723e */ /* 0x000fe400000000ff */
[----:B------:R-:W-:Y:S01]  /*7b30*/  F2FP.PACK_AB R8, R117, R8 ;  /* 0x000000087508723e */ /* 0x000fe200000000ff */
[----:B------:R-:W-:Y:S01]  /*7b40*/  STS [R3+0x4080], R72 ;  /* 0x0040804803007388 */ /* 0x000fe20000000800 */
[----:B------:R-:W-:Y:S02]  /*7b50*/  LEA.HI.X R15, R14, c[0x0][0x454], R15, 0x2, P0 ;  /* 0x000115000e0f7a11 */ /* 0x000fe400000f140f */
[----:B------:R-:W-:Y:S01]  /*7b60*/  LEA R0, P0, R10, c[0x0][0x380], 0x1 ;  /* 0x0000e0000a007a11 */ /* 0x000fe200078008ff */
[----:B------:R-:W-:Y:S04]  /*7b70*/  STS [R3+0x4480], R74 ;  /* 0x0044804a03007388 */ /* 0x000fe80000000800 */
        /* <DEDUP_REMOVED lines=15> */
[----:B------:R1:W-:Y:S04]  /*7c70*/  STS [R3+0x8480], R126 ;  /* 0x0084807e03007388 */ /* 0x0003e80000000800 */
[----:B------:R-:W-:Y:S04]  /*7c80*/  STS [R9+0x8000], R104 ;  /* 0x0080006809007388 */ /* 0x000fe80000000800 */
[----:B------:R-:W-:Y:S04]  /*7c90*/  STS [R9+0x8400], R106 ;  /* 0x0084006a09007388 */ /* 0x000fe80000000800 */
[----:B------:R-:W-:Y:S04]  /*7ca0*/  STS [R5+0x8080], R108 ;  /* 0x0080806c05007388 */ /* 0x000fe80000000800 */
[----:B------:R-:W-:Y:S04]  /*7cb0*/  STS [R5+0x8480], R110 ;  /* 0x0084806e05007388 */ /* 0x000fe80000000800 */
[----:B------:R-:W-:Y:S04]  /*7cc0*/  STS [R21+0x8000], R112 ;  /* 0x0080007015007388 */ /* 0x000fe80000000800 */
[----:B------:R-:W-:Y:S01]  /*7cd0*/  STS [R21+0x8400], R114 ;  /* 0x0084007215007388 */ /* 0x000fe20000000800 */
[----:B-1----:R-:W-:-:S03]  /*7ce0*/  IADD3 R3, R11, R2, RZ ;  /* 0x000000020b037210 */ /* 0x002fc60007ffe0ff */
[----:B------:R-:W-:Y:S04]  /*7cf0*/  STS [R23+0x8080], R120 ;  /* 0x0080807817007388 */ /* 0x000fe80000000800 */
[----:B------:R-:W-:Y:S04]  /*7d00*/  STS [R23+0x8480], R122 ;  /* 0x0084807a17007388 */ /* 0x000fe80000000800 */
[----:B------:R-:W-:Y:S04]  /*7d10*/  STS [R25+0x8000], R8 ;  /* 0x0080000819007388 */ /* 0x000fe80000000800 */
[----:B------:R-:W-:Y:S04]  /*7d20*/  STS [R25+0x8400], R119 ;  /* 0x0084007719007388 */ /* 0x000fe80000000800 */
[----:B------:R-:W-:Y:S04]  /*7d30*/  SHFL.IDX PT, R52, R6, RZ, 0x1c1f ;  /* 0x001c1fff06347589 */ /* 0x000fe800000e0000 */
[----:B------:R-:W1:Y:S04]  /*7d40*/  SHFL.IDX PT, R53, R15, RZ, 0x1c1f ;  /* 0x001c1fff0f357589 */ /* 0x000e6800000e0000 */
[----:B------:R-:W-:Y:S06]  /*7d50*/  BAR.SYNC.DEFER_BLOCKING 0x1, 0x100 ;  /* 0x0044000000007b1d */ /* 0x000fec0000010000 */
[----:B------:R-:W-:Y:S04]  /*7d60*/  SHFL.IDX PT, R54, R6, 0x1, 0x1c1f ;  /* 0x003c1f0006367f89 */ /* 0x000fe800000e0000 */
[----:B------:R-:W2:Y:S04]  /*7d70*/  SHFL.IDX PT, R55, R15, 0x1, 0x1c1f ;  /* 0x003c1f000f377f89 */ /* 0x000ea800000e0000 */
[----:B------:R-:W3:Y:S04]  /*7d80*/  SHFL.IDX PT, R56, R0, RZ, 0x181f ;  /* 0x00181fff00387589 */ /* 0x000ee800000e0000 */
[----:B-1----:R1:W-:Y:S04]  /*7d90*/  @!P6 ST.E [R52.64], R16 ;  /* 0x000000103400e985 */ /* 0x0023e8000c10190c */
[----:B--2---:R2:W-:Y:S04]  /*7da0*/  @!P5 ST.E [R54.64], R13 ;  /* 0x0000000d3600d985 */ /* 0x0045e8000c10190c */
[----:B------:R2:W4:Y:S04]  /*7db0*/  LDS.128 R48, [R203+0x1080] ;  /* 0x00108000cb307984 */ /* 0x0005280000000c00 */
[----:B------:R2:W2:Y:S04]  /*7dc0*/  LDS.128 R44, [R203+0x2080] ;  /* 0x00208000cb2c7984 */ /* 0x0004a80000000c00 */
[----:B------:R2:W2:Y:S04]  /*7dd0*/  LDS.128 R40, [R203+0x3080] ;  /* 0x00308000cb287984 */ /* 0x0004a80000000c00 */
[----:B------:R2:W2:Y:S01]  /*7de0*/  LDS.128 R36, [R203+0x5080] ;  /* 0x00508000cb247984 */ /* 0x0004a20000000c00 */
[----:B-1----:R-:W-:-:S02]  /*7df0*/  LEA.HI.X R16, R10, c[0x0][0x384], R3, 0x1, P0 ;  /* 0x0000e1000a107a11 */ /* 0x002fc400000f0c03 */
[----:B------:R-:W-:Y:S01]  /*7e00*/  ISETP.GE.AND P0, PT, R202, R19, PT ;  /* 0x00000013ca00720c */ /* 0x000fe20003f06270 */
[----:B------:R1:W1:Y:S04]  /*7e10*/  LDS.128 R32, [R203+0x6080] ;  /* 0x00608000cb207984 */ /* 0x0002680000000c00 */
[----:B------:R1:W1:Y:S04]  /*7e20*/  LDS.128 R28, [R203+0x7080] ;  /* 0x00708000cb1c7984 */ /* 0x0002680000000c00 */
[----:B------:R1:W1:Y:S04]  /*7e30*/  LDS.128 R24, [R203+0x9080] ;  /* 0x00908000cb187984 */ /* 0x0002680000000c00 */
[----:B------:R1:W1:Y:S04]  /*7e40*/  LDS.128 R20, [R203+0xa080] ;  /* 0x00a08000cb147984 */ /* 0x0002680000000c00 */
[----:B------:R1:W1:Y:S04]  /*7e50*/  LDS.128 R4, [R203+0xb080] ;  /* 0x00b08000cb047984 */ /* 0x0002680000000c00 */
[----:B------:R1:W1:Y:S01]  /*7e60*/  SHFL.IDX PT, R57, R16, RZ, 0x181f ;  /* 0x00181fff10397589 */ /* 0x00026200000e0000 */
[----:B------:R-:W-:Y:S05]  /*7e70*/  @P0 BRA `(.L_x_7) ;  /* 0x0000012000000947 */ /* 0x000fea0003800000 */
[----:B--23--:R-:W2:Y:S01]  /*7e80*/  LDS.128 R52, [R203+0x80] ;  /* 0x00008000cb347984 */ /* 0x00cea20000000c00 */
[----:B------:R-:W-:-:S02]  /*7e90*/  ISETP.GE.AND P1, PT, R207, c[0x0][0x3c8], PT ;  /* 0x0000f200cf007a0c */ /* 0x000fc40003f26270 */
[----:B------:R-:W-:Y:S01]  /*7ea0*/  ISETP.GE.AND P0, PT, R206, c[0x0][0x3c8], PT ;  /* 0x0000f200ce007a0c */ /* 0x000fe20003f06270 */
[----:B------:R-:W3:Y:S01]  /*7eb0*/  LDS.128 R12, [R203+0x4080] ;  /* 0x00408000cb0c7984 */ /* 0x000ee20000000c00 */
[----:B------:R-:W-:-:S03]  /*7ec0*/  ISETP.GE.AND P2, PT, R208, c[0x0][0x3c8], PT ;  /* 0x0000f200d0007a0c */ /* 0x000fc60003f46270 */
[----:B------:R-:W5:Y:S06]  /*7ed0*/  LDS.128 R8, [R203+0x8080] ;  /* 0x00808000cb087984 */ /* 0x000f6c0000000c00 */
[----:B------:R-:W-:Y:S02]  /*7ee0*/  @!P1 SHF.R.S32.HI R2, RZ, 0x1f, R207 ;  /* 0x0000001fff029819 */ /* 0x000fe400000114cf */
[----:B------:R-:W-:Y:S02]  /*7ef0*/  @!P0 SHF.R.S32.HI R17, RZ, 0x1f, R206 ;  /* 0x0000001fff118819 */ /* 0x000fe400000114ce */
[----:B------:R-:W-:Y:S01]  /*7f00*/  @!P1 LEA.HI R3, R2, R207, RZ, 0x3 ;  /* 0x000000cf02039211 */ /* 0x000fe200078f18ff */
[----:B-1----:R-:W-:Y:S01]  /*7f10*/  @!P2 IMAD.WIDE R58, R208, 0x2, R56 ;  /* 0x00000002d03aa825 */ /* 0x002fe200078e0238 */
[----:B------:R-:W-:-:S02]  /*7f20*/  @!P0 LEA.HI R2, R17, R206, RZ, 0x3 ;  /* 0x000000ce11028211 */ /* 0x000fc400078f18ff */
[----:B------:R-:W-:Y:S02]  /*7f30*/  @!P1 LOP3.LUT R3, R3, 0xfffffff8, RZ, 0xc0, !PT ;  /* 0xfffffff803039812 */ /* 0x000fe400078ec0ff */
[----:B------:R-:W-:-:S03]  /*7f40*/  @!P0 LOP3.LUT R2, R2, 0xfffffff8, RZ, 0xc0, !PT ;  /* 0xfffffff802028812 */ /* 0x000fc600078ec0ff */
[----:B------:R-:W-:-:S04]  /*7f50*/  @!P1 IMAD.WIDE R60, R3, 0x2, R56 ;  /* 0x00000002033c9825 */ /* 0x000fc800078e0238 */
[----:B------:R-:W-:Y:S01]  /*7f60*/  @!P0 IMAD.WIDE R2, R2, 0x2, R56 ;  /* 0x0000000202028825 */ /* 0x000fe200078e0238 */
[----:B--2---:R1:W-:Y:S04]  /*7f70*/  @!P2 ST.E.128 [R58.64], R52 ;  /* 0x000000343a00a985 */ /* 0x0043e8000c101d0c */
[----:B---3--:R1:W-:Y:S04]  /*7f80*/  @!P1 ST.E.128 [R60.64], R12 ;  /* 0x0000000c3c009985 */ /* 0x0083e8000c101d0c */
[----:B-----5:R1:W-:Y:S02]  /*7f90*/  @!P0 ST.E.128 [R2.64], R8 ;  /* 0x0000000802008985 */ /* 0x0203e4000c101d0c */
.L_x_7:
[----:B---3--:R-:W-:Y:S05]  /*7fa0*/  BSYNC B0 ;  /* 0x0000000000007941 */ /* 0x008fea0003800000 */
.L_x_6:
[----:B-1----:R-:W-:Y:S01]  /*7fb0*/  IADD3 R2, R202, 0x20, RZ ;  /* 0x00000020ca027810 */ /* 0x002fe20007ffe0ff */
[----:B------:R1:W3:Y:S01]  /*7fc0*/  SHFL.IDX PT, R11, R16, 0x1, 0x181f ;  /* 0x00381f00100b7f89 */ /* 0x0002e200000e0000 */
[----:B------:R-:W-:Y:S02]  /*7fd0*/  BSSY B0, `(.L_x_8) ;  /* 0x0000013000007945 */ /* 0x000fe40003800000 */
[----:B------:R-:W-:Y:S01]  /*7fe0*/  ISETP.GE.AND P0, PT, R2, R19, PT ;  /* 0x000000130200720c */ /* 0x000fe20003f06270 */
[----:B------:R1:W4:-:S12]  /*7ff0*/  SHFL.IDX PT, R10, R0, 0x1, 0x181f ;  /* 0x00381f00000a7f89 */ /* 0x00031800000e0000 */
[----:B------:R-:W-:Y:S05]  /*8000*/  @P0 BRA `(.L_x_9) ;  /* 0x000000f000000947 */ /* 0x000fea0003800000 */
[----:B------:R-:W-:Y:S02]  /*8010*/  ISETP.GE.AND P1, PT, R207, c[0x0][0x3c8], PT ;  /* 0x0000f200cf007a0c */ /* 0x000fe40003f26270 */
[----:B------:R-:W-:Y:S02]  /*8020*/  ISETP.GE.AND P0, PT, R206, c[0x0][0x3c8], PT ;  /* 0x0000f200ce007a0c */ /* 0x000fe40003f06270 */
[----:B------:R-:W-:-:S09]  /*8030*/  ISETP.GE.AND P2, PT, R208, c[0x0][0x3c8], PT ;  /* 0x0000f200d0007a0c */ /* 0x000fd20003f46270 */
[----:B------:R-:W-:Y:S02]  /*8040*/  @!P1 SHF.R.S32.HI R2, RZ, 0x1f, R207 ;  /* 0x0000001fff029819 */ /* 0x000fe400000114cf */
[----:B------:R-:W-:Y:S02]  /*8050*/  @!P0 SHF.R.S32.HI R9, RZ, 0x1f, R206 ;  /* 0x0000001fff098819 */ /* 0x000fe400000114ce */
[----:B------:R-:W-:Y:S02]  /*8060*/  @!P1 LEA.HI R3, R2, R207, RZ, 0x3 ;  /* 0x000000cf02039211 */ /* 0x000fe400078f18ff */
[----:B------:R-:W-:Y:S01]  /*8070*/  @!P0 LEA.HI R2, R9, R206, RZ, 0x3 ;  /* 0x000000ce09028211 */ /* 0x000fe200078f18ff */
[----:B---34-:R-:W-:Y:S01]  /*8080*/  @!P2 IMAD.WIDE R8, R208, 0x2, R10 ;  /* 0x00000002d008a825 */ /* 0x018fe200078e020a */
[----:B------:R-:W-:Y:S02]  /*8090*/  @!P1 LOP3.LUT R3, R3, 0xfffffff8, RZ, 0xc0, !PT ;  /* 0xfffffff803039812 */ /* 0x000fe400078ec0ff */
[----:B------:R-:W-:-:S02]  /*80a0*/  @!P0 LOP3.LUT R2, R2, 0xfffffff8, RZ, 0xc0, !PT ;  /* 0xfffffff802028812 */ /* 0x000fc400078ec0ff */
[----:B------:R3:W-:Y:S01]  /*80b0*/  @!P2 ST.E.128 [R8.64], R48 ;  /* 0x000000300800a985 */ /* 0x0007e2000c101d0c */
[----:B--2---:R-:W-:-:S04]  /*80c0*/  @!P1 IMAD.WIDE R12, R3, 0x2, R10 ;  /* 0x00000002030c9825 */ /* 0x004fc800078e020a */
[----:B------:R-:W-:Y:S01]  /*80d0*/  @!P0 IMAD.WIDE R2, R2, 0x2, R10 ;  /* 0x0000000202028825 */ /* 0x000fe200078e020a */
[----:B------:R3:W-:Y:S04]  /*80e0*/  @!P1 ST.E.128 [R12.64], R36 ;  /* 0x000000240c009985 */ /* 0x0007e8000c101d0c */
[----:B------:R3:W-:Y:S02]  /*80f0*/  @!P0 ST.E.128 [R2.64], R24 ;  /* 0x0000001802008985 */ /* 0x0007e4000c101d0c */
.L_x_9:
[----:B------:R-:W-:Y:S05]  /*8100*/  BSYNC B0 ;  /* 0x0000000000007941 */ /* 0x000fea0003800000 */
.L_x_8:
[----:B---3--:R-:W-:Y:S01]  /*8110*/  IADD3 R2, R202, 0x40, RZ ;  /* 0x00000040ca027810 */ /* 0x008fe20007ffe0ff */
[----:B------:R3:W1:Y:S01]  /*8120*/  SHFL.IDX PT, R11, R16, 0x2, 0x181f ;  /* 0x00581f00100b7f89 */ /* 0x00066200000e0000 */
[----:B------:R-:W-:Y:S02]  /*8130*/  BSSY B0, `(.L_x_10) ;  /* 0x0000013000007945 */ /* 0x000fe40003800000 */
[----:B------:R-:W-:Y:S01]  /*8140*/  ISETP.GE.AND P0, PT, R2, R19, PT ;  /* 0x000000130200720c */ /* 0x000fe20003f06270 */
[----:B----4-:R3:W4:-:S12]  /*8150*/  SHFL.IDX PT, R10, R0, 0x2, 0x181f ;  /* 0x00581f00000a7f89 */ /* 0x01071800000e0000 */
        /* <DEDUP_REMOVED lines=8> */
[----:B-1--4-:R-:W-:Y:S01]  /*81e0*/  @!P2 IMAD.WIDE R8, R208, 0x2, R10 ;  /* 0x00000002d008a825 */ /* 0x012fe200078e020a */
[----:B------:R-:W-:Y:S02]  /*81f0*/  @!P1 LOP3.LUT R3, R3, 0xfffffff8, RZ, 0xc0, !PT ;  /* 0xfffffff803039812 */ /* 0x000fe400078ec0ff */
[----:B------:R-:W-:-:S02]  /*8200*/  @!P0 LOP3.LUT R2, R2, 0xfffffff8, RZ, 0xc0, !PT ;  /* 0xfffffff802028812 */ /* 0x000fc400078ec0ff */
[----:B--2---:R1:W-:Y:S01]  /*8210*/  @!P2 ST.E.128 [R8.64], R44 ;  /* 0x0000002c0800a985 */ /* 0x0043e2000c101d0c */
[----:B------:R-:W-:-:S04]  /*8220*/  @!P1 IMAD.WIDE R12, R3, 0x2, R10 ;  /* 0x00000002030c9825 */ /* 0x000fc800078e020a */
[----:B------:R-:W-:Y:S01]  /*8230*/  @!P0 IMAD.WIDE R2, R2, 0x2, R10 ;  /* 0x0000000202028825 */ /* 0x000fe200078e020a */
[----:B------:R1:W-:Y:S04]  /*8240*/  @!P1 ST.E.128 [R12.64], R32 ;  /* 0x000000200c009985 */ /* 0x0003e8000c101d0c */
[----:B------:R1:W-:Y:S02]  /*8250*/  @!P0 ST.E.128 [R2.64], R20 ;  /* 0x0000001402008985 */ /* 0x0003e4000c101d0c */
.L_x_11:
[----:B------:R-:W-:Y:S05]  /*8260*/  BSYNC B0 ;  /* 0x0000000000007941 */ /* 0x000fea0003800000 */
.L_x_10:
[----:B------:R-:W-:Y:S01]  /*8270*/  IADD3 R202, R202, 0x60, RZ ;  /* 0x00000060caca7810 */ /* 0x000fe20007ffe0ff */
[----:B-1----:R1:W3:Y:S03]  /*8280*/  SHFL.IDX PT, R3, R16, 0x3, 0x181f ;  /* 0x00781f0010037f89 */ /* 0x0022e600000e0000 */
[----:B------:R-:W-:Y:S01]  /*8290*/  ISETP.GE.AND P0, PT, R202, R19, PT ;  /* 0x00000013ca00720c */ /* 0x000fe20003f06270 */
[----:B------:R1:W4:-:S12]  /*82a0*/  SHFL.IDX PT, R2, R0, 0x3, 0x181f ;  /* 0x00781f0000027f89 */ /* 0x00031800000e0000 */
[----:B------:R-:W-:Y:S05]  /*82b0*/  @P0 EXIT ;  /* 0x000000000000094d */ /* 0x000fea0003800000 */
[----:B------:R-:W-:Y:S02]  /*82c0*/  ISETP.GE.AND P0, PT, R207, c[0x0][0x3c8], PT ;  /* 0x0000f200cf007a0c */ /* 0x000fe40003f06270 */
[----:B------:R-:W-:-:S11]  /*82d0*/  ISETP.GE.AND P1, PT, R208, c[0x0][0x3c8], PT ;  /* 0x0000f200d0007a0c */ /* 0x000fd60003f26270 */
[----:B-1-3--:R-:W-:Y:S02]  /*82e0*/  @!P0 SHF.R.S32.HI R0, RZ, 0x1f, R207 ;  /* 0x0000001fff008819 */ /* 0x00afe400000114cf */
[----:B----4-:R-:W-:Y:S02]  /*82f0*/  @!P1 IMAD.WIDE R208, R208, 0x2, R2 ;  /* 0x00000002d0d09825 */ /* 0x010fe400078e0202 */
[----:B------:R-:W-:-:S03]  /*8300*/  @!P0 LEA.HI R0, R0, R207, RZ, 0x3 ;  /* 0x000000cf00008211 */ /* 0x000fc600078f18ff */
[----:B--2---:R1:W-:Y:S01]  /*8310*/  @!P1 ST.E.128 [R208.64], R40 ;  /* 0x00000028d0009985 */ /* 0x0043e2000c101d0c */
[----:B------:R-:W-:-:S05]  /*8320*/  @!P0 LOP3.LUT R0, R0, 0xfffffff8, RZ, 0xc0, !PT ;  /* 0xfffffff800008812 */ /* 0x000fca00078ec0ff */
[----:B------:R-:W-:-:S05]  /*8330*/  @!P0 IMAD.WIDE R8, R0, 0x2, R2 ;  /* 0x0000000200088825 */ /* 0x000fca00078e0202 */
[----:B------:R1:W-:Y:S01]  /*8340*/  @!P0 ST.E.128 [R8.64], R28 ;  /* 0x0000001c08008985 */ /* 0x0003e2000c101d0c */
[----:B------:R-:W-:-:S13]  /*8350*/  ISETP.GE.AND P0, PT, R206, c[0x0][0x3c8], PT ;  /* 0x0000f200ce007a0c */ /* 0x000fda0003f06270 */
[----:B------:R-:W-:Y:S05]  /*8360*/  @P0 EXIT ;  /* 0x000000000000094d */ /* 0x000fea0003800000 */
[----:B-1----:R-:W-:-:S04]  /*8370*/  SHF.R.S32.HI R9, RZ, 0x1f, R206 ;  /* 0x0000001fff097819 */ /* 0x002fc800000114ce */
[----:B------:R-:W-:-:S04]  /*8380*/  LEA.HI R9, R9, R206, RZ, 0x3 ;  /* 0x000000ce09097211 */ /* 0x000fc800078f18ff */
[----:B------:R-:W-:-:S05]  /*8390*/  LOP3.LUT R9, R9, 0xfffffff8, RZ, 0xc0, !PT ;  /* 0xfffffff809097812 */ /* 0x000fca00078ec0ff */
[----:B------:R-:W-:-:S05]  /*83a0*/  IMAD.WIDE R2, R9, 0x2, R2 ;  /* 0x0000000209027825 */ /* 0x000fca00078e0202 */
[----:B------:R-:W-:Y:S01]  /*83b0*/  ST.E.128 [R2.64], R4 ;  /* 0x0000000402007985 */ /* 0x000fe2000c101d0c */
[----:B------:R-:W-:Y:S05]  /*83c0*/  EXIT ;  /* 0x000000000000794d */ /* 0x000fea0003800000 */
.L_x_12:
[----:B------:R-:W-:-:S00]  /*83d0*/  BRA `(.L_x_12) ;  /* 0xfffffff000007947 */ /* 0x000fc0000383ffff */
[----:B------:R-:W-:-:S00]  /*83e0*/  NOP ;  /* 0x0000000000007918 */ /* 0x000fc00000000000 */
        /* <DEDUP_REMOVED lines=9> */
.L_x_1494:


//--------------------- .text._ZN7cutlass13device_kernelIN5flash19enable_sm80_to_sm89INS1_16FlashAttnFwdSm80INS1_25CollectiveMainloopFwdSm80ILi8ELi1ELb0EN4cute5tupleIJNS5_1CILi128EEENS7_ILi64EEENS7_ILi192EEEEEELi192ENS_6half_tEfNS_4arch4Sm80ELb0ELb0ELb0ELb1ELb1ELb0ELb1ELb0EEENS1_21CollectiveEpilogueFwdINS6_IJS8_SA_S9_EEENS6_IJNS7_ILi1EEESI_SI_EEESC_SE_Li256ELb1ELb1ELb0ELb0EEENS1_19SingleTileSchedulerILb1ELb0ELb1ELi128EEEEEEEEEvNT_6ParamsE --------------------------
	.section	.text._ZN7cutlass13device_kernelIN5flash19enable_sm80_to_sm89INS1_16FlashAttnFwdSm80INS1_25CollectiveMainloopFwdSm80ILi8ELi1ELb0EN4cute5tupleIJNS5_1CILi128EEENS7_ILi64EEENS7_ILi192EEEEEELi192ENS_6half_tEfNS_4arch4Sm80ELb0ELb0ELb0ELb1ELb1ELb0ELb1ELb0EEENS1_21CollectiveEpilogueFwdINS6_IJS8_SA_S9_EEENS6_IJNS7_ILi1EEESI_SI_EEESC_SE_Li256ELb1ELb1ELb0ELb0EEENS1_19SingleTileSchedulerILb1ELb0ELb1ELi128EEEEEEEEEvNT_6ParamsE,"ax",@progbits
	.sectioninfo	@"SHI_REGISTERS=230"
	.align	128
.text._ZN7cutlass13device_kernelIN5flash19enable_sm80_to_sm89INS1_16FlashAttnFwdSm80INS1_25CollectiveMainloopFwdSm80ILi8ELi1ELb0EN4cute5tupleIJNS5_1CILi128EEENS7_ILi64EEENS7_ILi192EEEEEELi192ENS_6half_tEfNS_4arch4Sm80ELb0ELb0ELb0ELb1ELb1ELb0ELb1ELb0EEENS1_21CollectiveEpilogueFwdINS6_IJS8_SA_S9_EEENS6_IJNS7_ILi1EEESI_SI_EEESC_SE_Li256ELb1ELb1ELb0ELb0EEENS1_19SingleTileSchedulerILb1ELb0ELb1ELi128EEEEEEEEEvNT_6ParamsE:
        .type           _ZN7cutlass13device_kernelIN5flash19enable_sm80_to_sm89INS1_16FlashAttnFwdSm80INS1_25CollectiveMainloopFwdSm80ILi8ELi1ELb0EN4cute5tupleIJNS5_1CILi128EEENS7_ILi64EEENS7_ILi192EEEEEELi192ENS_6half_tEfNS_4arch4Sm80ELb0ELb0ELb0ELb1ELb1ELb0ELb1ELb0EEENS1_21CollectiveEpilogueFwdINS6_IJS8_SA_S9_EEENS6_IJNS7_ILi1EEESI_SI_EEESC_SE_Li256ELb1ELb1ELb0ELb0EEENS1_19SingleTileSchedulerILb1ELb0ELb1ELi128EEEEEEEEEvNT_6ParamsE,@function
        .size           _ZN7cutlass13device_kernelIN5flash19enable_sm80_to_sm89INS1_16FlashAttnFwdSm80INS1_25CollectiveMainloopFwdSm80ILi8ELi1ELb0EN4cute5tupleIJNS5_1CILi128EEENS7_ILi64EEENS7_ILi192EEEEEELi192ENS_6half_tEfNS_4arch4Sm80ELb0ELb0ELb0ELb1ELb1ELb0ELb1ELb0EEENS1_21CollectiveEpilogueFwdINS6_IJS8_SA_S9_EEENS6_IJNS7_ILi1EEESI_SI_EEESC_SE_Li256ELb1ELb1ELb0ELb0EEENS1_19SingleTileSchedulerILb1ELb0ELb1ELi128EEEEEEEEEvNT_6ParamsE,(.L_x_1495 - _ZN7cutlass13device_kernelIN5flash19enable_sm80_to_sm89INS1_16FlashAttnFwdSm80INS1_25CollectiveMainloopFwdSm80ILi8ELi1ELb0EN4cute5tupleIJNS5_1CILi128EEENS7_ILi64EEENS7_ILi192EEEEEELi192ENS_6half_tEfNS_4arch4Sm80ELb0ELb0ELb0ELb1ELb1ELb0ELb1ELb0EEENS1_21CollectiveEpilogueFwdINS6_IJS8_SA_S9_EEENS6_IJNS7_ILi1EEESI_SI_EEESC_SE_Li256ELb1ELb1ELb0ELb0EEENS1_19SingleTileSchedulerILb1ELb0ELb1ELi128EEEEEEEEEvNT_6ParamsE)
        .other          _ZN7cutlass13device_kernelIN5flash19enable_sm80_to_sm89INS1_16FlashAttnFwdSm80INS1_25CollectiveMainloopFwdSm80ILi8ELi1ELb0EN4cute5tupleIJNS5_1CILi128EEENS7_ILi64EEENS7_ILi192EEEEEELi192ENS_6half_tEfNS_4arch4Sm80ELb0ELb0ELb0ELb1ELb1ELb0ELb1ELb0EEENS1_21CollectiveEpilogueFwdINS6_IJS8_SA_S9_EEENS6_IJNS7_ILi1EEESI_SI_EEESC_SE_Li256ELb1ELb1ELb0ELb0EEENS1_19SingleTileSchedulerILb1ELb0ELb1ELi128EEEEEEEEEvNT_6ParamsE,@"STO_CUDA_ENTRY STV_DEFAULT"
_ZN7cutlass13device_kernelIN5flash19enable_sm80_to_sm89INS1_16FlashAttnFwdSm80INS1_25CollectiveMainloopFwdSm80ILi8ELi1ELb0EN4cute5tupleIJNS5_1CILi128EEENS7_ILi64EEENS7_ILi192EEEEEELi192ENS_6half_tEfNS_4arch4Sm80ELb0ELb0ELb0ELb1ELb1ELb0ELb1ELb0EEENS1_21CollectiveEpilogueFwdINS6_IJS8_SA_S9_EEENS6_IJNS7_ILi1EEESI_SI_EEESC_SE_Li256ELb1ELb1ELb0ELb0EEENS1_19SingleTileSchedulerILb1ELb0ELb1ELi128EEEEEEEEEvNT_6ParamsE:
[----:B------:R-:W-:Y:S02]  /*0000*/  MOV R1, c[0x0][0x28] ;  /* 0x00000a0000017a02 */ /* 0x000fe40000000f00 */
[----:B------:R-:W1:Y:S01]  /*0010*/  S2R R4, SR_TID.X ;  /* 0x0000000000047919 */ /* 0x000e620000002100 */
[----:B------:R-:W2:Y:S01]  /*0020*/  S2UR UR16, SR_CTAID.Z ;  /* 0x00000000001079c3 */ /* 0x000ea20000002700 */
[----:B------:R-:W-:Y:S02]  /*0030*/  UMOV UR7, 0x4 ;  /* 0x0000000400077882 */ /* 0x000fe40000000000 */
[----:B------:R-:W-:Y:S02]  /*0040*/  ULDC.64 UR8, c[0x0][0x568] ;  /* 0x00015a0000087ab9 */ /* 0x000fe40000000a00 */
[----:B------:R-:W-:-:S03]  /*0050*/  ULDC.64 UR14, c[0x0][0x118] ;  /* 0x00004600000e7ab9 */ /* 0x000fc60000000a00 */
[----:B------:R-:W3:Y:S01]  /*0060*/  S2UR UR5, SR_CTAID.X ;  /* 0x00000000000579c3 */ /* 0x000ee20000002500 */
[----:B-1----:R-:W-:Y:S01]  /*0070*/  SHF.R.U32.HI R0, RZ, 0x5, R4 ;  /* 0x00000005ff007819 */ /* 0x002fe20000011604 */
[----:B--2---:R-:W-:-:S05]  /*0080*/  UIMAD.WIDE UR8, UR16, UR7, UR8 ;  /* 0x00000007100872a5 */ /* 0x004fca000f8e0208 */
[----:B------:R-:W1:Y:S02]  /*0090*/  SHFL.IDX PT, R0, R0, RZ, 0x1f ;  /* 0x00001fff00007589 */ /* 0x000e6400000e0000 */
[----:B-1----:R-:W-:-:S13]  /*00a0*/  ISETP.NE.AND P0, PT, R0, RZ, PT ;  /* 0x000000ff0000720c */ /* 0x002fda0003f05270 */
[----:B---3--:R-:W-:Y:S05]  /*00b0*/  @!P0 BRA `(.L_x_13) ;  /* 0x000001c000008947 */ /* 0x008fea0003800000 */
[----:B------:R-:W-:-:S04]  /*00c0*/  ISETP.NE.U32.AND P0, PT, RZ, c[0x0][0x568], PT ;  /* 0x00015a00ff007a0c */ /* 0x000fc80003f05070 */
[----:B------:R-:W-:-:S13]  /*00d0*/  ISETP.NE.AND.EX P0, PT, RZ, c[0x0][0x56c], PT, P0 ;  /* 0x00015b00ff007a0c */ /* 0x000fda0003f05300 */
[----:B------:R-:W-:Y:S05]  /*00e0*/  @!P0 BRA `(.L_x_14) ;  /* 0x0000005000008947 */ /* 0x000fea0003800000 */
[----:B------:R-:W-:Y:S02]  /*00f0*/  MOV R2, UR8 ;  /* 0x0000000800027c02 */ /* 0x000fe40008000f00 */
[----:B------:R-:W-:-:S05]  /*0100*/  MOV R3, UR9 ;  /* 0x0000000900037c02 */ /* 0x000fca0008000f00 */
[----:B------:R-:W2:Y:S02]  /*0110*/  LDG.E R2, [R2.64] ;  /* 0x0000000e02027981 */ /* 0x000ea4000c1e1900 */
[----:B--2---:R1:W2:Y:S02]  /*0120*/  R2UR UR6, R2 ;  /* 0x00000000020673c2 */ /* 0x0042a400000e0000 */
[----:B-12---:R-:W-:Y:S05]  /*0130*/  BRA `(.L_x_15) ;  /* 0x000000e000007947 */ /* 0x006fea0003800000 */
.L_x_14:
[----:B------:R-:W-:-:S04]  /*0140*/  ISETP.NE.U32.AND P0, PT, RZ, c[0x0][0x560], PT ;  /* 0x00015800ff007a0c */ /* 0x000fc80003f05070 */
[----:B------:R-:W-:-:S13]  /*0150*/  ISETP.NE.AND.EX P0, PT, RZ, c[0x0][0x564], PT, P0 ;  /* 0x00015900ff007a0c */ /* 0x000fda0003f05300 */
[----:B------:R-:W-:Y:S05]  /*0160*/  @!P0 BRA `(.L_x_16) ;  /* 0x000000a000008947 */ /* 0x000fea0003800000 */
[----:B------:R-:W-:Y:S02]  /*0170*/  ULDC.64 UR8, c[0x0][0x560] ;  /* 0x0001580000087ab9 */ /* 0x000fe40000000a00 */
[----:B------:R-:W-:-:S06]  /*0180*/  UIMAD.WIDE UR8, UR16, UR7, UR8 ;  /* 0x00000007100872a5 */ /* 0x000fcc000f8e0208 */
[----:B------:R-:W-:Y:S02]  /*0190*/  MOV R6, UR8 ;  /* 0x0000000800067c02 */ /* 0x000fe40008000f00 */
[----:B------:R-:W-:-:S05]  /*01a0*/  MOV R7, UR9 ;  /* 0x0000000900077c02 */ /* 0x000fca0008000f00 */
[----:B------:R-:W2:Y:S04]  /*01b0*/  LDG.E R2, [R6.64] ;  /* 0x0000000e06027981 */ /* 0x000ea8000c1e1900 */
[----:B------:R-:W3:Y:S01]  /*01c0*/  LDG.E R0, [R6.64+0x4] ;  /* 0x0000040e06007981 */ /* 0x000ee2000c1e1900 */
[----:B--2---:R-:W1:Y:S08]  /*01d0*/  R2UR UR4, R2 ;  /* 0x00000000020473c2 */ /* 0x004e7000000e0000 */
[----:B---3--:R-:W1:Y:S02]  /*01e0*/  R2UR UR6, R0 ;  /* 0x00000000000673c2 */ /* 0x008e6400000e0000 */
[----:B-1----:R-:W-:Y:S01]  /*01f0*/  UIADD3 UR6, -UR4, UR6, URZ ;  /* 0x0000000604067290 */ /* 0x002fe2000fffe13f */
[----:B------:R-:W-:Y:S05]  /*0200*/  BRA `(.L_x_15) ;  /* 0x0000001000007947 */ /* 0x000fea0003800000 */
.L_x_16:
[----:B------:R-:W-:Y:S02]  /*0210*/  ULDC UR6, c[0x0][0x54c] ;  /* 0x0001530000067ab9 */ /* 0x000fe40000000800 */
.L_x_15:
[----:B------:R-:W-:Y:S02]  /*0220*/  ULDC UR4, c[0x0][0x548] ;  /* 0x0001520000047ab9 */ /* 0x000fe40000000800 */
[----:B------:R-:W-:-:S02]  /*0230*/  USHF.L.U32 UR5, UR5, 0x7, URZ ;  /* 0x0000000705057899 */ /* 0x000fc4000800063f */
[----:B------:R-:W-:-:S04]  /*0240*/  UIMAD UR4, UR6, UR4, URZ ;  /* 0x00000004060472a4 */ /* 0x000fc8000f8e023f */
[----:B------:R-:W-:-:S04]  /*0250*/  UISETP.GE.AND UP0, UPT, UR5, UR4, UPT ;  /* 0x000000040500728c */ /* 0x000fc8000bf06270 */
[----:B------:R-:W-:Y:S01]  /*0260*/  USEL UR16, UR16, 0xffffffff, !UP0 ;  /* 0xffffffff10107887 */ /* 0x000fe2000c000000 */
[----:B------:R-:W-:Y:S05]  /*0270*/  BRA `(.L_x_17) ;  /* 0x000001b000007947 */ /* 0x000fea0003800000 */
.L_x_13:
        /* <DEDUP_REMOVED lines=8> */
.L_x_18:
        /* <DEDUP_REMOVED lines=13> */
.L_x_20:
[----:B------:R-:W-:Y:S02]  /*03d0*/  ULDC UR6, c[0x0][0x54c] ;  /* 0x0001530000067ab9 */ /* 0x000fe40000000800 */
.L_x_19:
[----:B------:R-:W-:Y:S02]  /*03e0*/  ULDC UR4, c[0x0][0x548] ;  /* 0x0001520000047ab9 */ /* 0x000fe40000000800 */
[----:B------:R-:W-:-:S02]  /*03f0*/  USHF.L.U32 UR5, UR5, 0x7, URZ ;  /* 0x0000000705057899 */ /* 0x000fc4000800063f */
[----:B------:R-:W-:-:S04]  /*0400*/  UIMAD UR4, UR6, UR4, URZ ;  /* 0x00000004060472a4 */ /* 0x000fc8000f8e023f */
[----:B------:R-:W-:-:S04]  /*0410*/  UISETP.GE.AND UP0, UPT, UR5, UR4, UPT ;  /* 0x000000040500728c */ /* 0x000fc8000bf06270 */
[----:B------:R-:W-:-:S06]  /*0420*/  USEL UR16, UR16, 0xffffffff, !UP0 ;  /* 0xffffffff10107887 */ /* 0x000fcc000c000000 */
.L_x_17:
[----:B------:R-:W-:-:S13]  /*0430*/  ISETP.LE.AND P0, PT, RZ, UR16, PT ;  /* 0x00000010ff007c0c */ /* 0x000fda000bf03270 */
[----:B------:R-:W-:Y:S05]  /*0440*/  @!P0 EXIT ;  /* 0x000000000000894d */ /* 0x000fea0003800000 */
[----:B------:R-:W-:Y:S02]  /*0450*/  ULDC.64 UR4, c[0x0][0x348] ;  /* 0x0000d20000047ab9 */ /* 0x000fe40000000a00 */
[----:B------:R-:W-:Y:S02]  /*0460*/  UISETP.NE.U32.AND UP1, UPT, URZ, UR4, UPT ;  /* 0x000000043f00728c */ /* 0x000fe4000bf25070 */
[----:B------:R-:W-:Y:S02]  /*0470*/  ULDC.64 UR8, c[0x0][0x348] ;  /* 0x0000d20000087ab9 */ /* 0x000fe40000000a00 */
[----:B------:R-:W-:Y:S02]  /*0480*/  UISETP.NE.AND.EX UP1, UPT, URZ, UR5, UPT, UP1 ;  /* 0x000000053f00728c */ /* 0x000fe4000bf25310 */
[----:B------:R-:W-:Y:S02]  /*0490*/  UIMAD.WIDE UR8, UR16, UR7, UR8 ;  /* 0x00000007100872a5 */ /* 0x000fe4000f8e0208 */
[----:B------:R-:W-:-:S02]  /*04a0*/  ULDC.64 UR4, c[0x0][0x370] ;  /* 0x0000dc0000047ab9 */ /* 0x000fc40000000a00 */
[----:B------:R-:W-:Y:S01]  /*04b0*/  UISETP.NE.U32.AND UP2, UPT, URZ, UR4, UPT ;  /* 0x000000043f00728c */ /* 0x000fe2000bf45070 */
[----:B------:R-:W-:Y:S01]  /*04c0*/  PLOP3.LUT P0, PT, PT, PT, UP1, 0x80, 0x0 ;  /* 0x000000000000781c */ /* 0x000fe20003f0f018 */
[----:B------:R-:W-:Y:S02]  /*04d0*/  IMAD.U32 R8, RZ, RZ, UR8 ;  /* 0x00000008ff087e24 */ /* 0x000fe4000f8e00ff */
[----:B------:R-:W-:Y:S01]  /*04e0*/  UISETP.NE.AND.EX UP2, UPT, URZ, UR5, UPT, UP2 ;  /* 0x000000053f00728c */ /* 0x000fe2000bf45320 */
[----:B------:R-:W-:Y:S02]  /*04f0*/  IMAD.U32 R9, RZ, RZ, UR9 ;  /* 0x00000009ff097e24 */ /* 0x000fe4000f8e00ff */
[----:B------:R-:W-:Y:S02]  /*0500*/  ULDC.64 UR4, c[0x0][0x360] ;  /* 0x0000d80000047ab9 */ /* 0x000fe40000000a00 */
[----:B------:R-:W-:-:S04]  /*0510*/  UISETP.NE.U32.AND UP0, UPT, URZ, UR4, UPT ;  /* 0x000000043f00728c */ /* 0x000fc8000bf05070 */
[----:B------:R-:W-:Y:S01]  /*0520*/  UISETP.NE.AND.EX UP0, UPT, URZ, UR5, UPT, UP0 ;  /* 0x000000053f00728c */ /* 0x000fe2000bf05300 */
[----:B------:R-:W-:Y:S01]  /*0530*/  PLOP3.LUT P2, PT, PT, PT, UP2, 0x80, 0x0 ;  /* 0x000000000000781c */ /* 0x000fe20003f4f028 */
[----:B------:R-:W-:Y:S01]  /*0540*/  ULDC.64 UR8, c[0x0][0x370] ;  /* 0x0000dc0000087ab9 */ /* 0x000fe20000000a00 */
[----:B------:R-:W2:Y:S01]  /*0550*/  @P0 LDG.E R2, [R8.64] ;  /* 0x0000000e08020981 */ /* 0x000ea2000c1e1900 */
[----:B------:R-:W-:Y:S01]  /*0560*/  ULDC.64 UR4, c[0x0][0x360] ;  /* 0x0000d80000047ab9 */ /* 0x000fe20000000a00 */
[----:B------:R-:W-:Y:S01]  /*0570*/  MOV R204, RZ ;  /* 0x000000ff00cc7202 */ /* 0x000fe20000000f00 */
[----:B------:R-:W-:Y:S01]  /*0580*/  @UP2 UIMAD.WIDE UR8, UR16, UR7, UR8 ;  /* 0x00000007100822a5 */ /* 0x000fe2000f8e0208 */
[----:B------:R-:W-:Y:S01]  /*0590*/  PLOP3.LUT P1, PT, PT, PT, UP0, 0x80, 0x0 ;  /* 0x000000000000781c */ /* 0x000fe20003f2f008 */
[----:B------:R-:W-:-:S03]  /*05a0*/  IMAD.MOV.U32 R0, RZ, RZ, c[0x0][0x168] ;  /* 0x00005a00ff007624 */ /* 0x000fc600078e00ff */
[----:B------:R-:W-:Y:S01]  /*05b0*/  @UP0 UIMAD.WIDE UR4, UR16, UR7, UR4 ;  /* 0x00000007100402a5 */ /* 0x000fe2000f8e0204 */
[----:B------:R-:W-:Y:S01]  /*05c0*/  MOV R10, UR8 ;  /* 0x00000008000a7c02 */ /* 0x000fe20008000f00 */
[----:B------:R-:W-:-:S04]  /*05d0*/  IMAD.U32 R11, RZ, RZ, UR9 ;  /* 0x00000009ff0b7e24 */ /* 0x000fc8000f8e00ff */
[----:B------:R-:W-:Y:S01]  /*05e0*/  MOV R6, UR4 ;  /* 0x0000000400067c02 */ /* 0x000fe20008000f00 */
[----:B------:R-:W-:Y:S01]  /*05f0*/  IMAD.U32 R7, RZ, RZ, UR5 ;  /* 0x00000005ff077e24 */ /* 0x000fe2000f8e00ff */
[----:B------:R1:W5:Y:S04]  /*0600*/  @P2 LDG.E R204, [R10.64] ;  /* 0x0000000e0acc2981 */ /* 0x000368000c1e1900 */
[----:B------:R1:W5:Y:S01]  /*0610*/  @P1 LDG.E R0, [R6.64] ;  /* 0x0000000e06001981 */ /* 0x000362000c1e1900 */
[----:B------:R-:W3:Y:S01]  /*0620*/  S2UR UR9, SR_CTAID.Y ;  /* 0x00000000000979c3 */ /* 0x000ee20000002600 */
[----:B------:R-:W-:Y:S02]  /*0630*/  ULDC UR5, c[0x0][0x2ac] ;  /* 0x0000ab0000057ab9 */ /* 0x000fe40000000800 */
[----:B------:R-:W-:-:S02]  /*0640*/  ULDC UR4, c[0x0][0x1d0] ;  /* 0x0000740000047ab9 */ /* 0x000fc40000000800 */
[----:B------:R-:W-:Y:S02]  /*0650*/  UIMAD UR4, UR5, UR4, URZ ;  /* 0x00000004050472a4 */ /* 0x000fe4000f8e023f */
[----:B------:R-:W-:-:S04]  /*0660*/  UMOV UR8, URZ ;  /* 0x0000003f00087c82 */ /* 0x000fc80008000000 */
[----:B------:R-:W-:Y:S01]  /*0670*/  MOV R3, UR4 ;  /* 0x0000000400037c02 */ /* 0x000fe20008000f00 */
[----:B---3--:R-:W-:Y:S01]  /*0680*/  USHF.R.S32.HI UR6, URZ, 0x1f, UR9 ;  /* 0x0000001f3f067899 */ /* 0x008fe20008011409 */
[----:B--2---:R1:W2:Y:S02]  /*0690*/  @P0 R2UR UR8, R2 ;  /* 0x00000000020803c2 */ /* 0x0042a400000e0000 */
[----:B-12---:R-:W-:Y:S06]  /*06a0*/  @P1 BRA `(.L_x_21) ;  /* 0x0000004000001947 */ /* 0x006fec0003800000 */
[----:B------:R-:W-:Y:S05]  /*06b0*/  @!P0 BRA `(.L_x_21) ;  /* 0x0000003000008947 */ /* 0x000fea0003800000 */
[----:B-----5:R-:W2:Y:S04]  /*06c0*/  LDG.E R0, [R8.64] ;  /* 0x0000000e08007981 */ /* 0x020ea8000c1e1900 */
[----:B------:R-:W2:Y:S02]  /*06d0*/  LDG.E R5, [R8.64+0x4] ;  /* 0x0000040e08057981 */ /* 0x000ea4000c1e1900 */
[----:B--2---:R-:W-:-:S02]  /*06e0*/  IADD3 R0, -R0, R5, RZ ;  /* 0x0000000500007210 */ /* 0x004fc40007ffe1ff */
.L_x_21:
[----:B------:R-:W-:-:S04]  /*06f0*/  ISETP.NE.U32.AND P0, PT, RZ, c[0x0][0x368], PT ;  /* 0x0000da00ff007a0c */ /* 0x000fc80003f05070 */
[----:B------:R-:W-:-:S13]  /*0700*/  ISETP.NE.AND.EX P0, PT, RZ, c[0x0][0x36c], PT, P0 ;  /* 0x0000db00ff007a0c */ /* 0x000fda0003f05300 */
[----:B------:R-:W-:Y:S05]  /*0710*/  @!P0 BRA `(.L_x_22) ;  /* 0x0000006000008947 */ /* 0x000fea0003800000 */
[----:B------:R-:W-:Y:S02]  /*0720*/  ULDC.64 UR4, c[0x0][0x368] ;  /* 0x0000da0000047ab9 */ /* 0x000fe40000000a00 */
[----:B------:R-:W-:-:S06]  /*0730*/  UIMAD.WIDE UR4, UR16, UR7, UR4 ;  /* 0x00000007100472a5 */ /* 0x000fcc000f8e0204 */
[----:B------:R-:W-:Y:S02]  /*0740*/  MOV R3, UR5 ;  /* 0x0000000500037c02 */ /* 0x000fe40008000f00 */
[----:B------:R-:W-:-:S05]  /*0750*/  MOV R2, UR4 ;  /* 0x0000000400027c02 */ /* 0x000fca0008000f00 */
[----:B------:R1:W5:Y:S01]  /*0760*/  LDG.E R3, [R2.64] ;  /* 0x0000000e02037981 */ /* 0x000362000c1e1900 */
[----:B------:R-:W-:Y:S05]  /*0770*/  BRA `(.L_x_23) ;  /* 0x000000a000007947 */ /* 0x000fea0003800000 */
.L_x_22:
        /* <DEDUP_REMOVED lines=8> */
[----:B------:R-:W2:Y:S02]  /*0800*/  LDG.E R2, [R6.64+0x4] ;  /* 0x0000040e06027981 */ /* 0x000ea4000c1e1900 */
[----:B--2---:R-:W-:-:S05]  /*0810*/  IADD3 R3, -R3, R2, RZ ;  /* 0x0000000203037210 */ /* 0x004fca0007ffe1ff */
.L_x_23:
[----:B-----5:R-:W-:Y:S01]  /*0820*/  IMAD.IADD R7, R3, 0x1, -R204 ;  /* 0x0000000103077824 */ /* 0x020fe200078e0acc */
[----:B------:R-:W-:Y:S01]  /*0830*/  PLOP3.LUT P2, PT, PT, PT, PT, 0x80, 0x0 ;  /* 0x000000000000781c */ /* 0x000fe20003f4f070 */
[----:B------:R-:W-:Y:S01]  /*0840*/  CS2R R118, SRZ ;  /* 0x0000000000767805 */ /* 0x000fe2000001ff00 */
[----:B------:R-:W-:Y:S01]  /*0850*/  CS2R R116, SRZ ;  /* 0x0000000000747805 */ /* 0x000fe2000001ff00 */
[----:B------:R-:W-:Y:S01]  /*0860*/  CS2R R122, SRZ ;  /* 0x00000000007a7805 */ /* 0x000fe2000001ff00 */
[C---:B------:R-:W-:Y:S01]  /*0870*/  ISETP.GE.AND P0, PT, R7.reuse, 0x1, PT ;  /* 0x000000010700780c */ /* 0x040fe20003f06270 */
[----:B------:R-:W-:Y:S01]  /*0880*/  CS2R R120, SRZ ;  /* 0x0000000000787805 */ /* 0x000fe2000001ff00 */
[----:B-1----:R-:W-:Y:S01]  /*0890*/  IADD3 R2, R7, 0x3f, RZ ;  /* 0x0000003f07027810 */ /* 0x002fe20007ffe0ff */
[----:B------:R-:W-:Y:S01]  /*08a0*/  CS2R R114, SRZ ;  /* 0x0000000000727805 */ /* 0x000fe2000001ff00 */
[----:B------:R-:W-:Y:S01]  /*08b0*/  CS2R R112, SRZ ;  /* 0x0000000000707805 */ /* 0x000fe2000001ff00 */
[----:B------:R-:W-:Y:S01]  /*08c0*/  CS2R R110, SRZ ;  /* 0x00000000006e7805 */ /* 0x000fe2000001ff00 */
[----:B------:R-:W-:Y:S01]  /*08d0*/  SHF.R.S32.HI R145, RZ, 0x1f, R2 ;  /* 0x0000001fff917819 */ /* 0x000fe20000011402 */
[----:B------:R-:W-:Y:S01]  /*08e0*/  CS2R R108, SRZ ;  /* 0x00000000006c7805 */ /* 0x000fe2000001ff00 */
[----:B------:R-:W-:Y:S01]  /*08f0*/  CS2R R106, SRZ ;  /* 0x00000000006a7805 */ /* 0x000fe2000001ff00 */
[----:B------:R-:W-:Y:S01]  /*0900*/  CS2R R104, SRZ ;  /* 0x0000000000687805 */ /* 0x000fe2000001ff00 */
[----:B------:R-:W-:Y:S01]  /*0910*/  LEA.HI R145, R145, R2, RZ, 0x6 ;  /* 0x0000000291917211 */ /* 0x000fe200078f30ff */
[----:B------:R-:W-:Y:S01]  /*0920*/  CS2R R126, SRZ ;  /* 0x00000000007e7805 */ /* 0x000fe2000001ff00 */
        /* <DEDUP_REMOVED lines=37> */
[----:B------:R-:W-:-:S02]  /*0b80*/  IMAD.MOV.U32 R8, RZ, RZ, RZ ;  /* 0x000000ffff087224 */ /* 0x000fc400078e00ff */
[----:B------:R-:W-:Y:S01]  /*0b90*/  IMAD.MOV.U32 R6, RZ, RZ, RZ ;  /* 0x000000ffff067224 */ /* 0x000fe200078e00ff */
[----:B------:R-:W-:Y:S05]  /*0ba0*/  @!P0 BRA `(.L_x_24) ;  /* 0x00006c0000008947 */ /* 0x000fea0003800000 */
[----:B------:R-:W-:Y:S02]  /*0bb0*/  ULDC.64 UR4, c[0x0][0x340] ;  /* 0x0000d00000047ab9 */ /* 0x000fe40000000a00 */
[----:B------:R-:W-:-:S04]  /*0bc0*/  UISETP.NE.U32.AND UP0, UPT, URZ, UR4, UPT ;  /* 0x000000043f00728c */ /* 0x000fc8000bf05070 */
[----:B------:R-:W-:-:S03]  /*0bd0*/  UISETP.NE.AND.EX UP0, UPT, URZ, UR5, UPT, UP0 ;  /* 0x000000053f00728c */ /* 0x000fc6000bf05300 */
[----:B------:R-:W-:-:S03]  /*0be0*/  ULDC.64 UR4, c[0x0][0x340] ;  /* 0x0000d00000047ab9 */ /* 0x000fc60000000a00 */
[----:B------:R-:W-:-:S05]  /*0bf0*/  PLOP3.LUT P1, PT, PT, PT, UP0, 0x80, 0x0 ;  /* 0x000000000000781c */ /* 0x000fca0003f2f008 */
[----:B------:R-:W-:-:S06]  /*0c00*/  @UP0 UIMAD.WIDE UR4, UR16, UR7, UR4 ;  /* 0x00000007100402a5 */ /* 0x000fcc000f8e0204 */
[----:B------:R-:W-:Y:S02]  /*0c10*/  IMAD.U32 R2, RZ, RZ, UR4 ;  /* 0x00000004ff027e24 */ /* 0x000fe4000f8e00ff */
[----:B------:R-:W-:Y:S01]  /*0c20*/  IMAD.U32 R3, RZ, RZ, UR5 ;  /* 0x00000005ff037e24 */ /* 0x000fe2000f8e00ff */
[----:B------:R-:W1:Y:S01]  /*0c30*/  S2R R13, SR_CTAID.X ;  /* 0x00000000000d7919 */ /* 0x000e620000002500 */
[----:B------:R-:W-:Y:S01]  /*0c40*/  SHF.R.S32.HI R11, RZ, 0x1f, R4 ;  /* 0x0000001fff0b7819 */ /* 0x000fe20000011404 */
[----:B------:R-:W-:Y:S02]  /*0c50*/  USHF.R.S32.HI UR7, URZ, 0x1f, UR8 ;  /* 0x0000001f3f077899 */ /* 0x000fe40008011408 */
[----:B------:R2:W3:Y:S01]  /*0c60*/  @P1 LDG.E R5, [R2.64] ;  /* 0x0000000e02051981 */ /* 0x0004e2000c1e1900 */
[CC--:B------:R-:W-:Y:S01]  /*0c70*/  LEA.HI R44, R11.reuse, R4.reuse, RZ, 0x3 ;  /* 0x000000040b2c7211 */ /* 0x0c0fe200078f18ff */
[----:B------:R-:W-:Y:S01]  /*0c80*/  ULDC.64 UR4, c[0x0][0x178] ;  /* 0x00005e0000047ab9 */ /* 0x000fe20000000a00 */
[----:B------:R-:W-:Y:S01]  /*0c90*/  LEA.HI R80, R11, R4, RZ, 0x4 ;  /* 0x000000040b507211 */ /* 0x000fe200078f20ff */
[----:B------:R-:W-:Y:S01]  /*0ca0*/  UIMAD UR7, UR7, UR4, URZ ;  /* 0x00000004070772a4 */ /* 0x000fe2000f8e023f */
[----:B------:R-:W-:Y:S01]  /*0cb0*/  LOP3.LUT R9, R44, 0xfffffff8, RZ, 0xc0, !PT ;  /* 0xfffffff82c097812 */ /* 0x000fe200078ec0ff */
[----:B------:R-:W-:Y:S01]  /*0cc0*/  UIMAD.WIDE.U32 UR10, UR8, UR4, URZ ;  /* 0x00000004080a72a5 */ /* 0x000fe2000f8e003f */
[----:B------:R-:W-:Y:S01]  /*0cd0*/  SHF.R.S32.HI R44, RZ, 0x3, R44 ;  /* 0x00000003ff2c7819 */ /* 0x000fe2000001142c */
[----:B------:R-:W-:Y:S01]  /*0ce0*/  UIMAD UR7, UR8, UR5, UR7 ;  /* 0x00000005080772a4 */ /* 0x000fe2000f8e0207 */
[----:B------:R-:W-:Y:S01]  /*0cf0*/  BSSY B0, `(.L_x_25) ;  /* 0x0000058000007945 */ /* 0x000fe20003800000 */
[----:B------:R-:W-:Y:S01]  /*0d00*/  USHF.R.S32.HI UR8, URZ, 0x1f, UR16 ;  /* 0x0000001f3f087899 */ /* 0x000fe20008011410 */
[----:B------:R-:W-:Y:S01]  /*0d10*/  SHF.R.S32.HI R145, RZ, 0x6, R145 ;  /* 0x00000006ff917819 */ /* 0x000fe20000011491 */
[----:B------:R-:W-:-:S02]  /*0d20*/  ULDC.64 UR4, c[0x0][0x1b8] ;  /* 0x00006e0000047ab9 */ /* 0x000fc40000000a00 */
[----:B------:R-:W-:Y:S02]  /*0d30*/  UIADD3 UR11, UR11, UR7, URZ ;  /* 0x000000070b0b7290 */ /* 0x000fe4000fffe03f */
[----:B------:R-:W-:Y:S02]  /*0d40*/  UIMAD UR7, UR6, UR4, URZ ;  /* 0x00000004060772a4 */ /* 0x000fe4000f8e023f */
[----:B------:R-:W-:Y:S02]  /*0d50*/  USEL UR8, UR8, URZ, !UP1 ;  /* 0x0000003f08087287 */ /* 0x000fe4000c800000 */
[----:B------:R-:W-:Y:S02]  /*0d60*/  UIMAD UR7, UR9, UR5, UR7 ;  /* 0x00000005090772a4 */ /* 0x000fe4000f8e0207 */
[----:B------:R-:W-:Y:S02]  /*0d70*/  UIMAD.WIDE.U32 UR12, UR9, UR4, UR10 ;  /* 0x00000004090c72a5 */ /* 0x000fe4000f8e000a */
[----:B------:R-:W-:Y:S01]  /*0d80*/  USEL UR10, UR16, URZ, !UP1 ;  /* 0x0000003f100a7287 */ /* 0x000fe2000c800000 */
[----:B--2---:R-:W-:Y:S01]  /*0d90*/  IMAD.MOV.U32 R3, RZ, RZ, c[0x0][0x2c4] ;  /* 0x0000b100ff037624 */ /* 0x004fe200078e00ff */
[----:B------:R-:W-:Y:S01]  /*0da0*/  ULDC.64 UR4, c[0x0][0x1c0] ;  /* 0x0000700000047ab9 */ /* 0x000fe20000000a00 */
[----:B------:R-:W-:Y:S01]  /*0db0*/  IMAD.IADD R2, R4, 0x1, -R9 ;  /* 0x0000000104027824 */ /* 0x000fe200078e0a09 */
[----:B------:R-:W-:-:S02]  /*0dc0*/  UIMAD UR8, UR8, UR4, URZ ;  /* 0x00000004080872a4 */ /* 0x000fc4000f8e023f */
[----:B------:R-:W-:Y:S01]  /*0dd0*/  ISETP.NE.AND P0, PT, R3, 0x1, PT ;  /* 0x000000010300780c */ /* 0x000fe20003f05270 */
[C-C-:B------:R-:W-:Y:S01]  /*0de0*/  IMAD R203, R2.reuse, 0x20, R44.reuse ;  /* 0x0000002002cb7824 */ /* 0x140fe200078e022c */
[----:B------:R-:W-:Y:S01]  /*0df0*/  UIADD3 UR13, UR13, UR7, URZ ;  /* 0x000000070d0d7290 */ /* 0x000fe2000fffe03f */
[----:B------:R-:W-:Y:S01]  /*0e00*/  IMAD.SHL.U32 R135, R2, 0x8, RZ ;  /* 0x0000000802877824 */ /* 0x000fe200078e00ff */
[----:B------:R-:W-:Y:S01]  /*0e10*/  UIMAD UR5, UR10, UR5, UR8 ;  /* 0x000000050a0572a4 */ /* 0x000fe2000f8e0208 */
[C---:B-1----:R-:W-:Y:S01]  /*0e20*/  IMAD R8, R13.reuse, 0x80, R203 ;  /* 0x000000800d087824 */ /* 0x042fe200078e02cb */
[----:B------:R-:W-:Y:S01]  /*0e30*/  UIMAD.WIDE.U32 UR10, UR10, UR4, UR12 ;  /* 0x000000040a0a72a5 */ /* 0x000fe2000f8e000c */
[----:B------:R-:W-:Y:S01]  /*0e40*/  IMAD R13, R13, 0x80, R44 ;  /* 0x000000800d0d7824 */ /* 0x000fe200078e022c */
[----:B------:R-:W-:Y:S01]  /*0e50*/  ISETP.GE.AND P5, PT, R135, c[0x0][0x198], PT ;  /* 0x0000660087007a0c */ /* 0x000fe20003fa6270 */
[----:B------:R-:W-:Y:S01]  /*0e60*/  IMAD.MOV.U32 R9, RZ, RZ, R8 ;  /* 0x000000ffff097224 */ /* 0x000fe200078e0008 */
[----:B------:R-:W-:-:S02]  /*0e70*/  UIADD3 UR5, UR11, UR5, URZ ;  /* 0x000000050b057290 */ /* 0x000fc4000fffe03f */
[----:B------:R-:W-:Y:S02]  /*0e80*/  IMAD.U32 R15, RZ, RZ, UR11 ;  /* 0x0000000bff0f7e24 */ /* 0x000fe4000f8e00ff */
[----:B------:R-:W-:-:S04]  /*0e90*/  @P0 IMAD.HI.U32 R3, R8, c[0x0][0x2c8], RZ ;  /* 0x0000b20008030a27 */ /* 0x000fc800078e00ff */
[----:B------:R-:W-:Y:S01]  /*0ea0*/  IMAD.U32 R14, RZ, RZ, UR10 ;  /* 0x0000000aff0e7e24 */ /* 0x000fe2000f8e00ff */
[----:B------:R-:W-:Y:S01]  /*0eb0*/  @P0 SHF.R.U32.HI R9, RZ, c[0x0][0x2cc], R3 ;  /* 0x0000b300ff090a19 */ /* 0x000fe20000011603 */
[----:B------:R-:W-:-:S03]  /*0ec0*/  IMAD.U32 R15, RZ, RZ, UR5 ;  /* 0x00000005ff0f7e24 */ /* 0x000fc6000f8e00ff */
[--C-:B------:R-:W-:Y:S01]  /*0ed0*/  SHF.R.S32.HI R6, RZ, 0x1f, R9.reuse ;  /* 0x0000001fff067819 */ /* 0x100fe20000011409 */
[----:B------:R-:W-:Y:S02]  /*0ee0*/  IMAD.MOV R3, RZ, RZ, -R9 ;  /* 0x000000ffff037224 */ /* 0x000fe400078e0a09 */
[----:B------:R-:W-:-:S04]  /*0ef0*/  IMAD.WIDE.U32 R18, R9, c[0x0][0x1b0], R14 ;  /* 0x00006c0009127a25 */ /* 0x000fc800078e000e */
[----:B------:R-:W-:Y:S02]  /*0f00*/  IMAD R3, R3, c[0x0][0x2c4], R8 ;  /* 0x0000b10003037a24 */ /* 0x000fe400078e0208 */
[----:B------:R-:W-:Y:S02]  /*0f10*/  IMAD R6, R6, c[0x0][0x1b0], RZ ;  /* 0x00006c0006067a24 */ /* 0x000fe400078e02ff */
[----:B------:R-:W-:Y:S01]  /*0f20*/  IMAD.SHL.U32 R14, R44, 0x40, RZ ;  /* 0x000000402c0e7824 */ /* 0x000fe200078e00ff */
[----:B------:R-:W-:Y:S01]  /*0f30*/  SHF.R.S32.HI R8, RZ, 0x1f, R3 ;  /* 0x0000001fff087819 */ /* 0x000fe20000011403 */
[----:B------:R-:W-:-:S03]  /*0f40*/  IMAD R6, R9, c[0x0][0x1b4], R6 ;  /* 0x00006d0009067a24 */ /* 0x000fc600078e0206 */
[----:B------:R-:W-:Y:S01]  /*0f50*/  LOP3.LUT R14, R14, 0x1c0, RZ, 0xc0, !PT ;  /* 0x000001c00e0e7812 */ /* 0x000fe200078ec0ff */
[----:B------:R-:W-:Y:S02]  /*0f60*/  IMAD.IADD R19, R19, 0x1, R6 ;  /* 0x0000000113137824 */ /* 0x000fe400078e0206 */
[----:B------:R-:W-:Y:S01]  /*0f70*/  IMAD R6, R8, c[0x0][0x1a8], RZ ;  /* 0x00006a0008067a24 */ /* 0x000fe200078e02ff */
[----:B------:R-:W-:Y:S01]  /*0f80*/  SHF.R.U32.HI R12, RZ, 0x3, R14 ;  /* 0x00000003ff0c7819 */ /* 0x000fe2000001160e */
[----:B------:R-:W-:Y:S01]  /*0f90*/  IMAD.WIDE.U32 R18, R3, c[0x0][0x1a8], R18 ;  /* 0x00006a0003127a25 */ /* 0x000fe200078e0012 */
[----:B------:R-:W-:-:S03]  /*0fa0*/  LOP3.LUT R199, R14, 0x38, R135, 0xf8, !PT ;  /* 0x000000380ec77812 */ /* 0x000fc600078ef887 */
[----:B------:R-:W-:Y:S01]  /*0fb0*/  IMAD R9, R3, c[0x0][0x1ac], R6 ;  /* 0x00006b0003097a24 */ /* 0x000fe200078e0206 */
[----:B------:R-:W-:Y:S02]  /*0fc0*/  LOP3.LUT R3, R80, 0xfffffff0, RZ, 0xc0, !PT ;  /* 0xfffffff050037812 */ /* 0x000fe400078ec0ff */
[----:B------:R-:W-:Y:S01]  /*0fd0*/  LOP3.LUT R199, R199, R12, RZ, 0x3c, !PT ;  /* 0x0000000cc7c77212 */ /* 0x000fe200078e3cff */
[----:B------:R-:W-:Y:S01]  /*0fe0*/  IMAD.IADD R10, R19, 0x1, R9 ;  /* 0x00000001130a7824 */ /* 0x000fe200078e0209 */
[----:B------:R-:W-:Y:S01]  /*0ff0*/  LEA R16, P0, R18, c[0x0][0x160], 0x1 ;  /* 0x0000580012107a11 */ /* 0x000fe200078008ff */
[----:B------:R-:W-:Y:S01]  /*1000*/  IMAD.IADD R8, R4, 0x1, -R3 ;  /* 0x0000000104087824 */ /* 0x000fe200078e0a03 */
[----:B------:R-:W-:Y:S01]  /*1010*/  IADD3 R9, R135, 0x40, RZ ;  /* 0x0000004087097810 */ /* 0x000fe20007ffe0ff */
[----:B------:R-:W-:Y:S01]  /*1020*/  IMAD R12, R0, c[0x0][0x2c4], RZ ;  /* 0x0000b100000c7a24 */ /* 0x000fe200078e02ff */
[----:B------:R-:W-:Y:S01]  /*1030*/  LEA.HI.X R10, R18, c[0x0][0x164], R10, 0x1, P0 ;  /* 0x00005900120a7a11 */ /* 0x000fe200000f0c0a */
[----:B------:R-:W-:Y:S01]  /*1040*/  IMAD.MOV.U32 R0, RZ, RZ, 0x10 ;  /* 0x00000010ff007424 */ /* 0x000fe200078e00ff */
[----:B------:R-:W-:Y:S01]  /*1050*/  SHF.R.S32.HI R3, RZ, 0x1f, R8 ;  /* 0x0000001fff037819 */ /* 0x000fe20000011408 */
[----:B------:R1:W2:Y:S01]  /*1060*/  SHFL.IDX PT, R14, R16, RZ, 0x181f ;  /* 0x00181fff100e7589 */ /* 0x0002a200000e0000 */
[----:B------:R-:W-:-:S02]  /*1070*/  ISETP.GE.AND P0, PT, R13, R12, PT ;  /* 0x0000000c0d00720c */ /* 0x000fc40003f06270 */
[----:B------:R-:W-:Y:S01]  /*1080*/  LEA.HI R6, R3, R8, RZ, 0x3 ;  /* 0x0000000803067211 */ /* 0x000fe200078f18ff */
[----:B------:R1:W4:Y:S01]  /*1090*/  SHFL.IDX PT, R15, R10, RZ, 0x181f ;  /* 0x00181fff0a0f7589 */ /* 0x00032200000e0000 */
[----:B------:R-:W-:Y:S02]  /*10a0*/  LEA.HI R18, R11, R4, RZ, 0x6 ;  /* 0x000000040b127211 */ /* 0x000fe400078f30ff */
[----:B------:R-:W-:Y:S02]  /*10b0*/  LOP3.LUT R3, R6, 0xfffffff8, RZ, 0xc0, !PT ;  /* 0xfffffff806037812 */ /* 0x000fe400078ec0ff */
[----:B------:R-:W-:Y:S01]  /*10c0*/  ISETP.GE.AND P4, PT, R9, c[0x0][0x198], PT ;  /* 0x0000660009007a0c */ /* 0x000fe20003f86270 */
[----:B------:R-:W-:Y:S02]  /*10d0*/  IMAD.SHL.U32 R18, R18, 0x8, RZ ;  /* 0x0000000812127824 */ /* 0x000fe400078e00ff */
[----:B------:R-:W-:Y:S01]  /*10e0*/  IMAD.IADD R3, R8, 0x1, -R3 ;  /* 0x0000000108037824 */ /* 0x000fe200078e0a03 */
[----:B------:R-:W-:-:S02]  /*10f0*/  IADD3 R8, R135, 0x80, RZ ;  /* 0x0000008087087810 */ /* 0x000fc40007ffe0ff */
[----:B------:R-:W-:Y:S02]  /*1100*/  LOP3.LUT R199, R199, 0xfffffe00, R18, 0xf8, !PT ;  /* 0xfffffe00c7c77812 */ /* 0x000fe400078ef812 */
[----:B------:R-:W-:Y:S01]  /*1110*/  ISETP.GE.AND P3, PT, R8, c[0x0][0x198], PT ;  /* 0x0000660008007a0c */ /* 0x000fe20003f66270 */
[----:B---3--:R3:W5:Y:S03]  /*1120*/  @P1 R2UR UR8, R5 ;  /* 0x00000000050813c2 */ /* 0x00876600000e0000 */
[----:B------:R-:W-:Y:S01]  /*1130*/  R2P PR, R3, 0x6 ;  /* 0x0000000603007804 */ /* 0x000fe20000000000 */
[----:B-----5:R-:W-:-:S04]  /*1140*/  @!UP0 UMOV UR8, UR16 ;  /* 0x0000001000088c82 */ /* 0x020fc80008000000 */
[----:B------:R-:W-:Y:S01]  /*1150*/  SEL R0, R0, 0xfffffff0, !P1 ;  /* 0xfffffff000007807 */ /* 0x000fe20004800000 */
[----:B---3--:R-:W-:-:S05]  /*1160*/  IMAD.MOV.U32 R5, RZ, RZ, 0x20 ;  /* 0x00000020ff057424 */ /* 0x008fca00078e00ff */
[----:B------:R-:W-:Y:S01]  /*1170*/  SEL R5, R5, 0xffffffe0, !P2 ;  /* 0xffffffe005057807 */ /* 0x000fe20005000000 */
[----:B------:R-:W-:Y:S05]  /*1180*/  @P0 BRA `(.L_x_26) ;  /* 0x000000e000000947 */ /* 0x000fea0003800000 */
[----:B-12-4-:R-:W-:Y:S01]  /*1190*/  SHF.R.S32.HI R18, RZ, 0x1f, R9 ;  /* 0x0000001fff127819 */ /* 0x016fe20000011409 */
[----:B------:R-:W-:Y:S01]  /*11a0*/  IMAD.WIDE R20, R135, 0x2, R14 ;  /* 0x0000000287147825 */ /* 0x000fe200078e020e */
[----:B------:R-:W-:Y:S02]  /*11b0*/  SHF.R.S32.HI R17, RZ, 0x1f, R8 ;  /* 0x0000001fff117819 */ /* 0x000fe40000011408 */
[----:B------:R-:W-:Y:S01]  /*11c0*/  LEA.HI R19, R18, R9, RZ, 0x3 ;  /* 0x0000000912137211 */ /* 0x000fe200078f18ff */
[----:B------:R-:W-:Y:S01]  /*11d0*/  IMAD.SHL.U32 R18, R199, 0x2, RZ ;  /* 0x00000002c7127824 */ /* 0x000fe200078e00ff */
[----:B------:R-:W-:Y:S02]  /*11e0*/  LEA.HI R17, R17, R8, RZ, 0x3 ;  /* 0x0000000811117211 */ /* 0x000fe400078f18ff */
[----:B------:R-:W-:Y:S02]  /*11f0*/  LOP3.LUT R19, R19, 0xfffffff8, RZ, 0xc0, !PT ;  /* 0xfffffff813137812 */ /* 0x000fe400078ec0ff */
[----:B------:R-:W-:Y:S01]  /*1200*/  LOP3.LUT R17, R17, 0xfffffff8, RZ, 0xc0, !PT ;  /* 0xfffffff811117812 */ /* 0x000fe200078ec0ff */
[----:B------:R-:W-:Y:S01]  /*1210*/  @!PT LDS RZ, [RZ] ;  /* 0x00000000fffff984 */ /* 0x000fe20000000800 */
[----:B------:R1:W-:Y:S02]  /*1220*/  LDGSTS.E.BYPASS.LTC128B.128 [R18+0xc100], [R20.64], !P5 ;  /* 0x0c10000014127fae */ /* 0x0003e4000e901d4e */
[----:B------:R-:W-:-:S04]  /*1230*/  IMAD.WIDE R22, R19, 0x2, R14 ;  /* 0x0000000213167825 */ /* 0x000fc800078e020e */
[----:B------:R-:W-:Y:S01]  /*1240*/  IMAD.WIDE R14, R17, 0x2, R14 ;  /* 0x00000002110e7825 */ /* 0x000fe200078e020e */
[----:B------:R1:W-:Y:S04]  /*1250*/  LDGSTS.E.BYPASS.LTC128B.128 [R18+0x10100], [R22.64], !P4 ;  /* 0x1010000016127fae */ /* 0x0003e8000e101d4e */
[----:B------:R1:W-:Y:S02]  /*1260*/  LDGSTS.E.BYPASS.LTC128B.128 [R18+0x14100], [R14.64], !P3 ;  /* 0x141000000e127fae */ /* 0x0003e4000d901d4e */
.L_x_26:
[----:B-12-4-:R-:W-:Y:S05]  /*1270*/  BSYNC B0 ;  /* 0x0000000000007941 */ /* 0x016fea0003800000 */
.L_x_25:
[----:B------:R-:W-:Y:S01]  /*1280*/  IADD3 R15, R13, 0x20, RZ ;  /* 0x000000200d0f7810 */ /* 0x000fe20007ffe0ff */
[----:B------:R1:W2:Y:S01]  /*1290*/  SHFL.IDX PT, R19, R10, 0x1, 0x181f ;  /* 0x00381f000a137f89 */ /* 0x0002a200000e0000 */
[----:B------:R-:W-:Y:S02]  /*12a0*/  BSSY B0, `(.L_x_27) ;  /* 0x0000012000007945 */ /* 0x000fe40003800000 */
[----:B------:R-:W-:Y:S01]  /*12b0*/  ISETP.GE.AND P0, PT, R15, R12, PT ;  /* 0x0000000c0f00720c */ /* 0x000fe20003f06270 */
[----:B------:R1:W3:-:S12]  /*12c0*/  SHFL.IDX PT, R18, R16, 0x1, 0x181f ;  /* 0x00381f0010127f89 */ /* 0x0002d800000e0000 */
[----:B------:R-:W-:Y:S05]  /*12d0*/  @P0 BRA `(.L_x_28) ;  /* 0x000000e000000947 */ /* 0x000fea0003800000 */
[----:B------:R-:W-:Y:S01]  /*12e0*/  SHF.R.S32.HI R14, RZ, 0x1f, R9 ;  /* 0x0000001fff0e7819 */ /* 0x000fe20000011409 */
[----:B--23--:R-:W-:Y:S01]  /*12f0*/  IMAD.WIDE R20, R135, 0x2, R18 ;  /* 0x0000000287147825 */ /* 0x00cfe200078e0212 */
[----:B------:R-:W-:Y:S02]  /*1300*/  SHF.R.S32.HI R17, RZ, 0x1f, R8 ;  /* 0x0000001fff117819 */ /* 0x000fe40000011408 */
[----:B------:R-:W-:Y:S02]  /*1310*/  LEA.HI R15, R14, R9, RZ, 0x3 ;  /* 0x000000090e0f7211 */ /* 0x000fe400078f18ff */
[----:B------:R-:W-:Y:S01]  /*1320*/  LEA.HI R14, R17, R8, RZ, 0x3 ;  /* 0x00000008110e7211 */ /* 0x000fe200078f18ff */
[----:B------:R-:W-:Y:S01]  /*1330*/  IMAD.SHL.U32 R17, R199, 0x2, RZ ;  /* 0x00000002c7117824 */ /* 0x000fe200078e00ff */
[----:B------:R-:W-:Y:S02]  /*1340*/  LOP3.LUT R15, R15, 0xfffffff8, RZ, 0xc0, !PT ;  /* 0xfffffff80f0f7812 */ /* 0x000fe400078ec0ff */
[----:B------:R-:W-:-:S02]  /*1350*/  LOP3.LUT R14, R14, 0xfffffff8, RZ, 0xc0, !PT ;  /* 0xfffffff80e0e7812 */ /* 0x000fc400078ec0ff */
[----:B------:R-:W-:Y:S01]  /*1360*/  @!PT LDS RZ, [RZ] ;  /* 0x00000000fffff984 */ /* 0x000fe20000000800 */
[----:B------:R2:W-:Y:S01]  /*1370*/  LDGSTS.E.BYPASS.LTC128B.128 [R17+0xd100], [R20.64], !P5 ;  /* 0x0d10000014117fae */ /* 0x0005e2000e901d4e */
[----:B------:R-:W-:-:S04]  /*1380*/  IMAD.WIDE R22, R15, 0x2, R18 ;  /* 0x000000020f167825 */ /* 0x000fc800078e0212 */
[----:B------:R-:W-:Y:S01]  /*1390*/  IMAD.WIDE R14, R14, 0x2, R18 ;  /* 0x000000020e0e7825 */ /* 0x000fe200078e0212 */
[----:B------:R2:W-:Y:S04]  /*13a0*/  LDGSTS.E.BYPASS.LTC128B.128 [R17+0x11100], [R22.64], !P4 ;  /* 0x1110000016117fae */ /* 0x0005e8000e101d4e */
[----:B------:R2:W-:Y:S02]  /*13b0*/  LDGSTS.E.BYPASS.LTC128B.128 [R17+0x15100], [R14.64], !P3 ;  /* 0x151000000e117fae */ /* 0x0005e4000d901d4e */
.L_x_28:
[----:B------:R-:W-:Y:S05]  /*13c0*/  BSYNC B0 ;  /* 0x0000000000007941 */ /* 0x000fea0003800000 */
.L_x_27:
[----:B--2---:R-:W-:Y:S01]  /*13d0*/  IADD3 R15, R13, 0x40, RZ ;  /* 0x000000400d0f7810 */ /* 0x004fe20007ffe0ff */
[----:B------:R2:W4:Y:S01]  /*13e0*/  SHFL.IDX PT, R19, R10, 0x2, 0x181f ;  /* 0x00581f000a137f89 */ /* 0x00052200000e0000 */
[----:B------:R-:W-:Y:S02]  /*13f0*/  BSSY B0, `(.L_x_29) ;  /* 0x0000012000007945 */ /* 0x000fe40003800000 */
[----:B------:R-:W-:Y:S01]  /*1400*/  ISETP.GE.AND P0, PT, R15, R12, PT ;  /* 0x0000000c0f00720c */ /* 0x000fe20003f06270 */
[----:B---3--:R2:W3:-:S12]  /*1410*/  SHFL.IDX PT, R18, R16, 0x2, 0x181f ;  /* 0x00581f0010127f89 */ /* 0x0084d800000e0000 */
[----:B------:R-:W-:Y:S05]  /*1420*/  @P0 BRA `(.L_x_30) ;  /* 0x000000e000000947 */ /* 0x000fea0003800000 */
[----:B------:R-:W-:Y:S01]  /*1430*/  SHF.R.S32.HI R14, RZ, 0x1f, R9 ;  /* 0x0000001fff0e7819 */ /* 0x000fe20000011409 */
[----:B---34-:R-:W-:Y:S01]  /*1440*/  IMAD.WIDE R20, R135, 0x2, R18 ;  /* 0x0000000287147825 */ /* 0x018fe200078e0212 */
        /* <DEDUP_REMOVED lines=12> */
.L_x_30:
[----:B------:R-:W-:Y:S05]  /*1510*/  BSYNC B0 ;  /* 0x0000000000007941 */ /* 0x000fea0003800000 */
.L_x_29:
[----:B---3--:R-:W-:Y:S01]  /*1520*/  SHFL.IDX PT, R14, R16, 0x3, 0x181f ;  /* 0x00781f00100e7f89 */ /* 0x008fe200000e0000 */
[----:B----4-:R-:W-:Y:S01]  /*1530*/  IADD3 R19, R13, 0x60, RZ ;  /* 0x000000600d137810 */ /* 0x010fe20007ffe0ff */
[----:B------:R-:W-:Y:S01]  /*1540*/  IMAD.MOV.U32 R200, RZ, RZ, c[0x0][0x2b8] ;  /* 0x0000ae00ffc87624 */ /* 0x000fe200078e00ff */
[----:B------:R-:W-:Y:S01]  /*1550*/  SHF.R.S32.HI R134, RZ, 0x1f, R9 ;  /* 0x0000001fff867819 */ /* 0x000fe20000011409 */
[----:B------:R-:W3:Y:S01]  /*1560*/  SHFL.IDX PT, R15, R10, 0x3, 0x181f ;  /* 0x00781f000a0f7f89 */ /* 0x000ee200000e0000 */
[----:B------:R-:W-:Y:S01]  /*1570*/  ISETP.GE.AND P0, PT, R19, R12, PT ;  /* 0x0000000c1300720c */ /* 0x000fe20003f06270 */
[----:B------:R-:W-:Y:S01]  /*1580*/  IMAD R17, R145, 0x40, R203 ;  /* 0x0000004091117824 */ /* 0x000fe200078e02cb */
[----:B------:R-:W-:Y:S01]  /*1590*/  SHF.R.S32.HI R133, RZ, 0x1f, R8 ;  /* 0x0000001fff857819 */ /* 0x000fe20000011408 */
[----:B------:R-:W-:Y:S01]  /*15a0*/  IMAD.SHL.U32 R199, R199, 0x2, RZ ;  /* 0x00000002c7c77824 */ /* 0x000fe200078e00ff */
[----:B------:R-:W-:Y:S01]  /*15b0*/  LEA.HI R134, R134, R9, RZ, 0x3 ;  /* 0x0000000986867211 */ /* 0x000fe200078f18ff */
[----:B------:R-:W-:Y:S01]  /*15c0*/  USHF.R.S32.HI UR7, URZ, 0x1f, UR8 ;  /* 0x0000001f3f077899 */ /* 0x000fe20008011408 */
[----:B------:R-:W-:Y:S01]  /*15d0*/  LEA.HI R133, R133, R8, RZ, 0x3 ;  /* 0x0000000885857211 */ /* 0x000fe200078f18ff */
[----:B------:R-:W-:Y:S01]  /*15e0*/  ULDC.64 UR4, c[0x0][0x2b0] ;  /* 0x0000ac0000047ab9 */ /* 0x000fe20000000a00 */
[----:B------:R-:W-:Y:S01]  /*15f0*/  LOP3.LUT R134, R134, 0xfffffff8, RZ, 0xc0, !PT ;  /* 0xfffffff886867812 */ /* 0x000fe200078ec0ff */
[----:B------:R-:W-:Y:S01]  /*1600*/  UIMAD UR7, UR7, UR4, URZ ;  /* 0x00000004070772a4 */ /* 0x000fe2000f8e023f */
[----:B------:R-:W-:Y:S01]  /*1610*/  ISETP.NE.AND P2, PT, R200, 0x1, PT ;  /* 0x00000001c800780c */ /* 0x000fe20003f45270 */
[----:B------:R-:W-:Y:S01]  /*1620*/  UIMAD.WIDE.U32 UR10, UR8, UR4, URZ ;  /* 0x00000004080a72a5 */ /* 0x000fe2000f8e003f */
[----:B------:R-:W-:Y:S01]  /*1630*/  LOP3.LUT R133, R133, 0xfffffff8, RZ, 0xc0, !PT ;  /* 0xfffffff885857812 */ /* 0x000fe200078ec0ff */
[----:B------:R-:W-:Y:S01]  /*1640*/  UIMAD UR7, UR8, UR5, UR7 ;  /* 0x00000005080772a4 */ /* 0x000fe2000f8e0207 */
[----:B------:R-:W-:Y:S01]  /*1650*/  IADD3 R13, R17, -0x40, RZ ;  /* 0xffffffc0110d7810 */ /* 0x000fe20007ffe0ff */
[----:B------:R-:W-:Y:S01]  /*1660*/  IMAD.MOV.U32 R201, RZ, RZ, RZ ;  /* 0x000000ffffc97224 */ /* 0x000fe200078e00ff */
[----:B------:R-:W-:-:S02]  /*1670*/  ULDC.64 UR4, c[0x0][0x1e8] ;  /* 0x00007a0000047ab9 */ /* 0x000fc40000000a00 */
[C---:B------:R-:W-:Y:S01]  /*1680*/  ISETP.GE.AND P1, PT, R13.reuse, R7, PT ;  /* 0x000000070d00720c */ /* 0x040fe20003f26270 */
[----:B------:R-:W-:Y:S01]  /*1690*/  IMAD.IADD R202, R13, 0x1, R204 ;  /* 0x000000010dca7824 */ /* 0x000fe200078e02cc */
[----:B------:R-:W-:Y:S02]  /*16a0*/  UIADD3 UR7, UR11, UR7, URZ ;  /* 0x000000070b077290 */ /* 0x000fe4000fffe03f */
[----:B------:R-:W-:Y:S01]  /*16b0*/  ISETP.GT.OR P1, PT, R203, 0x3f, P1 ;  /* 0x0000003fcb00780c */ /* 0x000fe20000f24670 */
[----:B---3--:R-:W-:Y:S01]  /*16c0*/  @!P0 IMAD.WIDE R20, R135, 0x2, R14 ;  /* 0x0000000287148825 */ /* 0x008fe200078e020e */
[----:B-12---:R-:W-:-:S03]  /*16d0*/  P2R R10, PR, RZ, 0x4 ;  /* 0x00000004ff0a7803 */ /* 0x006fc60000000000 */
[--C-:B------:R-:W-:Y:S01]  /*16e0*/  @!P0 IMAD.WIDE R16, R134, 0x2, R14.reuse ;  /* 0x0000000286108825 */ /* 0x100fe200078e020e */
[----:B------:R-:W-:Y:S01]  /*16f0*/  @!PT LDS RZ, [RZ] ;  /* 0x00000000fffff984 */ /* 0x000fe20000000800 */
[----:B------:R1:W-:Y:S03]  /*1700*/  @!P0 LDGSTS.E.BYPASS.LTC128B.128 [R199+0xf100], [R20.64], !P5 ;  /* 0x0f10000014c78fae */ /* 0x0003e6000e901d4e */
[----:B------:R-:W-:Y:S01]  /*1710*/  @!P0 IMAD.WIDE R14, R133, 0x2, R14 ;  /* 0x00000002850e8825 */ /* 0x000fe200078e020e */
[----:B------:R2:W-:Y:S03]  /*1720*/  @!P0 LDGSTS.E.BYPASS.LTC128B.128 [R199+0x13100], [R16.64], !P4 ;  /* 0x1310000010c78fae */ /* 0x0005e6000e101d4e */
[----:B------:R-:W-:Y:S01]  /*1730*/  @P2 IMAD.HI.U32 R12, R202, c[0x0][0x2bc], RZ ;  /* 0x0000af00ca0c2a27 */ /* 0x000fe200078e00ff */
[----:B------:R3:W-:Y:S03]  /*1740*/  @!P0 LDGSTS.E.BYPASS.LTC128B.128 [R199+0x17100], [R14.64], !P3 ;  /* 0x171000000ec78fae */ /* 0x0007e6000d901d4e */
[----:B------:R-:W-:Y:S01]  /*1750*/  IMAD.MOV.U32 R10, RZ, RZ, R202 ;  /* 0x000000ffff0a7224 */ /* 0x000fe200078e00ca */
[----:B------:R-:W0:Y:S01]  /*1760*/  LDGDEPBAR ;  /* 0x00000000000079af */ /* 0x000e220000000000 */
[----:B------:R-:W-:-:S04]  /*1770*/  @P2 SHF.R.U32.HI R10, RZ, c[0x0][0x2c0], R12 ;  /* 0x0000b000ff0a2a19 */ /* 0x000fc8000001160c */
[----:B------:R-:W-:-:S04]  /*1780*/  @!P1 IADD3 R13, P2, R10, UR10, RZ ;  /* 0x0000000a0a0d9c10 */ /* 0x000fc8000ff5e0ff */
[----:B------:R-:W-:Y:S02]  /*1790*/  @!P1 LEA.HI.X.SX32 R12, R10, UR7, 0x1, P2 ;  /* 0x000000070a0c9c11 */ /* 0x000fe400090f0eff */
[----:B------:R-:W-:-:S04]  /*17a0*/  @!P1 LEA R18, P2, R13, c[0x0][0x2a0], 0x2 ;  /* 0x0000a8000d129a11 */ /* 0x000fc800078410ff */
[----:B------:R-:W-:Y:S01]  /*17b0*/  @!P1 LEA.HI.X R19, R13, c[0x0][0x2a4], R12, 0x2, P2 ;  /* 0x0000a9000d139a11 */ /* 0x000fe200010f140c */
[----:B------:R-:W-:Y:S06]  /*17c0*/  BAR.SYNC.DEFER_BLOCKING 0x0 ;  /* 0x0000000000007b1d */ /* 0x000fec0000010000 */
[----:B------:R4:W5:Y:S01]  /*17d0*/  @!P1 LDG.E R201, [R18.64] ;  /* 0x0000000e12c99981 */ /* 0x000962000c1e1900 */
[----:B------:R-:W-:Y:S01]  /*17e0*/  IMAD.MOV R13, RZ, RZ, -R10 ;  /* 0x000000ffff0d7224 */ /* 0x000fe200078e0a0a */
[----:B------:R-:W-:Y:S01]  /*17f0*/  UIMAD UR8, UR6, UR4, URZ ;  /* 0x00000004060872a4 */ /* 0x000fe2000f8e023f */
[----:B---3--:R-:W-:Y:S01]  /*1800*/  IMAD.SHL.U32 R14, R2, 0x40, RZ ;  /* 0x00000040020e7824 */ /* 0x008fe200078e00ff */
[----:B------:R-:W-:Y:S01]  /*1810*/  UIMAD.WIDE.U32 UR12, UR9, UR4, URZ ;  /* 0x00000004090c72a5 */ /* 0x000fe2000f8e003f */
[----:B------:R-:W-:Y:S01]  /*1820*/  IMAD R202, R13, c[0x0][0x2b8], R202 ;  /* 0x0000ae000dca7a24 */ /* 0x000fe200078e02ca */
[----:B------:R-:W-:Y:S01]  /*1830*/  UIMAD UR8, UR9, UR5, UR8 ;  /* 0x00000005090872a4 */ /* 0x000fe2000f8e0208 */
[----:B------:R-:W-:Y:S01]  /*1840*/  SHF.R.S32.HI R15, RZ, 0x4, R80 ;  /* 0x00000004ff0f7819 */ /* 0x000fe20000011450 */
[----:B------:R-:W-:Y:S01]  /*1850*/  IMAD.SHL.U32 R197, R44, 0x8, RZ ;  /* 0x000000082cc57824 */ /* 0x000fe200078e00ff */
[----:B------:R-:W-:Y:S01]  /*1860*/  LOP3.LUT R14, R14, 0x1c0, RZ, 0xc0, !PT ;  /* 0x000001c00e0e7812 */ /* 0x000fe200078ec0ff */
[----:B-1----:R-:W-:Y:S01]  /*1870*/  IMAD.WIDE.U32 R20, R202, c[0x0][0x1e0], RZ ;  /* 0x00007800ca147a25 */ /* 0x002fe200078e00ff */
[----:B------:R-:W-:Y:S01]  /*1880*/  SHF.R.S32.HI R13, RZ, 0x1f, R202 ;  /* 0x0000001fff0d7819 */ /* 0x000fe200000114ca */
[----:B------:R-:W-:Y:S01]  /*1890*/  UIADD3 UR8, UR13, UR8, URZ ;  /* 0x000000080d087290 */ /* 0x000fe2000fffe03f */
[----:B------:R-:W-:Y:S01]  /*18a0*/  LEA.HI R80, R80, R15, RZ, 0x1 ;  /* 0x0000000f50507211 */ /* 0x000fe200078f08ff */
[----:B------:R-:W-:Y:S01]  /*18b0*/  ULDC.64 UR4, c[0x0][0x210] ;  /* 0x0000840000047ab9 */ /* 0x000fe20000000a00 */
[----:B------:R-:W-:Y:S01]  /*18c0*/  LOP3.LUT R197, R14, 0x8, R197, 0xf8, !PT ;  /* 0x000000080ec57812 */ /* 0x000fe200078ef8c5 */
[C---:B------:R-:W-:Y:S01]  /*18d0*/  IMAD R23, R13.reuse, c[0x0][0x1e0], RZ ;  /* 0x000078000d177a24 */ /* 0x040fe200078e02ff */
[----:B------:R-:W-:Y:S01]  /*18e0*/  UIMAD UR6, UR6, UR4, URZ ;  /* 0x00000004060672a4 */ /* 0x000fe2000f8e023f */
[----:B------:R-:W-:Y:S01]  /*18f0*/  IMAD R13, R13, c[0x0][0x208], RZ ;  /* 0x000082000d0d7a24 */ /* 0x000fe200078e02ff */
[----:B------:R-:W-:Y:S01]  /*1900*/  LOP3.LUT R80, R80, 0xfffffffe, RZ, 0xc0, !PT ;  /* 0xfffffffe50507812 */ /* 0x000fe200078ec0ff */
[C---:B--2---:R-:W-:Y:S01]  /*1910*/  IMAD R16, R202.reuse, c[0x0][0x1e4], R23 ;  /* 0x00007900ca107a24 */ /* 0x044fe200078e0217 */
[----:B------:R-:W-:Y:S01]  /*1920*/  SHF.R.U32.HI R14, RZ, 0x3, R14 ;  /* 0x00000003ff0e7819 */ /* 0x000fe2000001160e */
[C---:B------:R-:W-:Y:S01]  /*1930*/  IMAD.WIDE.U32 R22, R202.reuse, c[0x0][0x208], RZ ;  /* 0x00008200ca167a25 */ /* 0x040fe200078e00ff */
[----:B------:R-:W-:Y:S01]  /*1940*/  UIMAD.WIDE.U32 UR18, UR9, UR4, URZ ;  /* 0x00000004091272a5 */ /* 0x000fe2000f8e003f */
[----:B------:R-:W-:Y:S01]  /*1950*/  ISETP.GE.AND P6, PT, R135, c[0x0][0x1d4], PT ;  /* 0x0000750087007a0c */ /* 0x000fe20003fc6270 */
[----:B------:R-:W-:Y:S01]  /*1960*/  UIMAD UR5, UR9, UR5, UR6 ;  /* 0x00000005090572a4 */ /* 0x000fe2000f8e0206 */
[----:B------:R-:W-:Y:S01]  /*1970*/  IMAD.IADD R17, R21, 0x1, R16 ;  /* 0x0000000115117824 */ /* 0x000fe200078e0210 */
[----:B------:R-:W-:Y:S01]  /*1980*/  LOP3.LUT R197, R197, R14, RZ, 0x3c, !PT ;  /* 0x0000000ec5c57212 */ /* 0x000fe200078e3cff */
[----:B------:R-:W-:Y:S01]  /*1990*/  IMAD.MOV.U32 R16, RZ, RZ, R20 ;  /* 0x000000ffff107224 */ /* 0x000fe200078e0014 */
[----:B------:R-:W-:Y:S01]  /*19a0*/  UIADD3 UR5, UR19, UR5, URZ ;  /* 0x0000000513057290 */ /* 0x000fe2000fffe03f */
[----:B------:R-:W-:Y:S01]  /*19b0*/  IMAD R13, R202, c[0x0][0x20c], R13 ;  /* 0x00008300ca0d7a24 */ /* 0x000fe200078e020d */
[----:B------:R-:W-:Y:S01]  /*19c0*/  ISETP.GE.AND P5, PT, R9, c[0x0][0x1d4], PT ;  /* 0x0000750009007a0c */ /* 0x000fe20003fa6270 */
[----:B----4-:R-:W-:Y:S01]  /*19d0*/  IMAD.SHL.U32 R19, R3, 0x40, RZ ;  /* 0x0000004003137824 */ /* 0x010fe200078e00ff */
[----:B------:R-:W-:Y:S01]  /*19e0*/  ISETP.GE.AND P4, PT, R8, c[0x0][0x1d4], PT ;  /* 0x0000750008007a0c */ /* 0x000fe20003f86270 */
[----:B------:R-:W-:Y:S01]  /*19f0*/  IMAD.IADD R23, R23, 0x1, R13 ;  /* 0x0000000117177824 */ /* 0x000fe200078e020d */
[----:B------:R-:W-:Y:S01]  /*1a00*/  LOP3.LUT P2, RZ, R2, 0x2, RZ, 0xc0, !PT ;  /* 0x0000000202ff7812 */ /* 0x000fe2000784c0ff */
[----:B------:R-:W-:Y:S01]  /*1a10*/  IMAD.IADD R80, R15, 0x1, -R80 ;  /* 0x000000010f507824 */ /* 0x000fe200078e0a50 */
[----:B------:R-:W-:Y:S01]  /*1a20*/  LOP3.LUT R19, R19, 0x1c0, RZ, 0xc0, !PT ;  /* 0x000001c013137812 */ /* 0x000fe200078ec0ff */
[----:B------:R-:W-:Y:S01]  /*1a30*/  IMAD.SHL.U32 R81, R6, 0x40, RZ ;  /* 0x0000004006517824 */ /* 0x000fe200078e00ff */
[----:B------:R-:W-:Y:S01]  /*1a40*/  LEA.HI R6, R11, R4, RZ, 0x5 ;  /* 0x000000040b067211 */ /* 0x000fe200078f28ff */
[C---:B------:R-:W-:Y:S01]  /*1a50*/  IMAD R197, R80.reuse, 0x200, R197 ;  /* 0x0000020050c57824 */ /* 0x040fe200078e02c5 */
[----:B------:R-:W-:Y:S01]  /*1a60*/  ISETP.GE.AND P3, PT, R9, c[0x0][0x1d4], PT ;  /* 0x0000750009007a0c */ /* 0x000fe20003f66270 */
[----:B------:R-:W-:Y:S01]  /*1a70*/  IMAD.SHL.U32 R80, R80, 0x8, RZ ;  /* 0x0000000850507824 */ /* 0x000fe200078e00ff */
[----:B------:R-:W-:Y:S01]  /*1a80*/  LOP3.LUT R81, R81, 0xfffffe00, RZ, 0xc0, !PT ;  /* 0xfffffe0051517812 */ /* 0x000fe200078ec0ff */
[----:B------:R-:W-:Y:S01]  /*1a90*/  IMAD.SHL.U32 R197, R197, 0x2, RZ ;  /* 0x00000002c5c57824 */ /* 0x000fe200078e00ff */
[----:B------:R-:W-:Y:S01]  /*1aa0*/  SHF.R.S32.HI R146, RZ, 0x1f, R135 ;  /* 0x0000001fff927819 */ /* 0x000fe20000011487 */
[----:B------:R-:W-:Y:S01]  /*1ab0*/  IMAD.SHL.U32 R198, R6, 0x20, RZ ;  /* 0x0000002006c67824 */ /* 0x000fe200078e00ff */
[----:B------:R-:W-:-:S02]  /*1ac0*/  LOP3.LUT R80, R19, 0x8, R80, 0xf8, !PT ;  /* 0x0000000813507812 */ /* 0x000fc400078ef850 */
[----:B------:R-:W-:Y:S02]  /*1ad0*/  IADD3 R196, R197, 0x6120, RZ ;  /* 0x00006120c5c47810 */ /* 0x000fe40007ffe0ff */
[----:B------:R-:W-:Y:S02]  /*1ae0*/  SHF.R.U32.HI R19, RZ, 0x3, R19 ;  /* 0x00000003ff137819 */ /* 0x000fe40000011613 */
[----:B------:R-:W-:Y:S02]  /*1af0*/  LOP3.LUT R198, R198, 0x7ffffc00, RZ, 0xc0, !PT ;  /* 0x7ffffc00c6c67812 */ /* 0x000fe400078ec0ff */
[----:B------:R-:W-:Y:S02]  /*1b00*/  LOP3.LUT R80, R80, R19, RZ, 0x3c, !PT ;  /* 0x0000001350507212 */ /* 0x000fe400078e3cff */
[----:B------:R-:W-:Y:S02]  /*1b10*/  IADD3 R205, R199, 0x100, RZ ;  /* 0x00000100c7cd7810 */ /* 0x000fe40007ffe0ff */
[----:B------:R-:W-:-:S02]  /*1b20*/  IADD3 R198, R80, R81, R198 ;  /* 0x0000005150c67210 */ /* 0x000fc40007ffe0c6 */
[----:B------:R-:W-:Y:S02]  /*1b30*/  SHF.R.S32.HI R147, RZ, 0x1f, R134 ;  /* 0x0000001fff937819 */ /* 0x000fe40000011486 */
[----:B------:R-:W-:Y:S01]  /*1b40*/  SHF.R.S32.HI R144, RZ, 0x1f, R133 ;  /* 0x0000001fff907819 */ /* 0x000fe20000011485 */
[----:B------:R-:W-:-:S04]  /*1b50*/  IMAD.SHL.U32 R198, R198, 0x2, RZ ;  /* 0x00000002c6c67824 */ /* 0x000fc800078e00ff */
[--C-:B------:R-:W-:Y:S02]  /*1b60*/  IMAD R194, R0, 0x2, R198.reuse ;  /* 0x0000000200c27824 */ /* 0x100fe400078e02c6 */
[C---:B------:R-:W-:Y:S02]  /*1b70*/  IMAD R193, R5.reuse, 0x2, R198 ;  /* 0x0000000205c17824 */ /* 0x040fe400078e02c6 */
[----:B------:R-:W-:Y:S01]  /*1b80*/  IMAD R191, R5, 0x2, R194 ;  /* 0x0000000205bf7824 */ /* 0x000fe200078e02c2 */
[----:B-----5:R-:W-:Y:S01]  /*1b90*/  SHF.R.S32.HI R10, RZ, 0x1f, R201 ;  /* 0x0000001fff0a7819 */ /* 0x020fe200000114c9 */
[----:B------:R-:W-:-:S04]  /*1ba0*/  IMAD.WIDE.U32 R16, R201, c[0x0][0x1f0], R16 ;  /* 0x00007c00c9107a25 */ /* 0x000fc800078e0010 */
[----:B------:R-:W-:Y:S01]  /*1bb0*/  IMAD R12, R10, c[0x0][0x1f0], RZ ;  /* 0x00007c000a0c7a24 */ /* 0x000fe200078e02ff */
[----:B------:R-:W-:Y:S01]  /*1bc0*/  IADD3 R20, P0, R16, UR12, RZ ;  /* 0x0000000c10147c10 */ /* 0x000fe2000ff1e0ff */
[----:B------:R-:W-:Y:S02]  /*1bd0*/  IMAD R10, R10, c[0x0][0x218], RZ ;  /* 0x000086000a0a7a24 */ /* 0x000fe400078e02ff */
[C---:B------:R-:W-:Y:S02]  /*1be0*/  IMAD R12, R201.reuse, c[0x0][0x1f4], R12 ;  /* 0x00007d00c90c7a24 */ /* 0x040fe400078e020c */
[----:B------:R-:W-:-:S03]  /*1bf0*/  IMAD.WIDE.U32 R22, R201, c[0x0][0x218], R22 ;  /* 0x00008600c9167a25 */ /* 0x000fc600078e0016 */
[----:B------:R-:W-:Y:S01]  /*1c00*/  IADD3.X R17, R17, UR8, R12, P0, !PT ;  /* 0x0000000811117c10 */ /* 0x000fe200087fe40c */
[----:B------:R-:W-:Y:S01]  /*1c10*/  IMAD R10, R201, c[0x0][0x21c], R10 ;  /* 0x00008700c90a7a24 */ /* 0x000fe200078e020a */
[C---:B------:R-:W-:Y:S02]  /*1c20*/  LEA R21, P0, R20.reuse, c[0x0][0x1c8], 0x1 ;  /* 0x0000720014157a11 */ /* 0x040fe400078008ff */
[----:B------:R-:W-:Y:S02]  /*1c30*/  LEA R12, R145, 0xffffffc0, 0x6 ;  /* 0xffffffc0910c7811 */ /* 0x000fe400078e30ff */
[----:B------:R-:W-:Y:S01]  /*1c40*/  LEA.HI.X R20, R20, c[0x0][0x1cc], R17, 0x1, P0 ;  /* 0x0000730014147a11 */ /* 0x000fe200000f0c11 */
[----:B------:R-:W-:Y:S01]  /*1c50*/  SHFL.IDX PT, R16, R21, RZ, 0x181f ;  /* 0x00181fff15107589 */ /* 0x000fe200000e0000 */
[----:B------:R-:W-:Y:S01]  /*1c60*/  IADD3 R13, P0, R22, UR18, RZ ;  /* 0x00000012160d7c10 */ /* 0x000fe2000ff1e0ff */
[----:B------:R-:W-:Y:S01]  /*1c70*/  IMAD.IADD R3, R7, 0x1, -R12 ;  /* 0x0000000107037824 */ /* 0x000fe200078e0a0c */
[----:B------:R-:W-:Y:S01]  /*1c80*/  IADD3 R12, R197, 0x6100, RZ ;  /* 0x00006100c50c7810 */ /* 0x000fe20007ffe0ff */
[----:B------:R-:W1:Y:S01]  /*1c90*/  SHFL.IDX PT, R17, R20, RZ, 0x181f ;  /* 0x00181fff14117589 */ /* 0x000e6200000e0000 */
[----:B------:R-:W-:Y:S01]  /*1ca0*/  IADD3.X R10, R23, UR5, R10, P0, !PT ;  /* 0x00000005170a7c10 */ /* 0x000fe200087fe40a */
[----:B------:R-:W-:Y:S01]  /*1cb0*/  IMAD.IADD R44, R3, 0x1, -R44 ;  /* 0x00000001032c7824 */ /* 0x000fe200078e0a2c */
[----:B------:R-:W-:Y:S01]  /*1cc0*/  LEA R18, P0, R13, c[0x0][0x1f8], 0x1 ;  /* 0x00007e000d127a11 */ /* 0x000fe200078008ff */
[----:B------:R-:W-:Y:S01]  /*1cd0*/  SHFL.IDX PT, R14, R21, 0x1, 0x181f ;  /* 0x00381f00150e7f89 */ /* 0x000fe200000e0000 */
[----:B------:R-:W-:-:S02]  /*1ce0*/  @P2 IADD3 R196, R12, -0x20, RZ ;  /* 0xffffffe00cc42810 */ /* 0x000fc40007ffe0ff */
[C---:B------:R-:W-:Y:S01]  /*1cf0*/  ISETP.GE.AND P1, PT, R44.reuse, 0x1, PT ;  /* 0x000000012c00780c */ /* 0x040fe20003f26270 */
[----:B------:R2:W3:Y:S01]  /*1d00*/  SHFL.IDX PT, R15, R20, 0x1, 0x181f ;  /* 0x00381f00140f7f89 */ /* 0x0004e200000e0000 */
[----:B------:R-:W-:Y:S02]  /*1d10*/  LEA.HI.X R10, R13, c[0x0][0x1fc], R10, 0x1, P0 ;  /* 0x00007f000d0a7a11 */ /* 0x000fe400000f0c0a */
[----:B------:R-:W-:Y:S01]  /*1d20*/  ISETP.GT.AND P0, PT, R44, 0x20, PT ;  /* 0x000000202c00780c */ /* 0x000fe20003f04270 */
[----:B------:R-:W-:Y:S01]  /*1d30*/  SHFL.IDX PT, R48, R18, RZ, 0x181f ;  /* 0x00181fff12307589 */ /* 0x000fe200000e0000 */
[C---:B------:R-:W-:Y:S02]  /*1d40*/  IADD3 R187, R196.reuse, 0x800, RZ ;  /* 0x00000800c4bb7810 */ /* 0x040fe40007ffe0ff */
[C---:B------:R-:W-:Y:S01]  /*1d50*/  IADD3 R186, R196.reuse, 0x1000, RZ ;  /* 0x00001000c4ba7810 */ /* 0x040fe20007ffe0ff */
[----:B------:R-:W-:Y:S01]  /*1d60*/  SHFL.IDX PT, R13, R10, RZ, 0x181f ;  /* 0x00181fff0a0d7589 */ /* 0x000fe200000e0000 */
[----:B------:R-:W-:-:S02]  /*1d70*/  IADD3 R185, R196, 0x1800, RZ ;  /* 0x00001800c4b97810 */ /* 0x000fc40007ffe0ff */
[C---:B------:R-:W-:Y:S01]  /*1d80*/  IADD3 R183, R196.reuse, 0x2000, RZ ;  /* 0x00002000c4b77810 */ /* 0x040fe20007ffe0ff */
[----:B------:R-:W4:Y:S01]  /*1d90*/  SHFL.IDX PT, R72, R18, 0x1, 0x181f ;  /* 0x00381f0012487f89 */ /* 0x000f2200000e0000 */
[C---:B------:R-:W-:Y:S02]  /*1da0*/  IADD3 R182, R196.reuse, 0x2800, RZ ;  /* 0x00002800c4b67810 */ /* 0x040fe40007ffe0ff */
[C---:B------:R-:W-:Y:S01]  /*1db0*/  IADD3 R181, R196.reuse, 0x3000, RZ ;  /* 0x00003000c4b57810 */ /* 0x040fe20007ffe0ff */
[--C-:B-1----:R-:W-:Y:S01]  /*1dc0*/  @P1 IMAD.WIDE R22, R135, 0x2, R16.reuse ;  /* 0x0000000287161825 */ /* 0x102fe200078e0210 */
[----:B------:R1:W5:Y:S01]  /*1dd0*/  SHFL.IDX PT, R12, R10, 0x1, 0x181f ;  /* 0x00381f000a0c7f89 */ /* 0x00036200000e0000 */
[C---:B------:R-:W-:Y:S02]  /*1de0*/  IADD3 R180, R196.reuse, 0x3800, RZ ;  /* 0x00003800c4b47810 */ /* 0x040fe40007ffe0ff */
[C---:B------:R-:W-:Y:S01]  /*1df0*/  IADD3 R179, R196.reuse, 0x4000, RZ ;  /* 0x00004000c4b37810 */ /* 0x040fe20007ffe0ff */
[----:B------:R4:W-:Y:S01]  /*1e00*/  @P1 LDGSTS.E.BYPASS.LTC128B.128 [R199+0x6100], [R22.64], !P6 ;  /* 0x0610000016c71fae */ /* 0x0009e2000f101d4e */
[----:B------:R-:W-:Y:S01]  /*1e10*/  IADD3 R178, R196, 0x4800, RZ ;  /* 0x00004800c4b27810 */ /* 0x000fe20007ffe0ff */
[----:B--2---:R-:W-:Y:S01]  /*1e20*/  @P1 IMAD.WIDE R20, R134, 0x2, R16 ;  /* 0x0000000286141825 */ /* 0x004fe200078e0210 */
[----:B------:R-:W-:-:S02]  /*1e30*/  IADD3 R177, R196, 0x5000, RZ ;  /* 0x00005000c4b17810 */ /* 0x000fc40007ffe0ff */
[----:B------:R-:W-:Y:S01]  /*1e40*/  IADD3 R176, R196, 0x5800, RZ ;  /* 0x00005800c4b07810 */ /* 0x000fe20007ffe0ff */
[----:B------:R-:W-:Y:S01]  /*1e50*/  @P1 IMAD.WIDE R16, R133, 0x2, R16 ;  /* 0x0000000285101825 */ /* 0x000fe200078e0210 */
[----:B------:R2:W-:Y:S03]  /*1e60*/  @P1 LDGSTS.E.BYPASS.LTC128B.128 [R199+0x8100], [R20.64], !P5 ;  /* 0x0810000014c71fae */ /* 0x0005e6000e901d4e */
[--C-:B---3--:R-:W-:Y:S01]  /*1e70*/  @P0 IMAD.WIDE R24, R135, 0x2, R14.reuse ;  /* 0x0000000287180825 */ /* 0x108fe200078e020e */
[----:B------:R3:W-:Y:S03]  /*1e80*/  @P1 LDGSTS.E.BYPASS.LTC128B.128 [R199+0xa100], [R16.64], !P4 ;  /* 0x0a10000010c71fae */ /* 0x0007e6000e101d4e */
[C-C-:B------:R-:W-:Y:S01]  /*1e90*/  @P0 IMAD.WIDE R26, R134.reuse, 0x2, R14.reuse ;  /* 0x00000002861a0825 */ /* 0x140fe200078e020e */
[----:B------:R2:W-:Y:S03]  /*1ea0*/  @P0 LDGSTS.E.BYPASS.LTC128B.128 [R199+0x7100], [R24.64], !P6 ;  /* 0x0710000018c70fae */ /* 0x0005e6000f101d4e */
[----:B------:R-:W-:Y:S01]  /*1eb0*/  @P0 IMAD.WIDE R14, R133, 0x2, R14 ;  /* 0x00000002850e0825 */ /* 0x000fe200078e020e */
[----:B------:R2:W-:Y:S03]  /*1ec0*/  @P0 LDGSTS.E.BYPASS.LTC128B.128 [R199+0x9100], [R26.64], !P5 ;  /* 0x091000001ac70fae */ /* 0x0005e6000e901d4e */
[----:B-1----:R-:W-:Y:S01]  /*1ed0*/  IMAD.WIDE R10, R135, 0x2, RZ ;  /* 0x00000002870a7825 */ /* 0x002fe200078e02ff */
[----:B------:R1:W-:Y:S03]  /*1ee0*/  @P0 LDGSTS.E.BYPASS.LTC128B.128 [R199+0xb100], [R14.64], !P4 ;  /* 0x0b1000000ec70fae */ /* 0x0003e6000e101d4e */
[----:B------:R-:W-:Y:S01]  /*1ef0*/  IMAD.WIDE R18, R134, 0x2, RZ ;  /* 0x0000000286127825 */ /* 0x000fe200078e02ff */
[----:B------:R-:W0:Y:S01]  /*1f00*/  LDGDEPBAR ;  /* 0x00000000000079af */ /* 0x000e220000000000 */
[----:B----4-:R-:W-:-:S05]  /*1f10*/  IADD3 R46, P1, R10, R72, RZ ;  /* 0x000000480a2e7210 */ /* 0x010fca0007f3e0ff */
[----:B-----5:R-:W-:Y:S01]  /*1f20*/  IMAD.X R47, R11, 0x1, R12, P1 ;  /* 0x000000010b2f7824 */ /* 0x020fe200008e060c */
[C---:B---3--:R-:W-:Y:S02]  /*1f30*/  IADD3 R16, P0, R48.reuse, R10, RZ ;  /* 0x0000000a30107210 */ /* 0x048fe40007f1e0ff */
[----:B------:R-:W-:-:S03]  /*1f40*/  IADD3 R10, P2, R48, R18, RZ ;  /* 0x00000012300a7210 */ /* 0x000fc60007f5e0ff */
[C---:B------:R-:W-:Y:S01]  /*1f50*/  IMAD.X R17, R13.reuse, 0x1, R11, P0 ;  /* 0x000000010d117824 */ /* 0x040fe200000e060b */
[----:B------:R-:W-:Y:S01]  /*1f60*/  IADD3 R74, P0, R18, R72, RZ ;  /* 0x00000048124a7210 */ /* 0x000fe20007f1e0ff */
[----:B------:R-:W-:Y:S01]  /*1f70*/  IMAD.X R11, R13, 0x1, R19, P2 ;  /* 0x000000010d0b7824 */ /* 0x000fe200010e0613 */
[----:B------:R-:W-:-:S03]  /*1f80*/  ISETP.GE.AND P2, PT, R135, c[0x0][0x1d4], PT ;  /* 0x0000750087007a0c */ /* 0x000fc60003f46270 */
[----:B------:R-:W-:Y:S01]  /*1f90*/  IMAD.X R75, R19, 0x1, R12, P0 ;  /* 0x00000001134b7824 */ /* 0x000fe200000e060c */
[----:B------:R-:W-:-:S04]  /*1fa0*/  DEPBAR.LE SB0, 0x1 ;  /* 0x000080400000791a */ /* 0x000fc80000000000 */
[----:B------:R-:W-:-:S04]  /*1fb0*/  DEPBAR.LE SB0, 0x0 ;  /* 0x000080000000791a */ /* 0x000fc80000000000 */
[----:B------:R-:W-:Y:S01]  /*1fc0*/  BAR.SYNC.DEFER_BLOCKING 0x0 ;  /* 0x0000000000007b1d */ /* 0x000fe20000010000 */
[----:B-1----:R-:W-:-:S05]  /*1fd0*/  IMAD.WIDE R14, R133, 0x2, RZ ;  /* 0x00000002850e7825 */ /* 0x002fca00078e02ff */
[----:B------:R-:W-:Y:S02]  /*1fe0*/  IADD3 R72, P0, R14, R72, RZ ;  /* 0x000000480e487210 */ /* 0x000fe40007f1e0ff */
[----:B------:R-:W-:-:S03]  /*1ff0*/  IADD3 R48, P1, R48, R14, RZ ;  /* 0x0000000e30307210 */ /* 0x000fc60007f3e0ff */
[----:B------:R-:W-:Y:S01]  /*2000*/  IMAD.X R73, R15, 0x1, R12, P0 ;  /* 0x000000010f497824 */ /* 0x000fe200000e060c */
[C---:B------:R-:W-:Y:S01]  /*2010*/  ISETP.LT.OR P0, PT, R44.reuse, 0x1, P2 ;  /* 0x000000012c00780c */ /* 0x040fe20001701670 */
[----:B------:R-:W-:Y:S01]  /*2020*/  IMAD.X R49, R13, 0x1, R15, P1 ;  /* 0x000000010d317824 */ /* 0x000fe200008e060f */
[----:B------:R-:W-:Y:S04]  /*2030*/  LDSM.16.M88.4 R76, [R198+0xc100] ;  /* 0x00c10000c64c783b */ /* 0x000fe80000000200 */
[----:B------:R-:W1:Y:S04]  /*2040*/  LDSM.16.M88.4 R28, [R197+0x6100] ;  /* 0x00610000c51c783b */ /* 0x000e680000000200 */
[----:B------:R-:W-:Y:S04]  /*2050*/  LDSM.16.M88.4 R56, [R194+0xc100] ;  /* 0x00c10000c238783b */ /* 0x000fe80000000200 */
[----:B--2---:R-:W2:Y:S04]  /*2060*/  LDSM.16.M88.4 R20, [R197+0x6900] ;  /* 0x00690000c514783b */ /* 0x004ea80000000200 */
[----:B------:R-:W3:Y:S04]  /*2070*/  LDSM.16.M88.4 R12, [R197+0x7100] ;  /* 0x00710000c50c783b */ /* 0x000ee80000000200 */
[----:B------:R-:W4:Y:S04]  /*2080*/  LDSM.16.M88.4 R40, [R197+0x7900] ;  /* 0x00790000c528783b */ /* 0x000f280000000200 */
[----:B------:R-:W5:Y:S04]  /*2090*/  LDSM.16.M88.4 R36, [R196] ;  /* 0x00000000c424783b */ /* 0x000f680000000200 */
[----:B------:R-:W3:Y:S04]  /*20a0*/  LDSM.16.M88.4 R68, [R196+0x800] ;  /* 0x00080000c444783b */ /* 0x000ee80000000200 */
[----:B------:R-:W4:Y:S04]  /*20b0*/  LDSM.16.M88.4 R64, [R196+0x1000] ;  /* 0x00100000c440783b */ /* 0x000f280000000200 */
[----:B------:R-:W4:Y:S04]  /*20c0*/  LDSM.16.M88.4 R60, [R196+0x1800] ;  /* 0x00180000c43c783b */ /* 0x000f280000000200 */
[----:B------:R-:W-:Y:S01]  /*20d0*/  @!PT LDS RZ, [RZ] ;  /* 0x00000000fffff984 */ /* 0x000fe20000000800 */
[----:B------:R-:W-:Y:S01]  /*20e0*/  @!PT LDS RZ, [RZ] ;  /* 0x00000000fffff984 */ /* 0x000fe20000000800 */
[----:B------:R-:W-:Y:S01]  /*20f0*/  @!PT LDS RZ, [RZ] ;  /* 0x00000000fffff984 */ /* 0x000fe20000000800 */
[----:B------:R3:W-:Y:S01]  /*2100*/  LDGSTS.E.BYPASS.LTC128B.128 [R199+0x100], [R16.64], !P0 ;  /* 0x0010000010c77fae */ /* 0x0007e2000c101d4e */
[----:B------:R-:W-:Y:S01]  /*2110*/  ISETP.LT.OR P0, PT, R44, 0x1, P3 ;  /* 0x000000012c00780c */ /* 0x000fe20001f01670 */
[C---:B-1----:R-:W-:Y:S08]  /*2120*/  HMMA.16816.F32 R32, R76.reuse, R28, RZ ;  /* 0x0000001c4c20723c */ /* 0x042ff000000018ff */
[----:B------:R-:W-:Y:S04]  /*2130*/  HMMA.16816.F32 R28, R76, R30, RZ ;  /* 0x0000001e4c1c723c */ /* 0x000fe800000018ff */
[----:B------:R4:W-:Y:S01]  /*2140*/  LDGSTS.E.BYPASS.LTC128B.128 [R199+0x2100], [R10.64], !P0 ;  /* 0x021000000ac77fae */ /* 0x0009e2000c101d4e */
[----:B------:R-:W-:-:S04]  /*2150*/  ISETP.GE.AND P0, PT, R8, c[0x0][0x1d4], PT ;  /* 0x0000750008007a0c */ /* 0x000fc80003f06270 */
[C---:B------:R-:W-:Y:S01]  /*2160*/  ISETP.LT.OR P1, PT, R44.reuse, 0x1, P0 ;  /* 0x000000012c00780c */ /* 0x040fe20000721670 */
[----:B--2---:R-:W-:Y:S01]  /*2170*/  HMMA.16816.F32 R24, R76, R20, RZ ;  /* 0x000000144c18723c */ /* 0x004fe200000018ff */
[----:B------:R-:W-:-:S07]  /*2180*/  ISETP.LT.OR P0, PT, R44, 0x21, P0 ;  /* 0x000000212c00780c */ /* 0x000fce0000701670 */
[C---:B---3--:R-:W-:Y:S04]  /*2190*/  HMMA.16816.F32 R16, R76.reuse, R12, RZ ;  /* 0x0000000c4c10723c */ /* 0x048fe800000018ff */
[----:B------:R1:W-:Y:S01]  /*21a0*/  LDGSTS.E.BYPASS.LTC128B.128 [R199+0x4100], [R48.64], !P1 ;  /* 0x0410000030c77fae */ /* 0x0003e2000c901d4e */
[C---:B------:R-:W-:Y:S02]  /*21b0*/  ISETP.LT.OR P1, PT, R44.reuse, 0x21, P2 ;  /* 0x000000212c00780c */ /* 0x040fe40001721670 */
[----:B------:R-:W-:Y:S01]  /*21c0*/  ISETP.LT.OR P2, PT, R44, 0x21, P3 ;  /* 0x000000212c00780c */ /* 0x000fe20001f41670 */
[----:B------:R-:W-:Y:S01]  /*21d0*/  HMMA.16816.F32 R20, R76, R22, RZ ;  /* 0x000000164c14723c */ /* 0x000fe200000018ff */
[----:B------:R-:W-:-:S07]  /*21e0*/  ISETP.GT.AND P3, PT, R203, 0x3f, PT ;  /* 0x0000003fcb00780c */ /* 0x000fce0003f64270 */
[C---:B------:R-:W-:Y:S02]  /*21f0*/  HMMA.16816.F32 R12, R76.reuse, R14, RZ ;  /* 0x0000000e4c0c723c */ /* 0x040fe400000018ff */
[----:B------:R2:W-:Y:S01]  /*2200*/  LDGSTS.E.BYPASS.LTC128B.128 [R199+0x1100], [R46.64], !P1 ;  /* 0x011000002ec77fae */ /* 0x0005e2000c901d4e */
[----:B------:R-:W-:Y:S01]  /*2210*/  LOP3.LUT P1, RZ, R2, 0x4, RZ, 0xc0, !PT ;  /* 0x0000000402ff7812 */ /* 0x000fe2000782c0ff */
[----:B------:R-:W-:Y:S02]  /*2220*/  IMAD.MOV.U32 R2, RZ, RZ, 0x40 ;  /* 0x00000040ff027424 */ /* 0x000fe400078e00ff */
[----:B------:R3:W-:Y:S01]  /*2230*/  LDGSTS.E.BYPASS.LTC128B.128 [R199+0x3100], [R74.64], !P2 ;  /* 0x031000004ac77fae */ /* 0x0007e2000d101d4e */
[----:B------:R-:W-:Y:S01]  /*2240*/  ISETP.GE.AND P2, PT, R7, 0x41, PT ;  /* 0x000000410700780c */ /* 0x000fe20003f46270 */
[C---:B----4-:R-:W-:Y:S01]  /*2250*/  HMMA.16816.F32 R8, R76.reuse, R40, RZ ;  /* 0x000000284c08723c */ /* 0x050fe200000018ff */
[----:B------:R-:W-:Y:S01]  /*2260*/  SEL R2, R2, 0xffffffc0, !P1 ;  /* 0xffffffc002027807 */ /* 0x000fe20004800000 */
[----:B------:R3:W-:Y:S04]  /*2270*/  LDGSTS.E.BYPASS.LTC128B.128 [R199+0x5100], [R72.64], !P0 ;  /* 0x0510000048c77fae */ /* 0x0007e8000c101d4e */
[----:B------:R-:W-:Y:S01]  /*2280*/  IMAD.IADD R192, R197, 0x1, R2 ;  /* 0x00000001c5c07824 */ /* 0x000fe200078e0202 */
[----:B------:R-:W-:Y:S01]  /*2290*/  LDSM.16.M88.4 R52, [R193+0xc100] ;  /* 0x00c10000c134783b */ /* 0x000fe20000000200 */
[----:B------:R-:W-:Y:S01]  /*22a0*/  HMMA.16816.F32 R76, R76, R42, RZ ;  /* 0x0000002a4c4c723c */ /* 0x000fe200000018ff */
[----:B------:R-:W-:Y:S01]  /*22b0*/  IMAD.IADD R184, R2, 0x1, R196 ;  /* 0x0000000102b87824 */ /* 0x000fe200078e02c4 */
[----:B------:R-:W-:Y:S01]  /*22c0*/  LOP3.LUT R2, R80, R81, RZ, 0xfc, !PT ;  /* 0x0000005150027212 */ /* 0x000fe200078efcff */
[----:B-1----:R-:W1:Y:S04]  /*22d0*/  LDSM.16.M88.4 R48, [R192+0x6100] ;  /* 0x00610000c030783b */ /* 0x002e680000000200 */
[----:B------:R-:W-:Y:S01]  /*22e0*/  LDSM.16.M88.4 R40, [R192+0x7100] ;  /* 0x00710000c028783b */ /* 0x000fe20000000200 */
[C---:B-----5:R-:W-:Y:S03]  /*22f0*/  HMMA.16816.F32 R32, R56.reuse, R36, R32 ;  /* 0x000000243820723c */ /* 0x060fe60000001820 */
[----:B------:R-:W0:Y:S04]  /*2300*/  LDGDEPBAR ;  /* 0x00000000000079af */ /* 0x000e280000000000 */
[----:B--2---:R-:W2:Y:S01]  /*2310*/  LDSM.16.M88.4 R44, [R192+0x6900] ;  /* 0x00690000c02c783b */ /* 0x004ea20000000200 */
[C---:B------:R-:W-:Y:S03]  /*2320*/  HMMA.16816.F32 R28, R56.reuse, R38, R28 ;  /* 0x00000026381c723c */ /* 0x040fe6000000181c */
[----:B------:R-:W4:Y:S04]  /*2330*/  LDSM.16.M88.4 R36, [R192+0x7900] ;  /* 0x00790000c024783b */ /* 0x000f280000000200 */
[----:B---3--:R-:W-:Y:S01]  /*2340*/  LDSM.16.M88.4 R72, [R191+0xc100] ;  /* 0x00c10000bf48783b */ /* 0x008fe20000000200 */
[C---:B------:R-:W-:Y:S08]  /*2350*/  HMMA.16816.F32 R24, R56.reuse, R68, R24 ;  /* 0x000000443818723c */ /* 0x040ff00000001818 */
[C---:B------:R-:W-:Y:S01]  /*2360*/  HMMA.16816.F32 R20, R56.reuse, R70, R20 ;  /* 0x000000463814723c */ /* 0x040fe20000001814 */
[----:B------:R-:W3:Y:S07]  /*2370*/  LDSM.16.M88.4 R68, [R184] ;  /* 0x00000000b844783b */ /* 0x000eee0000000200 */
[C---:B------:R-:W-:Y:S08]  /*2380*/  HMMA.16816.F32 R16, R56.reuse, R64, R16 ;  /* 0x000000403810723c */ /* 0x040ff00000001810 */
[C---:B------:R-:W-:Y:S01]  /*2390*/  HMMA.16816.F32 R12, R56.reuse, R66, R12 ;  /* 0x00000042380c723c */ /* 0x040fe2000000180c */
[----:B------:R-:W5:Y:S07]  /*23a0*/  LDSM.16.M88.4 R64, [R184+0x800] ;  /* 0x00080000b840783b */ /* 0x000f6e0000000200 */
[C---:B------:R-:W-:Y:S08]  /*23b0*/  HMMA.16816.F32 R8, R56.reuse, R60, R8 ;  /* 0x0000003c3808723c */ /* 0x040ff00000001808 */
[----:B------:R-:W-:Y:S01]  /*23c0*/  HMMA.16816.F32 R76, R56, R62, R76 ;  /* 0x0000003e384c723c */ /* 0x000fe2000000184c */
[----:B------:R-:W3:Y:S04]  /*23d0*/  LDSM.16.M88.4 R60, [R184+0x1000] ;  /* 0x00100000b83c783b */ /* 0x000ee80000000200 */
[----:B------:R-:W3:Y:S03]  /*23e0*/  LDSM.16.M88.4 R56, [R184+0x1800] ;  /* 0x00180000b838783b */ /* 0x000ee60000000200 */
[C---:B-1----:R-:W-:Y:S08]  /*23f0*/  HMMA.16816.F32 R32, R52.reuse, R48, R32 ;  /* 0x000000303420723c */ /* 0x042ff00000001820 */
[C---:B------:R-:W-:Y:S01]  /*2400*/  HMMA.16816.F32 R28, R52.reuse, R50, R28 ;  /* 0x00000032341c723c */ /* 0x040fe2000000181c */
[----:B------:R-:W-:Y:S07]  /*2410*/  LDSM.16.M88.4 R48, [R197+0x8100] ;  /* 0x00810000c530783b */ /* 0x000fee0000000200 */
[C---:B--2---:R-:W-:Y:S08]  /*2420*/  HMMA.16816.F32 R24, R52.reuse, R44, R24 ;  /* 0x0000002c3418723c */ /* 0x044ff00000001818 */
[C---:B------:R-:W-:Y:S01]  /*2430*/  HMMA.16816.F32 R20, R52.reuse, R46, R20 ;  /* 0x0000002e3414723c */ /* 0x040fe20000001814 */
[----:B------:R-:W-:Y:S07]  /*2440*/  LDSM.16.M88.4 R44, [R197+0x8900] ;  /* 0x00890000c52c783b */ /* 0x000fee0000000200 */
[C---:B------:R-:W-:Y:S08]  /*2450*/  HMMA.16816.F32 R16, R52.reuse, R40, R16 ;  /* 0x000000283410723c */ /* 0x040ff00000001810 */
[C---:B------:R-:W-:Y:S01]  /*2460*/  HMMA.16816.F32 R12, R52.reuse, R42, R12 ;  /* 0x0000002a340c723c */ /* 0x040fe2000000180c */
[----:B------:R-:W-:Y:S07]  /*2470*/  LDSM.16.M88.4 R40, [R197+0x9100] ;  /* 0x00910000c528783b */ /* 0x000fee0000000200 */
[C---:B----4-:R-:W-:Y:S08]  /*2480*/  HMMA.16816.F32 R8, R52.reuse, R36, R8 ;  /* 0x000000243408723c */ /* 0x050ff00000001808 */
[----:B------:R-:W-:Y:S01]  /*2490*/  HMMA.16816.F32 R76, R52, R38, R76 ;  /* 0x00000026344c723c */ /* 0x000fe2000000184c */
[----:B------:R-:W1:Y:S04]  /*24a0*/  LDSM.16.M88.4 R52, [R198+0x10100] ;  /* 0x01010000c634783b */ /* 0x000e680000000200 */
[----:B------:R-:W2:Y:S03]  /*24b0*/  LDSM.16.M88.4 R36, [R197+0x9900] ;  /* 0x00990000c524783b */ /* 0x000ea60000000200 */
[C---:B---3--:R-:W-:Y:S08]  /*24c0*/  HMMA.16816.F32 R32, R72.reuse, R68, R32 ;  /* 0x000000444820723c */ /* 0x048ff00000001820 */
[C---:B------:R-:W-:Y:S01]  /*24d0*/  HMMA.16816.F32 R28, R72.reuse, R70, R28 ;  /* 0x00000046481c723c */ /* 0x040fe2000000181c */
[----:B------:R-:W-:Y:S07]  /*24e0*/  LDSM.16.M88.4 R68, [R196+0x2000] ;  /* 0x00200000c444783b */ /* 0x000fee0000000200 */
[C---:B-----5:R-:W-:Y:S08]  /*24f0*/  HMMA.16816.F32 R24, R72.reuse, R64, R24 ;  /* 0x000000404818723c */ /* 0x060ff00000001818 */
        /* <DEDUP_REMOVED lines=105> */
[----:B------:R-:W-:Y:S05]  /*2b90*/  @!P2 BRA `(.L_x_31) ;  /* 0x000004300000a947 */ /* 0x000fea0003800000 */
[----:B------:R-:W-:Y:S01]  /*2ba0*/  ISETP.NE.AND P1, PT, R200, 0x1, PT ;  /* 0x00000001c800780c */ /* 0x000fe20003f25270 */
[----:B------:R-:W-:-:S02]  /*2bb0*/  IMAD R202, R145, 0x40, R204 ;  /* 0x0000004091ca7824 */ /* 0x000fc400078e02cc */
[----:B------:R-:W-:-:S03]  /*2bc0*/  IMAD.MOV.U32 R201, RZ, RZ, RZ ;  /* 0x000000ffffc97224 */ /* 0x000fc600078e00ff */
[----:B------:R-:W-:-:S05]  /*2bd0*/  IADD3 R202, R202, -0x80, R203 ;  /* 0xffffff80caca7810 */ /* 0x000fca0007ffe0cb */
[----:B------:R-:W-:Y:S02]  /*2be0*/  IMAD.MOV.U32 R7, RZ, RZ, R202 ;  /* 0x000000ffff077224 */ /* 0x000fe400078e00ca */
[----:B------:R-:W-:-:S05]  /*2bf0*/  @P1 IMAD.HI.U32 R36, R202, c[0x0][0x2bc], RZ ;  /* 0x0000af00ca241a27 */ /* 0x000fca00078e00ff */
[----:B------:R-:W-:-:S04]  /*2c00*/  @P1 SHF.R.U32.HI R7, RZ, c[0x0][0x2c0], R36 ;  /* 0x0000b000ff071a19 */ /* 0x000fc80000011624 */
[----:B------:R-:W-:-:S04]  /*2c10*/  @!P3 IADD3 R38, P0, R7, UR10, RZ ;  /* 0x0000000a0726bc10 */ /* 0x000fc8000ff1e0ff */
[----:B------:R-:W-:Y:S02]  /*2c20*/  @!P3 LEA.HI.X.SX32 R37, R7, UR7, 0x1, P0 ;  /* 0x000000070725bc11 */ /* 0x000fe400080f0eff */
[----:B------:R-:W-:-:S04]  /*2c30*/  @!P3 LEA R36, P0, R38, c[0x0][0x2a0], 0x2 ;  /* 0x0000a8002624ba11 */ /* 0x000fc800078010ff */
[----:B------:R-:W-:-:S05]  /*2c40*/  @!P3 LEA.HI.X R37, R38, c[0x0][0x2a4], R37, 0x2, P0 ;  /* 0x0000a9002625ba11 */ /* 0x000fca00000f1425 */
[----:B------:R-:W2:Y:S01]  /*2c50*/  @!P3 LDG.E R201, [R36.64] ;  /* 0x0000000e24c9b981 */ /* 0x000ea2000c1e1900 */
[----:B------:R-:W-:Y:S01]  /*2c60*/  IMAD.MOV R7, RZ, RZ, -R7 ;  /* 0x000000ffff077224 */ /* 0x000fe200078e0a07 */
[----:B------:R-:W-:Y:S02]  /*2c70*/  SEL R48, RZ, 0x10, P4 ;  /* 0x00000010ff307807 */ /* 0x000fe40002000000 */
[----:B------:R-:W-:Y:S01]  /*2c80*/  SHF.L.U64.HI R42, R135, 0x1, R146 ;  /* 0x00000001872a7819 */ /* 0x000fe20000010292 */
[----:B------:R-:W-:Y:S01]  /*2c90*/  IMAD R202, R7, c[0x0][0x2b8], R202 ;  /* 0x0000ae0007ca7a24 */ /* 0x000fe200078e02ca */
[----:B------:R-:W-:Y:S02]  /*2ca0*/  IADD3 R46, -R48, 0x10, RZ ;  /* 0x00000010302e7810 */ /* 0x000fe40007ffe1ff */
[----:B------:R-:W-:Y:S01]  /*2cb0*/  SHF.L.U64.HI R39, R134, 0x1, R147 ;  /* 0x0000000186277819 */ /* 0x000fe20000010293 */
[----:B------:R-:W-:Y:S01]  /*2cc0*/  IMAD.WIDE.U32 R40, R202, c[0x0][0x1e0], RZ ;  /* 0x00007800ca287a25 */ /* 0x000fe200078e00ff */
[----:B------:R-:W-:-:S02]  /*2cd0*/  SHF.R.S32.HI R7, RZ, 0x1f, R202 ;  /* 0x0000001fff077819 */ /* 0x000fc400000114ca */
[----:B------:R-:W-:-:S03]  /*2ce0*/  LOP3.LUT R46, R46, 0xf, RZ, 0xc0, !PT ;  /* 0x0000000f2e2e7812 */ /* 0x000fc600078ec0ff */
[----:B------:R-:W-:-:S04]  /*2cf0*/  IMAD R7, R7, c[0x0][0x1e0], RZ ;  /* 0x0000780007077a24 */ /* 0x000fc800078e02ff */
[----:B------:R-:W-:-:S04]  /*2d00*/  IMAD R7, R202, c[0x0][0x1e4], R7 ;  /* 0x00007900ca077a24 */ /* 0x000fc800078e0207 */
[----:B------:R-:W-:Y:S01]  /*2d10*/  IMAD.IADD R41, R41, 0x1, R7 ;  /* 0x0000000129297824 */ /* 0x000fe200078e0207 */
[----:B--2---:R-:W-:-:S03]  /*2d20*/  SHF.R.S32.HI R38, RZ, 0x1f, R201 ;  /* 0x0000001fff267819 */ /* 0x004fc600000114c9 */
[----:B------:R-:W-:Y:S01]  /*2d30*/  IMAD.WIDE.U32 R36, R201, c[0x0][0x1f0], R40 ;  /* 0x00007c00c9247a25 */ /* 0x000fe200078e0028 */
[----:B------:R-:W-:-:S03]  /*2d40*/  SEL R40, RZ, 0x10, P6 ;  /* 0x00000010ff287807 */ /* 0x000fc60003000000 */
[----:B------:R-:W-:Y:S01]  /*2d50*/  IMAD R38, R38, c[0x0][0x1f0], RZ ;  /* 0x00007c0026267a24 */ /* 0x000fe200078e02ff */
[----:B------:R-:W-:Y:S01]  /*2d60*/  IADD3 R43, P0, R36, UR12, RZ ;  /* 0x0000000c242b7c10 */ /* 0x000fe2000ff1e0ff */
[----:B------:R-:W-:Y:S01]  /*2d70*/  IMAD.SHL.U32 R41, R135, 0x2, RZ ;  /* 0x0000000287297824 */ /* 0x000fe200078e00ff */
[----:B------:R-:W-:Y:S01]  /*2d80*/  IADD3 R52, -R40, 0x10, RZ ;  /* 0x0000001028347810 */ /* 0x000fe20007ffe1ff */
[----:B------:R-:W-:Y:S02]  /*2d90*/  IMAD R7, R201, c[0x0][0x1f4], R38 ;  /* 0x00007d00c9077a24 */ /* 0x000fe400078e0226 */
[----:B------:R-:W-:Y:S01]  /*2da0*/  IMAD.SHL.U32 R38, R134, 0x2, RZ ;  /* 0x0000000286267824 */ /* 0x000fe200078e00ff */
[----:B------:R-:W-:Y:S02]  /*2db0*/  LOP3.LUT R52, R52, 0xf, RZ, 0xc0, !PT ;  /* 0x0000000f34347812 */ /* 0x000fe400078ec0ff */
[----:B------:R-:W-:Y:S01]  /*2dc0*/  IADD3.X R36, R37, UR8, R7, P0, !PT ;  /* 0x0000000825247c10 */ /* 0x000fe200087fe407 */
[----:B------:R-:W-:Y:S01]  /*2dd0*/  IMAD.SHL.U32 R7, R133, 0x2, RZ ;  /* 0x0000000285077824 */ /* 0x000fe200078e00ff */
[----:B------:R-:W-:-:S02]  /*2de0*/  LEA R44, P0, R43, c[0x0][0x1c8], 0x1 ;  /* 0x000072002b2c7a11 */ /* 0x000fc400078008ff */
[----:B------:R-:W-:Y:S02]  /*2df0*/  SEL R37, RZ, 0x10, P5 ;  /* 0x00000010ff257807 */ /* 0x000fe40002800000 */
[----:B------:R-:W-:Y:S01]  /*2e00*/  LEA.HI.X R43, R43, c[0x0][0x1cc], R36, 0x1, P0 ;  /* 0x000073002b2b7a11 */ /* 0x000fe200000f0c24 */
[----:B------:R-:W1:Y:S01]  /*2e10*/  SHFL.IDX PT, R45, R44, 0x1, 0x181f ;  /* 0x00381f002c2d7f89 */ /* 0x000e6200000e0000 */
[----:B------:R-:W-:Y:S02]  /*2e20*/  IADD3 R50, -R37, 0x10, RZ ;  /* 0x0000001025327810 */ /* 0x000fe40007ffe1ff */
[----:B------:R-:W-:Y:S01]  /*2e30*/  SHF.L.U64.HI R36, R133, 0x1, R144 ;  /* 0x0000000185247819 */ /* 0x000fe20000010290 */
[----:B------:R-:W2:Y:S01]  /*2e40*/  SHFL.IDX PT, R47, R43, 0x1, 0x181f ;  /* 0x00381f002b2f7f89 */ /* 0x000ea200000e0000 */
[----:B------:R-:W-:-:S03]  /*2e50*/  LOP3.LUT R50, R50, 0xf, RZ, 0xc0, !PT ;  /* 0x0000000f32327812 */ /* 0x000fc600078ec0ff */
[----:B------:R-:W3:Y:S04]  /*2e60*/  SHFL.IDX PT, R44, R44, RZ, 0x181f ;  /* 0x00181fff2c2c7589 */ /* 0x000ee800000e0000 */
[----:B------:R-:W4:Y:S01]  /*2e70*/  SHFL.IDX PT, R43, R43, RZ, 0x181f ;  /* 0x00181fff2b2b7589 */ /* 0x000f2200000e0000 */
[----:B-1----:R-:W-:-:S04]  /*2e80*/  IADD3 R52, P1, P0, R52, R45, R41 ;  /* 0x0000002d34347210 */ /* 0x002fc8000783e029 */
[----:B--2---:R-:W-:Y:S02]  /*2e90*/  IADD3.X R53, RZ, R47, R42, P1, P0 ;  /* 0x0000002fff357210 */ /* 0x004fe40000fe042a */
[----:B------:R-:W-:-:S04]  /*2ea0*/  IADD3 R50, P1, P0, R50, R45, R38 ;  /* 0x0000002d32327210 */ /* 0x000fc8000783e026 */
[----:B------:R-:W-:Y:S02]  /*2eb0*/  IADD3.X R51, RZ, R47, R39, P1, P0 ;  /* 0x0000002fff337210 */ /* 0x000fe40000fe0427 */
[----:B------:R-:W-:-:S04]  /*2ec0*/  IADD3 R46, P1, P0, R46, R45, R7 ;  /* 0x0000002d2e2e7210 */ /* 0x000fc8000783e007 */
[----:B------:R-:W-:Y:S02]  /*2ed0*/  IADD3.X R47, RZ, R47, R36, P1, P0 ;  /* 0x0000002fff2f7210 */ /* 0x000fe40000fe0424 */
[----:B---3--:R-:W-:-:S05]  /*2ee0*/  IADD3 R54, P0, R44, R41, RZ ;  /* 0x000000292c367210 */ /* 0x008fca0007f1e0ff */
[----:B----4-:R-:W-:Y:S01]  /*2ef0*/  IMAD.X R55, R43, 0x1, R42, P0 ;  /* 0x000000012b377824 */ /* 0x010fe200000e062a */
[----:B------:R-:W-:-:S04]  /*2f00*/  IADD3 R38, P0, R44, R38, RZ ;  /* 0x000000262c267210 */ /* 0x000fc80007f1e0ff */
[----:B------:R1:W-:Y:S01]  /*2f10*/  LDGSTS.E.BYPASS.LTC128B.128 [R199+0x6100], [R54.64], !P6 ;  /* 0x0610000036c77fae */ /* 0x0003e2000f101d4e */
[----:B------:R-:W-:Y:S01]  /*2f20*/  IMAD.X R39, R43, 0x1, R39, P0 ;  /* 0x000000012b277824 */ /* 0x000fe200000e0627 */
[----:B------:R-:W-:-:S04]  /*2f30*/  IADD3 R56, P0, R44, R7, RZ ;  /* 0x000000072c387210 */ /* 0x000fc80007f1e0ff */
[----:B------:R1:W-:Y:S01]  /*2f40*/  LDGSTS.E.BYPASS.LTC128B.128 [R199+0x8100], [R38.64], !P5 ;  /* 0x0810000026c77fae */ /* 0x0003e2000e901d4e */
[----:B------:R-:W-:Y:S01]  /*2f50*/  IMAD.X R57, R43, 0x1, R36, P0 ;  /* 0x000000012b397824 */ /* 0x000fe200000e0624 */
[----:B------:R-:W-:-:S04]  /*2f60*/  ISETP.NE.U32.AND P0, PT, R40, RZ, PT ;  /* 0x000000ff2800720c */ /* 0x000fc80003f05070 */
[----:B------:R1:W-:Y:S09]  /*2f70*/  LDGSTS.E.BYPASS.LTC128B.128 [R199+0xa100], [R56.64], !P4 ;  /* 0x0a10000038c77fae */ /* 0x0003f2000e101d4e */
[----:B------:R1:W-:Y:S01]  /*2f80*/  LDGSTS.E.BYPASS.LTC128B.128.ZFILL [R199+0x7100], [R52.64], P0 ;  /* 0x0710000034c77fae */ /* 0x0003e20008141d4e */
[----:B------:R-:W-:-:S13]  /*2f90*/  ISETP.NE.U32.AND P0, PT, R37, RZ, PT ;  /* 0x000000ff2500720c */ /* 0x000fda0003f05070 */
[----:B------:R1:W-:Y:S01]  /*2fa0*/  LDGSTS.E.BYPASS.LTC128B.128.ZFILL [R199+0x9100], [R50.64], P0 ;  /* 0x0910000032c77fae */ /* 0x0003e20008141d4e */
[----:B------:R-:W-:-:S13]  /*2fb0*/  ISETP.NE.U32.AND P0, PT, R48, RZ, PT ;  /* 0x000000ff3000720c */ /* 0x000fda0003f05070 */
[----:B------:R1:W-:Y:S02]  /*2fc0*/  LDGSTS.E.BYPASS.LTC128B.128.ZFILL [R199+0xb100], [R46.64], P0 ;  /* 0x0b1000002ec77fae */ /* 0x0003e40008141d4e */
.L_x_31:
[----:B------:R-:W-:Y:S01]  /*2fd0*/  LOP3.LUT R7, R6, 0xffffffe0, RZ, 0xc0, !PT ;  /* 0xffffffe006077812 */ /* 0x000fe200078ec0ff */
[----:B------:R-:W-:Y:S01]  /*2fe0*/  IMAD.SHL.U32 R195, R2, 0x2, RZ ;  /* 0x0000000202c37824 */ /* 0x000fe200078e00ff */
[----:B------:R-:W0:Y:S03]  /*2ff0*/  LDGDEPBAR ;  /* 0x00000000000079af */ /* 0x000e260000000000 */
[----:B------:R-:W-:Y:S01]  /*3000*/  IMAD.IADD R7, R4, 0x1, -R7 ;  /* 0x0000000104077824 */ /* 0x000fe200078e0a07 */
[----:B------:R-:W-:Y:S01]  /*3010*/  LDSM.16.MT88.4 R68, [R195+0x2100] ;  /* 0x00210000c344783b */ /* 0x000fe20000004200 */
[C-C-:B------:R-:W-:Y:S02]  /*3020*/  IMAD R189, R5.reuse, 0x2, R195.reuse ;  /* 0x0000000205bd7824 */ /* 0x140fe400078e02c3 */
[----:B------:R-:W-:Y:S01]  /*3030*/  IMAD R190, R0, 0x2, R195 ;  /* 0x0000000200be7824 */ /* 0x000fe200078e02c3 */
[----:B------:R-:W-:Y:S01]  /*3040*/  SHF.R.S32.HI R4, RZ, 0x1f, R7 ;  /* 0x0000001fff047819 */ /* 0x000fe20000011407 */
[----:B------:R-:W-:Y:S02]  /*3050*/  LDSM.16.MT88.4 R100, [R195+0x4100] ;  /* 0x00410000c364783b */ /* 0x000fe40000004200 */
[----:B------:R-:W-:Y:S01]  /*3060*/  IMAD R188, R5, 0x2, R190 ;  /* 0x0000000205bc7824 */ /* 0x000fe200078e02be */
[----:B------:R-:W-:Y:S01]  /*3070*/  LEA.HI R4, R4, R7, RZ, 0x2 ;  /* 0x0000000704047211 */ /* 0x000fe200078f10ff */
[----:B------:R-:W-:Y:S03]  /*3080*/  LDSM.16.MT88.4 R84, [R189+0x2100] ;  /* 0x00210000bd54783b */ /* 0x000fe60000004200 */
[----:B------:R-:W-:Y:S01]  /*3090*/  LOP3.LUT R4, R4, 0x7ffffffc, RZ, 0xc0, !PT ;  /* 0x7ffffffc04047812 */ /* 0x000fe200078ec0ff */
[----:B-1----:R-:W-:Y:S04]  /*30a0*/  LDSM.16.MT88.4 R44, [R190+0x100] ;  /* 0x00010000be2c783b */ /* 0x002fe80000004200 */
[----:B------:R-:W-:Y:S01]  /*30b0*/  IMAD.IADD R4, R7, 0x1, -R4 ;  /* 0x0000000107047824 */ /* 0x000fe200078e0a04 */
[----:B------:R-:W-:Y:S03]  /*30c0*/  LDSM.16.MT88.4 R52, [R189+0x100] ;  /* 0x00010000bd34783b */ /* 0x000fe60000004200 */
[----:B------:R-:W-:Y:S01]  /*30d0*/  IMAD R36, R4, -0x2, R3 ;  /* 0xfffffffe04247824 */ /* 0x000fe200078e0203 */
[----:B------:R-:W-:Y:S04]  /*30e0*/  LDSM.16.MT88.4 R60, [R188+0x100] ;  /* 0x00010000bc3c783b */ /* 0x000fe80000004200 */
[----:B------:R-:W-:Y:S01]  /*30f0*/  ISETP.GT.AND P0, PT, R36, RZ, PT ;  /* 0x000000ff2400720c */ /* 0x000fe20003f04270 */
[----:B------:R-:W-:Y:S03]  /*3100*/  LDSM.16.MT88.4 R92, [R188+0x2100] ;  /* 0x00210000bc5c783b */ /* 0x000fe60000004200 */
[----:B------:R-:W-:Y:S01]  /*3110*/  FSEL R34, R34, -INF , P0 ;  /* 0xff80000022227808 */ /* 0x000fe20000000000 */
[----:B------:R-:W-:Y:S01]  /*3120*/  LDSM.16.MT88.4 R104, [R190+0x4100] ;  /* 0x00410000be68783b */ /* 0x000fe20000004200 */
[----:B------:R-:W-:-:S02]  /*3130*/  FSEL R3, R32, -INF , P0 ;  /* 0xff80000020037808 */ /* 0x000fc40000000000 */
[C---:B------:R-:W-:Y:S01]  /*3140*/  ISETP.GT.AND P0, PT, R36.reuse, 0x1, PT ;  /* 0x000000012400780c */ /* 0x040fe20003f04270 */
[----:B------:R-:W-:Y:S03]  /*3150*/  LDSM.16.MT88.4 R112, [R189+0x4100] ;  /* 0x00410000bd70783b */ /* 0x000fe60000004200 */
[----:B------:R-:W-:Y:S01]  /*3160*/  FSEL R32, R35, -INF , P0 ;  /* 0xff80000023207808 */ /* 0x000fe20000000000 */
[----:B------:R-:W-:Y:S01]  /*3170*/  LDSM.16.MT88.4 R136, [R190+0x900] ;  /* 0x00090000be88783b */ /* 0x000fe20000004200 */
[----:B------:R-:W-:Y:S02]  /*3180*/  FSEL R33, R33, -INF , P0 ;  /* 0xff80000021217808 */ /* 0x000fe40000000000 */
[----:B------:R-:W-:-:S04]  /*3190*/  ISETP.GT.AND P0, PT, R36, 0x8, PT ;  /* 0x000000082400780c */ /* 0x000fc80003f04270 */
[----:B------:R-:W-:Y:S02]  /*31a0*/  FSEL R6, R30, -INF , P0 ;  /* 0xff8000001e067808 */ /* 0x000fe40000000000 */
        /* <DEDUP_REMOVED lines=19> */
[----:B------:R-:W-:Y:S02]  /*32e0*/  FMNMX.FTZ R16, R3, R33, !PT ;  /* 0x0000002103107209 */ /* 0x000fe40007810000 */
[----:B------:R-:W-:Y:S02]  /*32f0*/  ISETP.GT.AND P0, PT, R36, 0x21, PT ;  /* 0x000000212400780c */ /* 0x000fe40003f04270 */
[----:B------:R-:W-:Y:S02]  /*3300*/  FMNMX.FTZ R16, R35, R16, !PT ;  /* 0x0000001023107209 */ /* 0x000fe40007810000 */
[----:B------:R-:W-:-:S02]  /*3310*/  FSEL R206, R19, -INF , P0 ;  /* 0xff80000013ce7808 */ /* 0x000fc40000000000 */
[----:B------:R-:W-:Y:S02]  /*3320*/  FSEL R173, R17, -INF , P0 ;  /* 0xff80000011ad7808 */ /* 0x000fe40000000000 */
[----:B------:R-:W-:Y:S02]  /*3330*/  ISETP.GT.AND P0, PT, R36, 0x28, PT ;  /* 0x000000282400780c */ /* 0x000fe40003f04270 */
[----:B------:R-:W-:Y:S02]  /*3340*/  FMNMX.FTZ R16, R31, R16, !PT ;  /* 0x000000101f107209 */ /* 0x000fe40007810000 */
[----:B------:R-:W-:Y:S02]  /*3350*/  FSEL R168, R14, -INF , P0 ;  /* 0xff8000000ea87808 */ /* 0x000fe40000000000 */
[----:B------:R-:W-:Y:S02]  /*3360*/  FSEL R171, R12, -INF , P0 ;  /* 0xff8000000cab7808 */ /* 0x000fe40000000000 */
[----:B------:R-:W-:-:S02]  /*3370*/  ISETP.GT.AND P0, PT, R36, 0x29, PT ;  /* 0x000000292400780c */ /* 0x000fc40003f04270 */
[----:B------:R-:W-:Y:S02]  /*3380*/  FMNMX.FTZ R14, R29, R16, !PT ;  /* 0x000000101d0e7209 */ /* 0x000fe40007810000 */
[----:B------:R-:W-:Y:S01]  /*3390*/  FSEL R174, R15, -INF , P0 ;  /* 0xff8000000fae7808 */ /* 0x000fe20000000000 */
[----:B------:R-:W-:Y:S01]  /*33a0*/  LDSM.16.MT88.4 R16, [R189+0x2900] ;  /* 0x00290000bd10783b */ /* 0x000fe20000004200 */
[----:B------:R-:W-:Y:S02]  /*33b0*/  FMNMX.FTZ R12, R25, R14, !PT ;  /* 0x0000000e190c7209 */ /* 0x000fe40007810000 */
[----:B------:R-:W-:Y:S02]  /*33c0*/  FMNMX.FTZ R15, R34, R32, !PT ;  /* 0x00000020220f7209 */ /* 0x000fe40007810000 */
[----:B------:R-:W-:Y:S02]  /*33d0*/  FSEL R167, R13, -INF , P0 ;  /* 0xff8000000da77808 */ /* 0x000fe40000000000 */
[----:B------:R-:W-:-:S02]  /*33e0*/  FMNMX.FTZ R12, R7, R12, !PT ;  /* 0x0000000c070c7209 */ /* 0x000fc40007810000 */
[----:B------:R-:W-:Y:S02]  /*33f0*/  FMNMX.FTZ R13, R6, R15, !PT ;  /* 0x0000000f060d7209 */ /* 0x000fe40007810000 */
[----:B------:R-:W-:Y:S02]  /*3400*/  ISETP.GT.AND P0, PT, R36, 0x30, PT ;  /* 0x000000302400780c */ /* 0x000fe40003f04270 */
[----:B------:R-:W-:Y:S02]  /*3410*/  FMNMX.FTZ R12, R21, R12, !PT ;  /* 0x0000000c150c7209 */ /* 0x000fe40007810000 */
[----:B------:R-:W-:Y:S02]  /*3420*/  FMNMX.FTZ R13, R4, R13, !PT ;  /* 0x0000000d040d7209 */ /* 0x000fe40007810000 */
[----:B------:R-:W-:Y:S02]  /*3430*/  FSEL R170, R10, -INF , P0 ;  /* 0xff8000000aaa7808 */ /* 0x000fe40000000000 */
[----:B------:R-:W-:-:S02]  /*3440*/  FSEL R207, R8, -INF , P0 ;  /* 0xff80000008cf7808 */ /* 0x000fc40000000000 */
[----:B------:R-:W-:Y:S02]  /*3450*/  ISETP.GT.AND P0, PT, R36, 0x31, PT ;  /* 0x000000312400780c */ /* 0x000fe40003f04270 */
[----:B------:R-:W-:Y:S02]  /*3460*/  FMNMX.FTZ R10, R165, R12, !PT ;  /* 0x0000000ca50a7209 */ /* 0x000fe40007810000 */
[----:B------:R-:W-:Y:S02]  /*3470*/  FMNMX.FTZ R13, R30, R13, !PT ;  /* 0x0000000d1e0d7209 */ /* 0x000fe40007810000 */
[----:B------:R-:W-:Y:S02]  /*3480*/  FSEL R142, R11, -INF , P0 ;  /* 0xff8000000b8e7808 */ /* 0x000fe40000000000 */
[----:B------:R-:W-:Y:S02]  /*3490*/  FMNMX.FTZ R8, R173, R10, !PT ;  /* 0x0000000aad087209 */ /* 0x000fe40007810000 */
[----:B------:R-:W-:-:S02]  /*34a0*/  FMNMX.FTZ R11, R28, R13, !PT ;  /* 0x0000000d1c0b7209 */ /* 0x000fc40007810000 */
[----:B------:R-:W-:Y:S02]  /*34b0*/  FSEL R175, R9, -INF , P0 ;  /* 0xff80000009af7808 */ /* 0x000fe40000000000 */
[----:B------:R-:W-:Y:S02]  /*34c0*/  FMNMX.FTZ R8, R171, R8, !PT ;  /* 0x00000008ab087209 */ /* 0x000fe40007810000 */
[----:B------:R-:W-:Y:S02]  /*34d0*/  FMNMX.FTZ R9, R26, R11, !PT ;  /* 0x0000000b1a097209 */ /* 0x000fe40007810000 */
[----:B------:R-:W-:Y:S02]  /*34e0*/  FMNMX.FTZ R8, R167, R8, !PT ;  /* 0x00000008a7087209 */ /* 0x000fe40007810000 */
[----:B------:R-:W-:Y:S02]  /*34f0*/  FMNMX.FTZ R9, R24, R9, !PT ;  /* 0x0000000918097209 */ /* 0x000fe40007810000 */
[----:B------:R-:W-:-:S02]  /*3500*/  ISETP.GT.AND P0, PT, R36, 0x38, PT ;  /* 0x000000382400780c */ /* 0x000fc40003f04270 */
[----:B------:R-:W-:Y:S02]  /*3510*/  FMNMX.FTZ R8, R207, R8, !PT ;  /* 0x00000008cf087209 */ /* 0x000fe40007810000 */
[----:B------:R-:W-:Y:S02]  /*3520*/  FMNMX.FTZ R9, R166, R9, !PT ;  /* 0x00000009a6097209 */ /* 0x000fe40007810000 */
[----:B------:R-:W-:Y:S02]  /*3530*/  FSEL R140, R78, -INF , P0 ;  /* 0xff8000004e8c7808 */ /* 0x000fe40000000000 */
[----:B------:R-:W-:Y:S02]  /*3540*/  FSEL R143, R76, -INF , P0 ;  /* 0xff8000004c8f7808 */ /* 0x000fe40000000000 */
[----:B------:R-:W-:Y:S02]  /*3550*/  ISETP.GT.AND P0, PT, R36, 0x39, PT ;  /* 0x000000392400780c */ /* 0x000fe40003f04270 */
[----:B------:R-:W-:Y:S01]  /*3560*/  FMNMX.FTZ R8, R175, R8, !PT ;  /* 0x00000008af087209 */ /* 0x000fe20007810000 */
[----:B------:R-:W-:Y:S01]  /*3570*/  LDSM.16.MT88.4 R36, [R195+0x100] ;  /* 0x00010000c324783b */ /* 0x000fe20000004200 */
[----:B------:R-:W-:-:S02]  /*3580*/  FMNMX.FTZ R9, R206, R9, !PT ;  /* 0x00000009ce097209 */ /* 0x000fc40007810000 */
[----:B------:R-:W-:Y:S02]  /*3590*/  FSEL R141, R77, -INF , P0 ;  /* 0xff8000004d8d7808 */ /* 0x000fe40000000000 */
[----:B------:R-:W-:Y:S02]  /*35a0*/  FMNMX.FTZ R8, R143, R8, !PT ;  /* 0x000000088f087209 */ /* 0x000fe40007810000 */
[----:B------:R-:W-:Y:S02]  /*35b0*/  FMNMX.FTZ R9, R168, R9, !PT ;  /* 0x00000009a8097209 */ /* 0x000fe40007810000 */
[----:B------:R-:W-:Y:S02]  /*35c0*/  FMNMX.FTZ R12, R141, R8, !PT ;  /* 0x000000088d0c7209 */ /* 0x000fe40007810000 */
[----:B------:R-:W-:Y:S02]  /*35d0*/  FMNMX.FTZ R9, R174, R9, !PT ;  /* 0x00000009ae097209 */ /* 0x000fe40007810000 */
[----:B------:R-:W-:Y:S01]  /*35e0*/  FSEL R164, R79, -INF , P0 ;  /* 0xff8000004fa47808 */ /* 0x000fe20000000000 */
[----:B------:R-:W1:Y:S01]  /*35f0*/  SHFL.BFLY PT, R11, R12, 0x2, 0x1f ;  /* 0x0c401f000c0b7f89 */ /* 0x000e6200000e0000 */
[----:B------:R-:W-:-:S03]  /*3600*/  FMNMX.FTZ R9, R170, R9, !PT ;  /* 0x00000009aa097209 */ /* 0x000fc60007810000 */
[----:B------:R-:W-:Y:S01]  /*3610*/  LDSM.16.MT88.4 R76, [R190+0x2100] ;  /* 0x00210000be4c783b */ /* 0x000fe20000004200 */
[----:B------:R-:W-:-:S04]  /*3620*/  FMNMX.FTZ R9, R142, R9, !PT ;  /* 0x000000098e097209 */ /* 0x000fc80007810000 */
[----:B------:R-:W-:-:S04]  /*3630*/  FMNMX.FTZ R9, R140, R9, !PT ;  /* 0x000000098c097209 */ /* 0x000fc80007810000 */
[----:B------:R-:W-:-:S05]  /*3640*/  FMNMX.FTZ R10, R164, R9, !PT ;  /* 0x00000009a40a7209 */ /* 0x000fca0007810000 */
[----:B------:R-:W2:Y:S01]  /*3650*/  SHFL.BFLY PT, R9, R10, 0x2, 0x1f ;  /* 0x0c401f000a097f89 */ /* 0x000ea200000e0000 */
[----:B-1----:R-:W-:-:S03]  /*3660*/  FMNMX.FTZ R11, R12, R11, !PT ;  /* 0x0000000b0c0b7209 */ /* 0x002fc60007810000 */
[----:B------:R-:W-:Y:S04]  /*3670*/  LDSM.16.MT88.4 R12, [R188+0x2900] ;  /* 0x00290000bc0c783b */ /* 0x000fe80000004200 */
[----:B------:R-:W1:Y:S01]  /*3680*/  SHFL.BFLY PT, R132, R11, 0x1, 0x1f ;  /* 0x0c201f000b847f89 */ /* 0x000e6200000e0000 */
[----:B--2---:R-:W-:-:S05]  /*3690*/  FMNMX.FTZ R9, R10, R9, !PT ;  /* 0x000000090a097209 */ /* 0x004fca0007810000 */
[----:B------:R-:W2:Y:S01]  /*36a0*/  SHFL.BFLY PT, R8, R9, 0x1, 0x1f ;  /* 0x0c201f0009087f89 */ /* 0x000ea200000e0000 */
[----:B-1----:R-:W-:-:S04]  /*36b0*/  FMNMX.FTZ R132, R11, R132, !PT ;  /* 0x000000840b847209 */ /* 0x002fc80007810000 */
[C---:B------:R-:W-:Y:S01]  /*36c0*/  FSETP.NEU.FTZ.AND P0, PT, R132.reuse, -INF , PT ;  /* 0xff8000008400780b */ /* 0x040fe20003f1d000 */
[----:B------:R-:W-:-:S05]  /*36d0*/  FMUL.FTZ R172, R132, c[0x0][0x2d0] ;  /* 0x0000b40084ac7a20 */ /* 0x000fca0000410000 */
[----:B------:R-:W-:-:S05]  /*36e0*/  FSEL R172, R172, RZ, P0 ;  /* 0x000000ffacac7208 */ /* 0x000fca0000000000 */
[--C-:B------:R-:W-:Y:S01]  /*36f0*/  FFMA.FTZ R159, R3, c[0x0][0x2d0], -R172.reuse ;  /* 0x0000b400039f7a23 */ /* 0x100fe200000108ac */
[----:B--2---:R-:W-:Y:S01]  /*3700*/  FMNMX.FTZ R3, R8, R9, !PT ;  /* 0x0000000908037209 */ /* 0x004fe20007810000 */
[--C-:B------:R-:W-:Y:S01]  /*3710*/  FFMA.FTZ R156, R33, c[0x0][0x2d0], -R172.reuse ;  /* 0x0000b400219c7a23 */ /* 0x100fe200000108ac */
[----:B------:R-:W-:Y:S01]  /*3720*/  LDSM.16.MT88.4 R8, [R195+0x2900] ;  /* 0x00290000c308783b */ /* 0x000fe20000004200 */
[--C-:B------:R-:W-:Y:S01]  /*3730*/  FFMA.FTZ R157, R35, c[0x0][0x2d0], -R172.reuse ;  /* 0x0000b400239d7a23 */ /* 0x100fe200000108ac */
[C---:B------:R-:W-:Y:S01]  /*3740*/  FSETP.NEU.FTZ.AND P0, PT, R3.reuse, -INF , PT ;  /* 0xff8000000300780b */ /* 0x040fe20003f1d000 */
[----:B------:R-:W-:Y:S01]  /*3750*/  FMUL.FTZ R169, R3, c[0x0][0x2d0] ;  /* 0x0000b40003a97a20 */ /* 0x000fe20000410000 */
[----:B------:R-:W-:Y:S01]  /*3760*/  MUFU.EX2 R159, R159 ;  /* 0x0000009f009f7308 */ /* 0x000fe20000000800 */
[--C-:B------:R-:W-:Y:S02]  /*3770*/  FFMA.FTZ R152, R31, c[0x0][0x2d0], -R172.reuse ;  /* 0x0000b4001f987a23 */ /* 0x100fe400000108ac */
[--C-:B------:R-:W-:Y:S01]  /*3780*/  FFMA.FTZ R151, R7, c[0x0][0x2d0], -R172.reuse ;  /* 0x0000b40007977a23 */ /* 0x100fe200000108ac */
[----:B------:R-:W-:Y:S01]  /*3790*/  FSEL R169, R169, RZ, P0 ;  /* 0x000000ffa9a97208 */ /* 0x000fe20000000000 */
[----:B------:R-:W-:-:S02]  /*37a0*/  FFMA.FTZ R155, R29, c[0x0][0x2d0], -R172 ;  /* 0x0000b4001d9b7a23 */ /* 0x000fc400000108ac */
[--C-:B------:R-:W-:Y:S01]  /*37b0*/  FFMA.FTZ R150, R25, c[0x0][0x2d0], -R172.reuse ;  /* 0x0000b40019967a23 */ /* 0x100fe200000108ac */
[----:B------:R-:W1:Y:S01]  /*37c0*/  MUFU.EX2 R156, R156 ;  /* 0x0000009c009c7308 */ /* 0x000e620000000800 */
[--C-:B------:R-:W-:Y:S02]  /*37d0*/  FFMA.FTZ R158, R34, c[0x0][0x2d0], -R169.reuse ;  /* 0x0000b400229e7a23 */ /* 0x100fe400000108a9 */
[--C-:B------:R-:W-:Y:S02]  /*37e0*/  FFMA.FTZ R161, R32, c[0x0][0x2d0], -R169.reuse ;  /* 0x0000b40020a17a23 */ /* 0x100fe400000108a9 */
[--C-:B------:R-:W-:Y:S01]  /*37f0*/  FFMA.FTZ R163, R6, c[0x0][0x2d0], -R169.reuse ;  /* 0x0000b40006a37a23 */ /* 0x100fe200000108a9 */
[----:B------:R-:W-:Y:S01]  /*3800*/  LDSM.16.MT88.4 R32, [R189+0x900] ;  /* 0x00090000bd20783b */ /* 0x000fe20000004200 */
[--C-:B------:R-:W-:Y:S01]  /*3810*/  FFMA.FTZ R154, R4, c[0x0][0x2d0], -R169.reuse ;  /* 0x0000b400049a7a23 */ /* 0x100fe200000108a9 */
[----:B------:R-:W-:Y:S01]  /*3820*/  MUFU.EX2 R157, R157 ;  /* 0x0000009d009d7308 */ /* 0x000fe20000000800 */
[----:B------:R-:W-:Y:S01]  /*3830*/  FFMA.FTZ R2, R21, c[0x0][0x2d0], -R172 ;  /* 0x0000b40015027a23 */ /* 0x000fe200000108ac */
[----:B------:R-:W2:Y:S01]  /*3840*/  LDSM.16.MT88.4 R4, [R188+0x4100] ;  /* 0x00410000bc04783b */ /* 0x000ea20000004200 */
[----:B------:R-:W-:-:S02]  /*3850*/  FFMA.FTZ R153, R30, c[0x0][0x2d0], -R169 ;  /* 0x0000b4001e997a23 */ /* 0x000fc400000108a9 */
[--C-:B------:R-:W-:Y:S01]  /*3860*/  FFMA.FTZ R148, R28, c[0x0][0x2d0], -R169.reuse ;  /* 0x0000b4001c947a23 */ /* 0x100fe200000108a9 */
[----:B------:R-:W3:Y:S01]  /*3870*/  LDSM.16.MT88.4 R20, [R195+0x900] ;  /* 0x00090000c314783b */ /* 0x000ee20000004200 */
[--C-:B------:R-:W-:Y:S01]  /*3880*/  FFMA.FTZ R149, R26, c[0x0][0x2d0], -R169.reuse ;  /* 0x0000b4001a957a23 */ /* 0x100fe200000108a9 */
[----:B------:R-:W4:Y:S01]  /*3890*/  MUFU.EX2 R152, R152 ;  /* 0x0000009800987308 */ /* 0x000f220000000800 */
[----:B-1----:R-:W-:Y:S01]  /*38a0*/  F2FP.PACK_AB R116, R156, R159 ;  /* 0x0000009f9c74723e */ /* 0x002fe200000000ff */
[----:B------:R-:W-:Y:S01]  /*38b0*/  FFMA.FTZ R0, R24, c[0x0][0x2d0], -R169 ;  /* 0x0000b40018007a23 */ /* 0x000fe200000108a9 */
[----:B------:R-:W-:Y:S01]  /*38c0*/  LDSM.16.MT88.4 R28, [R188+0x900] ;  /* 0x00090000bc1c783b */ /* 0x000fe20000004200 */
[--C-:B------:R-:W-:Y:S02]  /*38d0*/  FFMA.FTZ R160, R165, c[0x0][0x2d0], -R172.reuse ;  /* 0x0000b400a5a07a23 */ /* 0x100fe400000108ac */
[--C-:B------:R-:W-:Y:S01]  /*38e0*/  FFMA.FTZ R165, R173, c[0x0][0x2d0], -R172.reuse ;  /* 0x0000b400ada57a23 */ /* 0x100fe200000108ac */
[----:B------:R-:W-:Y:S01]  /*38f0*/  LDSM.16.MT88.4 R24, [R190+0x2900] ;  /* 0x00290000be18783b */ /* 0x000fe20000004200 */
[----:B------:R-:W-:Y:S01]  /*3900*/  MUFU.EX2 R158, R158 ;  /* 0x0000009e009e7308 */ /* 0x000fe20000000800 */
[----:B------:R-:W-:-:S02]  /*3910*/  FFMA.FTZ R162, R171, c[0x0][0x2d0], -R172 ;  /* 0x0000b400aba27a23 */ /* 0x000fc400000108ac */
[--C-:B------:R-:W-:Y:S02]  /*3920*/  FFMA.FTZ R167, R167, c[0x0][0x2d0], -R172.reuse ;  /* 0x0000b400a7a77a23 */ /* 0x100fe400000108ac */
[--C-:B------:R-:W-:Y:S02]  /*3930*/  FFMA.FTZ R166, R166, c[0x0][0x2d0], -R169.reuse ;  /* 0x0000b400a6a67a23 */ /* 0x100fe400000108a9 */
[--C-:B------:R-:W-:Y:S01]  /*3940*/  FFMA.FTZ R171, R206, c[0x0][0x2d0], -R169.reuse ;  /* 0x0000b400ceab7a23 */ /* 0x100fe200000108a9 */
[----:B------:R-:W1:Y:S01]  /*3950*/  MUFU.EX2 R161, R161 ;  /* 0x000000a100a17308 */ /* 0x000e620000000800 */
[----:B----4-:R-:W-:Y:S01]  /*3960*/  F2FP.PACK_AB R118, R152, R157 ;  /* 0x0000009d9876723e */ /* 0x010fe200000000ff */
[--C-:B------:R-:W-:Y:S02]  /*3970*/  FFMA.FTZ R168, R168, c[0x0][0x2d0], -R169.reuse ;  /* 0x0000b400a8a87a23 */ /* 0x100fe400000108a9 */
[----:B------:R-:W-:Y:S02]  /*3980*/  FFMA.FTZ R173, R174, c[0x0][0x2d0], -R169 ;  /* 0x0000b400aead7a23 */ /* 0x000fe400000108a9 */
[----:B------:R-:W-:-:S02]  /*3990*/  FFMA.FTZ R174, R207, c[0x0][0x2d0], -R172 ;  /* 0x0000b400cfae7a23 */ /* 0x000fc400000108ac */
[----:B------:R-:W-:Y:S01]  /*39a0*/  MUFU.EX2 R163, R163 ;  /* 0x000000a300a37308 */ /* 0x000fe20000000800 */
[--C-:B------:R-:W-:Y:S02]  /*39b0*/  FFMA.FTZ R175, R175, c[0x0][0x2d0], -R172.reuse ;  /* 0x0000b400afaf7a23 */ /* 0x100fe400000108ac */
[--C-:B------:R-:W-:Y:S02]  /*39c0*/  FFMA.FTZ R206, R143, c[0x0][0x2d0], -R172.reuse ;  /* 0x0000b4008fce7a23 */ /* 0x100fe400000108ac */
[----:B------:R-:W-:Y:S02]  /*39d0*/  FFMA.FTZ R217, R141, c[0x0][0x2d0], -R172 ;  /* 0x0000b4008dd97a23 */ /* 0x000fe400000108ac */
[--C-:B------:R-:W-:Y:S01]  /*39e0*/  FFMA.FTZ R170, R170, c[0x0][0x2d0], -R169.reuse ;  /* 0x0000b400aaaa7a23 */ /* 0x100fe200000108a9 */
[----:B------:R-:W4:Y:S01]  /*39f0*/  MUFU.EX2 R154, R154 ;  /* 0x0000009a009a7308 */ /* 0x000f220000000800 */
[----:B-1----:R-:W-:Y:S01]  /*3a00*/  F2FP.PACK_AB R117, R161, R158 ;  /* 0x0000009ea175723e */ /* 0x002fe200000000ff */
[----:B------:R-:W-:-:S02]  /*3a10*/  FFMA.FTZ R207, R142, c[0x0][0x2d0], -R169 ;  /* 0x0000b4008ecf7a23 */ /* 0x000fc400000108a9 */
[--C-:B------:R-:W-:Y:S02]  /*3a20*/  FFMA.FTZ R172, R140, c[0x0][0x2d0], -R169.reuse ;  /* 0x0000b4008cac7a23 */ /* 0x100fe400000108a9 */
[----:B------:R-:W-:Y:S01]  /*3a30*/  FFMA.FTZ R215, R164, c[0x0][0x2d0], -R169 ;  /* 0x0000b400a4d77a23 */ /* 0x000fe200000108a9 */
[----:B------:R-:W-:Y:S01]  /*3a40*/  LDSM.16.MT88.4 R140, [R190+0x1900] ;  /* 0x00190000be8c783b */ /* 0x000fe20000004200 */
[----:B------:R-:W-:Y:S01]  /*3a50*/  MUFU.EX2 R155, R155 ;  /* 0x0000009b009b7308 */ /* 0x000fe20000000800 */
[----:B------:R-:W-:Y:S02]  /*3a60*/  FADD.FTZ R156, R159, R156 ;  /* 0x0000009c9f9c7221 */ /* 0x000fe40000010000 */
[----:B------:R-:W-:Y:S02]  /*3a70*/  FADD.FTZ R158, R158, R161 ;  /* 0x000000a19e9e7221 */ /* 0x000fe40000010000 */
[----:B------:R-:W-:Y:S01]  /*3a80*/  FADD.FTZ R157, R157, R156 ;  /* 0x0000009c9d9d7221 */ /* 0x000fe20000010000 */
[----:B----4-:R-:W-:-:S02]  /*3a90*/  F2FP.PACK_AB R119, R154, R163 ;  /* 0x000000a39a77723e */ /* 0x010fc400000000ff */
[----:B------:R-:W1:Y:S01]  /*3aa0*/  MUFU.EX2 R150, R150 ;  /* 0x0000009600967308 */ /* 0x000e620000000800 */
[----:B------:R-:W-:Y:S02]  /*3ab0*/  FADD.FTZ R163, R163, R158 ;  /* 0x0000009ea3a37221 */ /* 0x000fe40000010000 */
[----:B------:R-:W-:Y:S02]  /*3ac0*/  FADD.FTZ R152, R152, R157 ;  /* 0x0000009d98987221 */ /* 0x000fe40000010000 */
        /* <DEDUP_REMOVED lines=44> */
[----:B------:R-:W3:Y:S06]  /*3d90*/  MUFU.EX2 R215, R215 ;  /* 0x000000d700d77308 */ /* 0x000eec0000000800 */
[C---:B--2---:R-:W-:Y:S07]  /*3da0*/  HMMA.16816.F32 R120, R116.reuse, R4, RZ ;  /* 0x000000047478723c */ /* 0x044fee00000018ff */
[----:B-1----:R-:W-:Y:S01]  /*3db0*/  F2FP.PACK_AB R4, R150, R155 ;  /* 0x0000009b9604723e */ /* 0x002fe200000000ff */
[----:B------:R-:W-:Y:S01]  /*3dc0*/  HMMA.16816.F32 R116, R116, R6, RZ ;  /* 0x000000067474723c */ /* 0x000fe200000018ff */
[----:B----4-:R-:W-:Y:S01]  /*3dd0*/  F2FP.PACK_AB R5, R148, R153 ;  /* 0x000000999405723e */ /* 0x010fe200000000ff */
[----:B------:R-:W-:-:S02]  /*3de0*/  FADD.FTZ R155, R155, R152 ;  /* 0x000000989b9b7221 */ /* 0x000fc40000010000 */
[----:B------:R-:W-:Y:S02]  /*3df0*/  FADD.FTZ R153, R153, R154 ;  /* 0x0000009a99997221 */ /* 0x000fe40000010000 */
[----:B------:R-:W-:Y:S01]  /*3e00*/  FADD.FTZ R150, R150, R155 ;  /* 0x0000009b96967221 */ /* 0x000fe20000010000 */
[----:B------:R-:W-:Y:S01]  /*3e10*/  F2FP.PACK_AB R6, R2, R151 ;  /* 0x000000970206723e */ /* 0x000fe200000000ff */
[----:B------:R-:W-:Y:S01]  /*3e20*/  FADD.FTZ R148, R148, R153 ;  /* 0x0000009994947221 */ /* 0x000fe20000010000 */
[----:B-----5:R-:W-:Y:S01]  /*3e30*/  F2FP.PACK_AB R7, R0, R149 ;  /* 0x000000950007723e */ /* 0x020fe200000000ff */
        /* <DEDUP_REMOVED lines=127> */
[----:B------:R-:W-:Y:S07]  /*4630*/  @!P2 BRA `(.L_x_32) ;  /* 0x000029c00000a947 */ /* 0x000fee0003800000 */
[----:B------:R-:W-:Y:S01]  /*4640*/  SHF.L.U64.HI R207, R133, 0x1, R144 ;  /* 0x0000000185cf7819 */ /* 0x000fe20000010290 */
[----:B------:R-:W-:Y:S01]  /*4650*/  IMAD.SHL.U32 R210, R135, 0x2, RZ ;  /* 0x0000000287d27824 */ /* 0x000fe200078e00ff */
[----:B------:R-:W-:Y:S01]  /*4660*/  SHF.L.U32 R206, R133, 0x1, RZ ;  /* 0x0000000185ce7819 */ /* 0x000fe200000006ff */
[----:B------:R-:W-:Y:S01]  /*4670*/  IMAD.SHL.U32 R208, R134, 0x2, RZ ;  /* 0x0000000286d07824 */ /* 0x000fe200078e00ff */
[----:B------:R-:W-:Y:S01]  /*4680*/  IADD3 R213, R145, -0x2, RZ ;  /* 0xfffffffe91d57810 */ /* 0x000fe20007ffe0ff */
[----:B------:R-:W-:Y:S01]  /*4690*/  IMAD.MOV.U32 R0, RZ, RZ, R3 ;  /* 0x000000ffff007224 */ /* 0x000fe200078e0003 */
[----:B------:R-:W-:-:S02]  /*46a0*/  SHF.L.U64.HI R211, R135, 0x1, R146 ;  /* 0x0000000187d37819 */ /* 0x000fc40000010292 */
[----:B------:R-:W-:Y:S02]  /*46b0*/  SHF.L.U64.HI R209, R134, 0x1, R147 ;  /* 0x0000000186d17819 */ /* 0x000fe40000010293 */
[----:B------:R-:W-:Y:S01]  /*46c0*/  MOV R133, R132 ;  /* 0x0000008400857202 */ /* 0x000fe20000000f00 */
[----:B------:R-:W-:Y:S05]  /*46d0*/  BRA `(.L_x_33) ;  /* 0x0000032000007947 */ /* 0x000fea0003800000 */
.L_x_35:
[----:B------:R-:W-:Y:S01]  /*46e0*/  ISETP.NE.AND P2, PT, R200, 0x1, PT ;  /* 0x00000001c800780c */ /* 0x000fe20003f45270 */
[----:B------:R-:W-:Y:S02]  /*46f0*/  IMAD R202, R213, 0x40, R204 ;  /* 0x00000040d5ca7824 */ /* 0x000fe400078e02cc */
[----:B------:R-:W-:Y:S03]  /*4700*/  IMAD.MOV.U32 R201, RZ, RZ, RZ ;  /* 0x000000ffffc97224 */ /* 0x000fe600078e00ff */
[----:B------:R-:W-:Y:S05]  /*4710*/  IADD3 R202, R202, -0x40, R203 ;  /* 0xffffffc0caca7810 */ /* 0x000fea0007ffe0cb */
[----:B------:R-:W-:Y:S02]  /*4720*/  IMAD.MOV.U32 R2, RZ, RZ, R202 ;  /* 0x000000ffff027224 */ /* 0x000fe400078e00ca */
[----:B------:R-:W-:Y:S05]  /*4730*/  @P2 IMAD.HI.U32 R3, R202, c[0x0][0x2bc], RZ ;  /* 0x0000af00ca032a27 */ /* 0x000fea00078e00ff */
[----:B------:R-:W-:Y:S04]  /*4740*/  @P2 SHF.R.U32.HI R2, RZ, c[0x0][0x2c0], R3 ;  /* 0x0000b000ff022a19 */ /* 0x000fe80000011603 */
[C---:B------:R-:W-:Y:S04]  /*4750*/  @!P3 IADD3 R132, P0, R2.reuse, UR10, RZ ;  /* 0x0000000a0284bc10 */ /* 0x040fe8000ff1e0ff */
[----:B------:R-:W-:Y:S02]  /*4760*/  @!P3 LEA.HI.X.SX32 R3, R2, UR7, 0x1, P0 ;  /* 0x000000070203bc11 */ /* 0x000fe400080f0eff */
[C---:B------:R-:W-:Y:S04]  /*4770*/  @!P3 LEA R134, P0, R132.reuse, c[0x0][0x2a0], 0x2 ;  /* 0x0000a8008486ba11 */ /* 0x040fe800078010ff */
[----:B------:R-:W-:Y:S01]  /*4780*/  @!P3 LEA.HI.X R135, R132, c[0x0][0x2a4], R3, 0x2, P0 ;  /* 0x0000a9008487ba11 */ /* 0x000fe200000f1403 */
[----:B------:R-:W-:Y:S04]  /*4790*/  IMAD.MOV R3, RZ, RZ, -R2 ;  /* 0x000000ffff037224 */ /* 0x000fe800078e0a02 */
[----:B------:R1:W2:Y:S01]  /*47a0*/  @!P3 LDG.E R201, [R134.64] ;  /* 0x0000000e86c9b981 */ /* 0x0002a2000c1e1900 */
[----:B------:R-:W-:Y:S05]  /*47b0*/  IMAD R202, R3, c[0x0][0x2b8], R202 ;  /* 0x0000ae0003ca7a24 */ /* 0x000fea00078e02ca */
[----:B------:R-:W-:Y:S05]  /*47c0*/  SHF.R.S32.HI R3, RZ, 0x1f, R202 ;  /* 0x0000001fff037819 */ /* 0x000fea00000114ca */
[----:B------:R-:W-:Y:S04]  /*47d0*/  IMAD R3, R3, c[0x0][0x1e0], RZ ;  /* 0x0000780003037a24 */ /* 0x000fe800078e02ff */
[C---:B------:R-:W-:Y:S02]  /*47e0*/  IMAD R3, R202.reuse, c[0x0][0x1e4], R3 ;  /* 0x00007900ca037a24 */ /* 0x040fe400078e0203 */
[----:B-1----:R-:W-:Y:S04]  /*47f0*/  IMAD.WIDE.U32 R134, R202, c[0x0][0x1e0], RZ ;  /* 0x00007800ca867a25 */ /* 0x002fe800078e00ff */
[----:B------:R-:W-:Y:S01]  /*4800*/  IMAD.IADD R135, R135, 0x1, R3 ;  /* 0x0000000187877824 */ /* 0x000fe200078e0203 */
[----:B--2---:R-:W-:Y:S03]  /*4810*/  SHF.R.S32.HI R2, RZ, 0x1f, R201 ;  /* 0x0000001fff027819 */ /* 0x004fe600000114c9 */
[C---:B------:R-:W-:Y:S04]  /*4820*/  IMAD.WIDE.U32 R134, R201.reuse, c[0x0][0x1f0], R134 ;  /* 0x00007c00c9867a25 */ /* 0x040fe800078e0086 */
[----:B------:R-:W-:Y:S01]  /*4830*/  IMAD R2, R2, c[0x0][0x1f0], RZ ;  /* 0x00007c0002027a24 */ /* 0x000fe200078e02ff */
[----:B------:R-:W-:Y:S03]  /*4840*/  IADD3 R3, P0, R134, UR12, RZ ;  /* 0x0000000c86037c10 */ /* 0x000fe6000ff1e0ff */
[----:B------:R-:W-:Y:S05]  /*4850*/  IMAD R2, R201, c[0x0][0x1f4], R2 ;  /* 0x00007d00c9027a24 */ /* 0x000fea00078e0202 */
[----:B------:R-:W-:Y:S02]  /*4860*/  IADD3.X R2, R135, UR8, R2, P0, !PT ;  /* 0x0000000887027c10 */ /* 0x000fe400087fe402 */
[C---:B------:R-:W-:Y:S04]  /*4870*/  LEA R145, P0, R3.reuse, c[0x0][0x1c8], 0x1 ;  /* 0x0000720003917a11 */ /* 0x040fe800078008ff */
[----:B------:R-:W-:Y:S01]  /*4880*/  LEA.HI.X R144, R3, c[0x0][0x1cc], R2, 0x1, P0 ;  /* 0x0000730003907a11 */ /* 0x000fe200000f0c02 */
[----:B------:R-:W1:Y:S04]  /*4890*/  SHFL.IDX PT, R135, R145, RZ, 0x181f ;  /* 0x00181fff91877589 */ /* 0x000e6800000e0000 */
[----:B------:R-:W2:Y:S04]  /*48a0*/  SHFL.IDX PT, R132, R144, RZ, 0x181f ;  /* 0x00181fff90847589 */ /* 0x000ea800000e0000 */
[----:B------:R-:W3:Y:S04]  /*48b0*/  SHFL.IDX PT, R3, R145, 0x1, 0x181f ;  /* 0x00381f0091037f89 */ /* 0x000ee800000e0000 */
[----:B------:R-:W4:Y:S01]  /*48c0*/  SHFL.IDX PT, R2, R144, 0x1, 0x181f ;  /* 0x00381f0090027f89 */ /* 0x000f2200000e0000 */
[C---:B-1----:R-:W-:Y:S02]  /*48d0*/  IADD3 R136, P0, R135.reuse, R210, RZ ;  /* 0x000000d287887210 */ /* 0x042fe40007f1e0ff */
[C---:B------:R-:W-:Y:S03]  /*48e0*/  IADD3 R134, P1, R135.reuse, R208, RZ ;  /* 0x000000d087867210 */ /* 0x040fe60007f3e0ff */
[C---:B--2---:R-:W-:Y:S01]  /*48f0*/  IMAD.X R137, R132.reuse, 0x1, R211, P0 ;  /* 0x0000000184897824 */ /* 0x044fe200000e06d3 */
[----:B------:R-:W-:Y:S01]  /*4900*/  IADD3 R140, P0, R135, R206, RZ ;  /* 0x000000ce878c7210 */ /* 0x000fe20007f1e0ff */
[C---:B------:R-:W-:Y:S01]  /*4910*/  IMAD.X R135, R132.reuse, 0x1, R209, P1 ;  /* 0x0000000184877824 */ /* 0x040fe200008e06d1 */
[C---:B---3--:R-:W-:Y:S02]  /*4920*/  IADD3 R138, P2, R3.reuse, R210, RZ ;  /* 0x000000d2038a7210 */ /* 0x048fe40007f5e0ff */
[----:B------:R1:W-:Y:S01]  /*4930*/  LDGSTS.E.BYPASS.LTC128B.128 [R199+0x6100], [R136.64], !P6 ;  /* 0x0610000088c77fae */ /* 0x0003e2000f101d4e */
[----:B------:R-:W-:Y:S01]  /*4940*/  IMAD.X R141, R132, 0x1, R207, P0 ;  /* 0x00000001848d7824 */ /* 0x000fe200000e06cf */
[C---:B------:R-:W-:Y:S01]  /*4950*/  IADD3 R142, P1, R3.reuse, R208, RZ ;  /* 0x000000d0038e7210 */ /* 0x040fe20007f3e0ff */
[C---:B----4-:R-:W-:Y:S01]  /*4960*/  IMAD.X R139, R2.reuse, 0x1, R211, P2 ;  /* 0x00000001028b7824 */ /* 0x050fe200010e06d3 */
[----:B------:R1:W-:Y:S01]  /*4970*/  LDGSTS.E.BYPASS.LTC128B.128 [R199+0x8100], [R134.64], !P5 ;  /* 0x0810000086c77fae */ /* 0x0003e2000e901d4e */
[----:B------:R-:W-:Y:S02]  /*4980*/  IADD3 R144, P0, R3, R206, RZ ;  /* 0x000000ce03907210 */ /* 0x000fe40007f1e0ff */
[C---:B------:R-:W-:Y:S01]  /*4990*/  IMAD.X R143, R2.reuse, 0x1, R209, P1 ;  /* 0x00000001028f7824 */ /* 0x040fe200008e06d1 */
[----:B------:R1:W-:Y:S02]  /*49a0*/  LDGSTS.E.BYPASS.LTC128B.128 [R199+0xa100], [R140.64], !P4 ;  /* 0x0a1000008cc77fae */ /* 0x0003e4000e101d4e */
[----:B------:R-:W-:Y:S02]  /*49b0*/  IMAD.X R145, R2, 0x1, R207, P0 ;  /* 0x0000000102917824 */ /* 0x000fe400000e06cf */
[----:B------:R1:W-:Y:S04]  /*49c0*/  LDGSTS.E.BYPASS.LTC128B.128 [R199+0x7100], [R138.64], !P6 ;  /* 0x071000008ac77fae */ /* 0x0003e8000f101d4e */
[----:B------:R1:W-:Y:S04]  /*49d0*/  LDGSTS.E.BYPASS.LTC128B.128 [R199+0x9100], [R142.64], !P5 ;  /* 0x091000008ec77fae */ /* 0x0003e8000e901d4e */
[----:B------:R1:W-:Y:S01]  /*49e0*/  LDGSTS.E.BYPASS.LTC128B.128 [R199+0xb100], [R144.64], !P4 ;  /* 0x0b10000090c77fae */ /* 0x0003e2000e101d4e */
[----:B------:R-:W-:-:S05]  /*49f0*/  BRA `(.L_x_34) ;  /* 0x00000c9000007947 */ /* 0x000fca0003800000 */
.L_x_33:
[----:B------:R-:W-:Y:S04]  /*4a00*/  DEPBAR.LE SB0, 0x0 ;  /* 0x000080000000791a */ /* 0x000fe80000000000 */
[----:B------:R-:W-:Y:S01]  /*4a10*/  BAR.SYNC.DEFER_BLOCKING 0x0 ;  /* 0x0000000000007b1d */ /* 0x000fe20000010000 */
[----:B------:R-:W-:Y:S01]  /*4a20*/  SHF.R.S32.HI R3, RZ, 0x1f, R202 ;  /* 0x0000001fff037819 */ /* 0x000fe200000114ca */
[C---:B------:R-:W-:Y:S04]  /*4a30*/  IMAD.WIDE.U32 R218, R202.reuse, c[0x0][0x208], RZ ;  /* 0x00008200cada7a25 */ /* 0x040fe800078e00ff */
[----:B------:R-:W-:Y:S04]  /*4a40*/  IMAD R3, R3, c[0x0][0x208], RZ ;  /* 0x0000820003037a24 */ /* 0x000fe800078e02ff */
[----:B------:R-:W-:Y:S04]  /*4a50*/  IMAD R3, R202, c[0x0][0x20c], R3 ;  /* 0x00008300ca037a24 */ /* 0x000fe800078e0203 */
[----:B------:R-:W-:Y:S01]  /*4a60*/  IMAD.IADD R219, R219, 0x1, R3 ;  /* 0x00000001dbdb7824 */ /* 0x000fe200078e0203 */
[----:B------:R-:W-:Y:S03]  /*4a70*/  SHF.R.S32.HI R3, RZ, 0x1f, R201 ;  /* 0x0000001fff037819 */ /* 0x000fe600000114c9 */
[----:B------:R-:W-:Y:S04]  /*4a80*/  IMAD.WIDE.U32 R218, R201, c[0x0][0x218], R218 ;  /* 0x00008600c9da7a25 */ /* 0x000fe800078e00da */
[----:B------:R-:W-:Y:S01]  /*4a90*/  IMAD R3, R3, c[0x0][0x218], RZ ;  /* 0x0000860003037a24 */ /* 0x000fe200078e02ff */
[----:B------:R-:W-:Y:S01]  /*4aa0*/  IADD3 R2, P0, R218, UR18, RZ ;  /* 0x00000012da027c10 */ /* 0x000fe2000ff1e0ff */
[----:B------:R-:W-:Y:S02]  /*4ab0*/  LDSM.16.M88.4 R136, [R198+0xc100] ;  /* 0x00c10000c688783b */ /* 0x000fe40000000200 */
[----:B------:R-:W-:Y:S02]  /*4ac0*/  IMAD R3, R201, c[0x0][0x21c], R3 ;  /* 0x00008700c9037a24 */ /* 0x000fe400078e0203 */
[----:B------:R-:W1:Y:S03]  /*4ad0*/  LDSM.16.M88.4 R140, [R197+0x6100] ;  /* 0x00610000c58c783b */ /* 0x000e660000000200 */
[----:B------:R-:W-:Y:S01]  /*4ae0*/  IADD3.X R3, R219, UR5, R3, P0, !PT ;  /* 0x00000005db037c10 */ /* 0x000fe200087fe403 */
[----:B------:R-:W-:Y:S01]  /*4af0*/  LDSM.16.M88.4 R144, [R197+0x6900] ;  /* 0x00690000c590783b */ /* 0x000fe20000000200 */
[C---:B------:R-:W-:Y:S03]  /*4b00*/  LEA R212, P0, R2.reuse, c[0x0][0x1f8], 0x1 ;  /* 0x00007e0002d47a11 */ /* 0x040fe600078008ff */
[----:B------:R-:W-:Y:S01]  /*4b10*/  LDSM.16.M88.4 R148, [R197+0x7100] ;  /* 0x00710000c594783b */ /* 0x000fe20000000200 */
[----:B------:R-:W-:Y:S03]  /*4b20*/  LEA.HI.X R134, R2, c[0x0][0x1fc], R3, 0x1, P0 ;  /* 0x00007f0002867a11 */ /* 0x000fe600000f0c03 */
[----:B------:R-:W-:Y:S04]  /*4b30*/  LDSM.16.M88.4 R152, [R194+0xc100] ;  /* 0x00c10000c298783b */ /* 0x000fe80000000200 */
[----:B------:R-:W-:Y:S04]  /*4b40*/  LDSM.16.M88.4 R156, [R187] ;  /* 0x00000000bb9c783b */ /* 0x000fe80000000200 */
[----:B------:R-:W-:Y:S04]  /*4b50*/  LDSM.16.M88.4 R160, [R186] ;  /* 0x00000000baa0783b */ /* 0x000fe80000000200 */
[----:B------:R-:W-:Y:S04]  /*4b60*/  LDSM.16.M88.4 R164, [R185] ;  /* 0x00000000b9a4783b */ /* 0x000fe80000000200 */
[----:B------:R-:W2:Y:S04]  /*4b70*/  SHFL.IDX PT, R135, R212, RZ, 0x181f ;  /* 0x00181fffd4877589 */ /* 0x000ea800000e0000 */
[----:B------:R-:W3:Y:S04]  /*4b80*/  SHFL.IDX PT, R132, R134, RZ, 0x181f ;  /* 0x00181fff86847589 */ /* 0x000ee800000e0000 */
[----:B------:R-:W4:Y:S01]  /*4b90*/  SHFL.IDX PT, R3, R212, 0x1, 0x181f ;  /* 0x00381f00d4037f89 */ /* 0x000f2200000e0000 */
[C---:B-1----:R-:W-:Y:S03]  /*4ba0*/  HMMA.16816.F32 R4, R136.reuse, R140, RZ ;  /* 0x0000008c8804723c */ /* 0x042fe600000018ff */
[----:B------:R1:W5:Y:S05]  /*4bb0*/  SHFL.IDX PT, R2, R134, 0x1, 0x181f ;  /* 0x00381f0086027f89 */ /* 0x00036a00000e0000 */
[C---:B------:R-:W-:Y:S01]  /*4bc0*/  HMMA.16816.F32 R8, R136.reuse, R142, RZ ;  /* 0x0000008e8808723c */ /* 0x040fe200000018ff */
[----:B------:R-:W5:Y:S03]  /*4bd0*/  LDSM.16.M88.4 R140, [R197+0x7900] ;  /* 0x00790000c58c783b */ /* 0x000f660000000200 */
[C---:B--2---:R-:W-:Y:S02]  /*4be0*/  IADD3 R226, P1, R135.reuse, R210, RZ ;  /* 0x000000d287e27210 */ /* 0x044fe40007f3e0ff */
[C---:B------:R-:W-:Y:S02]  /*4bf0*/  IADD3 R224, P0, R135.reuse, R208, RZ ;  /* 0x000000d087e07210 */ /* 0x040fe40007f1e0ff */
[C---:B------:R-:W-:Y:S01]  /*4c00*/  HMMA.16816.F32 R12, R136.reuse, R144, RZ ;  /* 0x00000090880c723c */ /* 0x040fe200000018ff */
[C---:B---3--:R-:W-:Y:S03]  /*4c10*/  IMAD.X R227, R132.reuse, 0x1, R211, P1 ;  /* 0x0000000184e37824 */ /* 0x048fe600008e06d3 */
[C---:B------:R-:W-:Y:S01]  /*4c20*/  IMAD.X R225, R132.reuse, 0x1, R209, P0 ;  /* 0x0000000184e17824 */ /* 0x040fe200000e06d1 */
[----:B------:R-:W-:Y:S02]  /*4c30*/  IADD3 R222, P0, R135, R206, RZ ;  /* 0x000000ce87de7210 */ /* 0x000fe40007f1e0ff */
[C---:B----4-:R-:W-:Y:S01]  /*4c40*/  IADD3 R220, P2, R3.reuse, R210, RZ ;  /* 0x000000d203dc7210 */ /* 0x050fe20007f5e0ff */
[C---:B------:R-:W-:Y:S01]  /*4c50*/  HMMA.16816.F32 R16, R136.reuse, R146, RZ ;  /* 0x000000928810723c */ /* 0x040fe200000018ff */
[----:B------:R-:W2:Y:S03]  /*4c60*/  LDSM.16.M88.4 R144, [R196] ;  /* 0x00000000c490783b */ /* 0x000ea60000000200 */
[----:B------:R-:W-:Y:S01]  /*4c70*/  IMAD.X R223, R132, 0x1, R207, P0 ;  /* 0x0000000184df7824 */ /* 0x000fe200000e06cf */
[----:B------:R-:W-:Y:S01]  /*4c80*/  @!PT LDS RZ, [RZ] ;  /* 0x00000000fffff984 */ /* 0x000fe20000000800 */
[----:B------:R-:W-:Y:S01]  /*4c90*/  @!PT LDS RZ, [RZ] ;  /* 0x00000000fffff984 */ /* 0x000fe20000000800 */
[----:B------:R-:W-:Y:S01]  /*4ca0*/  @!PT LDS RZ, [RZ] ;  /* 0x00000000fffff984 */ /* 0x000fe20000000800 */
[----:B------:R3:W-:Y:S01]  /*4cb0*/  LDGSTS.E.BYPASS.LTC128B.128 [R205], [R226.64], !P6 ;  /* 0x00000000e2cd7fae */ /* 0x0007e2000f101d4e */
[C---:B-1----:R-:W-:Y:S01]  /*4cc0*/  IADD3 R134, P1, R3.reuse, R208, RZ ;  /* 0x000000d003867210 */ /* 0x042fe20007f3e0ff */
[C---:B-----5:R-:W-:Y:S01]  /*4cd0*/  IMAD.X R221, R2.reuse, 0x1, R211, P2 ;  /* 0x0000000102dd7824 */ /* 0x060fe200010e06d3 */
[C---:B------:R-:W-:Y:S01]  /*4ce0*/  HMMA.16816.F32 R20, R136.reuse, R148, RZ ;  /* 0x000000948814723c */ /* 0x040fe200000018ff */
[----:B------:R3:W-:Y:S03]  /*4cf0*/  LDGSTS.E.BYPASS.LTC128B.128 [R205+0x2000], [R224.64], !P5 ;  /* 0x02000000e0cd7fae */ /* 0x0007e6000e901d4e */
[----:B------:R-:W-:Y:S01]  /*4d00*/  IADD3 R218, P0, R3, R206, RZ ;  /* 0x000000ce03da7210 */ /* 0x000fe20007f1e0ff */
[----:B------:R3:W-:Y:S01]  /*4d10*/  LDGSTS.E.BYPASS.LTC128B.128 [R205+0x4000], [R222.64], !P4 ;  /* 0x04000000decd7fae */ /* 0x0007e2000e101d4e */
[C---:B------:R-:W-:Y:S02]  /*4d20*/  IMAD.X R135, R2.reuse, 0x1, R209, P1 ;  /* 0x0000000102877824 */ /* 0x040fe400008e06d1 */
[C---:B------:R-:W-:Y:S01]  /*4d30*/  HMMA.16816.F32 R24, R136.reuse, R150, RZ ;  /* 0x000000968818723c */ /* 0x040fe200000018ff */
[----:B------:R3:W-:Y:S03]  /*4d40*/  LDGSTS.E.BYPASS.LTC128B.128 [R205+0x1000], [R220.64], !P6 ;  /* 0x01000000dccd7fae */ /* 0x0007e6000f101d4e */
[----:B------:R-:W-:Y:S01]  /*4d50*/  IMAD.X R219, R2, 0x1, R207, P0 ;  /* 0x0000000102db7824 */ /* 0x000fe200000e06cf */
[----:B------:R3:W-:Y:S01]  /*4d60*/  LDGSTS.E.BYPASS.LTC128B.128 [R205+0x3000], [R134.64], !P5 ;  /* 0x0300000086cd7fae */ /* 0x0007e2000e901d4e */
[----:B------:R-:W-:Y:S02]  /*4d70*/  ISETP.GE.AND P0, PT, R213, 0x1, PT ;  /* 0x00000001d500780c */ /* 0x000fe40003f06270 */
[C---:B------:R-:W-:Y:S01]  /*4d80*/  HMMA.16816.F32 R28, R136.reuse, R140, RZ ;  /* 0x0000008c881c723c */ /* 0x040fe200000018ff */
[----:B------:R3:W-:Y:S04]  /*4d90*/  LDGSTS.E.BYPASS.LTC128B.128 [R205+0x5000], [R218.64], !P4 ;  /* 0x05000000dacd7fae */ /* 0x0007e8000e101d4e */
[----:B------:R-:W-:Y:S03]  /*4da0*/  LDSM.16.M88.4 R148, [R193+0xc100] ;  /* 0x00c10000c194783b */ /* 0x000fe60000000200 */
[----:B------:R-:W-:Y:S01]  /*4db0*/  HMMA.16816.F32 R32, R136, R142, RZ ;  /* 0x0000008e8820723c */ /* 0x000fe200000018ff */
[----:B------:R-:W0:Y:S04]  /*4dc0*/  LDGDEPBAR ;  /* 0x00000000000079af */ /* 0x000e280000000000 */
[----:B------:R-:W1:Y:S03]  /*4dd0*/  LDSM.16.M88.4 R168, [R192+0x6100] ;  /* 0x00610000c0a8783b */ /* 0x000e660000000200 */
[C---:B--2---:R-:W-:Y:S01]  /*4de0*/  HMMA.16816.F32 R4, R152.reuse, R144, R4 ;  /* 0x000000909804723c */ /* 0x044fe20000001804 */
[----:B------:R-:W2:Y:S04]  /*4df0*/  LDSM.16.M88.4 R172, [R192+0x6900] ;  /* 0x00690000c0ac783b */ /* 0x000ea80000000200 */
[----:B------:R-:W4:Y:S03]  /*4e00*/  LDSM.16.M88.4 R136, [R192+0x7100] ;  /* 0x00710000c088783b */ /* 0x000f260000000200 */
[C---:B------:R-:W-:Y:S01]  /*4e10*/  HMMA.16816.F32 R8, R152.reuse, R146, R8 ;  /* 0x000000929808723c */ /* 0x040fe20000001808 */
[----:B------:R-:W5:Y:S04]  /*4e20*/  LDSM.16.M88.4 R140, [R192+0x7900] ;  /* 0x00790000c08c783b */ /* 0x000f680000000200 */
[----:B------:R-:W-:Y:S03]  /*4e30*/  LDSM.16.M88.4 R144, [R191+0xc100] ;  /* 0x00c10000bf90783b */ /* 0x000fe60000000200 */
[C---:B------:R-:W-:Y:S08]  /*4e40*/  HMMA.16816.F32 R12, R152.reuse, R156, R12 ;  /* 0x0000009c980c723c */ /* 0x040ff0000000180c */
[C---:B------:R-:W-:Y:S01]  /*4e50*/  HMMA.16816.F32 R16, R152.reuse, R158, R16 ;  /* 0x0000009e9810723c */ /* 0x040fe20000001810 */
[----:B------:R-:W2:Y:S07]  /*4e60*/  LDSM.16.M88.4 R156, [R184] ;  /* 0x00000000b89c783b */ /* 0x000eae0000000200 */
[C---:B------:R-:W-:Y:S08]  /*4e70*/  HMMA.16816.F32 R20, R152.reuse, R160, R20 ;  /* 0x000000a09814723c */ /* 0x040ff00000001814 */
[C---:B------:R-:W-:Y:S01]  /*4e80*/  HMMA.16816.F32 R24, R152.reuse, R162, R24 ;  /* 0x000000a29818723c */ /* 0x040fe20000001818 */
[----:B------:R-:W3:Y:S07]  /*4e90*/  LDSM.16.M88.4 R160, [R184+0x800] ;  /* 0x00080000b8a0783b */ /* 0x000eee0000000200 */
        /* <DEDUP_REMOVED lines=10> */
[C---:B----4-:R-:W-:Y:S08]  /*4f40*/  HMMA.16816.F32 R20, R148.reuse, R136, R20 ;  /* 0x000000889414723c */ /* 0x050ff00000001814 */
[C---:B------:R-:W-:Y:S01]  /*4f50*/  HMMA.16816.F32 R24, R148.reuse, R138, R24 ;  /* 0x0000008a9418723c */ /* 0x040fe20000001818 */
[----:B------:R-:W1:Y:S07]  /*4f60*/  LDSM.16.M88.4 R136, [R198+0x10100] ;  /* 0x01010000c688783b */ /* 0x000e6e0000000200 */
[C---:B-----5:R-:W-:Y:S08]  /*4f70*/  HMMA.16816.F32 R28, R148.reuse, R140, R28 ;  /* 0x0000008c941c723c */ /* 0x060ff0000000181c */
[----:B------:R-:W-:Y:S01]  /*4f80*/  HMMA.16816.F32 R32, R148, R142, R32 ;  /* 0x0000008e9420723c */ /* 0x000fe20000001820 */
[----:B------:R-:W2:Y:S04]  /*4f90*/  LDSM.16.M88.4 R140, [R197+0x9100] ;  /* 0x00910000c58c783b */ /* 0x000ea80000000200 */
[----:B------:R-:W4:Y:S03]  /*4fa0*/  LDSM.16.M88.4 R148, [R197+0x9900] ;  /* 0x00990000c594783b */ /* 0x000f260000000200 */
[C---:B------:R-:W-:Y:S08]  /*4fb0*/  HMMA.16816.F32 R4, R144.reuse, R156, R4 ;  /* 0x0000009c9004723c */ /* 0x040ff00000001804 */
[C---:B------:R-:W-:Y:S01]  /*4fc0*/  HMMA.16816.F32 R8, R144.reuse, R158, R8 ;  /* 0x0000009e9008723c */ /* 0x040fe20000001808 */
[----:B------:R-:W-:Y:S07]  /*4fd0*/  LDSM.16.M88.4 R156, [R183] ;  /* 0x00000000b79c783b */ /* 0x000fee0000000200 */
[C---:B---3--:R-:W-:Y:S08]  /*4fe0*/  HMMA.16816.F32 R12, R144.reuse, R160, R12 ;  /* 0x000000a0900c723c */ /* 0x048ff0000000180c */
[C---:B------:R-:W-:Y:S01]  /*4ff0*/  HMMA.16816.F32 R16, R144.reuse, R162, R16 ;  /* 0x000000a29010723c */ /* 0x040fe20000001810 */
[----:B------:R-:W-:Y:S07]  /*5000*/  LDSM.16.M88.4 R160, [R182] ;  /* 0x00000000b6a0783b */ /* 0x000fee0000000200 */
[C---:B------:R-:W-:Y:S08]  /*5010*/  HMMA.16816.F32 R20, R144.reuse, R152, R20 ;  /* 0x000000989014723c */ /* 0x040ff00000001814 */
[C---:B------:R-:W-:Y:S01]  /*5020*/  HMMA.16816.F32 R24, R144.reuse, R154, R24 ;  /* 0x0000009a9018723c */ /* 0x040fe20000001818 */
[----:B------:R-:W3:Y:S07]  /*5030*/  LDSM.16.M88.4 R152, [R194+0x10100] ;  /* 0x01010000c298783b */ /* 0x000eee0000000200 */
[C---:B------:R-:W-:Y:S08]  /*5040*/  HMMA.16816.F32 R28, R144.reuse, R164, R28 ;  /* 0x000000a4901c723c */ /* 0x040ff0000000181c */
[----:B------:R-:W-:Y:S01]  /*5050*/  HMMA.16816.F32 R32, R144, R166, R32 ;  /* 0x000000a69020723c */ /* 0x000fe20000001820 */
[----:B------:R-:W5:Y:S04]  /*5060*/  LDSM.16.M88.4 R144, [R181] ;  /* 0x00000000b590783b */ /* 0x000f680000000200 */
[----:B------:R-:W3:Y:S03]  /*5070*/  LDSM.16.M88.4 R164, [R180] ;  /* 0x00000000b4a4783b */ /* 0x000ee60000000200 */
[C---:B-1----:R-:W-:Y:S08]  /*5080*/  HMMA.16816.F32 R4, R136.reuse, R168, R4 ;  /* 0x000000a88804723c */ /* 0x042ff00000001804 */
[C---:B------:R-:W-:Y:S01]  /*5090*/  HMMA.16816.F32 R8, R136.reuse, R170, R8 ;  /* 0x000000aa8808723c */ /* 0x040fe20000001808 */
[----:B------:R-:W-:Y:S07]  /*50a0*/  LDSM.16.M88.4 R168, [R192+0x8100] ;  /* 0x00810000c0a8783b */ /* 0x000fee0000000200 */
[C---:B------:R-:W-:Y:S08]  /*50b0*/  HMMA.16816.F32 R12, R136.reuse, R172, R12 ;  /* 0x000000ac880c723c */ /* 0x040ff0000000180c */
[C---:B------:R-:W-:Y:S01]  /*50c0*/  HMMA.16816.F32 R16, R136.reuse, R174, R16 ;  /* 0x000000ae8810723c */ /* 0x040fe20000001810 */
[----:B------:R-:W-:Y:S07]  /*50d0*/  LDSM.16.M88.4 R172, [R192+0x8900] ;  /* 0x00890000c0ac783b */ /* 0x000fee0000000200 */
[C---:B--2---:R-:W-:Y:S08]  /*50e0*/  HMMA.16816.F32 R20, R136.reuse, R140, R20 ;  /* 0x0000008c8814723c */ /* 0x044ff00000001814 */
[C---:B------:R-:W-:Y:S01]  /*50f0*/  HMMA.16816.F32 R24, R136.reuse, R142, R24 ;  /* 0x0000008e8818723c */ /* 0x040fe20000001818 */
[----:B------:R-:W1:Y:S07]  /*5100*/  LDSM.16.M88.4 R140, [R193+0x10100] ;  /* 0x01010000c18c783b */ /* 0x000e6e0000000200 */
[C---:B----4-:R-:W-:Y:S08]  /*5110*/  HMMA.16816.F32 R28, R136.reuse, R148, R28 ;  /* 0x00000094881c723c */ /* 0x050ff0000000181c */
[----:B------:R-:W-:Y:S01]  /*5120*/  HMMA.16816.F32 R32, R136, R150, R32 ;  /* 0x000000968820723c */ /* 0x000fe20000001820 */
[----:B------:R-:W2:Y:S04]  /*5130*/  LDSM.16.M88.4 R136, [R192+0x9100] ;  /* 0x00910000c088783b */ /* 0x000ea80000000200 */
[----:B------:R-:W4:Y:S03]  /*5140*/  LDSM.16.M88.4 R148, [R192+0x9900] ;  /* 0x00990000c094783b */ /* 0x000f260000000200 */
[C---:B---3--:R-:W-:Y:S08]  /*5150*/  HMMA.16816.F32 R4, R152.reuse, R156, R4 ;  /* 0x0000009c9804723c */ /* 0x048ff00000001804 */
[C---:B------:R-:W-:Y:S01]  /*5160*/  HMMA.16816.F32 R8, R152.reuse, R158, R8 ;  /* 0x0000009e9808723c */ /* 0x040fe20000001808 */
[----:B------:R-:W-:Y:S07]  /*5170*/  LDSM.16.M88.4 R156, [R184+0x2000] ;  /* 0x00200000b89c783b */ /* 0x000fee0000000200 */
[C---:B------:R-:W-:Y:S08]  /*5180*/  HMMA.16816.F32 R12, R152.reuse, R160, R12 ;  /* 0x000000a0980c723c */ /* 0x040ff0000000180c */
[C---:B------:R-:W-:Y:S01]  /*5190*/  HMMA.16816.F32 R16, R152.reuse, R162, R16 ;  /* 0x000000a29810723c */ /* 0x040fe20000001810 */
[----:B------:R-:W-:Y:S07]  /*51a0*/  LDSM.16.M88.4 R160, [R184+0x2800] ;  /* 0x00280000b8a0783b */ /* 0x000fee0000000200 */
[C---:B-----5:R-:W-:Y:S08]  /*51b0*/  HMMA.16816.F32 R20, R152.reuse, R144, R20 ;  /* 0x000000909814723c */ /* 0x060ff00000001814 */
[C---:B------:R-:W-:Y:S01]  /*51c0*/  HMMA.16816.F32 R24, R152.reuse, R146, R24 ;  /* 0x000000929818723c */ /* 0x040fe20000001818 */
[----:B------:R-:W3:Y:S07]  /*51d0*/  LDSM.16.M88.4 R144, [R191+0x10100] ;  /* 0x01010000bf90783b */ /* 0x000eee0000000200 */
[C---:B------:R-:W-:Y:S08]  /*51e0*/  HMMA.16816.F32 R28, R152.reuse, R164, R28 ;  /* 0x000000a4981c723c */ /* 0x040ff0000000181c */
[----:B------:R-:W-:Y:S01]  /*51f0*/  HMMA.16816.F32 R32, R152, R166, R32 ;  /* 0x000000a69820723c */ /* 0x000fe20000001820 */
[----:B------:R-:W5:Y:S04]  /*5200*/  LDSM.16.M88.4 R152, [R184+0x3000] ;  /* 0x00300000b898783b */ /* 0x000f680000000200 */
[----:B------:R-:W3:Y:S03]  /*5210*/  LDSM.16.M88.4 R164, [R184+0x3800] ;  /* 0x00380000b8a4783b */ /* 0x000ee60000000200 */
        /* <DEDUP_REMOVED lines=15> */
[----:B------:R-:W-:Y:S07]  /*5310*/  LDSM.16.M88.4 R156, [R179] ;  /* 0x00000000b39c783b */ /* 0x000fee0000000200 */
[C---:B------:R-:W-:Y:S08]  /*5320*/  HMMA.16816.F32 R12, R144.reuse, R160, R12 ;  /* 0x000000a0900c723c */ /* 0x040ff0000000180c */
[C---:B------:R-:W-:Y:S01]  /*5330*/  HMMA.16816.F32 R16, R144.reuse, R162, R16 ;  /* 0x000000a29010723c */ /* 0x040fe20000001810 */
[----:B------:R-:W-:Y:S07]  /*5340*/  LDSM.16.M88.4 R160, [R178] ;  /* 0x00000000b2a0783b */ /* 0x000fee0000000200 */
[C---:B-----5:R-:W-:Y:S08]  /*5350*/  HMMA.16816.F32 R20, R144.reuse, R152, R20 ;  /* 0x000000989014723c */ /* 0x060ff00000001814 */
        /* <DEDUP_REMOVED lines=32> */
[C---:B-1----:R-:W-:Y:S01]  /*5560*/  HMMA.16816.F32 R4, R140.reuse, R168, R4 ;  /* 0x000000a88c04723c */ /* 0x042fe20000001804 */
[----:B------:R-:W-:Y:S04]  /*5570*/  DEPBAR.LE SB0, 0x0 ;  /* 0x000080000000791a */ /* 0x000fe80000000000 */
[----:B------:R-:W-:Y:S03]  /*5580*/  BAR.SYNC.DEFER_BLOCKING 0x0 ;  /* 0x0000000000007b1d */ /* 0x000fe60000010000 */
[C---:B------:R-:W-:Y:S08]  /*5590*/  HMMA.16816.F32 R8, R140.reuse, R170, R8 ;  /* 0x000000aa8c08723c */ /* 0x040ff00000001808 */
[C---:B------:R-:W-:Y:S08]  /*55a0*/  HMMA.16816.F32 R12, R140.reuse, R172, R12 ;  /* 0x000000ac8c0c723c */ /* 0x040ff0000000180c */
[C---:B------:R-:W-:Y:S08]  /*55b0*/  HMMA.16816.F32 R16, R140.reuse, R174, R16 ;  /* 0x000000ae8c10723c */ /* 0x040ff00000001810 */
[C---:B--2---:R-:W-:Y:S08]  /*55c0*/  HMMA.16816.F32 R20, R140.reuse, R136, R20 ;  /* 0x000000888c14723c */ /* 0x044ff00000001814 */
[C---:B------:R-:W-:Y:S08]  /*55d0*/  HMMA.16816.F32 R24, R140.reuse, R138, R24 ;  /* 0x0000008a8c18723c */ /* 0x040ff00000001818 */
[C---:B----4-:R-:W-:Y:S08]  /*55e0*/  HMMA.16816.F32 R28, R140.reuse, R148, R28 ;  /* 0x000000948c1c723c */ /* 0x050ff0000000181c */
[----:B------:R-:W-:Y:S08]  /*55f0*/  HMMA.16816.F32 R32, R140, R150, R32 ;  /* 0x000000968c20723c */ /* 0x000ff00000001820 */
[C---:B---3--:R-:W-:Y:S08]  /*5600*/  HMMA.16816.F32 R4, R144.reuse, R156, R4 ;  /* 0x0000009c9004723c */ /* 0x048ff00000001804 */
        /* <DEDUP_REMOVED lines=8> */
.L_x_34:
[----:B------:R-:W-:Y:S01]  /*5690*/  FMNMX.FTZ R2, R4, R133, !PT ;  /* 0x0000008504027209 */ /* 0x000fe20007810000 */
[----:B-1----:R-:W-:Y:S01]  /*56a0*/  LDSM.16.MT88.4 R140, [R190+0x100] ;  /* 0x00010000be8c783b */ /* 0x002fe20000004200 */
        /* <DEDUP_REMOVED lines=32> */
[----:B------:R-:W-:Y:S02]  /*58b0*/  ISETP.GT.AND P0, PT, R213, RZ, PT ;  /* 0x000000ffd500720c */ /* 0x000fe40003f04270 */
        /* <DEDUP_REMOVED lines=27> */
[--C-:B------:R-:W-:Y:S02]  /*5a70*/  FFMA.FTZ R166, R11, c[0x0][0x2d0], -R167.reuse ;  /* 0x0000b4000ba67a23 */ /* 0x100fe400000108a7 */
[----:B------:R-:W-:Y:S01]  /*5a80*/  FMUL.FTZ R0, R133, c[0x0][0x2d0] ;  /* 0x0000b40085007a20 */ /* 0x000fe20000410000 */
[----:B------:R-:W-:Y:S01]  /*5a90*/  MOV R133, R132 ;  /* 0x0000008400857202 */ /* 0x000fe20000000f00 */
[--C-:B------:R-:W-:Y:S02]  /*5aa0*/  FFMA.FTZ R214, R32, c[0x0][0x2d0], -R168.reuse ;  /* 0x0000b40020d67a23 */ /* 0x100fe400000108a8 */
[--C-:B------:R-:W-:Y:S01]  /*5ab0*/  FFMA.FTZ R216, R34, c[0x0][0x2d0], -R167.reuse ;  /* 0x0000b40022d87a23 */ /* 0x100fe200000108a7 */
[----:B------:R-:W-:Y:S01]  /*5ac0*/  MUFU.EX2 R164, R164 ;  /* 0x000000a400a47308 */ /* 0x000fe20000000800 */
[--C-:B------:R-:W-:Y:S02]  /*5ad0*/  FFMA.FTZ R169, R12, c[0x0][0x2d0], -R168.reuse ;  /* 0x0000b4000ca97a23 */ /* 0x100fe400000108a8 */
[--C-:B------:R-:W-:Y:S02]  /*5ae0*/  FFMA.FTZ R170, R13, c[0x0][0x2d0], -R168.reuse ;  /* 0x0000b4000daa7a23 */ /* 0x100fe400000108a8 */
[--C-:B------:R-:W-:Y:S02]  /*5af0*/  FFMA.FTZ R171, R14, c[0x0][0x2d0], -R167.reuse ;  /* 0x0000b4000eab7a23 */ /* 0x100fe400000108a7 */
[--C-:B------:R-:W-:Y:S02]  /*5b00*/  FFMA.FTZ R172, R15, c[0x0][0x2d0], -R167.reuse ;  /* 0x0000b4000fac7a23 */ /* 0x100fe400000108a7 */
[--C-:B------:R-:W-:Y:S01]  /*5b10*/  FFMA.FTZ R173, R16, c[0x0][0x2d0], -R168.reuse ;  /* 0x0000b40010ad7a23 */ /* 0x100fe200000108a8 */
[----:B------:R-:W4:Y:S01]  /*5b20*/  MUFU.EX2 R0, R0 ;  /* 0x0000000000007308 */ /* 0x000f220000000800 */
[--C-:B------:R-:W-:Y:S02]  /*5b30*/  FFMA.FTZ R174, R17, c[0x0][0x2d0], -R168.reuse ;  /* 0x0000b40011ae7a23 */ /* 0x100fe400000108a8 */
[--C-:B------:R-:W-:Y:S02]  /*5b40*/  FFMA.FTZ R175, R18, c[0x0][0x2d0], -R167.reuse ;  /* 0x0000b40012af7a23 */ /* 0x100fe400000108a7 */
[----:B--2---:R-:W-:Y:S02]  /*5b50*/  FFMA.FTZ R135, R9, c[0x0][0x2d0], -R168 ;  /* 0x0000b40009877a23 */ /* 0x004fe400000108a8 */
[C---:B---3--:R-:W-:Y:S02]  /*5b60*/  FMUL.FTZ R8, R2.reuse, R128 ;  /* 0x0000008002087220 */ /* 0x048fe40000410000 */
[C---:B------:R-:W-:Y:S01]  /*5b70*/  FMUL.FTZ R9, R2.reuse, R129 ;  /* 0x0000008102097220 */ /* 0x040fe20000410000 */
[----:B------:R-:W2:Y:S01]  /*5b80*/  MUFU.EX2 R5, R5 ;  /* 0x0000000500057308 */ /* 0x000ea20000000800 */
[C---:B------:R-:W-:Y:S02]  /*5b90*/  FMUL.FTZ R36, R2.reuse, R36 ;  /* 0x0000002402247220 */ /* 0x040fe40000410000 */
[C---:B------:R-:W-:Y:S02]  /*5ba0*/  FMUL.FTZ R37, R2.reuse, R37 ;  /* 0x0000002502257220 */ /* 0x040fe40000410000 */
[C---:B------:R-:W-:Y:S02]  /*5bb0*/  FMUL.FTZ R40, R2.reuse, R40 ;  /* 0x0000002802287220 */ /* 0x040fe40000410000 */
[C---:B------:R-:W-:Y:S02]  /*5bc0*/  FMUL.FTZ R41, R2.reuse, R41 ;  /* 0x0000002902297220 */ /* 0x040fe40000410000 */
[C---:B------:R-:W-:Y:S01]  /*5bd0*/  FMUL.FTZ R44, R2.reuse, R44 ;  /* 0x0000002c022c7220 */ /* 0x040fe20000410000 */
[----:B------:R-:W-:Y:S01]  /*5be0*/  MUFU.EX2 R134, R134 ;  /* 0x0000008600867308 */ /* 0x000fe20000000800 */
[C---:B------:R-:W-:Y:S02]  /*5bf0*/  FMUL.FTZ R45, R2.reuse, R45 ;  /* 0x0000002d022d7220 */ /* 0x040fe40000410000 */
[----:B------:R-:W-:Y:S02]  /*5c00*/  FMUL.FTZ R48, R2, R48 ;  /* 0x0000003002307220 */ /* 0x000fe40000410000 */
[C---:B----4-:R-:W-:Y:S02]  /*5c10*/  FMUL.FTZ R10, R0.reuse, R130 ;  /* 0x00000082000a7220 */ /* 0x050fe40000410000 */
[C---:B------:R-:W-:Y:S02]  /*5c20*/  FMUL.FTZ R11, R0.reuse, R131 ;  /* 0x00000083000b7220 */ /* 0x040fe40000410000 */
[C---:B------:R-:W-:Y:S01]  /*5c30*/  FMUL.FTZ R38, R0.reuse, R38 ;  /* 0x0000002600267220 */ /* 0x040fe20000410000 */
[----:B------:R-:W3:Y:S01]  /*5c40*/  MUFU.EX2 R135, R135 ;  /* 0x0000008700877308 */ /* 0x000ee20000000800 */
[C---:B------:R-:W-:Y:S02]  /*5c50*/  FMUL.FTZ R39, R0.reuse, R39 ;  /* 0x0000002700277220 */ /* 0x040fe40000410000 */
[C---:B------:R-:W-:Y:S01]  /*5c60*/  FMUL.FTZ R42, R0.reuse, R42 ;  /* 0x0000002a002a7220 */ /* 0x040fe20000410000 */
[----:B--2---:R-:W-:Y:S01]  /*5c70*/  F2FP.PACK_AB R128, R5, R164 ;  /* 0x000000a40580723e */ /* 0x004fe200000000ff */
[C---:B------:R-:W-:Y:S02]  /*5c80*/  FMUL.FTZ R43, R0.reuse, R43 ;  /* 0x0000002b002b7220 */ /* 0x040fe40000410000 */
[C---:B------:R-:W-:Y:S02]  /*5c90*/  FMUL.FTZ R46, R0.reuse, R46 ;  /* 0x0000002e002e7220 */ /* 0x040fe40000410000 */
[----:B------:R-:W-:Y:S01]  /*5ca0*/  FMUL.FTZ R47, R0, R47 ;  /* 0x0000002f002f7220 */ /* 0x000fe20000410000 */
[----:B------:R-:W2:Y:S01]  /*5cb0*/  MUFU.EX2 R7, R7 ;  /* 0x0000000700077308 */ /* 0x000ea20000000800 */
[----:B------:R-:W-:Y:S02]  /*5cc0*/  FMUL.FTZ R49, R2, R49 ;  /* 0x0000003102317220 */ /* 0x000fe40000410000 */
[C---:B------:R-:W-:Y:S02]  /*5cd0*/  FMUL.FTZ R50, R0.reuse, R50 ;  /* 0x0000003200327220 */ /* 0x040fe40000410000 */
[----:B------:R-:W-:Y:S02]  /*5ce0*/  FMUL.FTZ R51, R0, R51 ;  /* 0x0000003300337220 */ /* 0x000fe40000410000 */
[C---:B------:R-:W-:Y:S02]  /*5cf0*/  FMUL.FTZ R12, R2.reuse, R124 ;  /* 0x0000007c020c7220 */ /* 0x040fe40000410000 */
[----:B------:R-:W-:Y:S01]  /*5d00*/  FMUL.FTZ R13, R2, R125 ;  /* 0x0000007d020d7220 */ /* 0x000fe20000410000 */
[----:B------:R-:W-:Y:S01]  /*5d10*/  MUFU.EX2 R165, R165 ;  /* 0x000000a500a57308 */ /* 0x000fe20000000800 */
[C---:B------:R-:W-:Y:S02]  /*5d20*/  FMUL.FTZ R14, R0.reuse, R126 ;  /* 0x0000007e000e7220 */ /* 0x040fe40000410000 */
[----:B------:R-:W-:Y:S01]  /*5d30*/  FMUL.FTZ R15, R0, R127 ;  /* 0x0000007f000f7220 */ /* 0x000fe20000410000 */
[----:B---3--:R-:W-:Y:S01]  /*5d40*/  F2FP.PACK_AB R130, R135, R134 ;  /* 0x000000868782723e */ /* 0x008fe200000000ff */
[----:B------:R-:W-:Y:S01]  /*5d50*/  LDSM.16.MT88.4 R124, [R188+0x4100] ;  /* 0x00410000bc7c783b */ /* 0x000fe20000004200 */
[C---:B------:R-:W-:Y:S02]  /*5d60*/  FMUL.FTZ R52, R2.reuse, R52 ;  /* 0x0000003402347220 */ /* 0x040fe40000410000 */
[----:B------:R-:W-:Y:S02]  /*5d70*/  FMUL.FTZ R53, R2, R53 ;  /* 0x0000003502357220 */ /* 0x000fe40000410000 */
[----:B------:R-:W3:Y:S01]  /*5d80*/  MUFU.EX2 R166, R166 ;  /* 0x000000a600a67308 */ /* 0x000ee20000000800 */
[C---:B------:R-:W-:Y:S02]  /*5d90*/  FMUL.FTZ R54, R0.reuse, R54 ;  /* 0x0000003600367220 */ /* 0x040fe40000410000 */
[----:B------:R-:W-:Y:S01]  /*5da0*/  FMUL.FTZ R55, R0, R55 ;  /* 0x0000003700377220 */ /* 0x000fe20000410000 */
[----:B--2---:R-:W-:Y:S01]  /*5db0*/  F2FP.PACK_AB R129, R7, R6 ;  /* 0x000000060781723e */ /* 0x004fe200000000ff */
[C---:B------:R-:W-:Y:S02]  /*5dc0*/  FMUL.FTZ R56, R2.reuse, R56 ;  /* 0x0000003802387220 */ /* 0x040fe40000410000 */
[----:B------:R-:W-:Y:S02]  /*5dd0*/  FMUL.FTZ R57, R2, R57 ;  /* 0x0000003902397220 */ /* 0x000fe40000410000 */
[C---:B------:R-:W-:Y:S01]  /*5de0*/  FMUL.FTZ R58, R0.reuse, R58 ;  /* 0x0000003a003a7220 */ /* 0x040fe20000410000 */
[----:B------:R-:W-:Y:S01]  /*5df0*/  MUFU.EX2 R169, R169 ;  /* 0x000000a900a97308 */ /* 0x000fe20000000800 */
[----:B------:R-:W-:Y:S02]  /*5e00*/  FMUL.FTZ R59, R0, R59 ;  /* 0x0000003b003b7220 */ /* 0x000fe40000410000 */
[C---:B------:R-:W-:Y:S02]  /*5e10*/  FMUL.FTZ R60, R2.reuse, R60 ;  /* 0x0000003c023c7220 */ /* 0x040fe40000410000 */
[----:B------:R-:W-:Y:S02]  /*5e20*/  FMUL.FTZ R61, R2, R61 ;  /* 0x0000003d023d7220 */ /* 0x000fe40000410000 */
[C---:B------:R-:W-:Y:S02]  /*5e30*/  FMUL.FTZ R62, R0.reuse, R62 ;  /* 0x0000003e003e7220 */ /* 0x040fe40000410000 */
[----:B------:R-:W-:Y:S01]  /*5e40*/  FMUL.FTZ R63, R0, R63 ;  /* 0x0000003f003f7220 */ /* 0x000fe20000410000 */
[----:B------:R-:W2:Y:S01]  /*5e50*/  MUFU.EX2 R170, R170 ;  /* 0x000000aa00aa7308 */ /* 0x000ea20000000800 */
[C---:B------:R-:W-:Y:S02]  /*5e60*/  FMUL.FTZ R64, R2.reuse, R64 ;  /* 0x0000004002407220 */ /* 0x040fe40000410000 */
[----:B------:R-:W-:Y:S01]  /*5e70*/  FMUL.FTZ R65, R2, R65 ;  /* 0x0000004102417220 */ /* 0x000fe20000410000 */
[----:B---3--:R-:W-:Y:S01]  /*5e80*/  F2FP.PACK_AB R131, R166, R165 ;  /* 0x000000a5a683723e */ /* 0x008fe200000000ff */
[C---:B------:R-:W-:Y:S02]  /*5e90*/  FMUL.FTZ R66, R0.reuse, R66 ;  /* 0x0000004200427220 */ /* 0x040fe40000410000 */
[----:B------:R-:W-:Y:S02]  /*5ea0*/  FMUL.FTZ R67, R0, R67 ;  /* 0x0000004300437220 */ /* 0x000fe40000410000 */
[C---:B------:R-:W-:Y:S01]  /*5eb0*/  FMUL.FTZ R68, R2.reuse, R68 ;  /* 0x0000004402447220 */ /* 0x040fe20000410000 */
[----:B------:R-:W-:Y:S01]  /*5ec0*/  MUFU.EX2 R171, R171 ;  /* 0x000000ab00ab7308 */ /* 0x000fe20000000800 */
[C---:B-1----:R-:W-:Y:S05]  /*5ed0*/  HMMA.16816.F32 R8, R128.reuse, R136, R8 ;  /* 0x000000888008723c */ /* 0x042fea0000001808 */
[----:B------:R-:W-:Y:S02]  /*5ee0*/  FMUL.FTZ R69, R2, R69 ;  /* 0x0000004502457220 */ /* 0x000fe40000410000 */
[C---:B------:R-:W-:Y:S01]  /*5ef0*/  FMUL.FTZ R70, R0.reuse, R70 ;  /* 0x0000004600467220 */ /* 0x040fe20000410000 */
[C---:B------:R-:W-:Y:S01]  /*5f00*/  HMMA.16816.F32 R36, R128.reuse, R138, R36 ;  /* 0x0000008a8024723c */ /* 0x040fe20000001824 */
[----:B------:R-:W1:Y:S01]  /*5f10*/  LDSM.16.MT88.4 R136, [R188+0x100] ;  /* 0x00010000bc88783b */ /* 0x000e620000004200 */
[----:B------:R-:W3:Y:S02]  /*5f20*/  MUFU.EX2 R172, R172 ;  /* 0x000000ac00ac7308 */ /* 0x000ee40000000800 */
[----:B------:R-:W-:Y:S02]  /*5f30*/  FMUL.FTZ R71, R0, R71 ;  /* 0x0000004700477220 */ /* 0x000fe40000410000 */
[C---:B------:R-:W-:Y:S02]  /*5f40*/  FMUL.FTZ R72, R2.reuse, R72 ;  /* 0x0000004802487220 */ /* 0x040fe40000410000 */
[C---:B------:R-:W-:Y:S04]  /*5f50*/  HMMA.16816.F32 R40, R128.reuse, R140, R40 ;  /* 0x0000008c8028723c */ /* 0x040fe80000001828 */
[----:B------:R-:W-:Y:S01]  /*5f60*/  FMUL.FTZ R73, R2, R73 ;  /* 0x0000004902497220 */ /* 0x000fe20000410000 */
[----:B------:R-:W-:Y:S01]  /*5f70*/  MUFU.EX2 R173, R173 ;  /* 0x000000ad00ad7308 */ /* 0x000fe20000000800 */
[C---:B------:R-:W-:Y:S02]  /*5f80*/  FMUL.FTZ R74, R0.reuse, R74 ;  /* 0x0000004a004a7220 */ /* 0x040fe40000410000 */
[C---:B------:R-:W-:Y:S01]  /*5f90*/  HMMA.16816.F32 R44, R128.reuse, R142, R44 ;  /* 0x0000008e802c723c */ /* 0x040fe2000000182c */
[----:B------:R-:W4:Y:S03]  /*5fa0*/  LDSM.16.MT88.4 R140, [R195+0x2100] ;  /* 0x00210000c38c783b */ /* 0x000f260000004200 */
[----:B------:R-:W-:Y:S02]  /*5fb0*/  FMUL.FTZ R75, R0, R75 ;  /* 0x0000004b004b7220 */ /* 0x000fe40000410000 */
[C---:B------:R-:W-:Y:S01]  /*5fc0*/  FMUL.FTZ R76, R2.reuse, R76 ;  /* 0x0000004c024c7220 */ /* 0x040fe20000410000 */
[----:B------:R-:W5:Y:S01]  /*5fd0*/  MUFU.EX2 R174, R174 ;  /* 0x000000ae00ae7308 */ /* 0x000f620000000800 */
[C---:B------:R-:W-:Y:S04]  /*5fe0*/  HMMA.16816.F32 R48, R128.reuse, R144, R48 ;  /* 0x000000908030723c */ /* 0x040fe80000001830 */
[----:B------:R-:W-:Y:S02]  /*5ff0*/  FMUL.FTZ R77, R2, R77 ;  /* 0x0000004d024d7220 */ /* 0x000fe40000410000 */
[C---:B------:R-:W-:Y:S02]  /*6000*/  FMUL.FTZ R78, R0.reuse, R78 ;  /* 0x0000004e004e7220 */ /* 0x040fe40000410000 */
[C---:B------:R-:W-:Y:S01]  /*6010*/  HMMA.16816.F32 R52, R128.reuse, R146, R52 ;  /* 0x000000928034723c */ /* 0x040fe20000001834 */
[----:B------:R-:W2:Y:S01]  /*6020*/  LDSM.16.MT88.4 R144, [R190+0x2100] ;  /* 0x00210000be90783b */ /* 0x000ea20000004200 */
[----:B------:R-:W-:Y:S02]  /*6030*/  MUFU.EX2 R175, R175 ;  /* 0x000000af00af7308 */ /* 0x000fe40000000800 */
[----:B------:R-:W-:Y:S02]  /*6040*/  FMUL.FTZ R79, R0, R79 ;  /* 0x0000004f004f7220 */ /* 0x000fe40000410000 */
[C---:B------:R-:W-:Y:S02]  /*6050*/  FMUL.FTZ R80, R2.reuse, R80 ;  /* 0x0000005002507220 */ /* 0x040fe40000410000 */
[----:B------:R-:W-:Y:S01]  /*6060*/  FMUL.FTZ R81, R2, R81 ;  /* 0x0000005102517220 */ /* 0x000fe20000410000 */
[C---:B-1----:R-:W-:Y:S03]  /*6070*/  HMMA.16816.F32 R56, R128.reuse, R136, R56 ;  /* 0x000000888038723c */ /* 0x042fe60000001838 */
[C---:B------:R-:W-:Y:S01]  /*6080*/  FMUL.FTZ R82, R0.reuse, R82 ;  /* 0x0000005200527220 */ /* 0x040fe20000410000 */
[----:B------:R-:W-:Y:S01]  /*6090*/  MUFU.EX2 R214, R214 ;  /* 0x000000d600d67308 */ /* 0x000fe20000000800 */
[----:B------:R-:W-:Y:S02]  /*60a0*/  FMUL.FTZ R83, R0, R83 ;  /* 0x0000005300537220 */ /* 0x000fe40000410000 */
[C---:B------:R-:W-:Y:S01]  /*60b0*/  FMUL.FTZ R84, R2.reuse, R84 ;  /* 0x0000005402547220 */ /* 0x040fe20000410000 */
[C---:B------:R-:W-:Y:S01]  /*60c0*/  HMMA.16816.F32 R60, R128.reuse, R138, R60 ;  /* 0x0000008a803c723c */ /* 0x040fe2000000183c */
[----:B------:R-:W1:Y:S03]  /*60d0*/  LDSM.16.MT88.4 R136, [R189+0x2100] ;  /* 0x00210000bd88783b */ /* 0x000e660000004200 */
[----:B------:R-:W-:Y:S02]  /*60e0*/  FMUL.FTZ R85, R2, R85 ;  /* 0x0000005502557220 */ /* 0x000fe40000410000 */
[C---:B------:R-:W-:Y:S01]  /*60f0*/  FMUL.FTZ R86, R0.reuse, R86 ;  /* 0x0000005600567220 */ /* 0x040fe20000410000 */
[----:B------:R-:W-:Y:S01]  /*6100*/  MUFU.EX2 R216, R216 ;  /* 0x000000d800d87308 */ /* 0x000fe20000000800 */
[C---:B----4-:R-:W-:Y:S04]  /*6110*/  HMMA.16816.F32 R64, R128.reuse, R140, R64 ;  /* 0x0000008c8040723c */ /* 0x050fe80000001840 */
[----:B------:R-:W-:Y:S02]  /*6120*/  FMUL.FTZ R87, R0, R87 ;  /* 0x0000005700577220 */ /* 0x000fe40000410000 */
[C---:B------:R-:W-:Y:S02]  /*6130*/  FMUL.FTZ R88, R2.reuse, R88 ;  /* 0x0000005802587220 */ /* 0x040fe40000410000 */
[C---:B------:R-:W-:Y:S01]  /*6140*/  HMMA.16816.F32 R68, R128.reuse, R142, R68 ;  /* 0x0000008e8044723c */ /* 0x040fe20000001844 */
[----:B------:R-:W4:Y:S03]  /*6150*/  LDSM.16.MT88.4 R140, [R188+0x2100] ;  /* 0x00210000bc8c783b */ /* 0x000f260000004200 */
[----:B------:R-:W-:Y:S02]  /*6160*/  FMUL.FTZ R89, R2, R89 ;  /* 0x0000005902597220 */ /* 0x000fe40000410000 */
[C---:B------:R-:W-:Y:S02]  /*6170*/  FMUL.FTZ R90, R0.reuse, R90 ;  /* 0x0000005a005a7220 */ /* 0x040fe40000410000 */
[C---:B--2---:R-:W-:Y:S04]  /*6180*/  HMMA.16816.F32 R72, R128.reuse, R144, R72 ;  /* 0x000000908048723c */ /* 0x044fe80000001848 */
[----:B------:R-:W-:Y:S02]  /*6190*/  FMUL.FTZ R91, R0, R91 ;  /* 0x0000005b005b7220 */ /* 0x000fe40000410000 */
[C---:B------:R-:W-:Y:S02]  /*61a0*/  FMUL.FTZ R92, R2.reuse, R92 ;  /* 0x0000005c025c7220 */ /* 0x040fe40000410000 */
[C---:B------:R-:W-:Y:S01]  /*61b0*/  HMMA.16816.F32 R76, R128.reuse, R146, R76 ;  /* 0x00000092804c723c */ /* 0x040fe2000000184c */
[----:B------:R-:W2:Y:S03]  /*61c0*/  LDSM.16.MT88.4 R144, [R195+0x4100] ;  /* 0x00410000c390783b */ /* 0x000ea60000004200 */
[----:B------:R-:W-:Y:S02]  /*61d0*/  FMUL.FTZ R93, R2, R93 ;  /* 0x0000005d025d7220 */ /* 0x000fe40000410000 */
[C---:B------:R-:W-:Y:S02]  /*61e0*/  FMUL.FTZ R94, R0.reuse, R94 ;  /* 0x0000005e005e7220 */ /* 0x040fe40000410000 */
[----:B------:R-:W-:Y:S01]  /*61f0*/  FMUL.FTZ R95, R0, R95 ;  /* 0x0000005f005f7220 */ /* 0x000fe20000410000 */
[C---:B-1----:R-:W-:Y:S03]  /*6200*/  HMMA.16816.F32 R80, R128.reuse, R136, R80 ;  /* 0x000000888050723c */ /* 0x042fe60000001850 */
[C---:B------:R-:W-:Y:S02]  /*6210*/  FMUL.FTZ R96, R2.reuse, R96 ;  /* 0x0000006002607220 */ /* 0x040fe40000410000 */
[----:B------:R-:W-:Y:S02]  /*6220*/  FMUL.FTZ R97, R2, R97 ;  /* 0x0000006102617220 */ /* 0x000fe40000410000 */
[C---:B------:R-:W-:Y:S01]  /*6230*/  FMUL.FTZ R98, R0.reuse, R98 ;  /* 0x0000006200627220 */ /* 0x040fe20000410000 */
[C---:B------:R-:W-:Y:S01]  /*6240*/  HMMA.16816.F32 R84, R128.reuse, R138, R84 ;  /* 0x0000008a8054723c */ /* 0x040fe20000001854 */
[----:B------:R-:W1:Y:S03]  /*6250*/  LDSM.16.MT88.4 R136, [R190+0x4100] ;  /* 0x00410000be88783b */ /* 0x000e660000004200 */
[----:B------:R-:W-:Y:S02]  /*6260*/  FMUL.FTZ R99, R0, R99 ;  /* 0x0000006300637220 */ /* 0x000fe40000410000 */
[C---:B------:R-:W-:Y:S02]  /*6270*/  FMUL.FTZ R100, R2.reuse, R100 ;  /* 0x0000006402647220 */ /* 0x040fe40000410000 */
        /* <DEDUP_REMOVED lines=11> */
[----:B------:R-:W-:Y:S03]  /*6330*/  LDSM.16.MT88.4 R144, [R190+0x900] ;  /* 0x00090000be90783b */ /* 0x000fe60000004200 */
[----:B------:R-:W-:Y:S02]  /*6340*/  FMUL.FTZ R107, R0, R107 ;  /* 0x0000006b006b7220 */ /* 0x000fe40000410000 */
[C---:B------:R-:W-:Y:S02]  /*6350*/  FMUL.FTZ R108, R2.reuse, R108 ;  /* 0x0000006c026c7220 */ /* 0x040fe40000410000 */
[----:B------:R-:W-:Y:S01]  /*6360*/  FMUL.FTZ R109, R2, R109 ;  /* 0x0000006d026d7220 */ /* 0x000fe20000410000 */
[C---:B-1----:R-:W-:Y:S03]  /*6370*/  HMMA.16816.F32 R12, R128.reuse, R136, R12 ;  /* 0x00000088800c723c */ /* 0x042fe6000000180c */
[C---:B------:R-:W-:Y:S02]  /*6380*/  FMUL.FTZ R110, R0.reuse, R110 ;  /* 0x0000006e006e7220 */ /* 0x040fe40000410000 */
[----:B------:R-:W-:Y:S02]  /*6390*/  FMUL.FTZ R111, R0, R111 ;  /* 0x0000006f006f7220 */ /* 0x000fe40000410000 */
[----:B------:R-:W-:Y:S01]  /*63a0*/  FFMA.FTZ R212, R19, c[0x0][0x2d0], -R167 ;  /* 0x0000b40013d47a23 */ /* 0x000fe200000108a7 */
[C---:B------:R-:W-:Y:S01]  /*63b0*/  HMMA.16816.F32 R104, R128.reuse, R138, R104 ;  /* 0x0000008a8068723c */ /* 0x040fe20000001868 */
[----:B------:R-:W1:Y:S03]  /*63c0*/  LDSM.16.MT88.4 R136, [R195+0x900] ;  /* 0x00090000c388783b */ /* 0x000e660000004200 */
[C---:B------:R-:W-:Y:S01]  /*63d0*/  FMUL.FTZ R112, R2.reuse, R112 ;  /* 0x0000007002707220 */ /* 0x040fe20000410000 */
[----:B------:R-:W2:Y:S01]  /*63e0*/  MUFU.EX2 R212, R212 ;  /* 0x000000d400d47308 */ /* 0x000ea20000000800 */
        /* <DEDUP_REMOVED lines=8> */
[----:B------:R-:W4:Y:S02]  /*6470*/  LDSM.16.MT88.4 R140, [R189+0x900] ;  /* 0x00090000bd8c783b */ /* 0x000f240000004200 */
[----:B------:R-:W-:Y:S01]  /*6480*/  FMUL.FTZ R18, R0, R122 ;  /* 0x0000007a00127220 */ /* 0x000fe20000410000 */
[----:B---3--:R-:W-:Y:S01]  /*6490*/  F2FP.PACK_AB R121, R172, R171 ;  /* 0x000000abac79723e */ /* 0x008fe200000000ff */
[----:B------:R-:W-:Y:S01]  /*64a0*/  FMUL.FTZ R19, R0, R123 ;  /* 0x0000007b00137220 */ /* 0x000fe20000410000 */
[----:B-----5:R-:W-:Y:S01]  /*64b0*/  F2FP.PACK_AB R122, R174, R173 ;  /* 0x000000adae7a723e */ /* 0x020fe200000000ff */
[----:B------:R-:W-:Y:S01]  /*64c0*/  FMUL.FTZ R116, R2, R116 ;  /* 0x0000007402747220 */ /* 0x000fe20000410000 */
[----:B--2---:R-:W-:Y:S01]  /*64d0*/  F2FP.PACK_AB R123, R212, R175 ;  /* 0x000000afd47b723e */ /* 0x004fe200000000ff */
[----:B------:R-:W-:Y:S03]  /*64e0*/  FMUL.FTZ R117, R2, R117 ;  /* 0x0000007502757220 */ /* 0x000fe60000410000 */
[C---:B------:R-:W-:Y:S03]  /*64f0*/  HMMA.16816.F32 R16, R128.reuse, R124, R16 ;  /* 0x0000007c8010723c */ /* 0x040fe60000001810 */
[C---:B------:R-:W-:Y:S02]  /*6500*/  FMUL.FTZ R118, R0.reuse, R118 ;  /* 0x0000007600767220 */ /* 0x040fe40000410000 */
[----:B------:R-:W-:Y:S02]  /*6510*/  FMUL.FTZ R119, R0, R119 ;  /* 0x0000007700777220 */ /* 0x000fe40000410000 */
[----:B------:R-:W-:Y:S02]  /*6520*/  FFMA.FTZ R164, R2, R217, R164 ;  /* 0x000000d902a47223 */ /* 0x000fe400000100a4 */
[----:B------:R-:W-:Y:S03]  /*6530*/  FFMA.FTZ R6, R0, R215, R6 ;  /* 0x000000d700067223 */ /* 0x000fe60000010006 */
[----:B------:R-:W-:Y:S01]  /*6540*/  HMMA.16816.F32 R116, R128, R126, R116 ;  /* 0x0000007e8074723c */ /* 0x000fe20000001874 */
[----:B------:R-:W2:Y:S02]  /*6550*/  LDSM.16.MT88.4 R124, [R188+0x2900] ;  /* 0x00290000bc7c783b */ /* 0x000ea40000004200 */
[----:B------:R-:W-:Y:S01]  /*6560*/  IADD3 R0, R213, -0x1, RZ ;  /* 0xffffffffd5007810 */ /* 0x000fe20007ffe0ff */
[----:B------:R-:W-:Y:S02]  /*6570*/  FADD.FTZ R5, R5, R164 ;  /* 0x000000a405057221 */ /* 0x000fe40000010000 */
[----:B------:R-:W-:Y:S01]  /*6580*/  FADD.FTZ R6, R7, R6 ;  /* 0x0000000607067221 */ /* 0x000fe20000010000 */
[----:B------:R-:W-:Y:S01]  /*6590*/  MOV R213, R0 ;  /* 0x0000000000d57202 */ /* 0x000fe20000000f00 */
[C---:B-1----:R-:W-:Y:S01]  /*65a0*/  HMMA.16816.F32 R8, R120.reuse, R136, R8 ;  /* 0x000000887808723c */ /* 0x042fe20000001808 */
[----:B------:R-:W1:Y:S04]  /*65b0*/  LDSM.16.MT88.4 R128, [R195+0x4900] ;  /* 0x00490000c380783b */ /* 0x000e680000004200 */
[----:B------:R-:W-:Y:S01]  /*65c0*/  FADD.FTZ R134, R134, R5 ;  /* 0x0000000586867221 */ /* 0x000fe20000010000 */
[----:B------:R-:W-:Y:S01]  /*65d0*/  MOV R0, R3 ;  /* 0x0000000300007202 */ /* 0x000fe20000000f00 */
[----:B------:R-:W-:Y:S01]  /*65e0*/  FADD.FTZ R165, R165, R6 ;  /* 0x00000006a5a57221 */ /* 0x000fe20000010000 */
[C---:B------:R-:W-:Y:S01]  /*65f0*/  HMMA.16816.F32 R36, R120.reuse, R138, R36 ;  /* 0x0000008a7824723c */ /* 0x040fe20000001824 */
[----:B------:R-:W3:Y:S03]  /*6600*/  LDSM.16.MT88.4 R136, [R190+0x4900] ;  /* 0x00490000be88783b */ /* 0x000ee60000004200 */
[----:B------:R-:W-:Y:S02]  /*6610*/  FADD.FTZ R134, R135, R134 ;  /* 0x0000008687867221 */ /* 0x000fe40000010000 */
[----:B------:R-:W-:Y:S02]  /*6620*/  FADD.FTZ R166, R166, R165 ;  /* 0x000000a5a6a67221 */ /* 0x000fe40000010000 */
[C---:B------:R-:W-:Y:S04]  /*6630*/  HMMA.16816.F32 R40, R120.reuse, R144, R40 ;  /* 0x000000907828723c */ /* 0x040fe80000001828 */
[----:B------:R-:W-:Y:S02]  /*6640*/  FADD.FTZ R169, R169, R134 ;  /* 0x00000086a9a97221 */ /* 0x000fe40000010000 */
[----:B------:R-:W-:Y:S02]  /*6650*/  FADD.FTZ R171, R171, R166 ;  /* 0x000000a6abab7221 */ /* 0x000fe40000010000 */
[C---:B------:R-:W-:Y:S01]  /*6660*/  HMMA.16816.F32 R44, R120.reuse, R146, R44 ;  /* 0x00000092782c723c */ /* 0x040fe2000000182c */
[----:B------:R-:W-:Y:S03]  /*6670*/  LDSM.16.MT88.4 R144, [R190+0x3100] ;  /* 0x00310000be90783b */ /* 0x000fe60000004200 */
[----:B------:R-:W-:Y:S02]  /*6680*/  FADD.FTZ R170, R170, R169 ;  /* 0x000000a9aaaa7221 */ /* 0x000fe40000010000 */
[----:B------:R-:W-:Y:S02]  /*6690*/  FADD.FTZ R172, R172, R171 ;  /* 0x000000abacac7221 */ /* 0x000fe40000010000 */
[C---:B----4-:R-:W-:Y:S04]  /*66a0*/  HMMA.16816.F32 R48, R120.reuse, R140, R48 ;  /* 0x0000008c7830723c */ /* 0x050fe80000001830 */
[----:B------:R-:W-:Y:S02]  /*66b0*/  FADD.FTZ R173, R173, R170 ;  /* 0x000000aaadad7221 */ /* 0x000fe40000010000 */
[----:B------:R-:W-:Y:S02]  /*66c0*/  FADD.FTZ R5, R175, R172 ;  /* 0x000000acaf057221 */ /* 0x000fe40000010000 */
[C---:B------:R-:W-:Y:S01]  /*66d0*/  HMMA.16816.F32 R52, R120.reuse, R142, R52 ;  /* 0x0000008e7834723c */ /* 0x040fe20000001834 */
[----:B------:R-:W4:Y:S03]  /*66e0*/  LDSM.16.MT88.4 R140, [R189+0x4900] ;  /* 0x00490000bd8c783b */ /* 0x000f260000004200 */
[----:B------:R-:W-:Y:S02]  /*66f0*/  FADD.FTZ R173, R174, R173 ;  /* 0x000000adaead7221 */ /* 0x000fe40000010000 */
[----:B------:R-:W-:Y:S02]  /*6700*/  FADD.FTZ R5, R212, R5 ;  /* 0x00000005d4057221 */ /* 0x000fe40000010000 */
        /* <DEDUP_REMOVED lines=24> */
[----:B------:R-:W3:Y:S01]  /*6890*/  MUFU.EX2 R155, R155 ;  /* 0x0000009b009b7308 */ /* 0x000ee20000000800 */
[----:B------:R-:W-:Y:S02]  /*68a0*/  FFMA.FTZ R168, R33, c[0x0][0x2d0], -R168 ;  /* 0x0000b40021a87a23 */ /* 0x000fe400000108a8 */
[C---:B--2---:R-:W-:Y:S04]  /*68b0*/  HMMA.16816.F32 R88, R120.reuse, R124, R88 ;  /* 0x0000007c7858723c */ /* 0x044fe80000001858 */
[--C-:B------:R-:W-:Y:S02]  /*68c0*/  FFMA.FTZ R162, R30, c[0x0][0x2d0], -R167.reuse ;  /* 0x0000b4001ea27a23 */ /* 0x100fe400000108a7 */
[--C-:B------:R-:W-:Y:S01]  /*68d0*/  FFMA.FTZ R163, R31, c[0x0][0x2d0], -R167.reuse ;  /* 0x0000b4001fa37a23 */ /* 0x100fe200000108a7 */
[----:B------:R-:W-:Y:S01]  /*68e0*/  MUFU.EX2 R156, R156 ;  /* 0x0000009c009c7308 */ /* 0x000fe20000000800 */
[C---:B------:R-:W-:Y:S01]  /*68f0*/  HMMA.16816.F32 R92, R120.reuse, R126, R92 ;  /* 0x0000007e785c723c */ /* 0x040fe2000000185c */
[----:B------:R-:W2:Y:S03]  /*6900*/  LDSM.16.MT88.4 R124, [R195+0x1100] ;  /* 0x00110000c37c783b */ /* 0x000ea60000004200 */
[----:B------:R-:W-:Y:S04]  /*6910*/  FFMA.FTZ R167, R35, c[0x0][0x2d0], -R167 ;  /* 0x0000b40023a77a23 */ /* 0x000fe800000108a7 */
[C---:B-1----:R-:W-:Y:S01]  /*6920*/  HMMA.16816.F32 R96, R120.reuse, R128, R96 ;  /* 0x000000807860723c */ /* 0x042fe20000001860 */
[----:B------:R-:W-:Y:S01]  /*6930*/  LDSM.16.MT88.4 R28, [R188+0x5100] ;  /* 0x00510000bc1c783b */ /* 0x000fe20000004200 */
[----:B------:R-:W1:Y:S06]  /*6940*/  MUFU.EX2 R157, R157 ;  /* 0x0000009d009d7308 */ /* 0x000e6c0000000800 */
[C---:B------:R-:W-:Y:S01]  /*6950*/  HMMA.16816.F32 R100, R120.reuse, R130, R100 ;  /* 0x000000827864723c */ /* 0x040fe20000001864 */
[----:B------:R-:W1:Y:S03]  /*6960*/  LDSM.16.MT88.4 R128, [R190+0x1100] ;  /* 0x00110000be80783b */ /* 0x000e660000004200 */
[----:B------:R-:W-:Y:S04]  /*6970*/  MUFU.EX2 R158, R158 ;  /* 0x0000009e009e7308 */ /* 0x000fe80000000800 */
[C---:B---3--:R-:W-:Y:S01]  /*6980*/  HMMA.16816.F32 R12, R120.reuse, R136, R12 ;  /* 0x00000088780c723c */ /* 0x048fe2000000180c */
[----:B------:R-:W-:Y:S05]  /*6990*/  LDSM.16.MT88.4 R32, [R189+0x1900] ;  /* 0x00190000bd20783b */ /* 0x000fea0000004200 */
[----:B------:R-:W3:Y:S02]  /*69a0*/  MUFU.EX2 R159, R159 ;  /* 0x0000009f009f7308 */ /* 0x000ee40000000800 */
[C---:B------:R-:W-:Y:S01]  /*69b0*/  HMMA.16816.F32 R104, R120.reuse, R138, R104 ;  /* 0x0000008a7868723c */ /* 0x040fe20000001868 */
[----:B------:R-:W2:Y:S07]  /*69c0*/  LDSM.16.MT88.4 R136, [R188+0x1100] ;  /* 0x00110000bc88783b */ /* 0x000eae0000004200 */
[C---:B----4-:R-:W-:Y:S01]  /*69d0*/  HMMA.16816.F32 R108, R120.reuse, R140, R108 ;  /* 0x0000008c786c723c */ /* 0x050fe2000000186c */
[----:B------:R-:W-:Y:S07]  /*69e0*/  MUFU.EX2 R160, R160 ;  /* 0x000000a000a07308 */ /* 0x000fee0000000800 */
[C---:B------:R-:W-:Y:S01]  /*69f0*/  HMMA.16816.F32 R112, R120.reuse, R142, R112 ;  /* 0x0000008e7870723c */ /* 0x040fe20000001870 */
[----:B------:R-:W4:Y:S02]  /*6a00*/  LDSM.16.MT88.4 R140, [R195+0x3100] ;  /* 0x00310000c38c783b */ /* 0x000f240000004200 */
        /* <DEDUP_REMOVED lines=10> */
[----:B---3--:R-:W-:Y:S03]  /*6ab0*/  F2FP.PACK_AB R23, R159, R158 ;  /* 0x0000009e9f17723e */ /* 0x008fe600000000ff */
[----:B------:R-:W-:Y:S02]  /*6ac0*/  FADD.FTZ R154, R154, R5 ;  /* 0x000000059a9a7221 */ /* 0x000fe40000010000 */
[----:B------:R-:W-:Y:S02]  /*6ad0*/  FADD.FTZ R153, R153, R152 ;  /* 0x0000009899997221 */ /* 0x000fe40000010000 */
[C---:B--2---:R-:W-:Y:S02]  /*6ae0*/  HMMA.16816.F32 R8, R20.reuse, R124, R8 ;  /* 0x0000007c1408723c */ /* 0x044fe40000001808 */
[----:B------:R-:W2:Y:S03]  /*6af0*/  MUFU.EX2 R219, R168 ;  /* 0x000000a800db7308 */ /* 0x000ea60000000800 */
[----:B------:R-:W-:Y:S02]  /*6b00*/  FADD.FTZ R155, R155, R154 ;  /* 0x0000009a9b9b7221 */ /* 0x000fe40000010000 */
[----:B------:R-:W-:Y:S01]  /*6b10*/  FADD.FTZ R156, R156, R153 ;  /* 0x000000999c9c7221 */ /* 0x000fe20000010000 */
[C---:B------:R-:W-:Y:S01]  /*6b20*/  HMMA.16816.F32 R36, R20.reuse, R126, R36 ;  /* 0x0000007e1424723c */ /* 0x040fe20000001824 */
[----:B------:R-:W-:Y:S03]  /*6b30*/  LDSM.16.MT88.4 R124, [R190+0x5100] ;  /* 0x00510000be7c783b */ /* 0x000fe60000004200 */
[----:B------:R-:W3:Y:S01]  /*6b40*/  MUFU.EX2 R167, R167 ;  /* 0x000000a700a77308 */ /* 0x000ee20000000800 */
[----:B------:R-:W-:Y:S02]  /*6b50*/  FADD.FTZ R158, R158, R155 ;  /* 0x0000009b9e9e7221 */ /* 0x000fe40000010000 */
[----:B------:R-:W-:Y:S01]  /*6b60*/  FADD.FTZ R157, R157, R156 ;  /* 0x0000009c9d9d7221 */ /* 0x000fe20000010000 */
[C---:B------:R-:W-:Y:S04]  /*6b70*/  HMMA.16816.F32 R40, R20.reuse, R128, R40 ;  /* 0x000000801428723c */ /* 0x040fe80000001828 */
[----:B------:R-:W-:Y:S04]  /*6b80*/  FADD.FTZ R159, R159, R158 ;  /* 0x0000009e9f9f7221 */ /* 0x000fe80000010000 */
[C---:B------:R-:W-:Y:S01]  /*6b90*/  HMMA.16816.F32 R44, R20.reuse, R130, R44 ;  /* 0x00000082142c723c */ /* 0x040fe2000000182c */
[----:B------:R-:W-:Y:S07]  /*6ba0*/  LDSM.16.MT88.4 R128, [R189+0x5100] ;  /* 0x00510000bd80783b */ /* 0x000fee0000004200 */
[C---:B------:R-:W-:Y:S08]  /*6bb0*/  HMMA.16816.F32 R48, R20.reuse, R24, R48 ;  /* 0x000000181430723c */ /* 0x040ff00000001830 */
[C---:B------:R-:W-:Y:S01]  /*6bc0*/  HMMA.16816.F32 R52, R20.reuse, R26, R52 ;  /* 0x0000001a1434723c */ /* 0x040fe20000001834 */
[----:B------:R-:W1:Y:S07]  /*6bd0*/  LDSM.16.MT88.4 R24, [R195+0x5100] ;  /* 0x00510000c318783b */ /* 0x000e6e0000004200 */
[C---:B------:R-:W-:Y:S08]  /*6be0*/  HMMA.16816.F32 R56, R20.reuse, R136, R56 ;  /* 0x000000881438723c */ /* 0x040ff00000001838 */
[C---:B------:R-:W-:Y:S01]  /*6bf0*/  HMMA.16816.F32 R60, R20.reuse, R138, R60 ;  /* 0x0000008a143c723c */ /* 0x040fe2000000183c */
[----:B------:R-:W-:Y:S07]  /*6c00*/  LDSM.16.MT88.4 R136, [R195+0x3900] ;  /* 0x00390000c388783b */ /* 0x000fee0000004200 */
[C---:B----4-:R-:W-:Y:S08]  /*6c10*/  HMMA.16816.F32 R64, R20.reuse, R140, R64 ;  /* 0x0000008c1440723c */ /* 0x050ff00000001840 */
        /* <DEDUP_REMOVED lines=8> */
[C---:B-----5:R-:W-:Y:S08]  /*6ca0*/  HMMA.16816.F32 R88, R20.reuse, R120, R88 ;  /* 0x000000781458723c */ /* 0x060ff00000001858 */
[C---:B------:R-:W-:Y:S01]  /*6cb0*/  HMMA.16816.F32 R92, R20.reuse, R122, R92 ;  /* 0x0000007a145c723c */ /* 0x040fe2000000185c */
[----:B------:R-:W-:Y:S07]  /*6cc0*/  LDSM.16.MT88.4 R120, [R190+0x1900] ;  /* 0x00190000be78783b */ /* 0x000fee0000004200 */
[C---:B-1----:R-:W-:Y:S08]  /*6cd0*/  HMMA.16816.F32 R96, R20.reuse, R24, R96 ;  /* 0x000000181460723c */ /* 0x042ff00000001860 */
[C---:B------:R-:W-:Y:S01]  /*6ce0*/  HMMA.16816.F32 R100, R20.reuse, R26, R100 ;  /* 0x0000001a1464723c */ /* 0x040fe20000001864 */
[----:B------:R-:W1:Y:S07]  /*6cf0*/  LDSM.16.MT88.4 R24, [R195+0x1900] ;  /* 0x00190000c318783b */ /* 0x000e6e0000004200 */
[C---:B------:R-:W-:Y:S08]  /*6d00*/  HMMA.16816.F32 R12, R20.reuse, R124, R12 ;  /* 0x0000007c140c723c */ /* 0x040ff0000000180c */
[C---:B------:R-:W-:Y:S01]  /*6d10*/  HMMA.16816.F32 R104, R20.reuse, R126, R104 ;  /* 0x0000007e1468723c */ /* 0x040fe20000001868 */
[----:B------:R-:W4:Y:S07]  /*6d20*/  LDSM.16.MT88.4 R124, [R188+0x1900] ;  /* 0x00190000bc7c783b */ /* 0x000f2e0000004200 */
[C---:B------:R-:W-:Y:S08]  /*6d30*/  HMMA.16816.F32 R108, R20.reuse, R128, R108 ;  /* 0x00000080146c723c */ /* 0x040ff0000000186c */
[C---:B------:R-:W-:Y:S08]  /*6d40*/  HMMA.16816.F32 R112, R20.reuse, R130, R112 ;  /* 0x000000821470723c */ /* 0x040ff00000001870 */
[C---:B------:R-:W-:Y:S08]  /*6d50*/  HMMA.16816.F32 R16, R20.reuse, R28, R16 ;  /* 0x0000001c1410723c */ /* 0x040ff00000001810 */
[----:B------:R-:W-:Y:S01]  /*6d60*/  HMMA.16816.F32 R116, R20, R30, R116 ;  /* 0x0000001e1474723c */ /* 0x000fe20000001874 */
[----:B------:R-:W5:Y:S06]  /*6d70*/  LDSM.16.MT88.4 R28, [R189+0x3900] ;  /* 0x00390000bd1c783b */ /* 0x000f6c0000004200 */
[----:B------:R-:W-:Y:S01]  /*6d80*/  F2FP.PACK_AB R20, R161, R160 ;  /* 0x000000a0a114723e */ /* 0x000fe200000000ff */
[----:B------:R-:W-:Y:S01]  /*6d90*/  FADD.FTZ R160, R160, R157 ;  /* 0x0000009da0a07221 */ /* 0x000fe20000010000 */
[----:B------:R-:W-:Y:S03]  /*6da0*/  F2FP.PACK_AB R21, R163, R162 ;  /* 0x000000a2a315723e */ /* 0x000fe600000000ff */
[----:B--2---:R-:W-:Y:S01]  /*6db0*/  F2FP.PACK_AB R22, R219, R214 ;  /* 0x000000d6db16723e */ /* 0x004fe200000000ff */
[----:B------:R-:W-:Y:S01]  /*6dc0*/  FADD.FTZ R162, R162, R159 ;  /* 0x0000009fa2a27221 */ /* 0x000fe20000010000 */
[----:B---3--:R-:W-:Y:S01]  /*6dd0*/  F2FP.PACK_AB R23, R167, R216 ;  /* 0x000000d8a717723e */ /* 0x008fe200000000ff */
[----:B------:R-:W-:Y:S02]  /*6de0*/  FADD.FTZ R161, R161, R160 ;  /* 0x000000a0a1a17221 */ /* 0x000fe40000010000 */
[----:B------:R-:W-:Y:S02]  /*6df0*/  FADD.FTZ R163, R163, R162 ;  /* 0x000000a2a3a37221 */ /* 0x000fe40000010000 */
[----:B------:R-:W-:Y:S02]  /*6e00*/  FADD.FTZ R214, R214, R161 ;  /* 0x000000a1d6d67221 */ /* 0x000fe40000010000 */
[C---:B-1----:R-:W-:Y:S01]  /*6e10*/  HMMA.16816.F32 R128, R20.reuse, R24, R8 ;  /* 0x000000181480723c */ /* 0x042fe20000001808 */
[----:B------:R-:W1:Y:S02]  /*6e20*/  LDSM.16.MT88.4 R8, [R190+0x5900] ;  /* 0x00590000be08783b */ /* 0x000e640000004200 */
[----:B------:R-:W-:Y:S02]  /*6e30*/  FADD.FTZ R216, R216, R163 ;  /* 0x000000a3d8d87221 */ /* 0x000fe40000010000 */
[----:B------:R-:W-:Y:S02]  /*6e40*/  FADD.FTZ R217, R219, R214 ;  /* 0x000000d6dbd97221 */ /* 0x000fe40000010000 */
[----:B------:R-:W-:Y:S01]  /*6e50*/  FADD.FTZ R215, R167, R216 ;  /* 0x000000d8a7d77221 */ /* 0x000fe20000010000 */
        /* <DEDUP_REMOVED lines=12> */
[C---:B-----5:R-:W-:Y:S08]  /*6f20*/  HMMA.16816.F32 R80, R20.reuse, R28, R80 ;  /* 0x0000001c1450723c */ /* 0x060ff00000001850 */
[C---:B------:R-:W-:Y:S01]  /*6f30*/  HMMA.16816.F32 R84, R20.reuse, R30, R84 ;  /* 0x0000001e1454723c */ /* 0x040fe20000001854 */
[----:B------:R-:W3:Y:S07]  /*6f40*/  LDSM.16.MT88.4 R28, [R188+0x5900] ;  /* 0x00590000bc1c783b */ /* 0x000eee0000004200 */
[C---:B------:R-:W-:Y:S08]  /*6f50*/  HMMA.16816.F32 R88, R20.reuse, R144, R88 ;  /* 0x000000901458723c */ /* 0x040ff00000001858 */
[C---:B------:R-:W-:Y:S08]  /*6f60*/  HMMA.16816.F32 R92, R20.reuse, R146, R92 ;  /* 0x00000092145c723c */ /* 0x040ff0000000185c */
[C---:B------:R-:W-:Y:S08]  /*6f70*/  HMMA.16816.F32 R96, R20.reuse, R148, R96 ;  /* 0x000000941460723c */ /* 0x040ff00000001860 */
[C---:B------:R-:W-:Y:S08]  /*6f80*/  HMMA.16816.F32 R100, R20.reuse, R150, R100 ;  /* 0x000000961464723c */ /* 0x040ff00000001864 */
[C---:B-1----:R-:W-:Y:S08]  /*6f90*/  HMMA.16816.F32 R124, R20.reuse, R8, R12 ;  /* 0x00000008147c723c */ /* 0x042ff0000000180c */
[C---:B------:R-:W-:Y:S08]  /*6fa0*/  HMMA.16816.F32 R104, R20.reuse, R10, R104 ;  /* 0x0000000a1468723c */ /* 0x040ff00000001868 */
[C---:B--2---:R-:W-:Y:S08]  /*6fb0*/  HMMA.16816.F32 R108, R20.reuse, R24, R108 ;  /* 0x00000018146c723c */ /* 0x044ff0000000186c */
[C---:B------:R-:W-:Y:S08]  /*6fc0*/  HMMA.16816.F32 R112, R20.reuse, R26, R112 ;  /* 0x0000001a1470723c */ /* 0x040ff00000001870 */
[C---:B---3--:R-:W-:Y:S08]  /*6fd0*/  HMMA.16816.F32 R120, R20.reuse, R28, R16 ;  /* 0x0000001c1478723c */ /* 0x048ff00000001810 */
[----:B------:R-:W-:Y:S01]  /*6fe0*/  HMMA.16816.F32 R116, R20, R30, R116 ;  /* 0x0000001e1474723c */ /* 0x000fe20000001874 */
[----:B------:R-:W-:-:S07]  /*6ff0*/  @P0 BRA `(.L_x_33) ;  /* 0xffffda0000000947 */ /* 0x000fce000383ffff */
.L_x_32:
[----:B------:R-:W1:Y:S01]  /*7000*/  SHFL.BFLY PT, R6, R217, 0x2, 0x1f ;  /* 0x0c401f00d9067f89 */ /* 0x000e6200000e0000 */
[----:B------:R-:W-:-:S02]  /*7010*/  MOV R4, RZ ;  /* 0x000000ff00047202 */ /* 0x000fc40000000f00 */
[----:B------:R-:W-:Y:S01]  /*7020*/  MOV R2, RZ ;  /* 0x000000ff00027202 */ /* 0x000fe20000000f00 */
[----:B------:R-:W2:Y:S01]  /*7030*/  SHFL.BFLY PT, R0, R215, 0x2, 0x1f ;  /* 0x0c401f00d7007f89 */ /* 0x000ea200000e0000 */
[----:B------:R-:W-:Y:S02]  /*7040*/  MOV R8, 0xff800000 ;  /* 0xff80000000087802 */ /* 0x000fe40000000f00 */
[----:B------:R-:W-:Y:S01]  /*7050*/  PLOP3.LUT P2, PT, PT, PT, PT, 0x8, 0x0 ;  /* 0x000000000000781c */ /* 0x000fe20003f4e170 */
[----:B-1----:R-:W-:Y:S02]  /*7060*/  FADD.FTZ R6, R6, R217 ;  /* 0x000000d906067221 */ /* 0x002fe40000010000 */
[----:B--2---:R-:W-:-:S03]  /*7070*/  FADD.FTZ R7, R0, R215 ;  /* 0x000000d700077221 */ /* 0x004fc60000010000 */
[----:B------:R-:W1:Y:S04]  /*7080*/  SHFL.BFLY PT, R5, R6, 0x1, 0x1f ;  /* 0x0c201f0006057f89 */ /* 0x000e6800000e0000 */
[----:B------:R-:W2:Y:S01]  /*7090*/  SHFL.BFLY PT, R0, R7, 0x1, 0x1f ;  /* 0x0c201f0007007f89 */ /* 0x000ea200000e0000 */
[----:B-1----:R-:W-:Y:S01]  /*70a0*/  FADD.FTZ R5, R6, R5 ;  /* 0x0000000506057221 */ /* 0x002fe20000010000 */
[----:B------:R-:W-:Y:S01]  /*70b0*/  MOV R6, 0xff800000 ;  /* 0xff80000000067802 */ /* 0x000fe20000000f00 */
[----:B--2---:R-:W-:-:S03]  /*70c0*/  FADD.FTZ R0, R0, R7 ;  /* 0x0000000700007221 */ /* 0x004fc60000010000 */
[----:B------:R-:W-:Y:S02]  /*70d0*/  FSETP.NE.FTZ.AND P1, PT, R5, RZ, PT ;  /* 0x000000ff0500720b */ /* 0x000fe40003f35000 */
[----:B------:R-:W-:-:S11]  /*70e0*/  FSETP.NE.FTZ.AND P0, PT, R0, RZ, PT ;  /* 0x000000ff0000720b */ /* 0x000fd60003f15000 */
[----:B------:R-:W1:Y:S01]  /*70f0*/  @P1 MUFU.RCP R4, R5 ;  /* 0x0000000500041308 */ /* 0x000e620000001000 */
[----:B------:R-:W-:-:S05]  /*7100*/  @P1 MOV R7, 0x3f317218 ;  /* 0x3f31721800071802 */ /* 0x000fca0000000f00 */
[----:B------:R-:W-:Y:S02]  /*7110*/  @P1 FMUL.FTZ R7, R7, c[0x0][0x2d0] ;  /* 0x0000b40007071a20 */ /* 0x000fe40000410000 */
[----:B------:R-:W-:Y:S08]  /*7120*/  @P0 MUFU.RCP R2, R0 ;  /* 0x0000000000020308 */ /* 0x000ff00000001000 */
[----:B------:R-:W2:Y:S01]  /*7130*/  @P1 MUFU.LG2 R5, R5 ;  /* 0x0000000500051308 */ /* 0x000ea20000000c00 */
[----:B-1----:R-:W-:-:S02]  /*7140*/  FMUL.FTZ R128, R4, R128 ;  /* 0x0000008004807220 */ /* 0x002fc40000410000 */
[C---:B------:R-:W-:Y:S02]  /*7150*/  FMUL.FTZ R129, R4.reuse, R129 ;  /* 0x0000008104817220 */ /* 0x040fe40000410000 */
[C---:B------:R-:W-:Y:S02]  /*7160*/  FMUL.FTZ R36, R4.reuse, R36 ;  /* 0x0000002404247220 */ /* 0x040fe40000410000 */
[C---:B------:R-:W-:Y:S01]  /*7170*/  FMUL.FTZ R37, R4.reuse, R37 ;  /* 0x0000002504257220 */ /* 0x040fe20000410000 */
[----:B------:R-:W1:Y:S01]  /*7180*/  @P0 MUFU.LG2 R0, R0 ;  /* 0x0000000000000308 */ /* 0x000e620000000c00 */
[C---:B------:R-:W-:Y:S02]  /*7190*/  FMUL.FTZ R40, R4.reuse, R40 ;  /* 0x0000002804287220 */ /* 0x040fe40000410000 */
[C---:B------:R-:W-:Y:S02]  /*71a0*/  FMUL.FTZ R41, R4.reuse, R41 ;  /* 0x0000002904297220 */ /* 0x040fe40000410000 */
[----:B------:R-:W-:-:S02]  /*71b0*/  FMUL.FTZ R44, R4, R44 ;  /* 0x0000002c042c7220 */ /* 0x000fc40000410000 */
[C---:B------:R-:W-:Y:S02]  /*71c0*/  FMUL.FTZ R45, R4.reuse, R45 ;  /* 0x0000002d042d7220 */ /* 0x040fe40000410000 */
[C---:B------:R-:W-:Y:S02]  /*71d0*/  FMUL.FTZ R48, R4.reuse, R48 ;  /* 0x0000003004307220 */ /* 0x040fe40000410000 */
[C---:B------:R-:W-:Y:S02]  /*71e0*/  FMUL.FTZ R49, R4.reuse, R49 ;  /* 0x0000003104317220 */ /* 0x040fe40000410000 */
        /* <DEDUP_REMOVED lines=37> */
[----:B------:R-:W-:Y:S01]  /*7440*/  FMUL.FTZ R117, R4, R117 ;  /* 0x0000007504757220 */ /* 0x000fe20000410000 */
[----:B------:R-:W-:Y:S01]  /*7450*/  @P0 MOV R4, 0x3f317218 ;  /* 0x3f31721800040802 */ /* 0x000fe20000000f00 */
[----:B--2---:R-:W-:-:S02]  /*7460*/  @P1 FMUL.FTZ R5, R5, 0.69314718246459960938 ;  /* 0x3f31721805051820 */ /* 0x004fc40000410000 */
[----:B-1----:R-:W-:Y:S02]  /*7470*/  @P0 FMUL.FTZ R0, R0, 0.69314718246459960938 ;  /* 0x3f31721800000820 */ /* 0x002fe40000410000 */
[----:B------:R-:W-:Y:S02]  /*7480*/  @P0 FMUL.FTZ R4, R4, c[0x0][0x2d0] ;  /* 0x0000b40004040a20 */ /* 0x000fe40000410000 */
        /* <DEDUP_REMOVED lines=47> */
[----:B------:R-:W-:Y:S02]  /*7780*/  FMUL.FTZ R119, R2, R119 ;  /* 0x0000007702777220 */ /* 0x000fe40000410000 */
[----:B------:R-:W-:Y:S02]  /*7790*/  @P1 FFMA.FTZ R6, R7, R132, R5 ;  /* 0x0000008407061223 */ /* 0x000fe40000010005 */
[----:B------:R-:W-:Y:S02]  /*77a0*/  @P0 FFMA.FTZ R8, R4, R3, R0 ;  /* 0x0000000304080223 */ /* 0x000fe40000010000 */
.L_x_24:
[----:B------:R-:W-:Y:S01]  /*77b0*/  USHF.R.S32.HI UR8, URZ, 0x1f, UR9 ;  /* 0x0000001f3f087899 */ /* 0x000fe20008011409 */
[----:B------:R-:W-:Y:S05]  /*77c0*/  @P2 BRA `(.L_x_36) ;  /* 0x000017e000002947 */ /* 0x000fea0003800000 */
[----:B------:R-:W1:Y:S01]  /*77d0*/  S2R R0, SR_TID.X ;  /* 0x0000000000007919 */ /* 0x000e620000002100 */
[----:B------:R-:W-:Y:S01]  /*77e0*/  F2FP.PACK_AB R128, R129, R128 ;  /* 0x000000808180723e */ /* 0x000fe200000000ff */
[----:B------:R-:W-:Y:S01]  /*77f0*/  ULDC.64 UR4, c[0x0][0x500] ;  /* 0x0001400000047ab9 */ /* 0x000fe20000000a00 */
[----:B------:R-:W-:Y:S01]  /*7800*/  F2FP.PACK_AB R130, R131, R130 ;  /* 0x000000828382723e */ /* 0x000fe200000000ff */
[----:B------:R-:W-:Y:S01]  /*7810*/  UISETP.NE.U32.AND UP1, UPT, URZ, UR4, UPT ;  /* 0x000000043f00728c */ /* 0x000fe2000bf25070 */
[----:B------:R-:W-:Y:S01]  /*7820*/  F2FP.PACK_AB R36, R37, R36 ;  /* 0x000000242524723e */ /* 0x000fe200000000ff */
[----:B------:R-:W-:Y:S01]  /*7830*/  UMOV UR6, 0x4 ;  /* 0x0000000400067882 */ /* 0x000fe20000000000 */
[----:B------:R-:W-:Y:S01]  /*7840*/  F2FP.PACK_AB R38, R39, R38 ;  /* 0x000000262726723e */ /* 0x000fe200000000ff */
[----:B------:R-:W-:Y:S01]  /*7850*/  UISETP.NE.AND.EX UP1, UPT, URZ, UR5, UPT, UP1 ;  /* 0x000000053f00728c */ /* 0x000fe2000bf25310 */
[----:B------:R-:W-:-:S02]  /*7860*/  F2FP.PACK_AB R40, R41, R40 ;  /* 0x000000282928723e */ /* 0x000fc400000000ff */
[----:B------:R-:W-:Y:S01]  /*7870*/  F2FP.PACK_AB R42, R43, R42 ;  /* 0x0000002a2b2a723e */ /* 0x000fe200000000ff */
[----:B------:R-:W-:Y:S01]  /*7880*/  ULDC.64 UR4, c[0x0][0x500] ;  /* 0x0001400000047ab9 */ /* 0x000fe20000000a00 */
[----:B------:R-:W-:Y:S01]  /*7890*/  F2FP.PACK_AB R44, R45, R44 ;  /* 0x0000002c2d2c723e */ /* 0x000fe200000000ff */
[----:B------:R-:W-:Y:S01]  /*78a0*/  UIMAD.WIDE UR4, UR16, UR6, UR4 ;  /* 0x00000006100472a5 */ /* 0x000fe2000f8e0204 */
[----:B------:R-:W-:Y:S02]  /*78b0*/  F2FP.PACK_AB R46, R47, R46 ;  /* 0x0000002e2f2e723e */ /* 0x000fe400000000ff */
[----:B------:R-:W-:Y:S02]  /*78c0*/  F2FP.PACK_AB R48, R49, R48 ;  /* 0x000000303130723e */ /* 0x000fe400000000ff */
[----:B------:R-:W-:Y:S02]  /*78d0*/  F2FP.PACK_AB R50, R51, R50 ;  /* 0x000000323332723e */ /* 0x000fe400000000ff */
[----:B------:R-:W-:-:S02]  /*78e0*/  F2FP.PACK_AB R52, R53, R52 ;  /* 0x000000343534723e */ /* 0x000fc400000000ff */
[----:B------:R-:W-:Y:S02]  /*78f0*/  F2FP.PACK_AB R54, R55, R54 ;  /* 0x000000363736723e */ /* 0x000fe400000000ff */
[----:B-1----:R-:W-:Y:S02]  /*7900*/  SHF.R.S32.HI R3, RZ, 0x1f, R0 ;  /* 0x0000001fff037819 */ /* 0x002fe40000011400 */
[----:B------:R-:W-:Y:S02]  /*7910*/  F2FP.PACK_AB R56, R57, R56 ;  /* 0x000000383938723e */ /* 0x000fe400000000ff */
[----:B------:R-:W-:Y:S02]  /*7920*/  LEA.HI R2, R3, R0, RZ, 0x2 ;  /* 0x0000000003027211 */ /* 0x000fe400078f10ff */
[----:B------:R-:W-:Y:S02]  /*7930*/  F2FP.PACK_AB R58, R59, R58 ;  /* 0x0000003a3b3a723e */ /* 0x000fe400000000ff */
[----:B------:R-:W-:-:S02]  /*7940*/  SHF.R.S32.HI R5, RZ, 0x2, R2 ;  /* 0x00000002ff057819 */ /* 0x000fc40000011402 */
[----:B------:R-:W-:Y:S02]  /*7950*/  SHF.R.S32.HI R4, RZ, 0x1f, R2 ;  /* 0x0000001fff047819 */ /* 0x000fe40000011402 */
[----:B------:R-:W-:Y:S02]  /*7960*/  LOP3.LUT R7, R2, 0xfffffffc, RZ, 0xc0, !PT ;  /* 0xfffffffc02077812 */ /* 0x000fe400078ec0ff */
[----:B------:R-:W-:Y:S02]  /*7970*/  LEA.HI R4, R4, R5, RZ, 0x3 ;  /* 0x0000000504047211 */ /* 0x000fe400078f18ff */
[----:B------:R-:W-:Y:S01]  /*7980*/  F2FP.PACK_AB R60, R61, R60 ;  /* 0x0000003c3d3c723e */ /* 0x000fe200000000ff */
[----:B------:R-:W-:Y:S01]  /*7990*/  IMAD.IADD R7, R0, 0x1, -R7 ;  /* 0x0000000100077824 */ /* 0x000fe200078e0a07 */
[----:B------:R-:W-:Y:S02]  /*79a0*/  LOP3.LUT R4, R4, 0xfffffff8, RZ, 0xc0, !PT ;  /* 0xfffffff804047812 */ /* 0x000fe400078ec0ff */
[----:B------:R-:W-:-:S02]  /*79b0*/  F2FP.PACK_AB R62, R63, R62 ;  /* 0x0000003e3f3e723e */ /* 0x000fc400000000ff */
[----:B------:R-:W-:Y:S01]  /*79c0*/  F2FP.PACK_AB R64, R65, R64 ;  /* 0x000000404140723e */ /* 0x000fe200000000ff */
[----:B------:R-:W-:Y:S01]  /*79d0*/  IMAD.IADD R5, R5, 0x1, -R4 ;  /* 0x0000000105057824 */ /* 0x000fe200078e0a04 */
[----:B------:R-:W-:Y:S02]  /*79e0*/  LEA.HI R4, R3, R0, RZ, 0x5 ;  /* 0x0000000003047211 */ /* 0x000fe400078f28ff */
[----:B------:R-:W-:Y:S01]  /*79f0*/  F2FP.PACK_AB R66, R67, R66 ;  /* 0x000000424342723e */ /* 0x000fe200000000ff */
[C---:B------:R-:W-:Y:S01]  /*7a00*/  IMAD.SHL.U32 R9, R5.reuse, 0x40, RZ ;  /* 0x0000004005097824 */ /* 0x040fe200078e00ff */
[----:B------:R-:W-:Y:S02]  /*7a10*/  SHF.R.S32.HI R2, RZ, 0x5, R4 ;  /* 0x00000005ff027819 */ /* 0x000fe40000011404 */
[----:B------:R-:W-:Y:S02]  /*7a20*/  LOP3.LUT R11, R5, 0x1, RZ, 0xc0, !PT ;  /* 0x00000001050b7812 */ /* 0x000fe400078ec0ff */
[----:B------:R-:W-:Y:S01]  /*7a30*/  LOP3.LUT R9, R9, 0x1c0, RZ, 0xc0, !PT ;  /* 0x000001c009097812 */ /* 0x000fe200078ec0ff */
[----:B------:R-:W-:Y:S01]  /*7a40*/  IMAD R10, R2, 0x200, R7 ;  /* 0x00000200020a7824 */ /* 0x000fe200078e0207 */
[----:B------:R-:W-:-:S02]  /*7a50*/  ISETP.NE.U32.AND P0, PT, R11, 0x1, PT ;  /* 0x000000010b00780c */ /* 0x000fc40003f05070 */
[----:B------:R-:W-:Y:S02]  /*7a60*/  LEA.HI R9, R9, R9, RZ, 0x1d ;  /* 0x0000000909097211 */ /* 0x000fe400078fe8ff */
[----:B------:R-:W-:Y:S01]  /*7a70*/  R2P PR, R5, 0x6 ;  /* 0x0000000605007804 */ /* 0x000fe20000000000 */
[----:B------:R-:W-:Y:S01]  /*7a80*/  IMAD.MOV.U32 R5, RZ, RZ, 0x20 ;  /* 0x00000020ff057424 */ /* 0x000fe200078e00ff */
[----:B------:R-:W-:Y:S01]  /*7a90*/  F2FP.PACK_AB R68, R69, R68 ;  /* 0x000000444544723e */ /* 0x000fe200000000ff */
[----:B------:R-:W-:Y:S01]  /*7aa0*/  IMAD.U32 R9, R10, 0x2, R9 ;  /* 0x000000020a097824 */ /* 0x000fe200078e0009 */
[----:B------:R-:W-:Y:S02]  /*7ab0*/  F2FP.PACK_AB R70, R71, R70 ;  /* 0x000000464746723e */ /* 0x000fe400000000ff */
[----:B------:R-:W-:Y:S01]  /*7ac0*/  F2FP.PACK_AB R72, R73, R72 ;  /* 0x000000484948723e */ /* 0x000fe200000000ff */
[----:B------:R-:W-:Y:S01]  /*7ad0*/  IMAD.SHL.U32 R9, R9, 0x2, RZ ;  /* 0x0000000209097824 */ /* 0x000fe200078e00ff */
[----:B------:R-:W-:Y:S01]  /*7ae0*/  BAR.SYNC.DEFER_BLOCKING 0x1, 0x100 ;  /* 0x0044000000007b1d */ /* 0x000fe20000010000 */
[----:B------:R-:W-:-:S02]  /*7af0*/  F2FP.PACK_AB R74, R75, R74 ;  /* 0x0000004a4b4a723e */ /* 0x000fc400000000ff */
[----:B------:R-:W-:Y:S02]  /*7b00*/  F2FP.PACK_AB R76, R77, R76 ;  /* 0x0000004c4d4c723e */ /* 0x000fe400000000ff */
[C---:B------:R-:W-:Y:S02]  /*7b10*/  IADD3 R10, R9.reuse, 0x80, RZ ;  /* 0x00000080090a7810 */ /* 0x040fe40007ffe0ff */
[----:B------:R-:W-:Y:S02]  /*7b20*/  IADD3 R11, R9, 0x70, RZ ;  /* 0x00000070090b7810 */ /* 0x000fe40007ffe0ff */
[----:B------:R-:W-:Y:S02]  /*7b30*/  @P0 IADD3 R11, R10, 0x10, RZ ;  /* 0x000000100a0b0810 */ /* 0x000fe40007ffe0ff */
[----:B------:R-:W-:Y:S01]  /*7b40*/  SEL R10, R5, 0xffffffe0, !P1 ;  /* 0xffffffe0050a7807 */ /* 0x000fe20004800000 */
[----:B------:R-:W-:Y:S01]  /*7b50*/  IMAD.MOV.U32 R5, RZ, RZ, 0x40 ;  /* 0x00000040ff057424 */ /* 0x000fe200078e00ff */
[----:B------:R-:W-:-:S02]  /*7b60*/  F2FP.PACK_AB R78, R79, R78 ;  /* 0x0000004e4f4e723e */ /* 0x000fc400000000ff */
[----:B------:R-:W-:Y:S01]  /*7b70*/  F2FP.PACK_AB R80, R81, R80 ;  /* 0x000000505150723e */ /* 0x000fe200000000ff */
[----:B------:R-:W-:Y:S01]  /*7b80*/  IMAD.IADD R13, R9, 0x1, R10 ;  /* 0x00000001090d7824 */ /* 0x000fe200078e020a */
[----:B------:R-:W-:Y:S01]  /*7b90*/  SEL R12, R5, 0xffffffc0, !P2 ;  /* 0xffffffc0050c7807 */ /* 0x000fe20005000000 */
[--C-:B------:R-:W-:Y:S01]  /*7ba0*/  IMAD.IADD R5, R10, 0x1, R11.reuse ;  /* 0x000000010a057824 */ /* 0x100fe200078e020b */
[----:B------:R-:W-:Y:S01]  /*7bb0*/  F2FP.PACK_AB R82, R83, R82 ;  /* 0x000000525352723e */ /* 0x000fe200000000ff */
[----:B------:R-:W-:Y:S01]  /*7bc0*/  IMAD.U32 R10, RZ, RZ, UR4 ;  /* 0x00000004ff0a7e24 */ /* 0x000fe2000f8e00ff */
[----:B------:R-:W-:Y:S01]  /*7bd0*/  F2FP.PACK_AB R84, R85, R84 ;  /* 0x000000545554723e */ /* 0x000fe200000000ff */
[--C-:B------:R-:W-:Y:S01]  /*7be0*/  IMAD.IADD R15, R9, 0x1, R12.reuse ;  /* 0x00000001090f7824 */ /* 0x100fe200078e020c */
[----:B------:R-:W-:Y:S01]  /*7bf0*/  F2FP.PACK_AB R86, R87, R86 ;  /* 0x000000565756723e */ /* 0x000fe200000000ff */
[----:B------:R-:W-:Y:S01]  /*7c00*/  STS [R9+0x80], R128 ;  /* 0x0000808009007388 */ /* 0x000fe20000000800 */
[C---:B------:R-:W-:Y:S01]  /*7c10*/  IMAD.IADD R17, R12.reuse, 0x1, R11 ;  /* 0x000000010c117824 */ /* 0x040fe200078e020b */
[----:B------:R-:W-:Y:S01]  /*7c20*/  F2FP.PACK_AB R88, R89, R88 ;  /* 0x000000585958723e */ /* 0x000fe200000000ff */
[----:B------:R-:W-:Y:S01]  /*7c30*/  IMAD.IADD R19, R12, 0x1, R13 ;  /* 0x000000010c137824 */ /* 0x000fe200078e020d */
[----:B------:R-:W-:Y:S01]  /*7c40*/  STS [R9+0x480], R130 ;  /* 0x0004808209007388 */ /* 0x000fe20000000800 */
[----:B------:R-:W-:Y:S01]  /*7c50*/  IMAD.IADD R21, R5, 0x1, R12 ;  /* 0x0000000105157824 */ /* 0x000fe200078e020c */
[----:B------:R-:W-:-:S02]  /*7c60*/  F2FP.PACK_AB R90, R91, R90 ;  /* 0x0000005a5b5a723e */ /* 0x000fc400000000ff */
[----:B------:R-:W-:Y:S01]  /*7c70*/  STS [R11], R36 ;  /* 0x000000240b007388 */ /* 0x000fe20000000800 */
[----:B------:R-:W-:Y:S02]  /*7c80*/  F2FP.PACK_AB R92, R93, R92 ;  /* 0x0000005c5d5c723e */ /* 0x000fe400000000ff */
[----:B------:R-:W-:Y:S01]  /*7c90*/  F2FP.PACK_AB R94, R95, R94 ;  /* 0x0000005e5f5e723e */ /* 0x000fe200000000ff */
[----:B------:R-:W-:Y:S01]  /*7ca0*/  STS [R11+0x400], R38 ;  /* 0x000400260b007388 */ /* 0x000fe20000000800 */
[----:B------:R-:W-:Y:S02]  /*7cb0*/  F2FP.PACK_AB R96, R97, R96 ;  /* 0x000000606160723e */ /* 0x000fe400000000ff */
[----:B------:R-:W-:Y:S01]  /*7cc0*/  F2FP.PACK_AB R98, R99, R98 ;  /* 0x000000626362723e */ /* 0x000fe200000000ff */
[----:B------:R-:W-:Y:S01]  /*7cd0*/  STS [R13+0x80], R40 ;  /* 0x000080280d007388 */ /* 0x000fe20000000800 */
[----:B------:R-:W-:Y:S02]  /*7ce0*/  F2FP.PACK_AB R100, R101, R100 ;  /* 0x000000646564723e */ /* 0x000fe400000000ff */
[----:B------:R-:W-:Y:S01]  /*7cf0*/  F2FP.PACK_AB R102, R103, R102 ;  /* 0x000000666766723e */ /* 0x000fe200000000ff */
[----:B------:R-:W-:Y:S01]  /*7d00*/  STS [R13+0x480], R42 ;  /* 0x0004802a0d007388 */ /* 0x000fe20000000800 */
[----:B------:R-:W-:-:S02]  /*7d10*/  F2FP.PACK_AB R124, R125, R124 ;  /* 0x0000007c7d7c723e */ /* 0x000fc400000000ff */
[----:B------:R-:W-:Y:S01]  /*7d20*/  F2FP.PACK_AB R126, R127, R126 ;  /* 0x0000007e7f7e723e */ /* 0x000fe200000000ff */
[----:B------:R-:W-:Y:S01]  /*7d30*/  STS [R5], R44 ;  /* 0x0000002c05007388 */ /* 0x000fe20000000800 */
        /* <DEDUP_REMOVED lines=8> */
[----:B------:R-:W-:Y:S01]  /*7dc0*/  STS [R15+0x480], R50 ;  /* 0x000480320f007388 */ /* 0x000fe20000000800 */
[----:B------:R-:W-:Y:S02]  /*7dd0*/  F2FP.PACK_AB R120, R121, R120 ;  /* 0x000000787978723e */ /* 0x000fe400000000ff */
[----:B------:R-:W-:Y:S01]  /*7de0*/  F2FP.PACK_AB R122, R123, R122 ;  /* 0x0000007a7b7a723e */ /* 0x000fe200000000ff */
[----:B------:R-:W-:Y:S01]  /*7df0*/  STS [R17], R52 ;  /* 0x0000003411007388 */ /* 0x000fe20000000800 */
[----:B------:R-:W-:Y:S02]  /*7e00*/  F2FP.PACK_AB R116, R117, R116 ;  /* 0x000000747574723e */ /* 0x000fe400000000ff */
[----:B------:R-:W-:Y:S01]  /*7e10*/  F2FP.PACK_AB R118, R119, R118 ;  /* 0x000000767776723e */ /* 0x000fe200000000ff */
[----:B------:R-:W-:Y:S01]  /*7e20*/  STS [R17+0x400], R54 ;  /* 0x0004003611007388 */ /* 0x000fe20000000800 */
[----:B------:R-:W-:-:S03]  /*7e30*/  PLOP3.LUT P0, PT, PT, PT, UP1, 0x80, 0x0 ;  /* 0x000000000000781c */ /* 0x000fc60003f0f018 */
[----:B------:R-:W-:Y:S04]  /*7e40*/  STS [R19+0x80], R56 ;  /* 0x0000803813007388 */ /* 0x000fe80000000800 */
[----:B------:R-:W-:Y:S04]  /*7e50*/  STS [R19+0x480], R58 ;  /* 0x0004803a13007388 */ /* 0x000fe80000000800 */
[----:B------:R-:W-:Y:S04]  /*7e60*/  STS [R21], R60 ;  /* 0x0000003c15007388 */ /* 0x000fe80000000800 */
        /* <DEDUP_REMOVED lines=24> */
[----:B------:R2:W-:Y:S04]  /*7ff0*/  STS [R5+0x8400], R106 ;  /* 0x0084006a05007388 */ /* 0x0005e80000000800 */
[----:B------:R3:W-:Y:S04]  /*8000*/  STS [R15+0x8080], R108 ;  /* 0x0080806c0f007388 */ /* 0x0007e80000000800 */
[----:B------:R3:W-:Y:S01]  /*8010*/  STS [R15+0x8480], R110 ;  /* 0x0084806e0f007388 */ /* 0x0007e20000000800 */
[----:B-1----:R-:W-:Y:S01]  /*8020*/  IMAD.U32 R11, RZ, RZ, UR5 ;  /* 0x00000005ff0b7e24 */ /* 0x002fe2000f8e00ff */
[----:B------:R-:W-:-:S02]  /*8030*/  ULDC.64 UR4, c[0x0][0x508] ;  /* 0x0001420000047ab9 */ /* 0x000fc40000000a00 */
[----:B------:R3:W-:Y:S04]  /*8040*/  STS [R17+0x8000], R112 ;  /* 0x0080007011007388 */ /* 0x0007e80000000800 */
[----:B------:R3:W-:Y:S04]  /*8050*/  STS [R17+0x8400], R114 ;  /* 0x0084007211007388 */ /* 0x0007e80000000800 */
[----:B------:R3:W-:Y:S04]  /*8060*/  STS [R19+0x8080], R120 ;  /* 0x0080807813007388 */ /* 0x0007e80000000800 */
[----:B------:R3:W-:Y:S04]  /*8070*/  STS [R19+0x8480], R122 ;  /* 0x0084807a13007388 */ /* 0x0007e80000000800 */
[----:B------:R3:W-:Y:S04]  /*8080*/  STS [R21+0x8000], R116 ;  /* 0x0080007415007388 */ /* 0x0007e80000000800 */
[----:B------:R3:W-:Y:S04]  /*8090*/  STS [R21+0x8400], R118 ;  /* 0x0084007615007388 */ /* 0x0007e80000000800 */
[----:B------:R-:W-:Y:S01]  /*80a0*/  BAR.SYNC.DEFER_BLOCKING 0x1, 0x100 ;  /* 0x0044000000007b1d */ /* 0x000fe20000010000 */
[----:B------:R-:W-:-:S04]  /*80b0*/  UISETP.NE.U32.AND UP0, UPT, URZ, UR4, UPT ;  /* 0x000000043f00728c */ /* 0x000fc8000bf05070 */
[----:B------:R-:W-:Y:S01]  /*80c0*/  UISETP.NE.AND.EX UP0, UPT, URZ, UR5, UPT, UP0 ;  /* 0x000000053f00728c */ /* 0x000fe2000bf05300 */
[----:B------:R-:W4:Y:S02]  /*80d0*/  @P0 LDG.E R9, [R10.64] ;  /* 0x0000000e0a090981 */ /* 0x000f24000c1e1900 */
[----:B------:R-:W-:-:S03]  /*80e0*/  ULDC.64 UR4, c[0x0][0x508] ;  /* 0x0001420000047ab9 */ /* 0x000fc60000000a00 */
[----:B------:R-:W-:-:S05]  /*80f0*/  PLOP3.LUT P1, PT, PT, PT, UP0, 0x80, 0x0 ;  /* 0x000000000000781c */ /* 0x000fca0003f2f008 */
[----:B------:R-:W-:Y:S01]  /*8100*/  @UP0 UIMAD.WIDE UR4, UR16, UR6, UR4 ;  /* 0x00000006100402a5 */ /* 0x000fe2000f8e0204 */
[----:B--2---:R-:W-:-:S05]  /*8110*/  IMAD.MOV.U32 R5, RZ, RZ, c[0x0][0x388] ;  /* 0x0000e200ff057624 */ /* 0x004fca00078e00ff */
[----:B------:R-:W-:Y:S02]  /*8120*/  IMAD.U32 R12, RZ, RZ, UR4 ;  /* 0x00000004ff0c7e24 */ /* 0x000fe4000f8e00ff */
[----:B------:R-:W-:-:S05]  /*8130*/  IMAD.U32 R13, RZ, RZ, UR5 ;  /* 0x00000005ff0d7e24 */ /* 0x000fca000f8e00ff */
[----:B------:R3:W5:Y:S01]  /*8140*/  @P1 LDG.E R5, [R12.64] ;  /* 0x0000000e0c051981 */ /* 0x000762000c1e1900 */
[----:B------:R-:W-:Y:S02]  /*8150*/  UMOV UR18, URZ ;  /* 0x0000003f00127c82 */ /* 0x000fe40008000000 */
[----:B------:R-:W-:Y:S01]  /*8160*/  UMOV UR19, URZ ;  /* 0x0000003f00137c82 */ /* 0x000fe20008000000 */
[----:B----4-:R-:W1:Y:S02]  /*8170*/  @P0 R2UR UR5, R9 ;  /* 0x00000000090503c2 */ /* 0x010e6400000e0000 */
[----:B-1----:R-:W-:Y:S02]  /*8180*/  @UP1 USHF.R.S32.HI UR4, URZ, 0x1f, UR5 ;  /* 0x0000001f3f041899 */ /* 0x002fe40008011405 */
[----:B------:R-:W-:-:S05]  /*8190*/  @UP1 UMOV UR18, UR5 ;  /* 0x0000000500121c82 */ /* 0x000fca0008000000 */
[----:B------:R-:W-:Y:S01]  /*81a0*/  @UP1 UMOV UR19, UR4 ;  /* 0x0000000400131c82 */ /* 0x000fe20008000000 */
[----:B------:R-:W-:Y:S05]  /*81b0*/  @P1 BRA `(.L_x_37) ;  /* 0x0000004000001947 */ /* 0x000fea0003800000 */
[----:B---3--:R-:W-:Y:S05]  /*81c0*/  @!P0 BRA `(.L_x_37) ;  /* 0x0000003000008947 */ /* 0x008fea0003800000 */
[----:B-----5:R-:W2:Y:S04]  /*81d0*/  LDG.E R5, [R10.64] ;  /* 0x0000000e0a057981 */ /* 0x020ea8000c1e1900 */
[----:B------:R-:W2:Y:S02]  /*81e0*/  LDG.E R12, [R10.64+0x4] ;  /* 0x0000040e0a0c7981 */ /* 0x000ea4000c1e1900 */
[----:B--2---:R-:W-:Y:S02]  /*81f0*/  IADD3 R5, -R5, R12, RZ ;  /* 0x0000000c05057210 */ /* 0x004fe40007ffe1ff */
.L_x_37:
[----:B---3--:R-:W-:Y:S01]  /*8200*/  SHF.R.S32.HI R11, RZ, 0x1f, R2 ;  /* 0x0000001fff0b7819 */ /* 0x008fe20000011402 */
[----:B------:R-:W1:Y:S01]  /*8210*/  S2R R55, SR_CTAID.X ;  /* 0x0000000000377919 */ /* 0x000e620000002500 */
[----:B------:R-:W-:Y:S01]  /*8220*/  LOP3.LUT R13, R4, 0xffffffe0, RZ, 0xc0, !PT ;  /* 0xffffffe0040d7812 */ /* 0x000fe200078ec0ff */
[----:B------:R-:W-:Y:S01]  /*8230*/  IMAD.MOV.U32 R9, RZ, RZ, c[0x0][0x4e8] ;  /* 0x00013a00ff097624 */ /* 0x000fe200078e00ff */
[----:B------:R-:W-:Y:S01]  /*8240*/  LEA.HI R11, R11, R2, RZ, 0x3 ;  /* 0x000000020b0b7211 */ /* 0x000fe200078f18ff */
[----:B------:R-:W-:Y:S01]  /*8250*/  ULDC.64 UR6, c[0x0][0x490] ;  /* 0x0001240000067ab9 */ /* 0x000fe20000000a00 */
[----:B------:R-:W-:Y:S01]  /*8260*/  BSSY B0, `(.L_x_38) ;  /* 0x000008c000007945 */ /* 0x000fe20003800000 */
[----:B------:R-:W-:Y:S01]  /*8270*/  IMAD.IADD R4, R0, 0x1, -R13 ;  /* 0x0000000100047824 */ /* 0x000fe200078e0a0d */
[----:B------:R-:W-:Y:S01]  /*8280*/  LOP3.LUT R11, R11, 0xffffff8, RZ, 0xc0, !PT ;  /* 0x0ffffff80b0b7812 */ /* 0x000fe200078ec0ff */
[----:B------:R-:W-:Y:S01]  /*8290*/  USHF.R.S32.HI UR13, URZ, 0x1f, UR16 ;  /* 0x0000001f3f0d7899 */ /* 0x000fe20008011410 */
[----:B------:R-:W-:Y:S01]  /*82a0*/  ISETP.NE.AND P1, PT, R9, 0x1, PT ;  /* 0x000000010900780c */ /* 0x000fe20003f25270 */
[----:B------:R-:W-:Y:S01]  /*82b0*/  ULDC.64 UR4, c[0x0][0x3a0] ;  /* 0x0000e80000047ab9 */ /* 0x000fe20000000a00 */
[----:B------:R-:W-:Y:S01]  /*82c0*/  SHF.R.S32.HI R13, RZ, 0x1f, R4 ;  /* 0x0000001fff0d7819 */ /* 0x000fe20000011404 */
[----:B------:R-:W-:Y:S01]  /*82d0*/  IMAD.IADD R11, R2, 0x1, -R11 ;  /* 0x00000001020b7824 */ /* 0x000fe200078e0a0b */
[----:B------:R-:W-:Y:S01]  /*82e0*/  LEA.HI R9, R7, R7, RZ, 0x1 ;  /* 0x0000000707097211 */ /* 0x000fe200078f08ff */
[----:B------:R-:W-:Y:S01]  /*82f0*/  UIMAD UR12, UR8, UR6, URZ ;  /* 0x00000006080c72a4 */ /* 0x000fe2000f8e023f */
[----:B------:R-:W-:Y:S01]  /*8300*/  LEA.HI R2, R13, R4, RZ, 0x2 ;  /* 0x000000040d027211 */ /* 0x000fe200078f10ff */
[----:B------:R-:W-:Y:S01]  /*8310*/  UMOV UR10, UR18 ;  /* 0x00000012000a7c82 */ /* 0x000fe20008000000 */
[----:B------:R-:W-:Y:S01]  /*8320*/  LOP3.LUT R10, R9, 0x1ffffffe, RZ, 0xc0, !PT ;  /* 0x1ffffffe090a7812 */ /* 0x000fe200078ec0ff */
[----:B------:R-:W-:Y:S01]  /*8330*/  UMOV UR11, UR19 ;  /* 0x00000013000b7c82 */ /* 0x000fe20008000000 */
[----:B------:R-:W-:Y:S01]  /*8340*/  SHF.R.S32.HI R2, RZ, 0x2, R2 ;  /* 0x00000002ff027819 */ /* 0x000fe20000011402 */
[----:B------:R-:W-:Y:S01]  /*8350*/  UIMAD UR17, UR19, UR4, URZ ;  /* 0x00000004131172a4 */ /* 0x000fe2000f8e023f */
[----:B------:R-:W-:Y:S01]  /*8360*/  LOP3.LUT P2, RZ, R4, 0x3, RZ, 0xc0, !PT ;  /* 0x0000000304ff7812 */ /* 0x000fe2000784c0ff */
[----:B------:R-:W-:Y:S01]  /*8370*/  IMAD.IADD R7, R7, 0x1, -R10 ;  /* 0x0000000107077824 */ /* 0x000fe200078e0a0a */
[----:B------:R-:W-:Y:S01]  /*8380*/  USEL UR13, UR13, URZ, !UP1 ;  /* 0x0000003f0d0d7287 */ /* 0x000fe2000c800000 */
[----:B------:R-:W-:Y:S01]  /*8390*/  IMAD R2, R11, 0x10, R2 ;  /* 0x000000100b027824 */ /* 0x000fe200078e0202 */
[CC--:B------:R-:W-:Y:S01]  /*83a0*/  LEA.HI R4, R3.reuse, R0.reuse, RZ, 0x3 ;  /* 0x0000000003047211 */ /* 0x0c0fe200078f18ff */
[----:B------:R-:W-:Y:S01]  /*83b0*/  UIMAD.WIDE.U32 UR10, UR9, UR6, UR10 ;  /* 0x00000006090a72a5 */ /* 0x000fe2000f8e000a */
[----:B------:R-:W-:Y:S01]  /*83c0*/  LEA.HI R3, R3, R0, RZ, 0x6 ;  /* 0x0000000003037211 */ /* 0x000fe200078f30ff */
[--C-:B------:R-:W-:Y:S01]  /*83d0*/  IMAD R10, R7, 0x8, R2.reuse ;  /* 0x00000008070a7824 */ /* 0x100fe200078e0202 */
[----:B------:R-:W-:Y:S01]  /*83e0*/  UIMAD UR12, UR9, UR7, UR12 ;  /* 0x00000007090c72a4 */ /* 0x000fe2000f8e020c */
[----:B-1----:R-:W-:Y:S01]  /*83f0*/  IMAD R19, R55, 0x80, R2 ;  /* 0x0000008037137824 */ /* 0x002fe200078e0202 */
[----:B------:R-:W-:Y:S01]  /*8400*/  UIMAD.WIDE.U32 UR20, UR18, UR4, URZ ;  /* 0x00000004121472a5 */ /* 0x000fe2000f8e003f */
[----:B-----5:R-:W-:Y:S01]  /*8410*/  IMAD R2, R5, c[0x0][0x4e8], RZ ;  /* 0x00013a0005027a24 */ /* 0x020fe200078e02ff */
[----:B------:R-:W-:Y:S01]  /*8420*/  LEA R9, R55, R10, 0x7 ;  /* 0x0000000a37097211 */ /* 0x000fe200078e38ff */
[----:B------:R-:W-:Y:S01]  /*8430*/  ULDC.64 UR6, c[0x0][0x498] ;  /* 0x0001260000067ab9 */ /* 0x000fe20000000a00 */
[----:B------:R-:W-:Y:S01]  /*8440*/  IADD3 R5, R19, 0x8, RZ ;  /* 0x0000000813057810 */ /* 0x000fe20007ffe0ff */
[----:B------:R-:W-:-:S02]  /*8450*/  UIMAD UR17, UR18, UR5, UR17 ;  /* 0x00000005121172a4 */ /* 0x000fc4000f8e0211 */
[----:B------:R-:W-:Y:S01]  /*8460*/  @P1 IMAD.HI.U32 R7, R9, c[0x0][0x4ec], RZ ;  /* 0x00013b0009071a27 */ /* 0x000fe200078e00ff */
[----:B------:R-:W-:Y:S02]  /*8470*/  USEL UR16, UR16, URZ, !UP1 ;  /* 0x0000003f10107287 */ /* 0x000fe4000c800000 */
[----:B------:R-:W-:Y:S01]  /*8480*/  UIMAD UR18, UR13, UR6, URZ ;  /* 0x000000060d1272a4 */ /* 0x000fe2000f8e023f */
[----:B------:R-:W-:Y:S01]  /*8490*/  IMAD.MOV.U32 R14, RZ, RZ, R9 ;  /* 0x000000ffff0e7224 */ /* 0x000fe200078e0009 */
[----:B------:R-:W-:Y:S01]  /*84a0*/  @P1 SHF.R.U32.HI R14, RZ, c[0x0][0x4f0], R7 ;  /* 0x00013c00ff0e1a19 */ /* 0x000fe20000011607 */
[----:B------:R-:W-:Y:S01]  /*84b0*/  UIADD3 UR11, UR11, UR12, URZ ;  /* 0x0000000c0b0b7290 */ /* 0x000fe2000fffe03f */
[----:B------:R-:W-:Y:S01]  /*84c0*/  LOP3.LUT R7, R4, 0xfffffff8, RZ, 0xc0, !PT ;  /* 0xfffffff804077812 */ /* 0x000fe200078ec0ff */
[----:B------:R-:W-:Y:S01]  /*84d0*/  UIMAD UR7, UR16, UR7, UR18 ;  /* 0x00000007100772a4 */ /* 0x000fe2000f8e0212 */
[----:B------:R-:W-:Y:S01]  /*84e0*/  SHF.R.S32.HI R4, RZ, 0x3, R4 ;  /* 0x00000003ff047819 */ /* 0x000fe20000011404 */
[--C-:B------:R-:W-:Y:S01]  /*84f0*/  IMAD.MOV R10, RZ, RZ, -R14.reuse ;  /* 0x000000ffff0a7224 */ /* 0x100fe200078e0a0e */
[----:B------:R-:W-:Y:S01]  /*8500*/  UIMAD.WIDE.U32 UR10, UR16, UR6, UR10 ;  /* 0x00000006100a72a5 */ /* 0x000fe2000f8e000a */
[----:B------:R-:W-:Y:S01]  /*8510*/  IMAD.IADD R7, R0, 0x1, -R7 ;  /* 0x0000000100077824 */ /* 0x000fe200078e0a07 */
[----:B------:R-:W-:Y:S01]  /*8520*/  ULDC.64 UR4, c[0x0][0x3e8] ;  /* 0x0000fa0000047ab9 */ /* 0x000fe20000000a00 */
[----:B------:R-:W-:Y:S01]  /*8530*/  IMAD R0, R10, c[0x0][0x4e8], R9 ;  /* 0x00013a000a007a24 */ /* 0x000fe200078e0209 */
[----:B------:R-:W-:Y:S01]  /*8540*/  SHF.R.S32.HI R10, RZ, 0x1f, R14 ;  /* 0x0000001fff0a7819 */ /* 0x000fe2000001140e */
[----:B------:R-:W-:Y:S01]  /*8550*/  IMAD.U32 R9, RZ, RZ, UR7 ;  /* 0x00000007ff097e24 */ /* 0x000fe2000f8e00ff */
[----:B------:R-:W-:Y:S01]  /*8560*/  IADD3 R14, P0, R14, UR10, RZ ;  /* 0x0000000a0e0e7c10 */ /* 0x000fe2000ff1e0ff */
[----:B------:R-:W-:Y:S01]  /*8570*/  IMAD.SHL.U32 R17, R4, 0x40, RZ ;  /* 0x0000004004117824 */ /* 0x000fe200078e00ff */
[----:B------:R-:W-:Y:S01]  /*8580*/  SHF.R.S32.HI R13, RZ, 0x1f, R0 ;  /* 0x0000001fff0d7819 */ /* 0x000fe20000011400 */
[----:B------:R-:W-:Y:S01]  /*8590*/  UIMAD UR8, UR8, UR4, URZ ;  /* 0x00000004080872a4 */ /* 0x000fe2000f8e023f */
[----:B------:R-:W-:Y:S01]  /*85a0*/  IADD3.X R15, R10, UR11, R9, P0, !PT ;  /* 0x0000000b0a0f7c10 */ /* 0x000fe200087fe409 */
[----:B------:R-:W-:Y:S01]  /*85b0*/  UIADD3 UR21, UR21, UR17, URZ ;  /* 0x0000001115157290 */ /* 0x000fe2000fffe03f */
[----:B------:R-:W-:Y:S01]  /*85c0*/  LEA R12, R7, R4, 0x5 ;  /* 0x00000004070c7211 */ /* 0x000fe200078e28ff */
[----:B------:R-:W-:Y:S01]  /*85d0*/  IMAD R13, R13, c[0x0][0x488], RZ ;  /* 0x000122000d0d7a24 */ /* 0x000fe200078e02ff */
[----:B------:R-:W-:Y:S01]  /*85e0*/  LOP3.LUT R17, R17, 0x1c0, RZ, 0xc0, !PT ;  /* 0x000001c011117812 */ /* 0x000fe200078ec0ff */
[----:B------:R-:W-:Y:S01]  /*85f0*/  IMAD.WIDE.U32 R14, R0, c[0x0][0x488], R14 ;  /* 0x00012200000e7a25 */ /* 0x000fe200078e000e */
[----:B------:R-:W-:-:S02]  /*8600*/  UIMAD UR5, UR9, UR5, UR8 ;  /* 0x00000005090572a4 */ /* 0x000fc4000f8e0208 */
[----:B------:R-:W-:Y:S01]  /*8610*/  UIMAD.WIDE.U32 UR20, UR9, UR4, UR20 ;  /* 0x00000004091472a5 */ /* 0x000fe2000f8e0014 */
[----:B------:R-:W-:Y:S01]  /*8620*/  IMAD R13, R0, c[0x0][0x48c], R13 ;  /* 0x00012300000d7a24 */ /* 0x000fe200078e020d */
[C---:B------:R-:W-:Y:S01]  /*8630*/  LEA R18, P0, R14.reuse, c[0x0][0x450], 0x2 ;  /* 0x000114000e127a11 */ /* 0x040fe200078010ff */
[----:B------:R-:W-:Y:S01]  /*8640*/  IMAD.SHL.U32 R0, R7, 0x8, RZ ;  /* 0x0000000807007824 */ /* 0x000fe200078e00ff */
[----:B------:R-:W-:Y:S01]  /*8650*/  ULDC.64 UR6, c[0x0][0x3f0] ;  /* 0x0000fc0000067ab9 */ /* 0x000fe20000000a00 */
[----:B------:R-:W-:Y:S01]  /*8660*/  IMAD.IADD R13, R15, 0x1, R13 ;  /* 0x000000010f0d7824 */ /* 0x000fe200078e020d */
[----:B------:R-:W-:Y:S01]  /*8670*/  UIMAD UR13, UR13, UR6, URZ ;  /* 0x000000060d0d72a4 */ /* 0x000fe2000f8e023f */
[----:B------:R-:W-:Y:S01]  /*8680*/  IMAD R12, R55, 0x80, R12 ;  /* 0x00000080370c7824 */ /* 0x000fe200078e020c */
[----:B------:R-:W-:Y:S01]  /*8690*/  LOP3.LUT R10, R17, 0x38, R0, 0xf8, !PT ;  /* 0x00000038110a7812 */ /* 0x000fe200078ef800 */
[----:B------:R-:W-:Y:S01]  /*86a0*/  UIADD3 UR21, UR21, UR5, URZ ;  /* 0x0000000515157290 */ /* 0x000fe2000fffe03f */
[----:B------:R-:W-:Y:S01]  /*86b0*/  LEA.HI.X R13, R14, c[0x0][0x454], R13, 0x2, P0 ;  /* 0x000115000e0d7a11 */ /* 0x000fe200000f140d */
[----:B------:R-:W-:Y:S01]  /*86c0*/  @P1 IMAD.HI.U32 R11, R12, c[0x0][0x4ec], RZ ;  /* 0x00013b000c0b1a27 */ /* 0x000fe200078e00ff */
[----:B------:R-:W-:Y:S01]  /*86d0*/  SHF.R.U32.HI R7, RZ, 0x3, R17 ;  /* 0x00000003ff077819 */ /* 0x000fe20000011611 */
[----:B------:R-:W-:Y:S01]  /*86e0*/  UIMAD UR7, UR16, UR7, UR13 ;  /* 0x00000007100772a4 */ /* 0x000fe2000f8e020d */
[----:B------:R-:W-:Y:S01]  /*86f0*/  SHFL.IDX PT, R48, R18, RZ, 0x1c1f ;  /* 0x001c1fff12307589 */ /* 0x000fe200000e0000 */
[--C-:B------:R-:W-:Y:S01]  /*8700*/  IMAD.MOV.U32 R9, RZ, RZ, R12.reuse ;  /* 0x000000ffff097224 */ /* 0x100fe200078e000c */
[----:B------:R-:W-:Y:S01]  /*8710*/  UIMAD.WIDE.U32 UR16, UR16, UR6, UR20 ;  /* 0x00000006101072a5 */ /* 0x000fe2000f8e0014 */
[----:B------:R-:W-:Y:S01]  /*8720*/  @P1 SHF.R.U32.HI R9, RZ, c[0x0][0x4f0], R11 ;  /* 0x00013c00ff091a19 */ /* 0x000fe2000001160b */
[----:B------:R-:W1:Y:S01]  /*8730*/  SHFL.IDX PT, R49, R13, RZ, 0x1c1f ;  /* 0x001c1fff0d317589 */ /* 0x000e6200000e0000 */
[----:B------:R-:W-:Y:S01]  /*8740*/  LOP3.LUT R7, R10, R7, RZ, 0x3c, !PT ;  /* 0x000000070a077212 */ /* 0x000fe200078e3cff */
[----:B------:R-:W-:Y:S01]  /*8750*/  UIADD3 UR7, UR17, UR7, URZ ;  /* 0x0000000711077290 */ /* 0x000fe2000fffe03f */
[--C-:B------:R-:W-:Y:S01]  /*8760*/  SHF.R.S32.HI R14, RZ, 0x1f, R9.reuse ;  /* 0x0000001fff0e7819 */ /* 0x100fe20000011409 */
[----:B------:R-:W-:Y:S01]  /*8770*/  SHFL.IDX PT, R10, R18, 0x1, 0x1c1f ;  /* 0x003c1f00120a7f89 */ /* 0x000fe200000e0000 */
[----:B------:R-:W-:Y:S01]  /*8780*/  IMAD.MOV R15, RZ, RZ, -R9 ;  /* 0x000000ffff0f7224 */ /* 0x000fe200078e0a09 */
[----:B------:R-:W-:Y:S01]  /*8790*/  MOV R16, UR16 ;  /* 0x0000001000107c02 */ /* 0x000fe20008000f00 */
[----:B------:R-:W-:Y:S01]  /*87a0*/  IMAD.U32 R17, RZ, RZ, UR17 ;  /* 0x00000011ff117e24 */ /* 0x000fe2000f8e00ff */
[----:B------:R-:W2:Y:S01]  /*87b0*/  SHFL.IDX PT, R11, R13, 0x1, 0x1c1f ;  /* 0x003c1f000d0b7f89 */ /* 0x000ea200000e0000 */
[----:B------:R-:W-:Y:S01]  /*87c0*/  IMAD.U32 R17, RZ, RZ, UR7 ;  /* 0x00000007ff117e24 */ /* 0x000fe2000f8e00ff */
[-C--:B------:R-:W-:Y:S01]  /*87d0*/  ISETP.GE.OR P1, PT, R19, R2.reuse, P2 ;  /* 0x000000021300720c */ /* 0x080fe20001726670 */
[----:B------:R-:W-:Y:S01]  /*87e0*/  IMAD R15, R15, c[0x0][0x4e8], R12 ;  /* 0x00013a000f0f7a24 */ /* 0x000fe200078e020c */
[----:B------:R-:W-:Y:S01]  /*87f0*/  ISETP.GE.OR P0, PT, R5, R2, P2 ;  /* 0x000000020500720c */ /* 0x000fe20001706670 */
[----:B------:R-:W-:-:S02]  /*8800*/  IMAD R14, R14, c[0x0][0x3e0], RZ ;  /* 0x0000f8000e0e7a24 */ /* 0x000fc400078e02ff */
[----:B------:R-:W-:Y:S02]  /*8810*/  IMAD.SHL.U32 R12, R3, 0x8, RZ ;  /* 0x00000008030c7824 */ /* 0x000fe400078e00ff */
[C---:B------:R-:W-:Y:S02]  /*8820*/  IMAD R14, R9.reuse, c[0x0][0x3e4], R14 ;  /* 0x0000f900090e7a24 */ /* 0x040fe400078e020e */
[----:B------:R-:W-:Y:S01]  /*8830*/  IMAD.WIDE.U32 R16, R9, c[0x0][0x3e0], R16 ;  /* 0x0000f80009107a25 */ /* 0x000fe200078e0010 */
[----:B------:R-:W-:Y:S02]  /*8840*/  SHF.R.S32.HI R9, RZ, 0x1f, R15 ;  /* 0x0000001fff097819 */ /* 0x000fe4000001140f */
[----:B------:R-:W-:Y:S01]  /*8850*/  LOP3.LUT R7, R7, 0x7ffffe00, R12, 0xf8, !PT ;  /* 0x7ffffe0007077812 */ /* 0x000fe200078ef80c */
[----:B------:R-:W-:Y:S01]  /*8860*/  IMAD R55, R55, 0x80, R4 ;  /* 0x0000008037377824 */ /* 0x000fe200078e0204 */
[----:B------:R-:W-:Y:S01]  /*8870*/  IADD3 R17, R17, R14, RZ ;  /* 0x0000000e11117210 */ /* 0x000fe20007ffe0ff */
[----:B------:R-:W-:Y:S01]  /*8880*/  IMAD R14, R9, c[0x0][0x3d8], RZ ;  /* 0x0000f600090e7a24 */ /* 0x000fe200078e02ff */
[----:B-1----:R1:W-:Y:S01]  /*8890*/  @!P1 ST.E [R48.64], R6 ;  /* 0x0000000630009985 */ /* 0x0023e2000c10190e */
[----:B------:R-:W-:-:S02]  /*88a0*/  IMAD.SHL.U32 R58, R7, 0x2, RZ ;  /* 0x00000002073a7824 */ /* 0x000fc400078e00ff */
[C---:B------:R-:W-:Y:S02]  /*88b0*/  IMAD R3, R15.reuse, c[0x0][0x3dc], R14 ;  /* 0x0000f7000f037a24 */ /* 0x040fe400078e020e */
[----:B------:R-:W-:Y:S01]  /*88c0*/  IMAD.WIDE.U32 R56, R15, c[0x0][0x3d8], R16 ;  /* 0x0000f6000f387a25 */ /* 0x000fe200078e0010 */
[----:B--2---:R1:W-:Y:S03]  /*88d0*/  @!P0 ST.E [R10.64], R8 ;  /* 0x000000080a008985 */ /* 0x0043e6000c10190e */
[----:B------:R-:W-:Y:S01]  /*88e0*/  IMAD.IADD R3, R57, 0x1, R3 ;  /* 0x0000000139037824 */ /* 0x000fe200078e0203 */
[----:B------:R1:W2:Y:S01]  /*88f0*/  LDS.128 R44, [R58+0x1080] ;  /* 0x001080003a2c7984 */ /* 0x0002a20000000c00 */
[----:B------:R-:W-:-:S03]  /*8900*/  LEA R57, P0, R56, c[0x0][0x380], 0x1 ;  /* 0x0000e00038397a11 */ /* 0x000fc600078008ff */
[----:B------:R1:W3:Y:S01]  /*8910*/  LDS.128 R40, [R58+0x2080] ;  /* 0x002080003a287984 */ /* 0x0002e20000000c00 */
[----:B------:R-:W-:Y:S02]  /*8920*/  LEA.HI.X R56, R56, c[0x0][0x384], R3, 0x1, P0 ;  /* 0x0000e10038387a11 */ /* 0x000fe400000f0c03 */
[----:B------:R-:W-:Y:S01]  /*8930*/  ISETP.GE.AND P0, PT, R55, R2, PT ;  /* 0x000000023700720c */ /* 0x000fe20003f06270 */
[----:B------:R1:W4:Y:S04]  /*8940*/  LDS.128 R36, [R58+0x3080] ;  /* 0x003080003a247984 */ /* 0x0003280000000c00 */
[----:B------:R1:W1:Y:S04]  /*8950*/  LDS.128 R32, [R58+0x5080] ;  /* 0x005080003a207984 */ /* 0x0002680000000c00 */
[----:B------:R1:W1:Y:S04]  /*8960*/  LDS.128 R28, [R58+0x6080] ;  /* 0x006080003a1c7984 */ /* 0x0002680000000c00 */
[----:B------:R1:W1:Y:S04]  /*8970*/  LDS.128 R24, [R58+0x7080] ;  /* 0x007080003a187984 */ /* 0x0002680000000c00 */
[----:B------:R1:W1:Y:S04]  /*8980*/  LDS.128 R20, [R58+0x9080] ;  /* 0x009080003a147984 */ /* 0x0002680000000c00 */
[----:B------:R1:W1:Y:S04]  /*8990*/  LDS.128 R16, [R58+0xa080] ;  /* 0x00a080003a107984 */ /* 0x0002680000000c00 */
[----:B------:R1:W1:Y:S04]  /*89a0*/  LDS.128 R12, [R58+0xb080] ;  /* 0x00b080003a0c7984 */ /* 0x0002680000000c00 */
[----:B------:R1:W1:Y:S04]  /*89b0*/  SHFL.IDX PT, R60, R57, RZ, 0x181f ;  /* 0x00181fff393c7589 */ /* 0x00026800000e0000 */
[----:B------:R1:W1:Y:S01]  /*89c0*/  SHFL.IDX PT, R61, R56, RZ, 0x181f ;  /* 0x00181fff383d7589 */ /* 0x00026200000e0000 */
[----:B------:R-:W-:Y:S05]  /*89d0*/  @P0 BRA `(.L_x_39) ;  /* 0x0000014000000947 */ /* 0x000fea0003800000 */
[----:B-12---:R-:W1:Y:S01]  /*89e0*/  LDS.128 R48, [R58+0x80] ;  /* 0x000080003a307984 */ /* 0x006e620000000c00 */
[----:B------:R-:W-:-:S02]  /*89f0*/  IADD3 R54, R0, 0x40, RZ ;  /* 0x0000004000367810 */ /* 0x000fc40007ffe0ff */
[----:B------:R-:W-:Y:S01]  /*8a00*/  IADD3 R52, R0, 0x80, RZ ;  /* 0x0000008000347810 */ /* 0x000fe20007ffe0ff */
[----:B------:R-:W2:Y:S01]  /*8a10*/  LDS.128 R8, [R58+0x4080] ;  /* 0x004080003a087984 */ /* 0x000ea20000000c00 */
[----:B------:R-:W-:Y:S02]  /*8a20*/  ISETP.GE.AND P1, PT, R54, c[0x0][0x3c8], PT ;  /* 0x0000f20036007a0c */ /* 0x000fe40003f26270 */
[----:B------:R-:W-:Y:S01]  /*8a30*/  ISETP.GE.AND P0, PT, R52, c[0x0][0x3c8], PT ;  /* 0x0000f20034007a0c */ /* 0x000fe20003f06270 */
[----:B------:R5:W4:Y:S01]  /*8a40*/  LDS.128 R4, [R58+0x8080] ;  /* 0x008080003a047984 */ /* 0x000b220000000c00 */
[----:B------:R-:W-:-:S09]  /*8a50*/  ISETP.GE.AND P2, PT, R0, c[0x0][0x3c8], PT ;  /* 0x0000f20000007a0c */ /* 0x000fd20003f46270 */
[----:B------:R-:W-:Y:S02]  /*8a60*/  @!P1 SHF.R.S32.HI R53, RZ, 0x1f, R54 ;  /* 0x0000001fff359819 */ /* 0x000fe40000011436 */
[----:B------:R-:W-:Y:S02]  /*8a70*/  @!P0 SHF.R.S32.HI R3, RZ, 0x1f, R52 ;  /* 0x0000001fff038819 */ /* 0x000fe40000011434 */
[----:B------:R-:W-:Y:S02]  /*8a80*/  @!P1 LEA.HI R53, R53, R54, RZ, 0x3 ;  /* 0x0000003635359211 */ /* 0x000fe400078f18ff */
[----:B------:R-:W-:Y:S02]  /*8a90*/  @!P0 LEA.HI R3, R3, R52, RZ, 0x3 ;  /* 0x0000003403038211 */ /* 0x000fe400078f18ff */
[----:B------:R-:W-:Y:S02]  /*8aa0*/  @!P1 LOP3.LUT R53, R53, 0xfffffff8, RZ, 0xc0, !PT ;  /* 0xfffffff835359812 */ /* 0x000fe400078ec0ff */
[----:B------:R-:W-:Y:S01]  /*8ab0*/  @!P0 LOP3.LUT R3, R3, 0xfffffff8, RZ, 0xc0, !PT ;  /* 0xfffffff803038812 */ /* 0x000fe200078ec0ff */
[----:B-----5:R-:W-:-:S04]  /*8ac0*/  @!P2 IMAD.WIDE R58, R0, 0x2, R60 ;  /* 0x00000002003aa825 */ /* 0x020fc800078e023c */
[----:B------:R-:W-:-:S04]  /*8ad0*/  @!P1 IMAD.WIDE R52, R53, 0x2, R60 ;  /* 0x0000000235349825 */ /* 0x000fc800078e023c */
[----:B------:R-:W-:Y:S01]  /*8ae0*/  @!P0 IMAD.WIDE R60, R3, 0x2, R60 ;  /* 0x00000002033c8825 */ /* 0x000fe200078e023c */
[----:B-1----:R1:W-:Y:S04]  /*8af0*/  @!P2 ST.E.128 [R58.64], R48 ;  /* 0x000000303a00a985 */ /* 0x0023e8000c101d0e */
[----:B--2---:R1:W-:Y:S04]  /*8b00*/  @!P1 ST.E.128 [R52.64], R8 ;  /* 0x0000000834009985 */ /* 0x0043e8000c101d0e */
[----:B----4-:R1:W-:Y:S02]  /*8b10*/  @!P0 ST.E.128 [R60.64], R4 ;  /* 0x000000043c008985 */ /* 0x0103e4000c101d0e */
.L_x_39:
[----:B--2---:R-:W-:Y:S05]  /*8b20*/  BSYNC B0 ;  /* 0x0000000000007941 */ /* 0x004fea0003800000 */
.L_x_38:
[----:B------:R-:W-:Y:S01]  /*8b30*/  IADD3 R3, R55, 0x20, RZ ;  /* 0x0000002037037810 */ /* 0x000fe20007ffe0ff */
[----:B-1----:R1:W2:Y:S01]  /*8b40*/  SHFL.IDX PT, R9, R56, 0x1, 0x181f ;  /* 0x00381f0038097f89 */ /* 0x0022a200000e0000 */
[----:B------:R-:W-:Y:S02]  /*8b50*/  BSSY B0, `(.L_x_40) ;  /* 0x0000015000007945 */ /* 0x000fe40003800000 */
[----:B------:R-:W-:Y:S01]  /*8b60*/  ISETP.GE.AND P0, PT, R3, R2, PT ;  /* 0x000000020300720c */ /* 0x000fe20003f06270 */
[----:B------:R1:W4:-:S12]  /*8b70*/  SHFL.IDX PT, R8, R57, 0x1, 0x181f ;  /* 0x00381f0039087f89 */ /* 0x00031800000e0000 */
[----:B------:R-:W-:Y:S05]  /*8b80*/  @P0 BRA `(.L_x_41) ;  /* 0x0000011000000947 */ /* 0x000fea0003800000 */
[C---:B------:R-:W-:Y:S02]  /*8b90*/  IADD3 R6, R0.reuse, 0x40, RZ ;  /* 0x0000004000067810 */ /* 0x040fe40007ffe0ff */
[----:B------:R-:W-:Y:S02]  /*8ba0*/  IADD3 R4, R0, 0x80, RZ ;  /* 0x0000008000047810 */ /* 0x000fe40007ffe0ff */
[----:B------:R-:W-:Y:S02]  /*8bb0*/  ISETP.GE.AND P1, PT, R6, c[0x0][0x3c8], PT ;  /* 0x0000f20006007a0c */ /* 0x000fe40003f26270 */
[----:B------:R-:W-:Y:S02]  /*8bc0*/  ISETP.GE.AND P0, PT, R4, c[0x0][0x3c8], PT ;  /* 0x0000f20004007a0c */ /* 0x000fe40003f06270 */
[----:B------:R-:W-:-:S09]  /*8bd0*/  ISETP.GE.AND P2, PT, R0, c[0x0][0x3c8], PT ;  /* 0x0000f20000007a0c */ /* 0x000fd20003f46270 */
[----:B------:R-:W-:Y:S02]  /*8be0*/  @!P1 SHF.R.S32.HI R5, RZ, 0x1f, R6 ;  /* 0x0000001fff059819 */ /* 0x000fe40000011406 */
[----:B------:R-:W-:Y:S02]  /*8bf0*/  @!P0 SHF.R.S32.HI R3, RZ, 0x1f, R4 ;  /* 0x0000001fff038819 */ /* 0x000fe40000011404 */
[----:B------:R-:W-:Y:S01]  /*8c00*/  @!P1 LEA.HI R5, R5, R6, RZ, 0x3 ;  /* 0x0000000605059211 */ /* 0x000fe200078f18ff */
[--C-:B--2-4-:R-:W-:Y:S01]  /*8c10*/  @!P2 IMAD.WIDE R6, R0, 0x2, R8.reuse ;  /* 0x000000020006a825 */ /* 0x114fe200078e0208 */
[----:B------:R-:W-:Y:S02]  /*8c20*/  @!P0 LEA.HI R3, R3, R4, RZ, 0x3 ;  /* 0x0000000403038211 */ /* 0x000fe400078f18ff */
[----:B------:R-:W-:Y:S02]  /*8c30*/  @!P1 LOP3.LUT R5, R5, 0xfffffff8, RZ, 0xc0, !PT ;  /* 0xfffffff805059812 */ /* 0x000fe400078ec0ff */
[----:B------:R-:W-:Y:S01]  /*8c40*/  @!P0 LOP3.LUT R3, R3, 0xfffffff8, RZ, 0xc0, !PT ;  /* 0xfffffff803038812 */ /* 0x000fe200078ec0ff */
[----:B------:R2:W-:Y:S02]  /*8c50*/  @!P2 ST.E.128 [R6.64], R44 ;  /* 0x0000002c0600a985 */ /* 0x0005e4000c101d0e */
[----:B------:R-:W-:-:S04]  /*8c60*/  @!P1 IMAD.WIDE R4, R5, 0x2, R8 ;  /* 0x0000000205049825 */ /* 0x000fc800078e0208 */
[----:B------:R-:W-:Y:S01]  /*8c70*/  @!P0 IMAD.WIDE R8, R3, 0x2, R8 ;  /* 0x0000000203088825 */ /* 0x000fe200078e0208 */
[----:B------:R2:W-:Y:S04]  /*8c80*/  @!P1 ST.E.128 [R4.64], R32 ;  /* 0x0000002004009985 */ /* 0x0005e8000c101d0e */
[----:B------:R2:W-:Y:S02]  /*8c90*/  @!P0 ST.E.128 [R8.64], R20 ;  /* 0x0000001408008985 */ /* 0x0005e4000c101d0e */
.L_x_41:
[----:B------:R-:W-:Y:S05]  /*8ca0*/  BSYNC B0 ;  /* 0x0000000000007941 */ /* 0x000fea0003800000 */
.L_x_40:
[----:B------:R-:W-:Y:S01]  /*8cb0*/  IADD3 R3, R55, 0x40, RZ ;  /* 0x0000004037037810 */ /* 0x000fe20007ffe0ff */
[----:B--2---:R2:W1:Y:S01]  /*8cc0*/  SHFL.IDX PT, R9, R56, 0x2, 0x181f ;  /* 0x00581f0038097f89 */ /* 0x00446200000e0000 */
[----:B------:R-:W-:Y:S02]  /*8cd0*/  BSSY B0, `(.L_x_42) ;  /* 0x0000015000007945 */ /* 0x000fe40003800000 */
[----:B------:R-:W-:Y:S01]  /*8ce0*/  ISETP.GE.AND P0, PT, R3, R2, PT ;  /* 0x000000020300720c */ /* 0x000fe20003f06270 */
[----:B----4-:R2:W4:-:S12]  /*8cf0*/  SHFL.IDX PT, R8, R57, 0x2, 0x181f ;  /* 0x00581f0039087f89 */ /* 0x01051800000e0000 */
        /* <DEDUP_REMOVED lines=9> */
[--C-:B-1--4-:R-:W-:Y:S01]  /*8d90*/  @!P2 IMAD.WIDE R6, R0, 0x2, R8.reuse ;  /* 0x000000020006a825 */ /* 0x112fe200078e0208 */
[----:B------:R-:W-:Y:S02]  /*8da0*/  @!P0 LEA.HI R3, R3, R4, RZ, 0x3 ;  /* 0x0000000403038211 */ /* 0x000fe400078f18ff */
[----:B------:R-:W-:Y:S02]  /*8db0*/  @!P1 LOP3.LUT R5, R5, 0xfffffff8, RZ, 0xc0, !PT ;  /* 0xfffffff805059812 */ /* 0x000fe400078ec0ff */
[----:B------:R-:W-:Y:S01]  /*8dc0*/  @!P0 LOP3.LUT R3, R3, 0xfffffff8, RZ, 0xc0, !PT ;  /* 0xfffffff803038812 */ /* 0x000fe200078ec0ff */
[----:B---3--:R1:W-:Y:S02]  /*8dd0*/  @!P2 ST.E.128 [R6.64], R40 ;  /* 0x000000280600a985 */ /* 0x0083e4000c101d0e */
[----:B------:R-:W-:-:S04]  /*8de0*/  @!P1 IMAD.WIDE R4, R5, 0x2, R8 ;  /* 0x0000000205049825 */ /* 0x000fc800078e0208 */
[----:B------:R-:W-:Y:S01]  /*8df0*/  @!P0 IMAD.WIDE R8, R3, 0x2, R8 ;  /* 0x0000000203088825 */ /* 0x000fe200078e0208 */
[----:B------:R1:W-:Y:S04]  /*8e00*/  @!P1 ST.E.128 [R4.64], R28 ;  /* 0x0000001c04009985 */ /* 0x0003e8000c101d0e */
[----:B------:R1:W-:Y:S02]  /*8e10*/  @!P0 ST.E.128 [R8.64], R16 ;  /* 0x0000001008008985 */ /* 0x0003e4000c101d0e */
.L_x_43:
[----:B------:R-:W-:Y:S05]  /*8e20*/  BSYNC B0 ;  /* 0x0000000000007941 */ /* 0x000fea0003800000 */
.L_x_42:
[----:B------:R-:W-:Y:S01]  /*8e30*/  IADD3 R55, R55, 0x60, RZ ;  /* 0x0000006037377810 */ /* 0x000fe20007ffe0ff */
[----:B-1----:R1:W2:Y:S03]  /*8e40*/  SHFL.IDX PT, R5, R56, 0x3, 0x181f ;  /* 0x00781f0038057f89 */ /* 0x0022a600000e0000 */
[----:B------:R-:W-:Y:S01]  /*8e50*/  ISETP.GE.AND P0, PT, R55, R2, PT ;  /* 0x000000023700720c */ /* 0x000fe20003f06270 */
[----:B------:R1:W4:-:S12]  /*8e60*/  SHFL.IDX PT, R4, R57, 0x3, 0x181f ;  /* 0x00781f0039047f89 */ /* 0x00031800000e0000 */
[----:B------:R-:W-:Y:S05]  /*8e70*/  @P0 EXIT ;  /* 0x000000000000094d */ /* 0x000fea0003800000 */
[C---:B------:R-:W-:Y:S02]  /*8e80*/  IADD3 R3, R0.reuse, 0x40, RZ ;  /* 0x0000004000037810 */ /* 0x040fe40007ffe0ff */
[C---:B------:R-:W-:Y:S02]  /*8e90*/  ISETP.GE.AND P1, PT, R0.reuse, c[0x0][0x3c8], PT ;  /* 0x0000f20000007a0c */ /* 0x040fe40003f26270 */
[----:B------:R-:W-:Y:S02]  /*8ea0*/  ISETP.GE.AND P0, PT, R3, c[0x0][0x3c8], PT ;  /* 0x0000f20003007a0c */ /* 0x000fe40003f06270 */
[----:B------:R-:W-:-:S09]  /*8eb0*/  IADD3 R9, R0, 0x80, RZ ;  /* 0x0000008000097810 */ /* 0x000fd20007ffe0ff */
[----:B--2-4-:R-:W-:Y:S02]  /*8ec0*/  @!P1 IMAD.WIDE R6, R0, 0x2, R4 ;  /* 0x0000000200069825 */ /* 0x014fe400078e0204 */
[----:B------:R-:W-:-:S03]  /*8ed0*/  @!P0 SHF.R.S32.HI R2, RZ, 0x1f, R3 ;  /* 0x0000001fff028819 */ /* 0x000fc60000011403 */
[----:B------:R2:W-:Y:S01]  /*8ee0*/  @!P1 ST.E.128 [R6.64], R36 ;  /* 0x0000002406009985 */ /* 0x0005e2000c101d0e */
[----:B------:R-:W-:-:S04]  /*8ef0*/  @!P0 LEA.HI R2, R2, R3, RZ, 0x3 ;  /* 0x0000000302028211 */ /* 0x000fc800078f18ff */
[----:B------:R-:W-:-:S05]  /*8f00*/  @!P0 LOP3.LUT R2, R2, 0xfffffff8, RZ, 0xc0, !PT ;  /* 0xfffffff802028812 */ /* 0x000fca00078ec0ff */
[----:B------:R-:W-:-:S05]  /*8f10*/  @!P0 IMAD.WIDE R2, R2, 0x2, R4 ;  /* 0x0000000202028825 */ /* 0x000fca00078e0204 */
[----:B------:R2:W-:Y:S01]  /*8f20*/  @!P0 ST.E.128 [R2.64], R24 ;  /* 0x0000001802008985 */ /* 0x0005e2000c101d0e */
[----:B------:R-:W-:-:S13]  /*8f30*/  ISETP.GE.AND P0, PT, R9, c[0x0][0x3c8], PT ;  /* 0x0000f20009007a0c */ /* 0x000fda0003f06270 */
[----:B------:R-:W-:Y:S05]  /*8f40*/  @P0 EXIT ;  /* 0x000000000000094d */ /* 0x000fea0003800000 */
[----:B------:R-:W-:-:S04]  /*8f50*/  SHF.R.S32.HI R0, RZ, 0x1f, R9 ;  /* 0x0000001fff007819 */ /* 0x000fc80000011409 */
[----:B------:R-:W-:-:S04]  /*8f60*/  LEA.HI R0, R0, R9, RZ, 0x3 ;  /* 0x0000000900007211 */ /* 0x000fc800078f18ff */
[----:B--2---:R-:W-:-:S05]  /*8f70*/  LOP3.LUT R3, R0, 0xfffffff8, RZ, 0xc0, !PT ;  /* 0xfffffff800037812 */ /* 0x004fca00078ec0ff */
[----:B------:R-:W-:-:S05]  /*8f80*/  IMAD.WIDE R4, R3, 0x2, R4 ;  /* 0x0000000203047825 */ /* 0x000fca00078e0204 */
[----:B------:R-:W-:Y:S01]  /*8f90*/  ST.E.128 [R4.64], R12 ;  /* 0x0000000c04007985 */ /* 0x000fe2000c101d0e */
[----:B------:R-:W-:Y:S05]  /*8fa0*/  EXIT ;  /* 0x000000000000794d */ /* 0x000fea0003800000 */
.L_x_36:
[----:B------:R-:W-:Y:S02]  /*8fb0*/  ULDC.64 UR4, c[0x0][0x500] ;  /* 0x0001400000047ab9 */ /* 0x000fe40000000a00 */
[----:B------:R-:W-:Y:S02]  /*8fc0*/  UISETP.NE.U32.AND UP1, UPT, URZ, UR4, UPT ;  /* 0x000000043f00728c */ /* 0x000fe4000bf25070 */
[----:B------:R-:W-:Y:S02]  /*8fd0*/  UMOV UR6, 0x4 ;  /* 0x0000000400067882 */ /* 0x000fe40000000000 */
[----:B------:R-:W-:-:S03]  /*8fe0*/  UISETP.NE.AND.EX UP1, UPT, URZ, UR5, UPT, UP1 ;  /* 0x000000053f00728c */ /* 0x000fc6000bf25310 */
[----:B------:R-:W-:Y:S02]  /*8ff0*/  ULDC.64 UR4, c[0x0][0x500] ;  /* 0x0001400000047ab9 */ /* 0x000fe40000000a00 */
[----:B------:R-:W-:Y:S01]  /*9000*/  UIMAD.WIDE UR4, UR16, UR6, UR4 ;  /* 0x00000006100472a5 */ /* 0x000fe2000f8e0204 */
[----:B------:R-:W-:-:S05]  /*9010*/  PLOP3.LUT P0, PT, PT, PT, UP1, 0x80, 0x0 ;  /* 0x000000000000781c */ /* 0x000fca0003f0f018 */
[----:B------:R-:W-:Y:S01]  /*9020*/  IMAD.U32 R6, RZ, RZ, UR4 ;  /* 0x00000004ff067e24 */ /* 0x000fe2000f8e00ff */
[----:B------:R-:W-:Y:S01]  /*9030*/  MOV R7, UR5 ;  /* 0x0000000500077c02 */ /* 0x000fe20008000f00 */
[----:B------:R-:W-:-:S06]  /*9040*/  ULDC.64 UR4, c[0x0][0x508] ;  /* 0x0001420000047ab9 */ /* 0x000fcc0000000a00 */
[----:B------:R-:W2:Y:S01]  /*9050*/  @P0 LDG.E R0, [R6.64] ;  /* 0x0000000e06000981 */ /* 0x000ea2000c1e1900 */
[----:B------:R-:W-:Y:S01]  /*9060*/  UISETP.NE.U32.AND UP0, UPT, URZ, UR4, UPT ;  /* 0x000000043f00728c */ /* 0x000fe2000bf05070 */
[----:B------:R-:W-:-:S03]  /*9070*/  IMAD.MOV.U32 R4, RZ, RZ, c[0x0][0x388] ;  /* 0x0000e200ff047624 */ /* 0x000fc600078e00ff */
[----:B------:R-:W-:-:S03]  /*9080*/  UISETP.NE.AND.EX UP0, UPT, URZ, UR5, UPT, UP0 ;  /* 0x000000053f00728c */ /* 0x000fc6000bf05300 */
[----:B------:R-:W-:-:S03]  /*9090*/  ULDC.64 UR4, c[0x0][0x508] ;  /* 0x0001420000047ab9 */ /* 0x000fc60000000a00 */
[----:B------:R-:W-:-:S05]  /*90a0*/  PLOP3.LUT P1, PT, PT, PT, UP0, 0x80, 0x0 ;  /* 0x000000000000781c */ /* 0x000fca0003f2f008 */
[----:B------:R-:W-:-:S06]  /*90b0*/  @UP0 UIMAD.WIDE UR4, UR16, UR6, UR4 ;  /* 0x00000006100402a5 */ /* 0x000fcc000f8e0204 */
[----:B------:R-:W-:Y:S01]  /*90c0*/  MOV R2, UR4 ;  /* 0x0000000400027c02 */ /* 0x000fe20008000f00 */
[----:B------:R-:W-:-:S05]  /*90d0*/  IMAD.U32 R3, RZ, RZ, UR5 ;  /* 0x00000005ff037e24 */ /* 0x000fca000f8e00ff */
[----:B------:R1:W5:Y:S01]  /*90e0*/  @P1 LDG.E R4, [R2.64] ;  /* 0x0000000e02041981 */ /* 0x000362000c1e1900 */
[----:B------:R-:W-:Y:S02]  /*90f0*/  UMOV UR10, URZ ;  /* 0x0000003f000a7c82 */ /* 0x000fe40008000000 */
[----:B------:R-:W-:Y:S01]  /*9100*/  UMOV UR11, URZ ;  /* 0x0000003f000b7c82 */ /* 0x000fe20008000000 */
[----:B--2---:R-:W2:Y:S02]  /*9110*/  @P0 R2UR UR5, R0 ;  /* 0x00000000000503c2 */ /* 0x004ea400000e0000 */
[----:B--2---:R-:W-:Y:S02]  /*9120*/  @UP1 USHF.R.S32.HI UR4, URZ, 0x1f, UR5 ;  /* 0x0000001f3f041899 */ /* 0x004fe40008011405 */
[----:B------:R-:W-:-:S05]  /*9130*/  @UP1 UMOV UR10, UR5 ;  /* 0x00000005000a1c82 */ /* 0x000fca0008000000 */
[----:B------:R-:W-:Y:S01]  /*9140*/  @UP1 UMOV UR11, UR4 ;  /* 0x00000004000b1c82 */ /* 0x000fe20008000000 */
[----:B------:R-:W-:Y:S05]  /*9150*/  @P1 BRA `(.L_x_44) ;  /* 0x0000004000001947 */ /* 0x000fea0003800000 */
[----:B-1----:R-:W-:Y:S05]  /*9160*/  @!P0 BRA `(.L_x_44) ;  /* 0x0000003000008947 */ /* 0x002fea0003800000 */
[----:B-----5:R-:W2:Y:S04]  /*9170*/  LDG.E R4, [R6.64] ;  /* 0x0000000e06047981 */ /* 0x020ea8000c1e1900 */
[----:B------:R-:W2:Y:S02]  /*9180*/  LDG.E R3, [R6.64+0x4] ;  /* 0x0000040e06037981 */ /* 0x000ea4000c1e1900 */
[----:B--2---:R-:W-:Y:S02]  /*9190*/  IADD3 R4, -R4, R3, RZ ;  /* 0x0000000304047210 */ /* 0x004fe40007ffe1ff */
.L_x_44:
[----:B-1----:R-:W1:Y:S01]  /*91a0*/  S2R R7, SR_TID.X ;  /* 0x0000000000077919 */ /* 0x002e620000002100 */
[----:B------:R-:W-:Y:S01]  /*91b0*/  USHF.R.S32.HI UR6, URZ, 0x1f, UR16 ;  /* 0x0000001f3f067899 */ /* 0x000fe20008011410 */
[----:B------:R-:W-:Y:S01]  /*91c0*/  BSSY B0, `(.L_x_45) ;  /* 0x0000029000007945 */ /* 0x000fe20003800000 */
[----:B------:R-:W-:-:S02]  /*91d0*/  USEL UR16, UR16, URZ, !UP1 ;  /* 0x0000003f10107287 */ /* 0x000fc4000c800000 */
[----:B------:R-:W-:Y:S01]  /*91e0*/  USEL UR6, UR6, URZ, !UP1 ;  /* 0x0000003f06067287 */ /* 0x000fe2000c800000 */
[----:B-1----:R-:W-:-:S13]  /*91f0*/  ISETP.GE.AND P0, PT, R7, 0x80, PT ;  /* 0x000000800700780c */ /* 0x002fda0003f06270 */
[----:B------:R-:W-:Y:S05]  /*9200*/  @P0 BRA `(.L_x_46) ;  /* 0x0000024000000947 */ /* 0x000fea0003800000 */
[----:B------:R-:W1:Y:S01]  /*9210*/  S2R R0, SR_CTAID.X ;  /* 0x0000000000007919 */ /* 0x000e620000002500 */
[----:B-----5:R-:W-:Y:S01]  /*9220*/  IMAD R3, R4, c[0x0][0x4e8], RZ ;  /* 0x00013a0004037a24 */ /* 0x020fe200078e02ff */
[----:B-1----:R-:W-:-:S04]  /*9230*/  LEA R0, R0, R7, 0x7 ;  /* 0x0000000700007211 */ /* 0x002fc800078e38ff */
[----:B------:R-:W-:-:S13]  /*9240*/  ISETP.GE.AND P0, PT, R0, R3, PT ;  /* 0x000000030000720c */ /* 0x000fda0003f06270 */
[----:B------:R-:W-:Y:S05]  /*9250*/  @P0 BRA `(.L_x_46) ;  /* 0x000001f000000947 */ /* 0x000fea0003800000 */
[----:B------:R-:W-:Y:S01]  /*9260*/  IMAD.MOV.U32 R2, RZ, RZ, c[0x0][0x4e8] ;  /* 0x00013a00ff027624 */ /* 0x000fe200078e00ff */
[----:B------:R-:W-:Y:S01]  /*9270*/  ULDC.64 UR4, c[0x0][0x490] ;  /* 0x0001240000047ab9 */ /* 0x000fe20000000a00 */
[----:B------:R-:W-:Y:S01]  /*9280*/  IMAD.MOV.U32 R8, RZ, RZ, R0 ;  /* 0x000000ffff087224 */ /* 0x000fe200078e0000 */
[----:B------:R-:W-:Y:S02]  /*9290*/  UIMAD UR7, UR8, UR4, URZ ;  /* 0x00000004080772a4 */ /* 0x000fe4000f8e023f */
[----:B------:R-:W-:Y:S01]  /*92a0*/  ISETP.NE.AND P0, PT, R2, 0x1, PT ;  /* 0x000000010200780c */ /* 0x000fe20003f05270 */
[----:B------:R-:W-:Y:S02]  /*92b0*/  UMOV UR12, UR10 ;  /* 0x0000000a000c7c82 */ /* 0x000fe40008000000 */
[----:B------:R-:W-:Y:S02]  /*92c0*/  UMOV UR13, UR11 ;  /* 0x0000000b000d7c82 */ /* 0x000fe40008000000 */
[----:B------:R-:W-:-:S02]  /*92d0*/  UIMAD.WIDE.U32 UR12, UR9, UR4, UR12 ;  /* 0x00000004090c72a5 */ /* 0x000fc4000f8e000c */
[----:B------:R-:W-:-:S03]  /*92e0*/  UIMAD UR7, UR9, UR5, UR7 ;  /* 0x00000005090772a4 */ /* 0x000fc6000f8e0207 */
[----:B------:R-:W-:Y:S02]  /*92f0*/  ULDC.64 UR4, c[0x0][0x498] ;  /* 0x0001260000047ab9 */ /* 0x000fe40000000a00 */
[----:B------:R-:W-:Y:S01]  /*9300*/  UIADD3 UR13, UR7, UR13, URZ ;  /* 0x0000000d070d7290 */ /* 0x000fe2000fffe03f */
[----:B------:R-:W-:Y:S01]  /*9310*/  @P0 IMAD.HI.U32 R2, R0, c[0x0][0x4ec], RZ ;  /* 0x00013b0000020a27 */ /* 0x000fe200078e00ff */
[----:B------:R-:W-:Y:S02]  /*9320*/  UIMAD UR7, UR6, UR4, URZ ;  /* 0x00000004060772a4 */ /* 0x000fe4000f8e023f */
[----:B------:R-:W-:Y:S02]  /*9330*/  UIMAD.WIDE.U32 UR12, UR16, UR4, UR12 ;  /* 0x00000004100c72a5 */ /* 0x000fe4000f8e000c */
[----:B------:R-:W-:Y:S01]  /*9340*/  @P0 SHF.R.U32.HI R8, RZ, c[0x0][0x4f0], R2 ;  /* 0x00013c00ff080a19 */ /* 0x000fe20000011602 */
[----:B------:R-:W-:-:S03]  /*9350*/  UIMAD UR5, UR16, UR5, UR7 ;  /* 0x00000005100572a4 */ /* 0x000fc6000f8e0207 */
[C---:B------:R-:W-:Y:S02]  /*9360*/  IADD3 R5, -R8.reuse, RZ, RZ ;  /* 0x000000ff08057210 */ /* 0x040fe40007ffe1ff */
[----:B------:R-:W-:Y:S02]  /*9370*/  SHF.R.S32.HI R3, RZ, 0x1f, R8 ;  /* 0x0000001fff037819 */ /* 0x000fe40000011408 */
[----:B------:R-:W-:Y:S01]  /*9380*/  IADD3 R8, P0, R8, UR12, RZ ;  /* 0x0000000c08087c10 */ /* 0x000fe2000ff1e0ff */
[----:B------:R-:W-:Y:S02]  /*9390*/  IMAD R5, R5, c[0x0][0x4e8], R0 ;  /* 0x00013a0005057a24 */ /* 0x000fe400078e0200 */
[----:B------:R-:W-:-:S03]  /*93a0*/  IMAD.U32 R0, RZ, RZ, UR5 ;  /* 0x00000005ff007e24 */ /* 0x000fc6000f8e00ff */
[----:B------:R-:W-:Y:S02]  /*93b0*/  SHF.R.S32.HI R2, RZ, 0x1f, R5 ;  /* 0x0000001fff027819 */ /* 0x000fe40000011405 */
[----:B------:R-:W-:-:S03]  /*93c0*/  IADD3.X R9, R3, UR13, R0, P0, !PT ;  /* 0x0000000d03097c10 */ /* 0x000fc600087fe400 */
[----:B------:R-:W-:Y:S02]  /*93d0*/  IMAD R0, R2, c[0x0][0x488], RZ ;  /* 0x0001220002007a24 */ /* 0x000fe400078e02ff */
[----:B------:R-:W-:-:S04]  /*93e0*/  IMAD.WIDE.U32 R8, R5, c[0x0][0x488], R8 ;  /* 0x0001220005087a25 */ /* 0x000fc800078e0008 */
[----:B------:R-:W-:Y:S01]  /*93f0*/  IMAD R0, R5, c[0x0][0x48c], R0 ;  /* 0x0001230005007a24 */ /* 0x000fe200078e0200 */
[----:B------:R-:W-:Y:S01]  /*9400*/  LEA R2, P0, R8, c[0x0][0x450], 0x2 ;  /* 0x0001140008027a11 */ /* 0x000fe200078010ff */
[----:B------:R-:W-:-:S03]  /*9410*/  IMAD.MOV.U32 R5, RZ, RZ, -0x800000 ;  /* 0xff800000ff057424 */ /* 0x000fc600078e00ff */
[----:B------:R-:W-:-:S04]  /*9420*/  IADD3 R3, R9, R0, RZ ;  /* 0x0000000009037210 */ /* 0x000fc80007ffe0ff */
[----:B------:R-:W-:-:S05]  /*9430*/  LEA.HI.X R3, R8, c[0x0][0x454], R3, 0x2, P0 ;  /* 0x0001150008037a11 */ /* 0x000fca00000f1403 */
[----:B------:R1:W-:Y:S02]  /*9440*/  STG.E [R2.64], R5 ;  /* 0x0000000502007986 */ /* 0x0003e4000c10190e */
.L_x_46:
[----:B------:R-:W-:Y:S05]  /*9450*/  BSYNC B0 ;  /* 0x0000000000007941 */ /* 0x000fea0003800000 */
.L_x_45:
[----:B-1----:R-:W1:Y:S01]  /*9460*/  S2R R3, SR_CTAID.X ;  /* 0x0000000000037919 */ /* 0x002e620000002500 */
[----:B------:R-:W-:Y:S01]  /*9470*/  SHF.R.S32.HI R0, RZ, 0x1f, R7 ;  /* 0x0000001fff007819 */ /* 0x000fe20000011407 */
[----:B------:R-:W-:Y:S01]  /*9480*/  ULDC.64 UR4, c[0x0][0x3a0] ;  /* 0x0000e80000047ab9 */ /* 0x000fe20000000a00 */
[----:B------:R-:W-:Y:S01]  /*9490*/  IMAD.MOV.U32 R2, RZ, RZ, c[0x0][0x4e8] ;  /* 0x00013a00ff027624 */ /* 0x000fe200078e00ff */
[----:B------:R-:W-:Y:S01]  /*94a0*/  UIMAD UR7, UR11, UR4, URZ ;  /* 0x000000040b0772a4 */ /* 0x000fe2000f8e023f */
[----:B------:R-:W-:Y:S01]  /*94b0*/  LEA.HI R0, R0, R7, RZ, 0x3 ;  /* 0x0000000700007211 */ /* 0x000fe200078f18ff */
[----:B------:R-:W-:Y:S01]  /*94c0*/  UIMAD.WIDE.U32 UR12, UR10, UR4, URZ ;  /* 0x000000040a0c72a5 */ /* 0x000fe2000f8e003f */
[----:B-----5:R-:W-:Y:S01]  /*94d0*/  IMAD R4, R4, c[0x0][0x4e8], RZ ;  /* 0x00013a0004047a24 */ /* 0x020fe200078e02ff */
[----:B------:R-:W-:Y:S01]  /*94e0*/  ISETP.NE.AND P0, PT, R2, 0x1, PT ;  /* 0x000000010200780c */ /* 0x000fe20003f05270 */
[----:B------:R-:W-:Y:S01]  /*94f0*/  UIMAD UR7, UR10, UR5, UR7 ;  /* 0x000000050a0772a4 */ /* 0x000fe2000f8e0207 */
[----:B------:R-:W-:Y:S01]  /*9500*/  LOP3.LUT R6, R0, 0xfffffff8, RZ, 0xc0, !PT ;  /* 0xfffffff800067812 */ /* 0x000fe200078ec0ff */
[----:B------:R-:W-:Y:S01]  /*9510*/  BSSY B0, `(.L_x_47) ;  /* 0x000003b000007945 */ /* 0x000fe20003800000 */
[----:B------:R-:W-:Y:S01]  /*9520*/  SHF.R.S32.HI R0, RZ, 0x3, R0 ;  /* 0x00000003ff007819 */ /* 0x000fe20000011400 */
[----:B------:R-:W-:-:S02]  /*9530*/  ULDC.64 UR4, c[0x0][0x3e8] ;  /* 0x0000fa0000047ab9 */ /* 0x000fc40000000a00 */
[----:B------:R-:W-:Y:S01]  /*9540*/  IMAD.IADD R7, R7, 0x1, -R6 ;  /* 0x0000000107077824 */ /* 0x000fe200078e0a06 */
[----:B------:R-:W-:Y:S02]  /*9550*/  UIADD3 UR13, UR13, UR7, URZ ;  /* 0x000000070d0d7290 */ /* 0x000fe4000fffe03f */
[----:B------:R-:W-:Y:S02]  /*9560*/  UIMAD UR7, UR8, UR4, URZ ;  /* 0x00000004080772a4 */ /* 0x000fe4000f8e023f */
[C---:B------:R-:W-:Y:S01]  /*9570*/  LEA R2, R7.reuse, R0, 0x5 ;  /* 0x0000000007027211 */ /* 0x040fe200078e28ff */
[----:B------:R-:W-:Y:S01]  /*9580*/  UIMAD.WIDE.U32 UR12, UR9, UR4, UR12 ;  /* 0x00000004090c72a5 */ /* 0x000fe2000f8e000c */
[----:B------:R-:W-:Y:S01]  /*9590*/  SHF.L.U32 R7, R7, 0x3, RZ ;  /* 0x0000000307077819 */ /* 0x000fe200000006ff */
[----:B------:R-:W-:Y:S02]  /*95a0*/  UIMAD UR7, UR9, UR5, UR7 ;  /* 0x00000005090772a4 */ /* 0x000fe4000f8e0207 */
[C---:B-1----:R-:W-:Y:S01]  /*95b0*/  IMAD R2, R3.reuse, 0x80, R2 ;  /* 0x0000008003027824 */ /* 0x042fe200078e0202 */
[----:B------:R-:W-:Y:S01]  /*95c0*/  ULDC.64 UR4, c[0x0][0x3f0] ;  /* 0x0000fc0000047ab9 */ /* 0x000fe20000000a00 */
[----:B------:R-:W-:Y:S01]  /*95d0*/  IMAD R3, R3, 0x80, R0 ;  /* 0x0000008003037824 */ /* 0x000fe200078e0200 */
[----:B------:R-:W-:Y:S01]  /*95e0*/  UIMAD UR6, UR6, UR4, URZ ;  /* 0x00000004060672a4 */ /* 0x000fe2000f8e023f */
[----:B------:R-:W-:Y:S01]  /*95f0*/  @P0 IMAD.HI.U32 R5, R2, c[0x0][0x4ec], RZ ;  /* 0x00013b0002050a27 */ /* 0x000fe200078e00ff */
[----:B------:R-:W-:Y:S01]  /*9600*/  UIADD3 UR13, UR7, UR13, URZ ;  /* 0x0000000d070d7290 */ /* 0x000fe2000fffe03f */
[----:B------:R-:W-:Y:S01]  /*9610*/  MOV R8, R2 ;  /* 0x0000000200087202 */ /* 0x000fe20000000f00 */
[----:B------:R-:W-:-:S02]  /*9620*/  UIMAD UR5, UR16, UR5, UR6 ;  /* 0x00000005100572a4 */ /* 0x000fc4000f8e0206 */
[----:B------:R-:W-:Y:S01]  /*9630*/  @P0 SHF.R.U32.HI R8, RZ, c[0x0][0x4f0], R5 ;  /* 0x00013c00ff080a19 */ /* 0x000fe20000011605 */
[----:B------:R-:W-:-:S03]  /*9640*/  UIMAD.WIDE.U32 UR12, UR16, UR4, UR12 ;  /* 0x00000004100c72a5 */ /* 0x000fc6000f8e000c */
[--C-:B------:R-:W-:Y:S01]  /*9650*/  SHF.R.S32.HI R5, RZ, 0x1f, R8.reuse ;  /* 0x0000001fff057819 */ /* 0x100fe20000011408 */
[----:B------:R-:W-:Y:S01]  /*9660*/  UIADD3 UR5, UR13, UR5, URZ ;  /* 0x000000050d057290 */ /* 0x000fe2000fffe03f */
[----:B------:R-:W-:Y:S01]  /*9670*/  IMAD.MOV R9, RZ, RZ, -R8 ;  /* 0x000000ffff097224 */ /* 0x000fe200078e0a08 */
[----:B------:R-:W-:Y:S01]  /*9680*/  MOV R10, UR12 ;  /* 0x0000000c000a7c02 */ /* 0x000fe20008000f00 */
[----:B------:R-:W-:Y:S02]  /*9690*/  IMAD.U32 R11, RZ, RZ, UR13 ;  /* 0x0000000dff0b7e24 */ /* 0x000fe4000f8e00ff */
[----:B------:R-:W-:Y:S01]  /*96a0*/  IMAD R6, R9, c[0x0][0x4e8], R2 ;  /* 0x00013a0009067a24 */ /* 0x000fe200078e0202 */
[----:B------:R-:W-:Y:S01]  /*96b0*/  MOV R11, UR5 ;  /* 0x00000005000b7c02 */ /* 0x000fe20008000f00 */
[----:B------:R-:W-:-:S04]  /*96c0*/  IMAD R5, R5, c[0x0][0x3e0], RZ ;  /* 0x0000f80005057a24 */ /* 0x000fc800078e02ff */
[C---:B------:R-:W-:Y:S01]  /*96d0*/  IMAD R2, R8.reuse, c[0x0][0x3e4], R5 ;  /* 0x0000f90008027a24 */ /* 0x040fe200078e0205 */
[----:B------:R-:W-:Y:S01]  /*96e0*/  SHF.R.S32.HI R5, RZ, 0x1f, R6 ;  /* 0x0000001fff057819 */ /* 0x000fe20000011406 */
[----:B------:R-:W-:-:S04]  /*96f0*/  IMAD.WIDE.U32 R8, R8, c[0x0][0x3e0], R10 ;  /* 0x0000f80008087a25 */ /* 0x000fc800078e000a */
[----:B------:R-:W-:Y:S02]  /*9700*/  IMAD R5, R5, c[0x0][0x3d8], RZ ;  /* 0x0000f60005057a24 */ /* 0x000fe400078e02ff */
[----:B------:R-:W-:Y:S02]  /*9710*/  IMAD.IADD R9, R9, 0x1, R2 ;  /* 0x0000000109097824 */ /* 0x000fe400078e0202 */
[C---:B------:R-:W-:Y:S02]  /*9720*/  IMAD R5, R6.reuse, c[0x0][0x3dc], R5 ;  /* 0x0000f70006057a24 */ /* 0x040fe400078e0205 */
[----:B------:R-:W-:Y:S01]  /*9730*/  IMAD.WIDE.U32 R8, R6, c[0x0][0x3d8], R8 ;  /* 0x0000f60006087a25 */ /* 0x000fe200078e0008 */
[----:B------:R-:W-:-:S04]  /*9740*/  IADD3 R6, R7, 0x40, RZ ;  /* 0x0000004007067810 */ /* 0x000fc80007ffe0ff */
[----:B------:R-:W-:Y:S02]  /*9750*/  IADD3 R5, R9, R5, RZ ;  /* 0x0000000509057210 */ /* 0x000fe40007ffe0ff */
[----:B------:R-:W-:-:S04]  /*9760*/  LEA R9, P0, R8, c[0x0][0x380], 0x1 ;  /* 0x0000e00008097a11 */ /* 0x000fc800078008ff */
[----:B------:R-:W-:Y:S01]  /*9770*/  LEA.HI.X R8, R8, c[0x0][0x384], R5, 0x1, P0 ;  /* 0x0000e10008087a11 */ /* 0x000fe200000f0c05 */
[----:B------:R1:W2:Y:S01]  /*9780*/  SHFL.IDX PT, R10, R9, RZ, 0x181f ;  /* 0x00181fff090a7589 */ /* 0x0002a200000e0000 */
[----:B------:R-:W-:Y:S02]  /*9790*/  ISETP.GE.AND P0, PT, R3, R4, PT ;  /* 0x000000040300720c */ /* 0x000fe40003f06270 */
[----:B------:R-:W-:Y:S01]  /*97a0*/  IADD3 R5, R7, 0x80, RZ ;  /* 0x0000008007057810 */ /* 0x000fe20007ffe0ff */
[----:B------:R1:W3:Y:S10]  /*97b0*/  SHFL.IDX PT, R11, R8, RZ, 0x181f ;  /* 0x00181fff080b7589 */ /* 0x0002f400000e0000 */
[----:B------:R-:W-:Y:S05]  /*97c0*/  @P0 BRA `(.L_x_48) ;  /* 0x000000f000000947 */ /* 0x000fea0003800000 */
[----:B------:R-:W-:Y:S02]  /*97d0*/  ISETP.GE.AND P1, PT, R6, c[0x0][0x3c8], PT ;  /* 0x0000f20006007a0c */ /* 0x000fe40003f26270 */
[----:B------:R-:W-:-:S02]  /*97e0*/  ISETP.GE.AND P0, PT, R5, c[0x0][0x3c8], PT ;  /* 0x0000f20005007a0c */ /* 0x000fc40003f06270 */
[----:B------:R-:W-:-:S09]  /*97f0*/  ISETP.GE.AND P2, PT, R7, c[0x0][0x3c8], PT ;  /* 0x0000f20007007a0c */ /* 0x000fd20003f46270 */
[----:B------:R-:W-:Y:S02]  /*9800*/  @!P1 SHF.R.S32.HI R13, RZ, 0x1f, R6 ;  /* 0x0000001fff0d9819 */ /* 0x000fe40000011406 */
[----:B------:R-:W-:Y:S02]  /*9810*/  @!P0 SHF.R.S32.HI R0, RZ, 0x1f, R5 ;  /* 0x0000001fff008819 */ /* 0x000fe40000011405 */
[----:B------:R-:W-:Y:S01]  /*9820*/  @!P1 LEA.HI R2, R13, R6, RZ, 0x3 ;  /* 0x000000060d029211 */ /* 0x000fe200078f18ff */
[--C-:B--23--:R-:W-:Y:S01]  /*9830*/  @!P2 IMAD.WIDE R12, R7, 0x2, R10.reuse ;  /* 0x00000002070ca825 */ /* 0x10cfe200078e020a */
[----:B------:R-:W-:Y:S02]  /*9840*/  @!P0 LEA.HI R0, R0, R5, RZ, 0x3 ;  /* 0x0000000500008211 */ /* 0x000fe400078f18ff */
[----:B------:R-:W-:Y:S02]  /*9850*/  @!P1 LOP3.LUT R2, R2, 0xfffffff8, RZ, 0xc0, !PT ;  /* 0xfffffff802029812 */ /* 0x000fe400078ec0ff */
[----:B------:R-:W-:Y:S01]  /*9860*/  @!P0 LOP3.LUT R0, R0, 0xfffffff8, RZ, 0xc0, !PT ;  /* 0xfffffff800008812 */ /* 0x000fe200078ec0ff */
[----:B------:R2:W-:Y:S02]  /*9870*/  @!P2 ST.E.128 [R12.64], RZ ;  /* 0x000000ff0c00a985 */ /* 0x0005e4000c101d0e */
[----:B------:R-:W-:-:S04]  /*9880*/  @!P1 IMAD.WIDE R14, R2, 0x2, R10 ;  /* 0x00000002020e9825 */ /* 0x000fc800078e020a */
[----:B------:R-:W-:Y:S01]  /*9890*/  @!P0 IMAD.WIDE R10, R0, 0x2, R10 ;  /* 0x00000002000a8825 */ /* 0x000fe200078e020a */
[----:B------:R2:W-:Y:S04]  /*98a0*/  @!P1 ST.E.128 [R14.64], RZ ;  /* 0x000000ff0e009985 */ /* 0x0005e8000c101d0e */
[----:B------:R2:W-:Y:S02]  /*98b0*/  @!P0 ST.E.128 [R10.64], RZ ;  /* 0x000000ff0a008985 */ /* 0x0005e4000c101d0e */
.L_x_48:
[----:B------:R-:W-:Y:S05]  /*98c0*/  BSYNC B0 ;  /* 0x0000000000007941 */ /* 0x000fea0003800000 */
.L_x_47:
[----:B--2---:R-:W-:Y:S01]  /*98d0*/  IADD3 R13, R3, 0x20, RZ ;  /* 0x00000020030d7810 */ /* 0x004fe20007ffe0ff */
[----:B---3--:R2:W3:Y:S01]  /*98e0*/  SHFL.IDX PT, R11, R8, 0x1, 0x181f ;  /* 0x00381f00080b7f89 */ /* 0x0084e200000e0000 */
        /* <DEDUP_REMOVED lines=9> */
[----:B------:R-:W-:Y:S01]  /*9980*/  @!P1 LEA.HI R2, R13, R6, RZ, 0x3 ;  /* 0x000000060d029211 */ /* 0x000fe200078f18ff */
[--C-:B---34-:R-:W-:Y:S01]  /*9990*/  @!P2 IMAD.WIDE R12, R7, 0x2, R10.reuse ;  /* 0x00000002070ca825 */ /* 0x118fe200078e020a */
        /* <DEDUP_REMOVED lines=8> */
.L_x_50:
[----:B------:R-:W-:Y:S05]  /*9a20*/  BSYNC B0 ;  /* 0x0000000000007941 */ /* 0x000fea0003800000 */
.L_x_49:
        /* <DEDUP_REMOVED lines=21> */
.L_x_52:
[----:B------:R-:W-:Y:S05]  /*9b80*/  BSYNC B0 ;  /* 0x0000000000007941 */ /* 0x000fea0003800000 */
.L_x_51:
[----:B------:R-:W-:Y:S01]  /*9b90*/  IADD3 R3, R3, 0x60, RZ ;  /* 0x0000006003037810 */ /* 0x000fe20007ffe0ff */
[----:B-1----:R1:W2:Y:S03]  /*9ba0*/  SHFL.IDX PT, R11, R8, 0x3, 0x181f ;  /* 0x00781f00080b7f89 */ /* 0x0022a600000e0000 */
[----:B------:R-:W-:Y:S01]  /*9bb0*/  ISETP.GE.AND P0, PT, R3, R4, PT ;  /* 0x000000040300720c */ /* 0x000fe20003f06270 */
[----:B----4-:R1:W4:-:S12]  /*9bc0*/  SHFL.IDX PT, R10, R9, 0x3, 0x181f ;  /* 0x00781f00090a7f89 */ /* 0x01031800000e0000 */
[----:B------:R-:W-:Y:S05]  /*9bd0*/  @P0 EXIT ;  /* 0x000000000000094d */ /* 0x000fea0003800000 */
[----:B------:R-:W-:Y:S02]  /*9be0*/  ISETP.GE.AND P0, PT, R6, c[0x0][0x3c8], PT ;  /* 0x0000f20006007a0c */ /* 0x000fe40003f06270 */
[----:B------:R-:W-:-:S11]  /*9bf0*/  ISETP.GE.AND P1, PT, R7, c[0x0][0x3c8], PT ;  /* 0x0000f20007007a0c */ /* 0x000fd60003f26270 */
[----:B------:R-:W-:-:S04]  /*9c00*/  @!P0 SHF.R.S32.HI R3, RZ, 0x1f, R6 ;  /* 0x0000001fff038819 */ /* 0x000fc80000011406 */
[----:B------:R-:W-:Y:S01]  /*9c10*/  @!P0 LEA.HI R3, R3, R6, RZ, 0x3 ;  /* 0x0000000603038211 */ /* 0x000fe200078f18ff */
[----:B--2-4-:R-:W-:-:S03]  /*9c20*/  @!P1 IMAD.WIDE R6, R7, 0x2, R10 ;  /* 0x0000000207069825 */ /* 0x014fc600078e020a */
[----:B------:R-:W-:Y:S02]  /*9c30*/  @!P0 LOP3.LUT R3, R3, 0xfffffff8, RZ, 0xc0, !PT ;  /* 0xfffffff803038812 */ /* 0x000fe400078ec0ff */
[----:B------:R2:W-:Y:S03]  /*9c40*/  @!P1 ST.E.128 [R6.64], RZ ;  /* 0x000000ff06009985 */ /* 0x0005e6000c101d0e */
[----:B------:R-:W-:-:S05]  /*9c50*/  @!P0 IMAD.WIDE R2, R3, 0x2, R10 ;  /* 0x0000000203028825 */ /* 0x000fca00078e020a */
[----:B------:R2:W-:Y:S01]  /*9c60*/  @!P0 ST.E.128 [R2.64], RZ ;  /* 0x000000ff02008985 */ /* 0x0005e2000c101d0e */
[----:B------:R-:W-:-:S13]  /*9c70*/  ISETP.GE.AND P0, PT, R5, c[0x0][0x3c8], PT ;  /* 0x0000f20005007a0c */ /* 0x000fda0003f06270 */
[----:B------:R-:W-:Y:S05]  /*9c80*/  @P0 EXIT ;  /* 0x000000000000094d */ /* 0x000fea0003800000 */
[----:B------:R-:W-:-:S04]  /*9c90*/  SHF.R.S32.HI R0, RZ, 0x1f, R5 ;  /* 0x0000001fff007819 */ /* 0x000fc80000011405 */
[----:B------:R-:W-:-:S04]  /*9ca0*/  LEA.HI R0, R0, R5, RZ, 0x3 ;  /* 0x0000000500007211 */ /* 0x000fc800078f18ff */
[----:B--2---:R-:W-:-:S05]  /*9cb0*/  LOP3.LUT R3, R0, 0xfffffff8, RZ, 0xc0, !PT ;  /* 0xfffffff800037812 */ /* 0x004fca00078ec0ff */
[----:B------:R-:W-:-:S05]  /*9cc0*/  IMAD.WIDE R10, R3, 0x2, R10 ;  /* 0x00000002030a7825 */ /* 0x000fca00078e020a */
[----:B------:R-:W-:Y:S01]  /*9cd0*/  ST.E.128 [R10.64], RZ ;  /* 0x000000ff0a007985 */ /* 0x000fe2000c101d0e */
[----:B------:R-:W-:Y:S05]  /*9ce0*/  EXIT ;  /* 0x000000000000794d */ /* 0x000fea0003800000 */
.L_x_53:
        /* <DEDUP_REMOVED lines=9> */
.L_x_1495:


//--------------------- .text._ZN7cutlass13device_kernelIN5flash19enable_sm80_to_sm89INS1_16FlashAttnFwdSm80INS1_25CollectiveMainloopFwdSm80ILi8ELi1ELb0EN4cute5tupleIJNS5_1CILi128EEENS7_ILi64EEENS7_ILi192EEEEEELi192ENS_6half_tEfNS_4arch4Sm80ELb0ELb0ELb0ELb1ELb1ELb1ELb1ELb0EEENS1_21CollectiveEpilogueFwdINS6_IJS8_SA_S9_EEENS6_IJNS7_ILi1EEESI_SI_EEESC_SE_Li256ELb1ELb1ELb0ELb0EEENS1_19SingleTileSchedulerILb1ELb0ELb1ELi128EEEEEEEEEvNT_6ParamsE --------------------------
	.section	.text._ZN7cutlass13device_kernelIN5flash19enable_sm80_to_sm89INS1_16FlashAttnFwdSm80INS1_25CollectiveMainloopFwdSm80ILi8ELi1ELb0EN4cute5tupleIJNS5_1CILi128EEENS7_ILi64EEENS7_ILi192EEEEEELi192ENS_6half_tEfNS_4arch4Sm80ELb0ELb0ELb0ELb1ELb1ELb1ELb1ELb0EEENS1_21CollectiveEpilogueFwdINS6_IJS8_SA_S9_EEENS6_IJNS7_ILi1EEESI_SI_EEESC_SE_Li256ELb1ELb1ELb0ELb0EEENS1_19SingleTileSchedulerILb1ELb0ELb1ELi128EEEEEEEEEvNT_6ParamsE,"ax",@progbits
	.sectioninfo	@"SHI_REGISTERS=234"
	.align	128
.text._ZN7cutlass13device_kernelIN5flash19enable_sm80_to_sm89INS1_16FlashAttnFwdSm80INS1_25CollectiveMainloopFwdSm80ILi8ELi1ELb0EN4cute5tupleIJNS5_1CILi128EEENS7_ILi64EEENS7_ILi192EEEEEELi192ENS_6half_tEfNS_4arch4Sm80ELb0ELb0ELb0ELb1ELb1ELb1ELb1ELb0EEENS1_21CollectiveEpilogueFwdINS6_IJS8_SA_S9_EEENS6_IJNS7_ILi1EEESI_SI_EEESC_SE_Li256ELb1ELb1ELb0ELb0EEENS1_19SingleTileSchedulerILb1ELb0ELb1ELi128EEEEEEEEEvNT_6ParamsE:
        .type           _ZN7cutlass13device_kernelIN5flash19enable_sm80_to_sm89INS1_16FlashAttnFwdSm80INS1_25CollectiveMainloopFwdSm80ILi8ELi1ELb0EN4cute5tupleIJNS5_1CILi128EEENS7_ILi64EEENS7_ILi192EEEEEELi192ENS_6half_tEfNS_4arch4Sm80ELb0ELb0ELb0ELb1ELb1ELb1ELb1ELb0EEENS1_21CollectiveEpilogueFwdINS6_IJS8_SA_S9_EEENS6_IJNS7_ILi1EEESI_SI_EEESC_SE_Li256ELb1ELb1ELb0ELb0EEENS1_19SingleTileSchedulerILb1ELb0ELb1ELi128EEEEEEEEEvNT_6ParamsE,@function
        .size           _ZN7cutlass13device_kernelIN5flash19enable_sm80_to_sm89INS1_16FlashAttnFwdSm80INS1_25CollectiveMainloopFwdSm80ILi8ELi1ELb0EN4cute5tupleIJNS5_1CILi128EEENS7_ILi64EEENS7_ILi192EEEEEELi192ENS_6half_tEfNS_4arch4Sm80ELb0ELb0ELb0ELb1ELb1ELb1ELb1ELb0EEENS1_21CollectiveEpilogueFwdINS6_IJS8_SA_S9_EEENS6_IJNS7_ILi1EEESI_SI_EEESC_SE_Li256ELb1ELb1ELb0ELb0EEENS1_19SingleTileSchedulerILb1ELb0ELb1ELi128EEEEEEEEEvNT_6ParamsE,(.L_x_1496 - _ZN7cutlass13device_kernelIN5flash19enable_sm80_to_sm89INS1_16FlashAttnFwdSm80INS1_25CollectiveMainloopFwdSm80ILi8ELi1ELb0EN4cute5tupleIJNS5_1CILi128EEENS7_ILi64EEENS7_ILi192EEEEEELi192ENS_6half_tEfNS_4arch4Sm80ELb0ELb0ELb0ELb1ELb1ELb1ELb1ELb0EEENS1_21CollectiveEpilogueFwdINS6_IJS8_SA_S9_EEENS6_IJNS7_ILi1EEESI_SI_EEESC_SE_Li256ELb1ELb1ELb0ELb0EEENS1_19SingleTileSchedulerILb1ELb0ELb1ELi128EEEEEEEEEvNT_6ParamsE)
        .other          _ZN7cutlass13device_kernelIN5flash19enable_sm80_to_sm89INS1_16FlashAttnFwdSm80INS1_25CollectiveMainloopFwdSm80ILi8ELi1ELb0EN4cute5tupleIJNS5_1CILi128EEENS7_ILi64EEENS7_ILi192EEEEEELi192ENS_6half_tEfNS_4arch4Sm80ELb0ELb0ELb0ELb1ELb1ELb1ELb1ELb0EEENS1_21CollectiveEpilogueFwdINS6_IJS8_SA_S9_EEENS6_IJNS7_ILi1EEESI_SI_EEESC_SE_Li256ELb1ELb1ELb0ELb0EEENS1_19SingleTileSchedulerILb1ELb0ELb1ELi128EEEEEEEEEvNT_6ParamsE,@"STO_CUDA_ENTRY STV_DEFAULT"
_ZN7cutlass13device_kernelIN5flash19enable_sm80_to_sm89INS1_16FlashAttnFwdSm80INS1_25CollectiveMainloopFwdSm80ILi8ELi1ELb0EN4cute5tupleIJNS5_1CILi128EEENS7_ILi64EEENS7_ILi192EEEEEELi192ENS_6half_tEfNS_4arch4Sm80ELb0ELb0ELb0ELb1ELb1ELb1ELb1ELb0EEENS1_21CollectiveEpilogueFwdINS6_IJS8_SA_S9_EEENS6_IJNS7_ILi1EEESI_SI_EEESC_SE_Li256ELb1ELb1ELb0ELb0EEENS1_19SingleTileSchedulerILb1ELb0ELb1ELi128EEEEEEEEEvNT_6ParamsE:
[----:B------:R-:W-:Y:S02]  /*0000*/  MOV R1, c[0x0][0x28] ;  /* 0x00000a0000017a02 */ /* 0x000fe40000000f00 */
[----:B------:R-:W1:Y:S01]  /*0010*/  S2R R76, SR_TID.X ;  /* 0x00000000004c7919 */ /* 0x000e620000002100 */
[----:B------:R-:W-:-:S03]  /*0020*/  ULDC.64 UR6, c[0x0][0x118] ;  /* 0x0000460000067ab9 */ /* 0x000fc60000000a00 */
[----:B------:R-:W2:Y:S04]  /*0030*/  S2R R201, SR_CTAID.Z ;  /* 0x0000000000c97919 */ /* 0x000ea80000002700 */
[----:B------:R-:W3:Y:S01]  /*0040*/  S2R R78, SR_CTAID.X ;  /* 0x00000000004e7919 */ /* 0x000ee20000002500 */
[----:B-1----:R-:W-:-:S05]  /*0050*/  SHF.R.U32.HI R4, RZ, 0x5, R76 ;  /* 0x00000005ff047819 */ /* 0x002fca000001164c */
[----:B------:R-:W1:Y:S02]  /*0060*/  SHFL.IDX PT, R0, R4, RZ, 0x1f ;  /* 0x00001fff04007589 */ /* 0x000e6400000e0000 */
[----:B-1----:R-:W-:Y:S02]  /*0070*/  ISETP.NE.AND P0, PT, R0, RZ, PT ;  /* 0x000000ff0000720c */ /* 0x002fe40003f05270 */
[----:B------:R-:W-:-:S05]  /*0080*/  MOV R0, 0x4 ;  /* 0x0000000400007802 */ /* 0x000fca0000000f00 */
[----:B--2---:R-:W-:-:S06]  /*0090*/  IMAD.WIDE R2, R201, R0, c[0x0][0x568] ;  /* 0x00015a00c9027625 */ /* 0x004fcc00078e0200 */
[----:B------:R-:W-:Y:S05]  /*00a0*/  @!P0 BRA `(.L_x_54) ;  /* 0x0000013000008947 */ /* 0x000fea0003800000 */
[----:B---3--:R-:W-:-:S04]  /*00b0*/  ISETP.NE.U32.AND P0, PT, RZ, c[0x0][0x568], PT ;  /* 0x00015a00ff007a0c */ /* 0x008fc80003f05070 */
[----:B------:R-:W-:-:S13]  /*00c0*/  ISETP.NE.AND.EX P0, PT, RZ, c[0x0][0x56c], PT, P0 ;  /* 0x00015b00ff007a0c */ /* 0x000fda0003f05300 */
[----:B------:R-:W-:Y:S05]  /*00d0*/  @!P0 BRA `(.L_x_55) ;  /* 0x0000002000008947 */ /* 0x000fea0003800000 */
[----:B------:R1:W5:Y:S01]  /*00e0*/  LDG.E R3, [R2.64] ;  /* 0x0000000602037981 */ /* 0x000362000c1e1900 */
[----:B------:R-:W-:Y:S05]  /*00f0*/  BRA `(.L_x_56) ;  /* 0x0000009000007947 */ /* 0x000fea0003800000 */
.L_x_55:
[----:B------:R-:W-:-:S04]  /*0100*/  ISETP.NE.U32.AND P0, PT, RZ, c[0x0][0x560], PT ;  /* 0x00015800ff007a0c */ /* 0x000fc80003f05070 */
[----:B------:R-:W-:-:S13]  /*0110*/  ISETP.NE.AND.EX P0, PT, RZ, c[0x0][0x564], PT, P0 ;  /* 0x00015900ff007a0c */ /* 0x000fda0003f05300 */
[----:B------:R-:W-:Y:S05]  /*0120*/  @!P0 BRA `(.L_x_57) ;  /* 0x0000005000008947 */ /* 0x000fea0003800000 */
[----:B------:R-:W-:-:S05]  /*0130*/  IMAD.WIDE R4, R201, R0, c[0x0][0x560] ;  /* 0x00015800c9047625 */ /* 0x000fca00078e0200 */
[----:B------:R-:W2:Y:S04]  /*0140*/  LDG.E R3, [R4.64] ;  /* 0x0000000604037981 */ /* 0x000ea8000c1e1900 */
[----:B------:R-:W2:Y:S02]  /*0150*/  LDG.E R2, [R4.64+0x4] ;  /* 0x0000040604027981 */ /* 0x000ea4000c1e1900 */
[----:B--2---:R-:W-:Y:S01]  /*0160*/  IADD3 R3, -R3, R2, RZ ;  /* 0x0000000203037210 */ /* 0x004fe20007ffe1ff */
[----:B------:R-:W-:Y:S05]  /*0170*/  BRA `(.L_x_56) ;  /* 0x0000001000007947 */ /* 0x000fea0003800000 */
.L_x_57:
[----:B------:R-:W-:-:S05]  /*0180*/  MOV R3, c[0x0][0x54c] ;  /* 0x0001530000037a02 */ /* 0x000fca0000000f00 */
.L_x_56:
[----:B-----5:R-:W-:Y:S01]  /*0190*/  IMAD R3, R3, c[0x0][0x548], RZ ;  /* 0x0001520003037a24 */ /* 0x020fe200078e02ff */
[----:B-1----:R-:W-:-:S04]  /*01a0*/  SHF.L.U32 R2, R78, 0x7, RZ ;  /* 0x000000074e027819 */ /* 0x002fc800000006ff */
[----:B------:R-:W-:-:S04]  /*01b0*/  ISETP.GE.AND P0, PT, R2, R3, PT ;  /* 0x000000030200720c */ /* 0x000fc80003f06270 */
[----:B------:R-:W-:Y:S01]  /*01c0*/  SEL R201, R201, 0xffffffff, !P0 ;  /* 0xffffffffc9c97807 */ /* 0x000fe20004000000 */
[----:B------:R-:W-:Y:S05]  /*01d0*/  BRA `(.L_x_58) ;  /* 0x0000012000007947 */ /* 0x000fea0003800000 */
.L_x_54:
[----:B---3--:R-:W-:-:S04]  /*01e0*/  ISETP.NE.U32.AND P0, PT, RZ, c[0x0][0x568], PT ;  /* 0x00015a00ff007a0c */ /* 0x008fc80003f05070 */
[----:B------:R-:W-:-:S13]  /*01f0*/  ISETP.NE.AND.EX P0, PT, RZ, c[0x0][0x56c], PT, P0 ;  /* 0x00015b00ff007a0c */ /* 0x000fda0003f05300 */
[----:B------:R-:W-:Y:S05]  /*0200*/  @!P0 BRA `(.L_x_59) ;  /* 0x0000002000008947 */ /* 0x000fea0003800000 */
[----:B------:R1:W5:Y:S01]  /*0210*/  LDG.E R3, [R2.64] ;  /* 0x0000000602037981 */ /* 0x000362000c1e1900 */
[----:B------:R-:W-:Y:S05]  /*0220*/  BRA `(.L_x_60) ;  /* 0x0000009000007947 */ /* 0x000fea0003800000 */
.L_x_59:
        /* <DEDUP_REMOVED lines=8> */
.L_x_61:
[----:B------:R-:W-:-:S05]  /*02b0*/  MOV R3, c[0x0][0x54c] ;  /* 0x0001530000037a02 */ /* 0x000fca0000000f00 */
.L_x_60:
[----:B-----5:R-:W-:Y:S01]  /*02c0*/  IMAD R3, R3, c[0x0][0x548], RZ ;  /* 0x0001520003037a24 */ /* 0x020fe200078e02ff */
[----:B-1----:R-:W-:-:S04]  /*02d0*/  SHF.L.U32 R2, R78, 0x7, RZ ;  /* 0x000000074e027819 */ /* 0x002fc800000006ff */
[----:B------:R-:W-:-:S04]  /*02e0*/  ISETP.GE.AND P0, PT, R2, R3, PT ;  /* 0x000000030200720c */ /* 0x000fc80003f06270 */
[----:B------:R-:W-:-:S04]  /*02f0*/  SEL R201, R201, 0xffffffff, !P0 ;  /* 0xffffffffc9c97807 */ /* 0x000fc80004000000 */
.L_x_58:
[----:B------:R-:W-:-:S13]  /*0300*/  ISETP.GE.AND P0, PT, R201, RZ, PT ;  /* 0x000000ffc900720c */ /* 0x000fda0003f06270 */
[----:B------:R-:W-:Y:S05]  /*0310*/  @!P0 EXIT ;  /* 0x000000000000894d */ /* 0x000fea0003800000 */
[----:B------:R-:W-:Y:S01]  /*0320*/  ISETP.NE.U32.AND P0, PT, RZ, c[0x0][0x370], PT ;  /* 0x0000dc00ff007a0c */ /* 0x000fe20003f05070 */
[----:B------:R-:W-:Y:S01]  /*0330*/  IMAD.MOV.U32 R82, RZ, RZ, c[0x0][0x168] ;  /* 0x00005a00ff527624 */ /* 0x000fe200078e00ff */
[----:B------:R-:W-:Y:S01]  /*0340*/  ISETP.NE.U32.AND P1, PT, RZ, c[0x0][0x360], PT ;  /* 0x0000d800ff007a0c */ /* 0x000fe20003f25070 */
[----:B------:R-:W-:Y:S01]  /*0350*/  IMAD.MOV.U32 R146, RZ, RZ, RZ ;  /* 0x000000ffff927224 */ /* 0x000fe200078e00ff */
[----:B------:R-:W-:Y:S01]  /*0360*/  ISETP.NE.AND.EX P2, PT, RZ, c[0x0][0x374], PT, P0 ;  /* 0x0000dd00ff007a0c */ /* 0x000fe20003f45300 */
[----:B------:R-:W-:Y:S01]  /*0370*/  IMAD.MOV.U32 R163, RZ, RZ, RZ ;  /* 0x000000ffffa37224 */ /* 0x000fe200078e00ff */
[----:B------:R-:W-:Y:S01]  /*0380*/  ISETP.NE.AND.EX P0, PT, RZ, c[0x0][0x364], PT, P1 ;  /* 0x0000d900ff007a0c */ /* 0x000fe20003f05310 */
[CC--:B------:R-:W-:Y:S01]  /*0390*/  IMAD.WIDE R10, R201.reuse, R0.reuse, c[0x0][0x348] ;  /* 0x0000d200c90a7625 */ /* 0x0c0fe200078e0200 */
[----:B------:R-:W-:Y:S02]  /*03a0*/  ISETP.NE.U32.AND P1, PT, RZ, c[0x0][0x348], PT ;  /* 0x0000d200ff007a0c */ /* 0x000fe40003f25070 */
[----:B------:R-:W-:Y:S01]  /*03b0*/  ISETP.NE.U32.AND P3, PT, RZ, c[0x0][0x350], PT ;  /* 0x0000d400ff007a0c */ /* 0x000fe20003f65070 */
[----:B------:R-:W-:Y:S01]  /*03c0*/  IMAD.WIDE R4, R201, R0, c[0x0][0x350] ;  /* 0x0000d400c9047625 */ /* 0x000fe200078e0200 */
[----:B------:R-:W-:-:S02]  /*03d0*/  ISETP.NE.U32.AND P4, PT, RZ, c[0x0][0x358], PT ;  /* 0x0000d600ff007a0c */ /* 0x000fc40003f85070 */
[----:B------:R-:W-:Y:S01]  /*03e0*/  ISETP.NE.AND.EX P1, PT, RZ, c[0x0][0x34c], PT, P1 ;  /* 0x0000d300ff007a0c */ /* 0x000fe20003f25310 */
[CC--:B------:R-:W-:Y:S01]  /*03f0*/  IMAD.WIDE R8, R201.reuse, R0.reuse, c[0x0][0x358] ;  /* 0x0000d600c9087625 */ /* 0x0c0fe200078e0200 */
[----:B------:R-:W-:Y:S02]  /*0400*/  ISETP.NE.AND.EX P3, PT, RZ, c[0x0][0x354], PT, P3 ;  /* 0x0000d500ff007a0c */ /* 0x000fe40003f65330 */
[----:B------:R-:W-:Y:S01]  /*0410*/  ISETP.NE.AND.EX P4, PT, RZ, c[0x0][0x35c], PT, P4 ;  /* 0x0000d700ff007a0c */ /* 0x000fe20003f85340 */
[CC--:B------:R-:W-:Y:S01]  /*0420*/  @P0 IMAD.WIDE R2, R201.reuse, R0.reuse, c[0x0][0x360] ;  /* 0x0000d800c9020625 */ /* 0x0c0fe200078e0200 */
[----:B------:R-:W-:Y:S01]  /*0430*/  MOV R90, RZ ;  /* 0x000000ff005a7202 */ /* 0x000fe20000000f00 */
[----:B------:R-:W1:Y:S01]  /*0440*/  S2R R199, SR_CTAID.Y ;  /* 0x0000000000c77919 */ /* 0x000e620000002600 */
[----:B------:R-:W-:Y:S01]  /*0450*/  ULDC UR5, c[0x0][0x2ac] ;  /* 0x0000ab0000057ab9 */ /* 0x000fe20000000800 */
[----:B------:R-:W-:Y:S02]  /*0460*/  IMAD.MOV.U32 R200, RZ, RZ, RZ ;  /* 0x000000ffffc87224 */ /* 0x000fe400078e00ff */
[----:B------:R2:W5:Y:S01]  /*0470*/  @P0 LDG.E R82, [R2.64] ;  /* 0x0000000602520981 */ /* 0x000562000c1e1900 */
[----:B------:R-:W-:Y:S01]  /*0480*/  ULDC UR4, c[0x0][0x1d0] ;  /* 0x0000740000047ab9 */ /* 0x000fe20000000800 */
[----:B------:R-:W-:-:S02]  /*0490*/  @P2 IMAD.WIDE R6, R201, R0, c[0x0][0x370] ;  /* 0x0000dc00c9062625 */ /* 0x000fc400078e0200 */
[----:B------:R2:W5:Y:S04]  /*04a0*/  @P1 LDG.E R146, [R10.64] ;  /* 0x000000060a921981 */ /* 0x000568000c1e1900 */
[----:B------:R2:W5:Y:S04]  /*04b0*/  @P3 LDG.E R90, [R4.64] ;  /* 0x00000006045a3981 */ /* 0x000568000c1e1900 */
[----:B------:R2:W5:Y:S01]  /*04c0*/  @P4 LDG.E R163, [R8.64] ;  /* 0x0000000608a34981 */ /* 0x000562000c1e1900 */
[----:B------:R-:W-:-:S03]  /*04d0*/  UIMAD UR4, UR5, UR4, URZ ;  /* 0x00000004050472a4 */ /* 0x000fc6000f8e023f */
[----:B------:R3:W5:Y:S01]  /*04e0*/  @P2 LDG.E R200, [R6.64] ;  /* 0x0000000606c82981 */ /* 0x000762000c1e1900 */
[----:B------:R-:W-:Y:S01]  /*04f0*/  IMAD.MOV.U32 R147, RZ, RZ, c[0x0][0x228] ;  /* 0x00008a00ff937624 */ /* 0x000fe200078e00ff */
[----:B-1----:R-:W-:Y:S02]  /*0500*/  SHF.R.S32.HI R80, RZ, 0x1f, R199 ;  /* 0x0000001fff507819 */ /* 0x002fe400000114c7 */
[----:B---3--:R-:W-:Y:S01]  /*0510*/  MOV R7, UR4 ;  /* 0x0000000400077c02 */ /* 0x008fe20008000f00 */
[----:B------:R-:W-:Y:S05]  /*0520*/  @P0 BRA `(.L_x_62) ;  /* 0x0000004000000947 */ /* 0x000fea0003800000 */
[----:B--2---:R-:W-:Y:S05]  /*0530*/  @!P1 BRA `(.L_x_62) ;  /* 0x0000003000009947 */ /* 0x004fea0003800000 */
[----:B-----5:R-:W2:Y:S04]  /*0540*/  LDG.E R82, [R10.64] ;  /* 0x000000060a527981 */ /* 0x020ea8000c1e1900 */
[----:B------:R-:W2:Y:S02]  /*0550*/  LDG.E R3, [R10.64+0x4] ;  /* 0x000004060a037981 */ /* 0x000ea4000c1e1900 */
[----:B--2---:R-:W-:-:S02]  /*0560*/  IADD3 R82, -R82, R3, RZ ;  /* 0x0000000352527210 */ /* 0x004fc40007ffe1ff */
.L_x_62:
[----:B--2---:R-:W-:-:S04]  /*0570*/  ISETP.NE.U32.AND P0, PT, RZ, c[0x0][0x368], PT ;  /* 0x0000da00ff007a0c */ /* 0x004fc80003f05070 */
[----:B------:R-:W-:-:S13]  /*0580*/  ISETP.NE.AND.EX P0, PT, RZ, c[0x0][0x36c], PT, P0 ;  /* 0x0000db00ff007a0c */ /* 0x000fda0003f05300 */
[----:B------:R-:W-:Y:S05]  /*0590*/  @!P0 BRA `(.L_x_63) ;  /* 0x0000003000008947 */ /* 0x000fea0003800000 */
[----:B------:R-:W-:-:S05]  /*05a0*/  IMAD.WIDE R2, R201, R0, c[0x0][0x368] ;  /* 0x0000da00c9027625 */ /* 0x000fca00078e0200 */
[----:B------:R1:W5:Y:S01]  /*05b0*/  LDG.E R7, [R2.64] ;  /* 0x0000000602077981 */ /* 0x000362000c1e1900 */
[----:B------:R-:W-:Y:S05]  /*05c0*/  BRA `(.L_x_64) ;  /* 0x0000004000007947 */ /* 0x000fea0003800000 */
.L_x_63:
[----:B------:R-:W-:Y:S05]  /*05d0*/  @!P3 BRA `(.L_x_64) ;  /* 0x000000300000b947 */ /* 0x000fea0003800000 */
[----:B------:R-:W2:Y:S04]  /*05e0*/  LDG.E R7, [R4.64] ;  /* 0x0000000604077981 */ /* 0x000ea8000c1e1900 */
[----:B------:R-:W2:Y:S02]  /*05f0*/  LDG.E R2, [R4.64+0x4] ;  /* 0x0000040604027981 */ /* 0x000ea4000c1e1900 */
[----:B--2---:R-:W-:Y:S02]  /*0600*/  IADD3 R7, -R7, R2, RZ ;  /* 0x0000000207077210 */ /* 0x004fe40007ffe1ff */
.L_x_64:
[----:B-1----:R-:W2:Y:S04]  /*0610*/  @P4 LDG.E R3, [R8.64] ;  /* 0x0000000608034981 */ /* 0x002ea8000c1e1900 */
[----:B------:R-:W2:Y:S01]  /*0620*/  @P4 LDG.E R4, [R8.64+0x4] ;  /* 0x0000040608044981 */ /* 0x000ea2000c1e1900 */
[----:B-----5:R-:W-:Y:S01]  /*0630*/  IMAD.IADD R2, R7, 0x1, -R200 ;  /* 0x0000000107027824 */ /* 0x020fe200078e0ac8 */
[----:B------:R-:W-:Y:S01]  /*0640*/  ISETP.NE.U32.AND P0, PT, RZ, c[0x0][0x378], PT ;  /* 0x0000de00ff007a0c */ /* 0x000fe20003f05070 */
[----:B------:R-:W-:-:S03]  /*0650*/  IMAD.MOV.U32 R79, RZ, RZ, R7 ;  /* 0x000000ffff4f7224 */ /* 0x000fc600078e0007 */
[----:B------:R-:W-:Y:S01]  /*0660*/  ISETP.NE.AND.EX P0, PT, RZ, c[0x0][0x37c], PT, P0 ;  /* 0x0000df00ff007a0c */ /* 0x000fe20003f05300 */
[----:B------:R-:W-:-:S05]  /*0670*/  IMAD.MOV R96, RZ, RZ, -R2 ;  /* 0x000000ffff607224 */ /* 0x000fca00078e0a02 */
[----:B------:R-:W-:-:S07]  /*0680*/  IMNMX R96, RZ, R96, !PT ;  /* 0x00000060ff607217 */ /* 0x000fce0007800200 */
[----:B------:R-:W-:-:S05]  /*0690*/  @P0 IMAD.WIDE R10, R201, R0, c[0x0][0x378] ;  /* 0x0000de00c90a0625 */ /* 0x000fca00078e0200 */
[----:B------:R1:W5:Y:S01]  /*06a0*/  @P0 LDG.E R79, [R10.64] ;  /* 0x000000060a4f0981 */ /* 0x000362000c1e1900 */
[----:B--2---:R-:W-:-:S04]  /*06b0*/  @P4 IMAD.IADD R147, R4, 0x1, -R3 ;  /* 0x0000000104934824 */ /* 0x004fc800078e0a03 */
[----:B------:R-:W-:-:S05]  /*06c0*/  IMAD.IADD R77, R2, 0x1, R147 ;  /* 0x00000001024d7824 */ /* 0x000fca00078e0293 */
[----:B------:R-:W-:-:S04]  /*06d0*/  IADD3 R4, R77, 0x3f, RZ ;  /* 0x0000003f4d047810 */ /* 0x000fc80007ffe0ff */
[----:B------:R-:W-:-:S04]  /*06e0*/  SHF.R.S32.HI R133, RZ, 0x1f, R4 ;  /* 0x0000001fff857819 */ /* 0x000fc80000011404 */
[----:B------:R-:W-:-:S04]  /*06f0*/  LEA.HI R133, R133, R4, RZ, 0x6 ;  /* 0x0000000485857211 */ /* 0x000fc800078f30ff */
[----:B------:R-:W-:-:S05]  /*0700*/  LOP3.LUT R71, R133, 0xffffffc0, RZ, 0xc0, !PT ;  /* 0xffffffc085477812 */ /* 0x000fca00078ec0ff */
[----:B------:R-:W-:-:S05]  /*0710*/  IMAD.IADD R2, R71, 0x1, -R2 ;  /* 0x0000000147027824 */ /* 0x000fca00078e0a02 */
[----:B------:R-:W-:-:S04]  /*0720*/  IMNMX R5, R2, R147, PT ;  /* 0x0000009302057217 */ /* 0x000fc80003800200 */
[----:B------:R-:W-:Y:S02]  /*0730*/  ISETP.GT.AND P0, PT, R5, R96, PT ;  /* 0x000000600500720c */ /* 0x000fe40003f04270 */
[----:B------:R-:W-:-:S05]  /*0740*/  SHF.R.U32.HI R96, RZ, 0x6, R96 ;  /* 0x00000006ff607819 */ /* 0x000fca0000011660 */
[----:B------:R-:W-:-:S06]  /*0750*/  IMAD.MOV.U32 R3, RZ, RZ, R96 ;  /* 0x000000ffff037224 */ /* 0x000fcc00078e0060 */
[----:B------:R-:W-:-:S04]  /*0760*/  @P0 IADD3 R5, R5, 0x3f, RZ ;  /* 0x0000003f05050810 */ /* 0x000fc80007ffe0ff */
[----:B------:R-:W-:-:S04]  /*0770*/  @P0 SHF.R.S32.HI R2, RZ, 0x1f, R5 ;  /* 0x0000001fff020819 */ /* 0x000fc80000011405 */
[----:B------:R-:W-:-:S04]  /*0780*/  @P0 LEA.HI R2, R2, R5, RZ, 0x6 ;  /* 0x0000000502020211 */ /* 0x000fc800078f30ff */
[----:B------:R-:W-:-:S04]  /*0790*/  @P0 SHF.R.S32.HI R3, RZ, 0x6, R2 ;  /* 0x00000006ff030819 */ /* 0x000fc80000011402 */
[----:B------:R-:W-:-:S13]  /*07a0*/  ISETP.GT.AND P0, PT, R3, R96, PT ;  /* 0x000000600300720c */ /* 0x000fda0003f04270 */
[----:B------:R-:W-:Y:S05]  /*07b0*/  @!P0 BRA `(.L_x_65) ;  /* 0x0000559000008947 */ /* 0x000fea0003800000 */
[----:B-1----:R-:W-:-:S04]  /*07c0*/  ISETP.NE.U32.AND P3, PT, RZ, c[0x0][0x340], PT ;  /* 0x0000d000ff007a0c */ /* 0x002fc80003f65070 */
[----:B------:R-:W-:-:S13]  /*07d0*/  ISETP.NE.AND.EX P3, PT, RZ, c[0x0][0x344], PT, P3 ;  /* 0x0000d100ff007a0c */ /* 0x000fda0003f65330 */
[----:B------:R-:W-:-:S06]  /*07e0*/  @P3 IMAD.WIDE R148, R201, R0, c[0x0][0x340] ;  /* 0x0000d000c9943625 */ /* 0x000fcc00078e0200 */
[----:B------:R-:W2:Y:S01]  /*07f0*/  @P3 LDG.E R148, [R148.64] ;  /* 0x0000000694943981 */ /* 0x000ea2000c1e1900 */
[----:B------:R-:W-:Y:S01]  /*0800*/  SHF.R.S32.HI R5, RZ, 0x1f, R76 ;  /* 0x0000001fff057819 */ /* 0x000fe2000001144c */
[----:B------:R-:W-:Y:S01]  /*0810*/  IMAD.MOV.U32 R114, RZ, RZ, c[0x0][0x238] ;  /* 0x00008e00ff727624 */ /* 0x000fe200078e00ff */
[----:B------:R-:W-:Y:S01]  /*0820*/  IADD3 R140, R3, -0x1, RZ ;  /* 0xffffffff038c7810 */ /* 0x000fe20007ffe0ff */
[----:B------:R-:W-:Y:S01]  /*0830*/  IMAD.MOV.U32 R103, RZ, RZ, 0x6 ;  /* 0x00000006ff677424 */ /* 0x000fe200078e00ff */
[----:B------:R-:W-:Y:S01]  /*0840*/  LEA.HI R4, R5, R76, RZ, 0x3 ;  /* 0x0000004c05047211 */ /* 0x000fe200078f18ff */
[----:B------:R-:W-:Y:S01]  /*0850*/  IMAD.IADD R90, R90, 0x1, R7 ;  /* 0x000000015a5a7824 */ /* 0x000fe200078e0207 */
[----:B------:R-:W-:Y:S01]  /*0860*/  SHF.R.S32.HI R2, RZ, 0x1f, R163 ;  /* 0x0000001fff027819 */ /* 0x000fe200000114a3 */
[----:B------:R-:W-:Y:S01]  /*0870*/  IMAD.SHL.U32 R100, R114, 0x40, RZ ;  /* 0x0000004072647824 */ /* 0x000fe200078e00ff */
[----:B------:R-:W-:Y:S01]  /*0880*/  LOP3.LUT R3, R4, 0x1ffffff8, RZ, 0xc0, !PT ;  /* 0x1ffffff804037812 */ /* 0x000fe200078ec0ff */
[----:B------:R-:W-:Y:S01]  /*0890*/  IMAD R160, R80, c[0x0][0x240], RZ ;  /* 0x0000900050a07a24 */ /* 0x000fe200078e02ff */
[----:B------:R-:W-:Y:S01]  /*08a0*/  SHF.R.S32.HI R4, RZ, 0x3, R4 ;  /* 0x00000003ff047819 */ /* 0x000fe20000011404 */
[----:B------:R-:W-:Y:S01]  /*08b0*/  IMAD.MOV.U32 R113, RZ, RZ, 0x5 ;  /* 0x00000005ff717424 */ /* 0x000fe200078e00ff */
[----:B------:R-:W-:Y:S01]  /*08c0*/  SHF.L.U64.HI R99, R114, R103, c[0x0][0x23c] ;  /* 0x00008f0072637619 */ /* 0x000fe20000010267 */
[----:B------:R-:W-:Y:S01]  /*08d0*/  IMAD.IADD R6, R76, 0x1, -R3 ;  /* 0x000000014c067824 */ /* 0x000fe200078e0a03 */
[C---:B------:R-:W-:Y:S01]  /*08e0*/  IADD3 R162, P0, R4.reuse, R163, RZ ;  /* 0x000000a304a27210 */ /* 0x040fe20007f1e0ff */
[----:B------:R-:W-:Y:S01]  /*08f0*/  IMAD.SHL.U32 R3, R4, 0x40, RZ ;  /* 0x0000004004037824 */ /* 0x000fe200078e00ff */
[----:B------:R-:W-:Y:S01]  /*0900*/  SHF.R.S32.HI R10, RZ, 0x1f, R140 ;  /* 0x0000001fff0a7819 */ /* 0x000fe2000001148c */
[----:B------:R-:W-:Y:S01]  /*0910*/  IMAD.SHL.U32 R6, R6, 0x8, RZ ;  /* 0x0000000806067824 */ /* 0x000fe200078e00ff */
[----:B------:R-:W-:Y:S01]  /*0920*/  LEA.HI.X.SX32 R163, R4, R2, 0x1, P0 ;  /* 0x0000000204a37211 */ /* 0x000fe200000f0eff */
[----:B------:R-:W-:Y:S01]  /*0930*/  IMAD R7, R99, R140, RZ ;  /* 0x0000008c63077224 */ /* 0x000fe200078e02ff */
[----:B------:R-:W-:Y:S01]  /*0940*/  LOP3.LUT R3, R3, 0x1c0, RZ, 0xc0, !PT ;  /* 0x000001c003037812 */ /* 0x000fe200078ec0ff */
[----:B------:R-:W-:Y:S01]  /*0950*/  IMAD.IADD R97, R147, 0x1, -R4 ;  /* 0x0000000193617824 */ /* 0x000fe200078e0a04 */
[----:B------:R-:W-:Y:S01]  /*0960*/  SEL R158, R201, RZ, !P4 ;  /* 0x000000ffc99e7207 */ /* 0x000fe20006000000 */
[----:B------:R-:W-:Y:S01]  /*0970*/  IMAD R10, R10, R100, R7 ;  /* 0x000000640a0a7224 */ /* 0x000fe200078e0207 */
[----:B------:R-:W-:Y:S01]  /*0980*/  LOP3.LUT R2, R3, 0x38, R6, 0xf8, !PT ;  /* 0x0000003803027812 */ /* 0x000fe200078ef806 */
[----:B------:R-:W-:Y:S01]  /*0990*/  IMAD R9, R163, c[0x0][0x238], RZ ;  /* 0x00008e00a3097a24 */ /* 0x000fe200078e02ff */
[----:B------:R-:W-:Y:S01]  /*09a0*/  SHF.R.U32.HI R3, RZ, 0x3, R3 ;  /* 0x00000003ff037819 */ /* 0x000fe20000011603 */
[----:B------:R-:W-:Y:S01]  /*09b0*/  IMAD R160, R199, c[0x0][0x244], R160 ;  /* 0x00009100c7a07a24 */ /* 0x000fe200078e02a0 */
[--C-:B------:R-:W-:Y:S01]  /*09c0*/  SHF.R.S32.HI R7, RZ, 0x1f, R6.reuse ;  /* 0x0000001fff077819 */ /* 0x100fe20000011406 */
[----:B------:R-:W-:Y:S01]  /*09d0*/  IMAD R12, R162, c[0x0][0x23c], R9 ;  /* 0x00008f00a20c7a24 */ /* 0x000fe200078e0209 */
[----:B------:R-:W-:Y:S01]  /*09e0*/  LOP3.LUT R3, R2, R3, RZ, 0x3c, !PT ;  /* 0x0000000302037212 */ /* 0x000fe200078e3cff */
[----:B------:R-:W-:Y:S01]  /*09f0*/  IMAD R0, R140, -0x40, R97 ;  /* 0xffffffc08c007824 */ /* 0x000fe200078e0261 */
[----:B------:R-:W-:Y:S01]  /*0a00*/  IADD3 R2, R6, 0x40, RZ ;  /* 0x0000004006027810 */ /* 0x000fe20007ffe0ff */
[----:B------:R-:W-:Y:S01]  /*0a10*/  IMAD.WIDE.U32 R8, R162, c[0x0][0x238], R6 ;  /* 0x00008e00a2087a25 */ /* 0x000fe200078e0006 */
[----:B------:R-:W-:Y:S01]  /*0a20*/  LEA.HI R138, R5, R76, RZ, 0x6 ;  /* 0x0000004c058a7211 */ /* 0x000fe200078f30ff */
[----:B------:R-:W-:Y:S01]  /*0a30*/  ULDC.U8 UR4, c[0x0][0x298] ;  /* 0x0000a60000047ab9 */ /* 0x000fe20000000000 */
[----:B------:R-:W-:Y:S01]  /*0a40*/  ISETP.GE.AND P6, PT, R2, c[0x0][0x1d4], PT ;  /* 0x0000750002007a0c */ /* 0x000fe20003fc6270 */
[----:B------:R-:W-:Y:S01]  /*0a50*/  IMAD.IADD R13, R9, 0x1, R12 ;  /* 0x00000001090d7824 */ /* 0x000fe200078e020c */
[----:B------:R-:W-:Y:S01]  /*0a60*/  SHF.R.S32.HI R2, RZ, 0x1f, R201 ;  /* 0x0000001fff027819 */ /* 0x000fe200000114c9 */
[----:B------:R-:W-:Y:S01]  /*0a70*/  IMAD.MOV.U32 R12, RZ, RZ, R8 ;  /* 0x000000ffff0c7224 */ /* 0x000fe200078e0008 */
[----:B------:R-:W-:Y:S01]  /*0a80*/  ISETP.GE.AND P2, PT, R6, c[0x0][0x1d4], PT ;  /* 0x0000750006007a0c */ /* 0x000fe20003f46270 */
[----:B------:R-:W-:Y:S01]  /*0a90*/  IMAD R8, R80, c[0x0][0x260], RZ ;  /* 0x0000980050087a24 */ /* 0x000fe200078e02ff */
[----:B------:R-:W-:Y:S01]  /*0aa0*/  SEL R95, R2, RZ, !P4 ;  /* 0x000000ff025f7207 */ /* 0x000fe20006000000 */
[----:B------:R-:W-:Y:S01]  /*0ab0*/  IMAD.WIDE.U32 R12, R199, c[0x0][0x240], R12 ;  /* 0x00009000c70c7a25 */ /* 0x000fe200078e000c */
[----:B------:R-:W-:-:S02]  /*0ac0*/  ISETP.GE.AND P1, PT, R0, 0x1, PT ;  /* 0x000000010000780c */ /* 0x000fc40003f26270 */
[----:B------:R-:W-:Y:S01]  /*0ad0*/  ISETP.GT.AND P0, PT, R0, 0x20, PT ;  /* 0x000000200000780c */ /* 0x000fe20003f04270 */
[----:B------:R-:W-:Y:S01]  /*0ae0*/  IMAD.IADD R161, R13, 0x1, R160 ;  /* 0x000000010da17824 */ /* 0x000fe200078e02a0 */
[----:B------:R-:W-:Y:S01]  /*0af0*/  IADD3 R0, R6, 0x80, RZ ;  /* 0x0000008006007810 */ /* 0x000fe20007ffe0ff */
[----:B------:R-:W-:Y:S01]  /*0b00*/  IMAD R169, R95, c[0x0][0x248], RZ ;  /* 0x000092005fa97a24 */ /* 0x000fe200078e02ff */
[----:B------:R-:W-:Y:S01]  /*0b10*/  LEA.HI R4, R5, R76, RZ, 0x2 ;  /* 0x0000004c05047211 */ /* 0x000fe200078f10ff */
[----:B------:R-:W-:Y:S01]  /*0b20*/  IMAD.MOV.U32 R160, RZ, RZ, R12 ;  /* 0x000000ffffa07224 */ /* 0x000fe200078e000c */
[----:B------:R-:W-:Y:S01]  /*0b30*/  LOP3.LUT R81, R81, 0xfffffffe, RZ, 0xc0, !PT ;  /* 0xfffffffe51517812 */ /* 0x000fe200078ec0ff */
[----:B------:R-:W-:Y:S01]  /*0b40*/  IMAD R169, R158, c[0x0][0x24c], R169 ;  /* 0x000093009ea97a24 */ /* 0x000fe200078e02a9 */
[----:B------:R-:W-:Y:S01]  /*0b50*/  SHF.L.U64.HI R113, R114, R113, c[0x0][0x23c] ;  /* 0x00008f0072717619 */ /* 0x000fe20000010271 */
[----:B------:R-:W-:Y:S01]  /*0b60*/  IMAD.WIDE.U32 R160, R158, c[0x0][0x248], R160 ;  /* 0x000092009ea07a25 */ /* 0x000fe200078e00a0 */
[----:B------:R-:W-:-:S02]  /*0b70*/  @P2 LOP3.LUT R81, R81, 0x1, RZ, 0xfc, !PT ;  /* 0x0000000151512812 */ /* 0x000fc400078efcff */
[----:B------:R-:W-:Y:S01]  /*0b80*/  ISETP.GE.AND P5, PT, R0, c[0x0][0x1d4], PT ;  /* 0x0000750000007a0c */ /* 0x000fe20003fa6270 */
[C---:B------:R-:W-:Y:S01]  /*0b90*/  IMAD R8, R199.reuse, c[0x0][0x264], R8 ;  /* 0x00009900c7087a24 */ /* 0x040fe200078e0208 */
[----:B------:R-:W-:Y:S01]  /*0ba0*/  SHF.R.S32.HI R145, RZ, 0x2, R4 ;  /* 0x00000002ff917819 */ /* 0x000fe20000011404 */
[----:B------:R-:W-:Y:S01]  /*0bb0*/  IMAD.WIDE.U32 R6, R199, c[0x0][0x260], R6 ;  /* 0x00009800c7067a25 */ /* 0x000fe200078e0006 */
[C---:B------:R-:W-:Y:S02]  /*0bc0*/  LOP3.LUT P4, RZ, R81.reuse, 0x1, RZ, 0xc0, !PT ;  /* 0x0000000151ff7812 */ /* 0x040fe4000788c0ff */
[----:B------:R-:W-:Y:S01]  /*0bd0*/  SHF.R.S32.HI R150, RZ, 0x1f, R145 ;  /* 0x0000001fff967819 */ /* 0x000fe20000011491 */
[----:B------:R-:W-:Y:S01]  /*0be0*/  IMAD.SHL.U32 R138, R138, 0x8, RZ ;  /* 0x000000088a8a7824 */ /* 0x000fe200078e00ff */
[----:B------:R-:W-:Y:S01]  /*0bf0*/  LOP3.LUT R81, R81, 0xfffffffb, RZ, 0xc0, !PT ;  /* 0xfffffffb51517812 */ /* 0x000fe200078ec0ff */
[----:B------:R-:W-:Y:S01]  /*0c00*/  IMAD.IADD R169, R161, 0x1, R169 ;  /* 0x00000001a1a97824 */ /* 0x000fe200078e02a9 */
[----:B------:R-:W-:Y:S01]  /*0c10*/  LEA.HI R124, R5, R76, RZ, 0x5 ;  /* 0x0000004c057c7211 */ /* 0x000fe200078f28ff */
[----:B------:R-:W-:Y:S01]  /*0c20*/  IMAD.MOV.U32 R168, RZ, RZ, R160 ;  /* 0x000000ffffa87224 */ /* 0x000fe200078e00a0 */
[----:B------:R-:W-:Y:S01]  /*0c30*/  LOP3.LUT R138, R3, 0xfffffe00, R138, 0xf8, !PT ;  /* 0xfffffe00038a7812 */ /* 0x000fe200078ef88a */
[----:B------:R-:W-:Y:S01]  /*0c40*/  IMAD.IADD R9, R7, 0x1, R8 ;  /* 0x0000000107097824 */ /* 0x000fe200078e0208 */
[----:B------:R-:W-:Y:S01]  /*0c50*/  LOP3.LUT R3, R4, 0xfffffffc, RZ, 0xc0, !PT ;  /* 0xfffffffc04037812 */ /* 0x000fe200078ec0ff */
[----:B------:R-:W-:Y:S01]  /*0c60*/  IMAD.MOV.U32 R8, RZ, RZ, R6 ;  /* 0x000000ffff087224 */ /* 0x000fe200078e0006 */
[----:B------:R-:W-:Y:S01]  /*0c70*/  SHF.R.S32.HI R4, RZ, 0x1f, R4 ;  /* 0x0000001fff047819 */ /* 0x000fe20000011404 */
[----:B------:R-:W-:-:S03]  /*0c80*/  IMAD.WIDE.U32 R6, R140, R100, R168 ;  /* 0x000000648c067225 */ /* 0x000fc600078e00a8 */
[----:B------:R-:W-:Y:S01]  /*0c90*/  LEA.HI R4, R4, R145, RZ, 0x3 ;  /* 0x0000009104047211 */ /* 0x000fe200078f18ff */
[----:B------:R-:W-:Y:S01]  /*0ca0*/  IMAD.IADD R10, R7, 0x1, R10 ;  /* 0x00000001070a7824 */ /* 0x000fe200078e020a */
[----:B------:R-:W-:Y:S01]  /*0cb0*/  @P1 LEA R20, P2, R6, c[0x0][0x220], 0x1 ;  /* 0x0000880006141a11 */ /* 0x000fe200078408ff */
[----:B------:R-:W-:Y:S01]  /*0cc0*/  IMAD.SHL.U32 R114, R114, 0x20, RZ ;  /* 0x0000002072727824 */ /* 0x000fe200078e00ff */
[----:B------:R-:W-:Y:S01]  /*0cd0*/  LOP3.LUT R4, R4, 0xfffffff8, RZ, 0xc0, !PT ;  /* 0xfffffff804047812 */ /* 0x000fe200078ec0ff */
[----:B------:R-:W-:Y:S01]  /*0ce0*/  IMAD.IADD R0, R76, 0x1, -R3 ;  /* 0x000000014c007824 */ /* 0x000fe200078e0a03 */
[----:B------:R-:W-:Y:S01]  /*0cf0*/  @P1 LEA.HI.X R21, R6, c[0x0][0x224], R10, 0x1, P2 ;  /* 0x0000890006151a11 */ /* 0x000fe200010f0c0a */
[----:B------:R-:W-:Y:S01]  /*0d00*/  IMAD R152, R150, c[0x0][0x280], RZ ;  /* 0x0000a00096987a24 */ /* 0x000fe200078e02ff */
[----:B------:R-:W-:Y:S01]  /*0d10*/  @P0 IADD3 R6, P2, R114, R6, RZ ;  /* 0x0000000672060210 */ /* 0x000fe20007f5e0ff */
[C---:B------:R-:W-:Y:S02]  /*0d20*/  IMAD.SHL.U32 R16, R0.reuse, 0x8, RZ ;  /* 0x0000000800107824 */ /* 0x040fe400078e00ff */
[----:B------:R-:W-:-:S02]  /*0d30*/  IMAD.SHL.U32 R18, R0, 0x4, RZ ;  /* 0x0000000400127824 */ /* 0x000fc400078e00ff */
[----:B------:R-:W-:Y:S01]  /*0d40*/  @P0 IMAD.X R3, R113, 0x1, R10, P2 ;  /* 0x0000000171030824 */ /* 0x000fe200010e060a */
[----:B------:R-:W-:Y:S01]  /*0d50*/  SHF.R.S32.HI R17, RZ, 0x1f, R16 ;  /* 0x0000001fff117819 */ /* 0x000fe20000011410 */
[C---:B------:R-:W-:Y:S01]  /*0d60*/  IMAD R152, R145.reuse, c[0x0][0x284], R152 ;  /* 0x0000a10091987a24 */ /* 0x040fe200078e0298 */
[----:B------:R-:W-:Y:S01]  /*0d70*/  @P0 LEA R10, P2, R6, c[0x0][0x220], 0x1 ;  /* 0x00008800060a0a11 */ /* 0x000fe200078408ff */
[----:B------:R-:W-:Y:S01]  /*0d80*/  IMAD R150, R150, c[0x0][0x290], RZ ;  /* 0x0000a40096967a24 */ /* 0x000fe200078e02ff */
[----:B------:R-:W-:Y:S01]  /*0d90*/  SHF.R.S32.HI R19, RZ, 0x1f, R18 ;  /* 0x0000001fff137819 */ /* 0x000fe20000011412 */
[C---:B------:R-:W-:Y:S01]  /*0da0*/  IMAD.WIDE.U32 R14, R145.reuse, c[0x0][0x280], R16 ;  /* 0x0000a000910e7a25 */ /* 0x040fe200078e0010 */
[----:B------:R-:W-:Y:S02]  /*0db0*/  @P0 LEA.HI.X R11, R6, c[0x0][0x224], R3, 0x1, P2 ;  /* 0x00008900060b0a11 */ /* 0x000fe400010f0c03 */
[----:B------:R-:W-:Y:S01]  /*0dc0*/  ISETP.GE.AND P2, PT, R16, c[0x0][0x27c], PT ;  /* 0x00009f0010007a0c */ /* 0x000fe20003f46270 */
[----:B------:R-:W-:Y:S01]  /*0dd0*/  IMAD.IADD R153, R152, 0x1, R15 ;  /* 0x0000000198997824 */ /* 0x000fe200078e020f */
[----:B------:R-:W-:Y:S01]  /*0de0*/  IADD3 R15, R18, 0x20, RZ ;  /* 0x00000020120f7810 */ /* 0x000fe20007ffe0ff */
[C---:B------:R-:W-:Y:S01]  /*0df0*/  IMAD R150, R145.reuse, c[0x0][0x294], R150 ;  /* 0x0000a50091967a24 */ /* 0x040fe200078e0296 */
[----:B------:R-:W-:Y:S01]  /*0e00*/  SEL R3, RZ, c[0x0][0x27c], !P2 ;  /* 0x00009f00ff037a07 */ /* 0x000fe20005000000 */
[----:B------:R-:W-:Y:S01]  /*0e10*/  IMAD.WIDE.U32 R12, R145, c[0x0][0x290], R16 ;  /* 0x0000a400910c7a25 */ /* 0x000fe200078e0010 */
[----:B------:R-:W-:-:S02]  /*0e20*/  IADD3 R143, R16, 0x80, RZ ;  /* 0x00000080108f7810 */ /* 0x000fc40007ffe0ff */
[----:B------:R-:W-:Y:S01]  /*0e30*/  IADD3 R142, R16, 0xa0, RZ ;  /* 0x000000a0108e7810 */ /* 0x000fe20007ffe0ff */
[----:B------:R-:W-:Y:S01]  /*0e40*/  IMAD.IADD R151, R150, 0x1, R13 ;  /* 0x0000000196977824 */ /* 0x000fe200078e020d */
[----:B------:R-:W-:Y:S01]  /*0e50*/  IADD3 R144, R16, 0x60, RZ ;  /* 0x0000006010907810 */ /* 0x000fe20007ffe0ff */
[----:B------:R-:W-:Y:S02]  /*0e60*/  IMAD.IADD R13, R18, 0x1, R15 ;  /* 0x00000001120d7824 */ /* 0x000fe400078e020f */
[----:B------:R-:W-:Y:S01]  /*0e70*/  @P2 LOP3.LUT R81, R81, 0x4, RZ, 0xfc, !PT ;  /* 0x0000000451512812 */ /* 0x000fe200078efcff */
[----:B------:R-:W-:Y:S02]  /*0e80*/  IMAD.SHL.U32 R138, R138, 0x2, RZ ;  /* 0x000000028a8a7824 */ /* 0x000fe400078e00ff */
[----:B------:R-:W-:Y:S01]  /*0e90*/  ISETP.GE.AND P2, PT, R13, c[0x0][0x27c], PT ;  /* 0x00009f000d007a0c */ /* 0x000fe20003f46270 */
[----:B------:R-:W-:Y:S01]  /*0ea0*/  IMAD.IADD R3, R16, 0x1, R3 ;  /* 0x0000000110037824 */ /* 0x000fe200078e0203 */
[----:B------:R-:W-:Y:S01]  /*0eb0*/  LOP3.LUT R81, R81, 0xfffffffd, RZ, 0xc0, !PT ;  /* 0xfffffffd51517812 */ /* 0x000fe200078ec0ff */
[----:B------:R-:W-:Y:S01]  /*0ec0*/  @!PT LDS RZ, [RZ] ;  /* 0x00000000fffff984 */ /* 0x000fe20000000800 */
[----:B------:R-:W-:Y:S01]  /*0ed0*/  @!PT LDS RZ, [RZ] ;  /* 0x00000000fffff984 */ /* 0x000fe20000000800 */
[----:B------:R-:W-:Y:S01]  /*0ee0*/  @!PT LDS RZ, [RZ] ;  /* 0x00000000fffff984 */ /* 0x000fe20000000800 */
[----:B------:R1:W-:Y:S01]  /*0ef0*/  @P1 LDGSTS.E.BYPASS.LTC128B.128 [R138+0x6100], [R20.64], !P4 ;  /* 0x06100000148a1fae */ /* 0x0003e2000e101d46 */
[C---:B------:R-:W-:Y:S01]  /*0f00*/  IMAD.IADD R141, R145.reuse, 0x1, -R4 ;  /* 0x00000001918d7824 */ /* 0x040fe200078e0a04 */
[----:B------:R-:W-:Y:S01]  /*0f10*/  SHF.R.S32.HI R136, RZ, 0x1f, R13 ;  /* 0x0000001fff887819 */ /* 0x000fe2000001140d */
[----:B------:R-:W-:Y:S01]  /*0f20*/  IMAD.WIDE.U32 R156, R145, c[0x0][0x280], R18 ;  /* 0x0000a000919c7a25 */ /* 0x000fe200078e0012 */
[----:B------:R1:W-:Y:S01]  /*0f30*/  @P1 LDGSTS.E.BYPASS.LTC128B.128 [R138+0x8100], [R20.64+0x80], !P6 ;  /* 0x08100080148a1fae */ /* 0x0003e2000f101d46 */
[----:B------:R-:W-:-:S02]  /*0f40*/  SHF.R.S32.HI R122, RZ, 0x1f, R3 ;  /* 0x0000001fff7a7819 */ /* 0x000fc40000011403 */
[----:B------:R-:W-:Y:S01]  /*0f50*/  IMAD.IADD R157, R157, 0x1, R152 ;  /* 0x000000019d9d7824 */ /* 0x000fe200078e0298 */
[----:B------:R1:W-:Y:S01]  /*0f60*/  @P1 LDGSTS.E.BYPASS.LTC128B.128 [R138+0xa100], [R20.64+0x100], !P5 ;  /* 0x0a100100148a1fae */ /* 0x0003e2000e901d46 */
[CC--:B------:R-:W-:Y:S01]  /*0f70*/  LEA.HI R108, R122.reuse, R3.reuse, RZ, 0x3 ;  /* 0x000000037a6c7211 */ /* 0x0c0fe200078f18ff */
[----:B------:R-:W-:Y:S01]  /*0f80*/  IMAD.WIDE.U32 R154, R145, c[0x0][0x290], R18 ;  /* 0x0000a400919a7a25 */ /* 0x000fe200078e0012 */
[----:B------:R-:W-:Y:S01]  /*0f90*/  LEA.HI R122, R122, R3, RZ, 0x6 ;  /* 0x000000037a7a7211 */ /* 0x000fe200078f30ff */
[----:B------:R3:W-:Y:S01]  /*0fa0*/  @P0 LDGSTS.E.BYPASS.LTC128B.128 [R138+0x7100], [R10.64], !P4 ;  /* 0x071000000a8a0fae */ /* 0x0007e2000e101d46 */
[----:B------:R-:W-:Y:S01]  /*0fb0*/  @P2 LOP3.LUT R81, R81, 0x2, RZ, 0xfc, !PT ;  /* 0x0000000251512812 */ /* 0x000fe200078efcff */
[----:B------:R-:W-:Y:S01]  /*0fc0*/  IMAD.MOV.U32 R152, RZ, RZ, R14 ;  /* 0x000000ffff987224 */ /* 0x000fe200078e000e */
[----:B------:R-:W-:Y:S01]  /*0fd0*/  IADD3 R14, R18, 0x40, RZ ;  /* 0x00000040120e7810 */ /* 0x000fe20007ffe0ff */
[----:B------:R3:W-:Y:S01]  /*0fe0*/  @P0 LDGSTS.E.BYPASS.LTC128B.128 [R138+0x9100], [R10.64+0x80], !P6 ;  /* 0x091000800a8a0fae */ /* 0x0007e2000f101d46 */
[----:B------:R-:W-:Y:S01]  /*0ff0*/  IMAD.SHL.U32 R124, R124, 0x10, RZ ;  /* 0x000000107c7c7824 */ /* 0x000fe200078e00ff */
[----:B------:R-:W-:Y:S01]  /*1000*/  LOP3.LUT R81, R81, 0xfffffff7, RZ, 0xc0, !PT ;  /* 0xfffffff751517812 */ /* 0x000fe200078ec0ff */
[----:B------:R-:W-:Y:S01]  /*1010*/  IMAD.SHL.U32 R122, R122, 0x40, RZ ;  /* 0x000000407a7a7824 */ /* 0x000fe200078e00ff */
[----:B------:R3:W-:Y:S01]  /*1020*/  @P0 LDGSTS.E.BYPASS.LTC128B.128 [R138+0xb100], [R10.64+0x100], !P5 ;  /* 0x0b1001000a8a0fae */ /* 0x0007e2000e901d46 */
[C---:B------:R-:W-:Y:S01]  /*1030*/  LOP3.LUT P0, RZ, R141.reuse, 0x4, RZ, 0xc0, !PT ;  /* 0x000000048dff7812 */ /* 0x040fe2000780c0ff */
[----:B------:R-:W-:Y:S01]  /*1040*/  IMAD.SHL.U32 R141, R141, 0x40, RZ ;  /* 0x000000408d8d7824 */ /* 0x000fe200078e00ff */
[----:B------:R-:W-:Y:S01]  /*1050*/  LOP3.LUT R124, R124, 0xfffffe00, RZ, 0xc0, !PT ;  /* 0xfffffe007c7c7812 */ /* 0x000fe200078ec0ff */
[----:B------:R-:W-:Y:S01]  /*1060*/  IMAD.IADD R155, R155, 0x1, R150 ;  /* 0x000000019b9b7824 */ /* 0x000fe200078e0296 */
[----:B------:R-:W-:Y:S01]  /*1070*/  LOP3.LUT R122, R122, 0x7ffff000, RZ, 0xc0, !PT ;  /* 0x7ffff0007a7a7812 */ /* 0x000fe200078ec0ff */
[----:B------:R-:W-:Y:S01]  /*1080*/  IMAD.MOV.U32 R150, RZ, RZ, R12 ;  /* 0x000000ffff967224 */ /* 0x000fe200078e000c */
[----:B------:R-:W-:Y:S01]  /*1090*/  LOP3.LUT R141, R141, 0x1c0, RZ, 0xc0, !PT ;  /* 0x000001c08d8d7812 */ /* 0x000fe200078ec0ff */
[----:B------:R-:W-:Y:S01]  /*10a0*/  IMAD.IADD R12, R18, 0x1, R14 ;  /* 0x00000001120c7824 */ /* 0x000fe200078e020e */
[----:B------:R-:W0:Y:S01]  /*10b0*/  LDGDEPBAR ;  /* 0x00000000000079af */ /* 0x000e220000000000 */
[----:B------:R-:W-:Y:S01]  /*10c0*/  IMAD.WIDE.U32 R164, R199, c[0x0][0x210], RZ ;  /* 0x00008400c7a47a25 */ /* 0x000fe200078e00ff */
[----:B------:R-:W-:-:S02]  /*10d0*/  SHF.R.U32.HI R125, RZ, 0x3, R141 ;  /* 0x00000003ff7d7819 */ /* 0x000fc4000001168d */
[----:B------:R-:W-:Y:S01]  /*10e0*/  LOP3.LUT R4, R141, 0x38, R108, 0xf8, !PT ;  /* 0x000000388d047812 */ /* 0x000fe200078ef86c */
[----:B------:R-:W-:Y:S01]  /*10f0*/  IMAD R139, R0, 0x40, R145 ;  /* 0x00000040008b7824 */ /* 0x000fe200078e0291 */
[----:B------:R-:W-:Y:S01]  /*1100*/  ISETP.GE.AND P1, PT, R12, c[0x0][0x27c], PT ;  /* 0x00009f000c007a0c */ /* 0x000fe20003f26270 */
[----:B------:R-:W-:Y:S01]  /*1110*/  IMAD.MOV.U32 R98, RZ, RZ, c[0x0][0x2b8] ;  /* 0x0000ae00ff627624 */ /* 0x000fe200078e00ff */
[----:B------:R-:W-:Y:S01]  /*1120*/  LOP3.LUT R5, R4, R125, RZ, 0x3c, !PT ;  /* 0x0000007d04057212 */ /* 0x000fe200078e3cff */
[----:B------:R-:W-:Y:S01]  /*1130*/  IMAD.MOV.U32 R83, RZ, RZ, c[0x0][0x27c] ;  /* 0x00009f00ff537624 */ /* 0x000fe200078e00ff */
[----:B------:R-:W-:Y:S01]  /*1140*/  SHF.R.S32.HI R0, RZ, 0x1f, R143 ;  /* 0x0000001fff007819 */ /* 0x000fe2000001148f */
[----:B------:R-:W-:Y:S01]  /*1150*/  IMAD R95, R95, c[0x0][0x268], RZ ;  /* 0x00009a005f5f7a24 */ /* 0x000fe200078e02ff */
[----:B------:R-:W-:Y:S01]  /*1160*/  IADD3 R122, R5, R122, R124 ;  /* 0x0000007a057a7210 */ /* 0x000fe20007ffe07c */
[----:B------:R-:W-:Y:S01]  /*1170*/  IMAD.MOV.U32 R102, RZ, RZ, c[0x0][0x280] ;  /* 0x0000a000ff667624 */ /* 0x000fe200078e00ff */
[----:B------:R-:W-:Y:S01]  /*1180*/  SEL R3, RZ, c[0x0][0x27c], !P1 ;  /* 0x00009f00ff037a07 */ /* 0x000fe20004800000 */
[----:B------:R-:W-:Y:S01]  /*1190*/  IMAD R95, R158, c[0x0][0x26c], R95 ;  /* 0x00009b009e5f7a24 */ /* 0x000fe200078e025f */
[----:B------:R-:W-:Y:S01]  /*11a0*/  LEA.HI R129, R0, R143, RZ, 0x3 ;  /* 0x0000008f00817211 */ /* 0x000fe200078f18ff */
[----:B------:R-:W-:Y:S01]  /*11b0*/  IMAD.WIDE.U32 R158, R158, c[0x0][0x268], R8 ;  /* 0x00009a009e9e7a25 */ /* 0x000fe200078e0008 */
[----:B------:R-:W-:-:S02]  /*11c0*/  LOP3.LUT R0, R141, 0x18, R16, 0xf8, !PT ;  /* 0x000000188d007812 */ /* 0x000fc400078ef810 */
[----:B------:R-:W-:Y:S01]  /*11d0*/  @P1 LOP3.LUT R81, R81, 0x8, RZ, 0xfc, !PT ;  /* 0x0000000851511812 */ /* 0x000fe200078efcff */
[--C-:B------:R-:W-:Y:S01]  /*11e0*/  IMAD.IADD R3, R3, 0x1, R12.reuse ;  /* 0x0000000103037824 */ /* 0x100fe200078e020c */
[----:B------:R-:W-:Y:S01]  /*11f0*/  ISETP.NE.AND P1, PT, R98, 0x1, PT ;  /* 0x000000016200780c */ /* 0x000fe20003f25270 */
[----:B------:R-:W-:Y:S01]  /*1200*/  IMAD R8, R80, c[0x0][0x1e8], RZ ;  /* 0x00007a0050087a24 */ /* 0x000fe200078e02ff */
[----:B------:R-:W-:Y:S01]  /*1210*/  SHF.R.S32.HI R137, RZ, 0x1f, R12 ;  /* 0x0000001fff897819 */ /* 0x000fe2000001140c */
[----:B------:R-:W-:Y:S01]  /*1220*/  IMAD.MOV.U32 R104, RZ, RZ, c[0x0][0x290] ;  /* 0x0000a400ff687624 */ /* 0x000fe200078e00ff */
[----:B------:R-:W-:Y:S01]  /*1230*/  SHF.R.S32.HI R120, RZ, 0x1f, R3 ;  /* 0x0000001fff787819 */ /* 0x000fe20000011403 */
[----:B-----5:R-:W-:Y:S01]  /*1240*/  IMAD.WIDE.U32 R154, R79, c[0x0][0x290], R154 ;  /* 0x0000a4004f9a7a25 */ /* 0x020fe200078e009a */
[----:B------:R-:W-:Y:S02]  /*1250*/  LOP3.LUT R81, R81, 0xffffffdf, RZ, 0xc0, !PT ;  /* 0xffffffdf51517812 */ /* 0x000fe400078ec0ff */
[CC--:B------:R-:W-:Y:S01]  /*1260*/  LEA.HI R112, R120.reuse, R3.reuse, RZ, 0x3 ;  /* 0x0000000378707211 */ /* 0x0c0fe200078f18ff */
[----:B------:R-:W-:Y:S01]  /*1270*/  IMAD.MOV.U32 R123, RZ, RZ, c[0x0][0x27c] ;  /* 0x00009f00ff7b7624 */ /* 0x000fe200078e00ff */
[----:B------:R-:W-:Y:S01]  /*1280*/  LEA.HI R120, R120, R3, RZ, 0x6 ;  /* 0x0000000378787211 */ /* 0x000fe200078f30ff */
[----:B------:R-:W-:Y:S01]  /*1290*/  IMAD.WIDE.U32 R166, R199, c[0x0][0x1e8], RZ ;  /* 0x00007a00c7a67a25 */ /* 0x000fe200078e00ff */
[----:B------:R-:W-:-:S02]  /*12a0*/  LOP3.LUT R4, R141, 0x38, R112, 0xf8, !PT ;  /* 0x000000388d047812 */ /* 0x000fc400078ef870 */
[----:B------:R-:W-:Y:S01]  /*12b0*/  SHF.R.S32.HI R135, RZ, 0x3, R108 ;  /* 0x00000003ff877819 */ /* 0x000fe2000001146c */
[----:B------:R-:W-:Y:S01]  /*12c0*/  IMAD.SHL.U32 R120, R120, 0x40, RZ ;  /* 0x0000004078787824 */ /* 0x000fe200078e00ff */
[----:B------:R-:W-:Y:S01]  /*12d0*/  LOP3.LUT R3, R4, R125, RZ, 0x3c, !PT ;  /* 0x0000007d04037212 */ /* 0x000fe200078e3cff */
[----:B------:R-:W-:Y:S01]  /*12e0*/  IMAD R105, R199, c[0x0][0x1ec], R8 ;  /* 0x00007b00c7697a24 */ /* 0x000fe200078e0208 */
[----:B------:R-:W-:Y:S01]  /*12f0*/  SHF.R.S32.HI R127, RZ, 0x3, R112 ;  /* 0x00000003ff7f7819 */ /* 0x000fe20000011470 */
[C---:B------:R-:W-:Y:S01]  /*1300*/  IMAD.WIDE.U32 R156, R79.reuse, c[0x0][0x280], R156 ;  /* 0x0000a0004f9c7a25 */ /* 0x040fe200078e009c */
[----:B------:R-:W-:Y:S02]  /*1310*/  LOP3.LUT R120, R120, 0x7ffff000, RZ, 0xc0, !PT ;  /* 0x7ffff00078787812 */ /* 0x000fe400078ec0ff */
[----:B------:R-:W-:Y:S01]  /*1320*/  LOP3.LUT R108, R108, 0xfffffff8, RZ, 0xc0, !PT ;  /* 0xfffffff86c6c7812 */ /* 0x000fe200078ec0ff */
[----:B------:R-:W-:Y:S01]  /*1330*/  IMAD.WIDE.U32 R152, R79, c[0x0][0x280], R152 ;  /* 0x0000a0004f987a25 */ /* 0x000fe200078e0098 */
[----:B------:R-:W-:-:S02]  /*1340*/  LOP3.LUT R112, R112, 0xfffffff8, RZ, 0xc0, !PT ;  /* 0xfffffff870707812 */ /* 0x000fc400078ec0ff */
[----:B------:R-:W-:Y:S01]  /*1350*/  LEA.HI R136, R136, R13, RZ, 0x3 ;  /* 0x0000000d88887211 */ /* 0x000fe200078f18ff */
[----:B------:R-:W-:Y:S01]  /*1360*/  IMAD.WIDE.U32 R150, R79, c[0x0][0x290], R150 ;  /* 0x0000a4004f967a25 */ /* 0x000fe200078e0096 */
[----:B------:R-:W-:Y:S02]  /*1370*/  LEA.HI R137, R137, R12, RZ, 0x3 ;  /* 0x0000000c89897211 */ /* 0x000fe400078f18ff */
[----:B------:R-:W-:Y:S01]  /*1380*/  LOP3.LUT R81, R81, 0xffffffef, RZ, 0xc0, !PT ;  /* 0xffffffef51517812 */ /* 0x000fe200078ec0ff */
[----:B------:R-:W-:Y:S01]  /*1390*/  IMAD.SHL.U32 R123, R123, 0x2, RZ ;  /* 0x000000027b7b7824 */ /* 0x000fe200078e00ff */
[----:B------:R-:W-:Y:S01]  /*13a0*/  IADD3 R120, R3, R120, R124 ;  /* 0x0000007803787210 */ /* 0x000fe20007ffe07c */
[----:B------:R-:W-:Y:S01]  /*13b0*/  IMAD.IADD R105, R167, 0x1, R105 ;  /* 0x00000001a7697824 */ /* 0x000fe200078e0269 */
[----:B------:R-:W-:Y:S01]  /*13c0*/  SHF.R.S32.HI R107, RZ, 0x1f, R108 ;  /* 0x0000001fff6b7819 */ /* 0x000fe2000001146c */
[----:B------:R-:W-:Y:S01]  /*13d0*/  IMAD.IADD R95, R159, 0x1, R95 ;  /* 0x000000019f5f7824 */ /* 0x000fe200078e025f */
[----:B------:R-:W-:Y:S01]  /*13e0*/  SHF.R.S32.HI R111, RZ, 0x1f, R112 ;  /* 0x0000001fff6f7819 */ /* 0x000fe20000011470 */
[----:B------:R-:W-:Y:S01]  /*13f0*/  IMAD.SHL.U32 R122, R122, 0x2, RZ ;  /* 0x000000027a7a7824 */ /* 0x000fe200078e00ff */
[----:B------:R-:W-:Y:S01]  /*1400*/  LOP3.LUT R129, R129, 0xfffffff8, RZ, 0xc0, !PT ;  /* 0xfffffff881817812 */ /* 0x000fe200078ec0ff */
[----:B------:R-:W-:Y:S01]  /*1410*/  IMAD.SHL.U32 R120, R120, 0x2, RZ ;  /* 0x0000000278787824 */ /* 0x000fe200078e00ff */
[----:B------:R-:W-:-:S02]  /*1420*/  LOP3.LUT R136, R136, 0xfffffff8, RZ, 0xc0, !PT ;  /* 0xfffffff888887812 */ /* 0x000fc400078ec0ff */
[----:B------:R-:W-:Y:S02]  /*1430*/  LOP3.LUT R137, R137, 0xfffffff8, RZ, 0xc0, !PT ;  /* 0xfffffff889897812 */ /* 0x000fe400078ec0ff */
[----:B------:R-:W-:Y:S02]  /*1440*/  @P1 LOP3.LUT R81, R81, 0x10, RZ, 0xfc, !PT ;  /* 0x0000001051511812 */ /* 0x000fe400078efcff */
[CC--:B------:R-:W-:Y:S01]  /*1450*/  SHF.L.U64.HI R101, R102.reuse, R103.reuse, c[0x0][0x284] ;  /* 0x0000a10066657619 */ /* 0x0c0fe20000010267 */
[----:B------:R-:W-:Y:S01]  /*1460*/  IMAD.SHL.U32 R102, R102, 0x40, RZ ;  /* 0x0000004066667824 */ /* 0x000fe200078e00ff */
[C---:B------:R-:W-:Y:S01]  /*1470*/  SHF.L.U64.HI R103, R104.reuse, R103, c[0x0][0x294] ;  /* 0x0000a50068677619 */ /* 0x040fe20000010267 */
[----:B------:R-:W-:Y:S01]  /*1480*/  IMAD.SHL.U32 R104, R104, 0x40, RZ ;  /* 0x0000004068687824 */ /* 0x000fe200078e00ff */
[C---:B------:R-:W-:Y:S01]  /*1490*/  SHF.L.U64.HI R107, R108.reuse, 0x1, R107 ;  /* 0x000000016c6b7819 */ /* 0x040fe2000001026b */
[----:B------:R-:W-:Y:S01]  /*14a0*/  IMAD.SHL.U32 R108, R108, 0x2, RZ ;  /* 0x000000026c6c7824 */ /* 0x000fe200078e00ff */
[C---:B------:R-:W-:Y:S01]  /*14b0*/  SHF.L.U64.HI R111, R112.reuse, 0x1, R111 ;  /* 0x00000001706f7819 */ /* 0x040fe2000001026f */
[----:B------:R-:W-:Y:S01]  /*14c0*/  IMAD.SHL.U32 R112, R112, 0x2, RZ ;  /* 0x0000000270707824 */ /* 0x000fe200078e00ff */
[----:B---3--:R-:W-:-:S02]  /*14d0*/  IADD3 R11, R18, 0x30, RZ ;  /* 0x00000030120b7810 */ /* 0x008fc40007ffe0ff */
[C---:B------:R-:W-:Y:S02]  /*14e0*/  IADD3 R10, R18.reuse, 0x50, RZ ;  /* 0x00000050120a7810 */ /* 0x040fe40007ffe0ff */
[----:B------:R-:W-:Y:S02]  /*14f0*/  IADD3 R9, R18, 0x10, RZ ;  /* 0x0000001012097810 */ /* 0x000fe40007ffe0ff */
[----:B------:R-:W-:Y:S02]  /*1500*/  SHF.R.S32.HI R116, RZ, 0x1f, R129 ;  /* 0x0000001fff747819 */ /* 0x000fe40000011481 */
[----:B------:R-:W-:Y:S02]  /*1510*/  SHF.R.S32.HI R119, RZ, 0x1f, R136 ;  /* 0x0000001fff777819 */ /* 0x000fe40000011488 */
[----:B------:R-:W-:Y:S02]  /*1520*/  SHF.R.S32.HI R118, RZ, 0x1f, R137 ;  /* 0x0000001fff767819 */ /* 0x000fe40000011489 */
[----:B--2---:R-:W-:Y:S01]  /*1530*/  @P3 SHF.R.S32.HI R149, RZ, 0x1f, R148 ;  /* 0x0000001fff953819 */ /* 0x004fe20000011494 */
[----:B------:R-:W-:Y:S01]  /*1540*/  @!P3 IMAD.MOV.U32 R149, RZ, RZ, R2 ;  /* 0x000000ffff95b224 */ /* 0x000fe200078e0002 */
[----:B------:R-:W-:Y:S01]  /*1550*/  SEL R2, RZ, c[0x0][0x27c], !P2 ;  /* 0x00009f00ff027a07 */ /* 0x000fe20005000000 */
[----:B------:R-:W-:-:S02]  /*1560*/  @!P3 IMAD.MOV.U32 R148, RZ, RZ, R201 ;  /* 0x000000ffff94b224 */ /* 0x000fc400078e00c9 */
[----:B------:R-:W-:Y:S02]  /*1570*/  IMAD R89, R149, c[0x0][0x2b0], RZ ;  /* 0x0000ac0095597a24 */ /* 0x000fe400078e02ff */
[----:B------:R-:W-:Y:S02]  /*1580*/  IMAD.IADD R7, R2, 0x1, R13 ;  /* 0x0000000102077824 */ /* 0x000fe400078e020d */
[C---:B------:R-:W-:Y:S02]  /*1590*/  IMAD R89, R148.reuse, c[0x0][0x2b4], R89 ;  /* 0x0000ad0094597a24 */ /* 0x040fe400078e0259 */
[----:B------:R-:W-:Y:S01]  /*15a0*/  IMAD.WIDE.U32 R148, R148, c[0x0][0x2b0], RZ ;  /* 0x0000ac0094947a25 */ /* 0x000fe200078e00ff */
[----:B------:R-:W-:-:S03]  /*15b0*/  SHF.R.S32.HI R2, RZ, 0x1f, R7 ;  /* 0x0000001fff027819 */ /* 0x000fc60000011407 */
[----:B------:R-:W-:Y:S01]  /*15c0*/  IMAD.IADD R89, R149, 0x1, R89 ;  /* 0x0000000195597824 */ /* 0x000fe200078e0259 */
[CC--:B------:R-:W-:Y:S02]  /*15d0*/  LEA.HI R110, R2.reuse, R7.reuse, RZ, 0x3 ;  /* 0x00000007026e7211 */ /* 0x0c0fe400078f18ff */
[----:B------:R-:W-:Y:S02]  /*15e0*/  LEA.HI R2, R2, R7, RZ, 0x6 ;  /* 0x0000000702027211 */ /* 0x000fe400078f30ff */
[----:B------:R-:W-:Y:S02]  /*15f0*/  LOP3.LUT R6, R141, 0x38, R110, 0xf8, !PT ;  /* 0x000000388d067812 */ /* 0x000fe400078ef86e */
[----:B------:R-:W-:Y:S01]  /*1600*/  SHF.R.S32.HI R7, RZ, 0x1f, R144 ;  /* 0x0000001fff077819 */ /* 0x000fe20000011490 */
[----:B------:R-:W-:Y:S01]  /*1610*/  IMAD.SHL.U32 R2, R2, 0x40, RZ ;  /* 0x0000004002027824 */ /* 0x000fe200078e00ff */
[----:B------:R-:W-:Y:S01]  /*1620*/  LOP3.LUT R121, R6, R125, RZ, 0x3c, !PT ;  /* 0x0000007d06797212 */ /* 0x000fe200078e3cff */
[----:B------:R-:W-:Y:S01]  /*1630*/  IMAD R6, R80, c[0x0][0x210], RZ ;  /* 0x0000840050067a24 */ /* 0x000fe200078e02ff */
[----:B------:R-:W-:-:S02]  /*1640*/  SHF.R.S32.HI R130, RZ, 0x3, R110 ;  /* 0x00000003ff827819 */ /* 0x000fc4000001146e */
[----:B------:R-:W-:Y:S01]  /*1650*/  LOP3.LUT R2, R2, 0x7ffff000, RZ, 0xc0, !PT ;  /* 0x7ffff00002027812 */ /* 0x000fe200078ec0ff */
[----:B------:R-:W-:Y:S01]  /*1660*/  IMAD R5, R199, c[0x0][0x214], R6 ;  /* 0x00008500c7057a24 */ /* 0x000fe200078e0206 */
[----:B------:R-:W-:Y:S02]  /*1670*/  LOP3.LUT R110, R110, 0xfffffff8, RZ, 0xc0, !PT ;  /* 0xfffffff86e6e7812 */ /* 0x000fe400078ec0ff */
[----:B------:R-:W-:Y:S01]  /*1680*/  IADD3 R121, R121, R2, R124 ;  /* 0x0000000279797210 */ /* 0x000fe20007ffe07c */
[----:B------:R-:W-:Y:S01]  /*1690*/  IMAD.IADD R106, R165, 0x1, R5 ;  /* 0x00000001a56a7824 */ /* 0x000fe200078e0205 */
[----:B------:R-:W-:Y:S02]  /*16a0*/  SHF.R.S32.HI R5, RZ, 0x1f, R142 ;  /* 0x0000001fff057819 */ /* 0x000fe4000001148e */
[----:B------:R-:W-:Y:S01]  /*16b0*/  SHF.R.S32.HI R2, RZ, 0x1f, R79 ;  /* 0x0000001fff027819 */ /* 0x000fe2000001144f */
[----:B------:R-:W-:Y:S01]  /*16c0*/  IMAD.SHL.U32 R121, R121, 0x2, RZ ;  /* 0x0000000279797824 */ /* 0x000fe200078e00ff */
[----:B------:R-:W-:-:S02]  /*16d0*/  LEA.HI R128, R5, R142, RZ, 0x3 ;  /* 0x0000008e05807211 */ /* 0x000fc400078f18ff */
[----:B------:R-:W-:Y:S01]  /*16e0*/  LOP3.LUT R5, R0, R125, RZ, 0x3c, !PT ;  /* 0x0000007d00057212 */ /* 0x000fe200078e3cff */
[C---:B------:R-:W-:Y:S01]  /*16f0*/  IMAD R4, R2.reuse, c[0x0][0x280], RZ ;  /* 0x0000a00002047a24 */ /* 0x040fe200078e02ff */
[----:B------:R-:W-:Y:S01]  /*1700*/  LEA.HI R134, R7, R144, RZ, 0x3 ;  /* 0x0000009007867211 */ /* 0x000fe200078f18ff */
[----:B------:R-:W-:Y:S01]  /*1710*/  IMAD R2, R2, c[0x0][0x290], RZ ;  /* 0x0000a40002027a24 */ /* 0x000fe200078e02ff */
[----:B------:R-:W-:Y:S01]  /*1720*/  SHF.R.S32.HI R109, RZ, 0x1f, R110 ;  /* 0x0000001fff6d7819 */ /* 0x000fe2000001146e */
[----:B------:R-:W-:Y:S01]  /*1730*/  IMAD.IADD R132, R5, 0x1, R124 ;  /* 0x0000000105847824 */ /* 0x000fe200078e027c */
[----:B------:R-:W-:Y:S01]  /*1740*/  LOP3.LUT R134, R134, 0xfffffff8, RZ, 0xc0, !PT ;  /* 0xfffffff886867812 */ /* 0x000fe200078ec0ff */
[C---:B------:R-:W-:Y:S01]  /*1750*/  IMAD R91, R79.reuse, c[0x0][0x294], R2 ;  /* 0x0000a5004f5b7a24 */ /* 0x040fe200078e0202 */
[----:B------:R-:W-:Y:S01]  /*1760*/  LOP3.LUT R128, R128, 0xfffffff8, RZ, 0xc0, !PT ;  /* 0xfffffff880807812 */ /* 0x000fe200078ec0ff */
[----:B------:R-:W-:Y:S01]  /*1770*/  IMAD R3, R79, c[0x0][0x284], R4 ;  /* 0x0000a1004f037a24 */ /* 0x000fe200078e0204 */
[----:B------:R-:W-:Y:S01]  /*1780*/  LEA R132, R132, 0x100, 0x1 ;  /* 0x0000010084847811 */ /* 0x000fe200078e08ff */
[----:B------:R-:W-:Y:S01]  /*1790*/  IMAD.IADD R93, R155, 0x1, R91 ;  /* 0x000000019b5d7824 */ /* 0x000fe200078e025b */
[----:B------:R-:W-:Y:S01]  /*17a0*/  SHF.L.U64.HI R109, R110, 0x1, R109 ;  /* 0x000000016e6d7819 */ /* 0x000fe2000001026d */
[----:B------:R-:W-:Y:S01]  /*17b0*/  IMAD.IADD R94, R157, 0x1, R3 ;  /* 0x000000019d5e7824 */ /* 0x000fe200078e0203 */
[C---:B------:R-:W-:Y:S01]  /*17c0*/  IADD3 R131, R132.reuse, 0x40, RZ ;  /* 0x0000004084837810 */ /* 0x040fe20007ffe0ff */
[----:B------:R-:W-:Y:S01]  /*17d0*/  IMAD.IADD R92, R3, 0x1, R153 ;  /* 0x00000001035c7824 */ /* 0x000fe200078e0299 */
[----:B------:R-:W-:Y:S01]  /*17e0*/  @P0 IADD3 R131, R132, -0x40, RZ ;  /* 0xffffffc084830810 */ /* 0x000fe20007ffe0ff */
[----:B------:R-:W-:Y:S01]  /*17f0*/  IMAD.IADD R91, R91, 0x1, R151 ;  /* 0x000000015b5b7824 */ /* 0x000fe200078e0297 */
[----:B------:R-:W-:Y:S01]  /*1800*/  BAR.SYNC.DEFER_BLOCKING 0x0 ;  /* 0x0000000000007b1d */ /* 0x000fe20000010000 */
[----:B------:R-:W-:Y:S01]  /*1810*/  ISETP.GE.AND P0, PT, R83, 0x1, PT ;  /* 0x000000015300780c */ /* 0x000fe20003f06270 */
[----:B------:R-:W-:Y:S01]  /*1820*/  IMAD.SHL.U32 R110, R110, 0x2, RZ ;  /* 0x000000026e6e7824 */ /* 0x000fe200078e00ff */
[----:B------:R-:W-:-:S02]  /*1830*/  SHF.R.S32.HI R117, RZ, 0x1f, R134 ;  /* 0x0000001fff757819 */ /* 0x000fc40000011486 */
[----:B------:R-:W-:-:S09]  /*1840*/  SHF.R.S32.HI R115, RZ, 0x1f, R128 ;  /* 0x0000001fff737819 */ /* 0x000fd20000011480 */
[----:B-1----:R-:W-:Y:S02]  /*1850*/  @P0 LOP3.LUT R81, R81, 0x20, RZ, 0xfc, !PT ;  /* 0x0000002051510812 */ /* 0x002fe400078efcff */
.L_x_90:
[----:B------:R-:W-:Y:S01]  /*1860*/  IMAD.SHL.U32 R88, R140, 0x40, RZ ;  /* 0x000000408c587824 */ /* 0x000fe200078e00ff */
[----:B------:R-:W-:Y:S04]  /*1870*/  DEPBAR.LE SB0, 0x0 ;  /* 0x000080000000791a */ /* 0x000fe80000000000 */
[----:B------:R-:W-:Y:S01]  /*1880*/  IMAD.IADD R0, R139, 0x1, R88 ;  /* 0x000000018b007824 */ /* 0x000fe200078e0258 */
[----:B------:R-:W-:Y:S01]  /*1890*/  ISETP.NE.AND P1, PT, R98, 0x1, PT ;  /* 0x000000016200780c */ /* 0x000fe20003f25270 */
[----:B------:R-:W-:Y:S01]  /*18a0*/  IMAD.MOV.U32 R126, RZ, RZ, RZ ;  /* 0x000000ffff7e7224 */ /* 0x000fe200078e00ff */
[----:B------:R-:W-:Y:S01]  /*18b0*/  ISETP.GE.AND P2, PT, R83, 0x1, PT ;  /* 0x000000015300780c */ /* 0x000fe20003f46270 */
[----:B------:R-:W-:Y:S01]  /*18c0*/  IMAD.IADD R87, R90, 0x1, R0 ;  /* 0x000000015a577824 */ /* 0x000fe200078e0200 */
[----:B------:R-:W-:Y:S01]  /*18d0*/  ISETP.GE.AND P0, PT, R0, R147, PT ;  /* 0x000000930000720c */ /* 0x000fe20003f06270 */
[----:B------:R-:W-:Y:S02]  /*18e0*/  BSSY B1, `(.L_x_66) ;  /* 0x00003d7000017945 */ /* 0x000fe40003800000 */
[--C-:B------:R-:W-:Y:S01]  /*18f0*/  IMAD.MOV.U32 R0, RZ, RZ, R87.reuse ;  /* 0x000000ffff007224 */ /* 0x100fe200078e0057 */
[----:B------:R-:W-:Y:S05]  /*1900*/  ISETP.GT.OR P0, PT, R139, 0x3f, P0 ;  /* 0x0000003f8b00780c */ /* 0x000fea0000704670 */
[----:B------:R-:W-:Y:S05]  /*1910*/  @P1 IMAD.HI.U32 R2, R87, c[0x0][0x2bc], RZ ;  /* 0x0000af0057021a27 */ /* 0x000fea00078e00ff */
[----:B------:R-:W-:Y:S04]  /*1920*/  @P1 SHF.R.U32.HI R0, RZ, c[0x0][0x2c0], R2 ;  /* 0x0000b000ff001a19 */ /* 0x000fe80000011602 */
[C---:B------:R-:W-:Y:S04]  /*1930*/  @!P0 IADD3 R3, P1, R0.reuse, R148, RZ ;  /* 0x0000009400038210 */ /* 0x040fe80007f3e0ff */
[----:B------:R-:W-:Y:S01]  /*1940*/  @!P0 LEA.HI.X.SX32 R2, R0, R89, 0x1, P1 ;  /* 0x0000005900028211 */ /* 0x000fe200008f0eff */
[----:B------:R-:W-:Y:S01]  /*1950*/  IMAD.MOV R0, RZ, RZ, -R0 ;  /* 0x000000ffff007224 */ /* 0x000fe200078e0a00 */
[C---:B-1----:R-:W-:Y:S03]  /*1960*/  @!P0 LEA R20, P1, R3.reuse, c[0x0][0x2a0], 0x2 ;  /* 0x0000a80003148a11 */ /* 0x042fe600078210ff */
[----:B------:R-:W-:Y:S01]  /*1970*/  IMAD R87, R0, c[0x0][0x2b8], R87 ;  /* 0x0000ae0000577a24 */ /* 0x000fe200078e0257 */
[----:B------:R-:W-:Y:S03]  /*1980*/  @!P0 LEA.HI.X R21, R3, c[0x0][0x2a4], R2, 0x2, P1 ;  /* 0x0000a90003158a11 */ /* 0x000fe600008f1402 */
[C---:B------:R-:W-:Y:S01]  /*1990*/  IMAD.WIDE.U32 R6, R87.reuse, c[0x0][0x1e0], RZ ;  /* 0x0000780057067a25 */ /* 0x040fe200078e00ff */
[----:B------:R-:W-:Y:S01]  /*19a0*/  SHF.R.S32.HI R86, RZ, 0x1f, R87 ;  /* 0x0000001fff567819 */ /* 0x000fe20000011457 */
[----:B------:R-:W2:Y:S04]  /*19b0*/  @!P0 LDG.E R126, [R20.64] ;  /* 0x00000006147e8981 */ /* 0x000ea8000c1e1900 */
[----:B------:R-:W-:Y:S01]  /*19c0*/  IMAD R0, R86, c[0x0][0x1e0], RZ ;  /* 0x0000780056007a24 */ /* 0x000fe200078e02ff */
[----:B------:R-:W-:Y:S03]  /*19d0*/  BAR.SYNC.DEFER_BLOCKING 0x0 ;  /* 0x0000000000007b1d */ /* 0x000fe60000010000 */
[----:B------:R-:W-:Y:S04]  /*19e0*/  IMAD R0, R87, c[0x0][0x1e4], R0 ;  /* 0x0000790057007a24 */ /* 0x000fe800078e0200 */
[----:B------:R-:W-:Y:S01]  /*19f0*/  IMAD.IADD R7, R7, 0x1, R0 ;  /* 0x0000000107077824 */ /* 0x000fe200078e0200 */
[----:B--2---:R-:W-:Y:S03]  /*1a00*/  SHF.R.S32.HI R85, RZ, 0x1f, R126 ;  /* 0x0000001fff557819 */ /* 0x004fe6000001147e */
[----:B------:R-:W-:Y:S04]  /*1a10*/  IMAD.WIDE.U32 R6, R126, c[0x0][0x1f0], R6 ;  /* 0x00007c007e067a25 */ /* 0x000fe800078e0006 */
[----:B------:R-:W-:Y:S01]  /*1a20*/  IMAD R4, R85, c[0x0][0x1f0], RZ ;  /* 0x00007c0055047a24 */ /* 0x000fe200078e02ff */
[----:B------:R-:W-:Y:S03]  /*1a30*/  IADD3 R3, P0, R166, R6, RZ ;  /* 0x00000006a6037210 */ /* 0x000fe60007f1e0ff */
[----:B------:R-:W-:Y:S05]  /*1a40*/  IMAD R4, R126, c[0x0][0x1f4], R4 ;  /* 0x00007d007e047a24 */ /* 0x000fea00078e0204 */
[----:B------:R-:W-:Y:S02]  /*1a50*/  IADD3.X R4, R105, R7, R4, P0, !PT ;  /* 0x0000000769047210 */ /* 0x000fe400007fe404 */
[C---:B------:R-:W-:Y:S04]  /*1a60*/  LEA R0, P0, R3.reuse, c[0x0][0x1c8], 0x1 ;  /* 0x0000720003007a11 */ /* 0x040fe800078008ff */
[----:B------:R-:W-:Y:S01]  /*1a70*/  LEA.HI.X R4, R3, c[0x0][0x1cc], R4, 0x1, P0 ;  /* 0x0000730003047a11 */ /* 0x000fe200000f0c04 */
[----:B----4-:R-:W-:-:S05]  /*1a80*/  @!P2 BRA `(.L_x_67) ;  /* 0x000039600000a947 */ /* 0x010fca0003800000 */
[-C--:B------:R-:W-:Y:S01]  /*1a90*/  IMAD R3, R101, R140.reuse, RZ ;  /* 0x0000008c65037224 */ /* 0x080fe200078e02ff */
[----:B------:R-:W-:Y:S01]  /*1aa0*/  ISETP.NE.AND P0, PT, RZ, UR4, PT ;  /* 0x00000004ff007c0c */ /* 0x000fe2000bf05270 */
[-C--:B------:R-:W-:Y:S01]  /*1ab0*/  IMAD R5, R103, R140.reuse, RZ ;  /* 0x0000008c67057224 */ /* 0x080fe200078e02ff */
[----:B------:R-:W-:Y:S01]  /*1ac0*/  SHF.R.S32.HI R2, RZ, 0x1f, R140 ;  /* 0x0000001fff027819 */ /* 0x000fe2000001148c */
[----:B------:R-:W-:Y:S01]  /*1ad0*/  IMAD.WIDE.U32 R40, R102, R140, RZ ;  /* 0x0000008c66287225 */ /* 0x000fe200078e00ff */
[----:B------:R-:W-:Y:S03]  /*1ae0*/  IADD3 R84, -R88, R147, RZ ;  /* 0x0000009358547210 */ /* 0x000fe60007ffe1ff */
[----:B------:R-:W-:Y:S01]  /*1af0*/  IMAD R3, R2, R102, R3 ;  /* 0x0000006602037224 */ /* 0x000fe200078e0203 */
[----:B------:R-:W-:Y:S01]  /*1b00*/  IMNMX R84, R84, 0x40, PT ;  /* 0x0000004054547817 */ /* 0x000fe20003800200 */
[----:B------:R-:W-:Y:S02]  /*1b10*/  IMAD R5, R2, R104, R5 ;  /* 0x0000006802057224 */ /* 0x000fe400078e0205 */
[----:B------:R-:W-:Y:S01]  /*1b20*/  IMAD.WIDE.U32 R6, R104, R140, RZ ;  /* 0x0000008c68067225 */ /* 0x000fe200078e00ff */
[----:B------:R-:W-:Y:S04]  /*1b30*/  IADD3 R3, R41, R3, RZ ;  /* 0x0000000329037210 */ /* 0x000fe80007ffe0ff */
[----:B------:R-:W-:Y:S01]  /*1b40*/  IADD3 R2, R7, R5, RZ ;  /* 0x0000000507027210 */ /* 0x000fe20007ffe0ff */
[----:B------:R-:W-:-:S05]  /*1b50*/  @!P0 BRA `(.L_x_68) ;  /* 0x00001c0000008947 */ /* 0x000fca0003800000 */
[----:B------:R-:W-:Y:S01]  /*1b60*/  ISETP.GE.AND P1, PT, R145, R84, PT ;  /* 0x000000549100720c */ /* 0x000fe20003f26270 */
[----:B------:R-:W-:Y:S01]  /*1b70*/  BSSY B0, `(.L_x_69) ;  /* 0x000003a000007945 */ /* 0x000fe20003800000 */
        /* <DEDUP_REMOVED lines=12> */
[----:B------:R-:W-:-:S05]  /*1c40*/  @P1 BRA `(.L_x_70) ;  /* 0x000002c000001947 */ /* 0x000fca0003800000 */
[----:B------:R-:W-:Y:S01]  /*1c50*/  IADD3 R40, P0, R156, R40, RZ ;  /* 0x000000289c287210 */ /* 0x000fe20007f1e0ff */
[----:B------:R-:W-:Y:S01]  /*1c60*/  CS2R R62, SRZ ;  /* 0x00000000003e7805 */ /* 0x000fe2000001ff00 */
[----:B------:R-:W-:Y:S01]  /*1c70*/  CS2R R34, SRZ ;  /* 0x0000000000227805 */ /* 0x000fe2000001ff00 */
[----:B------:R-:W-:Y:S01]  /*1c80*/  CS2R R60, SRZ ;  /* 0x00000000003c7805 */ /* 0x000fe2000001ff00 */
[----:B------:R-:W-:Y:S01]  /*1c90*/  CS2R R38, SRZ ;  /* 0x0000000000267805 */ /* 0x000fe2000001ff00 */
[----:B------:R-:W-:Y:S01]  /*1ca0*/  IMAD.X R3, R3, 0x1, R94, P0 ;  /* 0x0000000103037824 */ /* 0x000fe200000e065e */
[----:B------:R-:W-:Y:S01]  /*1cb0*/  IADD3 R6, P0, R154, R6, RZ ;  /* 0x000000069a067210 */ /* 0x000fe20007f1e0ff */
[----:B------:R-:W-:Y:S01]  /*1cc0*/  CS2R R58, SRZ ;  /* 0x00000000003a7805 */ /* 0x000fe2000001ff00 */
[----:B------:R-:W-:Y:S01]  /*1cd0*/  CS2R R32, SRZ ;  /* 0x0000000000207805 */ /* 0x000fe2000001ff00 */
[----:B------:R-:W-:Y:S01]  /*1ce0*/  CS2R R54, SRZ ;  /* 0x0000000000367805 */ /* 0x000fe2000001ff00 */
[----:B------:R-:W-:Y:S01]  /*1cf0*/  CS2R R28, SRZ ;  /* 0x00000000001c7805 */ /* 0x000fe2000001ff00 */
[----:B------:R-:W-:Y:S01]  /*1d00*/  IMAD.X R5, R2, 0x1, R93, P0 ;  /* 0x0000000102057824 */ /* 0x000fe200000e065d */
[C---:B------:R-:W-:Y:S01]  /*1d10*/  LEA R20, P0, R40.reuse, c[0x0][0x270], 0x1 ;  /* 0x00009c0028147a11 */ /* 0x040fe200078008ff */
[----:B------:R-:W-:Y:S01]  /*1d20*/  CS2R R52, SRZ ;  /* 0x0000000000347805 */ /* 0x000fe2000001ff00 */
[----:B------:R-:W-:Y:S01]  /*1d30*/  CS2R R26, SRZ ;  /* 0x00000000001a7805 */ /* 0x000fe2000001ff00 */
[----:B------:R-:W-:Y:S01]  /*1d40*/  CS2R R50, SRZ ;  /* 0x0000000000327805 */ /* 0x000fe2000001ff00 */
[----:B------:R-:W-:Y:S01]  /*1d50*/  LEA.HI.X R21, R40, c[0x0][0x274], R3, 0x1, P0 ;  /* 0x00009d0028157a11 */ /* 0x000fe200000f0c03 */
[----:B------:R-:W-:Y:S01]  /*1d60*/  CS2R R24, SRZ ;  /* 0x0000000000187805 */ /* 0x000fe2000001ff00 */
[C---:B------:R-:W-:Y:S04]  /*1d70*/  LEA R2, P0, R6.reuse, c[0x0][0x288], 0x1 ;  /* 0x0000a20006027a11 */ /* 0x040fe800078008ff */
[----:B------:R-:W-:Y:S02]  /*1d80*/  LEA.HI.X R3, R6, c[0x0][0x28c], R5, 0x1, P0 ;  /* 0x0000a30006037a11 */ /* 0x000fe400000f0c05 */
[----:B------:R-:W-:Y:S11]  /*1d90*/  ISETP.GE.AND P0, PT, R18, c[0x0][0x27c], PT ;  /* 0x00009f0012007a0c */ /* 0x000ff60003f06270 */
[----:B------:R-:W-:Y:S02]  /*1da0*/  @!UPT UIADD3 URZ, URZ, URZ, URZ ;  /* 0x0000003f3f3ff290 */ /* 0x000fe4000fffe03f */
[----:B------:R1:W5:Y:S04]  /*1db0*/  @!P0 LDG.E.64 R62, [R20.64] ;  /* 0x00000006143e8981 */ /* 0x000368000c1e1b00 */
[----:B------:R1:W5:Y:S01]  /*1dc0*/  @!P0 LDG.E.64 R34, [R2.64] ;  /* 0x0000000602228981 */ /* 0x000362000c1e1b00 */
[----:B------:R-:W-:Y:S11]  /*1dd0*/  ISETP.GE.AND P0, PT, R9, c[0x0][0x27c], PT ;  /* 0x00009f0009007a0c */ /* 0x000ff60003f06270 */
[----:B------:R-:W-:Y:S02]  /*1de0*/  @!UPT UIADD3 URZ, URZ, URZ, URZ ;  /* 0x0000003f3f3ff290 */ /* 0x000fe4000fffe03f */
[----:B------:R1:W5:Y:S04]  /*1df0*/  @!P0 LDG.E.64 R60, [R20.64+0x20] ;  /* 0x00002006143c8981 */ /* 0x000368000c1e1b00 */
[----:B------:R1:W5:Y:S01]  /*1e00*/  @!P0 LDG.E.64 R38, [R2.64+0x20] ;  /* 0x0000200602268981 */ /* 0x000362000c1e1b00 */
        /* <DEDUP_REMOVED lines=15> */
[----:B------:R1:W5:Y:S02]  /*1f00*/  @!P0 LDG.E.64 R24, [R2.64+0xa0] ;  /* 0x0000a00602188981 */ /* 0x000364000c1e1b00 */
.L_x_70:
[----:B------:R-:W-:Y:S05]  /*1f10*/  BSYNC B0 ;  /* 0x0000000000007941 */ /* 0x000fea0003800000 */
.L_x_69:
[----:B------:R2:W3:Y:S04]  /*1f20*/  SHFL.IDX PT, R67, R4, RZ, 0x1c1f ;  /* 0x001c1fff04437589 */ /* 0x0004e800000e0000 */
[----:B------:R2:W4:Y:S01]  /*1f30*/  SHFL.IDX PT, R65, R0, RZ, 0x1c1f ;  /* 0x001c1fff00417589 */ /* 0x00052200000e0000 */
[----:B------:R-:W-:-:S05]  /*1f40*/  @P1 BRA `(.L_x_71) ;  /* 0x0000370000001947 */ /* 0x000fca0003800000 */
[----:B------:R-:W-:Y:S01]  /*1f50*/  ISETP.GE.AND P0, PT, R16, c[0x0][0x1d4], PT ;  /* 0x0000750010007a0c */ /* 0x000fe20003f06270 */
[----:B-1---5:R-:W-:Y:S01]  /*1f60*/  IMAD.MOV.U32 R21, RZ, RZ, R52 ;  /* 0x000000ffff157224 */ /* 0x022fe200078e0034 */
[----:B------:R-:W-:Y:S01]  /*1f70*/  MOV R20, R53 ;  /* 0x0000003500147202 */ /* 0x000fe20000000f00 */
[----:B------:R-:W-:Y:S01]  /*1f80*/  IMAD.MOV.U32 R2, RZ, RZ, R24 ;  /* 0x000000ffff027224 */ /* 0x000fe200078e0018 */
[----:B--2---:R-:W-:Y:S01]  /*1f90*/  MOV R4, R26 ;  /* 0x0000001a00047202 */ /* 0x004fe20000000f00 */
[----:B------:R-:W-:Y:S01]  /*1fa0*/  IMAD.MOV.U32 R0, RZ, RZ, R25 ;  /* 0x000000ffff007224 */ /* 0x000fe200078e0019 */
[----:B------:R-:W-:Y:S01]  /*1fb0*/  PRMT R48, R20, 0x5410, R21 ;  /* 0x0000541014307816 */ /* 0x000fe20000000015 */
[----:B------:R-:W-:Y:S01]  /*1fc0*/  IMAD.MOV.U32 R23, RZ, RZ, R50 ;  /* 0x000000ffff177224 */ /* 0x000fe200078e0032 */
[----:B------:R-:W-:Y:S01]  /*1fd0*/  MOV R21, R58 ;  /* 0x0000003a00157202 */ /* 0x000fe20000000f00 */
[----:B------:R-:W-:Y:S01]  /*1fe0*/  IMAD.MOV.U32 R22, RZ, RZ, R51 ;  /* 0x000000ffff167224 */ /* 0x000fe200078e0033 */
[----:B------:R-:W-:Y:S01]  /*1ff0*/  PRMT R5, R0, 0x5410, R2 ;  /* 0x0000541000057816 */ /* 0x000fe20000000002 */
[----:B------:R-:W-:Y:S01]  /*2000*/  IMAD.MOV.U32 R20, RZ, RZ, R59 ;  /* 0x000000ffff147224 */ /* 0x000fe200078e003b */
[----:B------:R-:W-:Y:S01]  /*2010*/  MOV R0, R29 ;  /* 0x0000001d00007202 */ /* 0x000fe20000000f00 */
[----:B------:R-:W-:Y:S01]  /*2020*/  IMAD.MOV.U32 R3, RZ, RZ, R27 ;  /* 0x000000ffff037224 */ /* 0x000fe200078e001b */
[----:B------:R-:W-:Y:S01]  /*2030*/  PRMT R47, R22, 0x5410, R23 ;  /* 0x00005410162f7816 */ /* 0x000fe20000000017 */
[----:B------:R-:W-:Y:S01]  /*2040*/  IMAD.MOV.U32 R2, RZ, RZ, R28 ;  /* 0x000000ffff027224 */ /* 0x000fe200078e001c */
[----:B------:R-:W-:Y:S01]  /*2050*/  PRMT R56, R20, 0x5410, R21 ;  /* 0x0000541014387816 */ /* 0x000fe20000000015 */
[----:B------:R-:W-:Y:S01]  /*2060*/  IMAD.MOV.U32 R23, RZ, RZ, R54 ;  /* 0x000000ffff177224 */ /* 0x000fe200078e0036 */
[----:B------:R-:W-:Y:S01]  /*2070*/  PRMT R6, R3, 0x5410, R4 ;  /* 0x0000541003067816 */ /* 0x000fe20000000004 */
[----:B------:R-:W-:Y:S01]  /*2080*/  IMAD.MOV.U32 R22, RZ, RZ, R55 ;  /* 0x000000ffff167224 */ /* 0x000fe200078e0037 */
[----:B------:R-:W-:Y:S01]  /*2090*/  PRMT R7, R0, 0x5410, R2 ;  /* 0x0000541000077816 */ /* 0x000fe20000000002 */
[----:B------:R-:W-:Y:S01]  /*20a0*/  IMAD.MOV.U32 R21, RZ, RZ, R60 ;  /* 0x000000ffff157224 */ /* 0x000fe200078e003c */
[----:B------:R-:W-:Y:S01]  /*20b0*/  MOV R20, R61 ;  /* 0x0000003d00147202 */ /* 0x000fe20000000f00 */
[----:B------:R-:W-:Y:S01]  /*20c0*/  IMAD.MOV.U32 R4, RZ, RZ, R32 ;  /* 0x000000ffff047224 */ /* 0x000fe200078e0020 */
[----:B------:R-:W-:Y:S01]  /*20d0*/  MOV R2, R38 ;  /* 0x0000002600027202 */ /* 0x000fe20000000f00 */
[----:B------:R-:W-:Y:S01]  /*20e0*/  IMAD.MOV.U32 R3, RZ, RZ, R33 ;  /* 0x000000ffff037224 */ /* 0x000fe200078e0021 */
[----:B------:R-:W-:Y:S01]  /*20f0*/  PRMT R49, R22, 0x5410, R23 ;  /* 0x0000541016317816 */ /* 0x000fe20000000017 */
[----:B------:R-:W-:Y:S01]  /*2100*/  IMAD.MOV.U32 R0, RZ, RZ, R39 ;  /* 0x000000ffff007224 */ /* 0x000fe200078e0027 */
[----:B------:R-:W-:Y:S01]  /*2110*/  PRMT R57, R20, 0x5410, R21 ;  /* 0x0000541014397816 */ /* 0x000fe20000000015 */
[----:B------:R-:W-:Y:S01]  /*2120*/  BSSY B0, `(.L_x_72) ;  /* 0x000003d000007945 */ /* 0x000fe20003800000 */
[----:B------:R-:W-:Y:S02]  /*2130*/  PRMT R8, R3, 0x5410, R4 ;  /* 0x0000541003087816 */ /* 0x000fe40000000004 */
[----:B------:R-:W-:Y:S01]  /*2140*/  PRMT R30, R0, 0x5410, R2 ;  /* 0x00005410001e7816 */ /* 0x000fe20000000002 */
[----:B------:R-:W-:-:S05]  /*2150*/  @P0 BRA `(.L_x_73) ;  /* 0x0000039000000947 */ /* 0x000fca0003800000 */
[C---:B----4-:R-:W-:Y:S01]  /*2160*/  LEA R74, P0, R16.reuse, R65, 0x1 ;  /* 0x00000041104a7211 */ /* 0x050fe200078008ff */
[----:B------:R-:W1:Y:S01]  /*2170*/  LDS.128 R20, [R132+0x6000] ;  /* 0x0060000084147984 */ /* 0x000e620000000c00 */
[----:B------:R-:W-:Y:S01]  /*2180*/  MOV R40, R34 ;  /* 0x0000002200287202 */ /* 0x000fe20000000f00 */
[----:B------:R-:W-:Y:S01]  /*2190*/  IMAD.MOV.U32 R42, RZ, RZ, R62 ;  /* 0x000000ffff2a7224 */ /* 0x000fe200078e003e */
[----:B---3--:R-:W-:Y:S02]  /*21a0*/  LEA.HI.X R75, R16, R67, R17, 0x1, P0 ;  /* 0x00000043104b7211 */ /* 0x008fe400000f0c11 */
[----:B------:R-:W-:Y:S02]  /*21b0*/  ISETP.GE.AND P0, PT, R18, c[0x0][0x27c], PT ;  /* 0x00009f0012007a0c */ /* 0x000fe40003f06270 */
[----:B------:R-:W-:Y:S02]  /*21c0*/  MOV R37, R35 ;  /* 0x0000002300257202 */ /* 0x000fe40000000f00 */
[----:B------:R-:W-:Y:S09]  /*21d0*/  MOV R45, R63 ;  /* 0x0000003f002d7202 */ /* 0x000ff20000000f00 */
[--C-:B------:R-:W-:Y:S01]  /*21e0*/  @!P0 SHF.R.U64 R36, R34, 0x10, R35.reuse ;  /* 0x0000001022248819 */ /* 0x100fe20000001223 */
[----:B------:R-:W-:Y:S01]  /*21f0*/  @!P0 HADD2.F32 R40, -RZ, R40.H0_H0 ;  /* 0x20000028ff288230 */ /* 0x000fe20000004100 */
[----:B------:R-:W-:Y:S01]  /*2200*/  @!P0 SHF.R.U32.HI R34, RZ, 0x10, R35 ;  /* 0x00000010ff228819 */ /* 0x000fe20000011623 */
[----:B------:R-:W-:Y:S01]  /*2210*/  @!P0 HADD2.F32 R42, -RZ, R42.H0_H0 ;  /* 0x2000002aff2a8230 */ /* 0x000fe20000004100 */
[--C-:B------:R-:W-:Y:S01]  /*2220*/  @!P0 SHF.R.U64 R44, R62, 0x10, R63.reuse ;  /* 0x000000103e2c8819 */ /* 0x100fe2000000123f */
[----:B------:R-:W-:Y:S01]  /*2230*/  @!P0 HADD2.F32 R36, -RZ, R36.H0_H0 ;  /* 0x20000024ff248230 */ /* 0x000fe20000004100 */
[----:B------:R-:W-:Y:S01]  /*2240*/  @!P0 SHF.R.U32.HI R46, RZ, 0x10, R63 ;  /* 0x00000010ff2e8819 */ /* 0x000fe2000001163f */
[----:B------:R-:W-:Y:S02]  /*2250*/  @!P0 HADD2.F32 R34, -RZ, R34.H0_H0 ;  /* 0x20000022ff228230 */ /* 0x000fe40000004100 */
[----:B------:R-:W-:Y:S02]  /*2260*/  @!P0 HADD2.F32 R44, -RZ, R44.H0_H0 ;  /* 0x2000002cff2c8230 */ /* 0x000fe40000004100 */
[----:B------:R-:W-:Y:S01]  /*2270*/  @!P0 HADD2.F32 R46, -RZ, R46.H0_H0 ;  /* 0x2000002eff2e8230 */ /* 0x000fe20000004100 */
[----:B-1----:R-:W-:Y:S02]  /*2280*/  @!P0 MOV R31, R20 ;  /* 0x00000014001f8202 */ /* 0x002fe40000000f00 */
[----:B------:R-:W-:Y:S03]  /*2290*/  @!P0 MOV R35, R21 ;  /* 0x0000001500238202 */ /* 0x000fe60000000f00 */
[--C-:B------:R-:W-:Y:S02]  /*22a0*/  @!P0 HADD2.F32 R41, -RZ, R31.reuse.H1_H1 ;  /* 0x3000001fff298230 */ /* 0x100fe40000004100 */
[----:B------:R-:W-:Y:S02]  /*22b0*/  @!P0 HADD2.F32 R31, -RZ, R31.H0_H0 ;  /* 0x2000001fff1f8230 */ /* 0x000fe40000004100 */
[--C-:B------:R-:W-:Y:S01]  /*22c0*/  @!P0 HADD2.F32 R43, -RZ, R35.reuse.H1_H1 ;  /* 0x30000023ff2b8230 */ /* 0x100fe20000004100 */
[-C--:B------:R-:W-:Y:S02]  /*22d0*/  @!P0 FMUL.FTZ R69, R41, R40.reuse ;  /* 0x0000002829458220 */ /* 0x080fe40000410000 */
[C---:B------:R-:W-:Y:S02]  /*22e0*/  @!P0 FMUL.FTZ R0, R31.reuse, R40 ;  /* 0x000000281f008220 */ /* 0x040fe40000410000 */
[----:B------:R-:W-:Y:S01]  /*22f0*/  @!P0 FFMA.FTZ R69, R31, R42, -R69 ;  /* 0x0000002a1f458223 */ /* 0x000fe20000010845 */
[----:B------:R-:W-:Y:S01]  /*2300*/  @!P0 HADD2.F32 R31, -RZ, R35.H0_H0 ;  /* 0x20000023ff1f8230 */ /* 0x000fe20000004100 */
[-C--:B------:R-:W-:Y:S02]  /*2310*/  @!P0 FMUL.FTZ R73, R43, R36.reuse ;  /* 0x000000242b498220 */ /* 0x080fe40000410000 */
[----:B------:R-:W-:Y:S02]  /*2320*/  @!P0 IMAD.MOV.U32 R35, RZ, RZ, R22 ;  /* 0x000000ffff238224 */ /* 0x000fe400078e0016 */
[C---:B------:R-:W-:Y:S01]  /*2330*/  @!P0 FMUL.FTZ R2, R31.reuse, R36 ;  /* 0x000000241f028220 */ /* 0x040fe20000410000 */
[----:B------:R-:W-:Y:S01]  /*2340*/  @!P0 HADD2.F32 R36, -RZ, R37.H0_H0 ;  /* 0x20000025ff248230 */ /* 0x000fe20000004100 */
[----:B------:R-:W-:Y:S01]  /*2350*/  @!P0 FFMA.FTZ R73, R31, R44, -R73 ;  /* 0x0000002c1f498223 */ /* 0x000fe20000010849 */
[----:B------:R-:W-:Y:S01]  /*2360*/  @!P0 MOV R31, R23 ;  /* 0x00000017001f8202 */ /* 0x000fe20000000f00 */
[----:B------:R-:W-:Y:S01]  /*2370*/  @!P0 FFMA.FTZ R0, R41, R42, R0 ;  /* 0x0000002a29008223 */ /* 0x000fe20000010000 */
[--C-:B------:R-:W-:Y:S01]  /*2380*/  @!P0 HADD2.F32 R41, -RZ, R35.reuse.H1_H1 ;  /* 0x30000023ff298230 */ /* 0x100fe20000004100 */
[----:B------:R-:W-:Y:S01]  /*2390*/  @!P0 FFMA.FTZ R2, R43, R44, R2 ;  /* 0x0000002c2b028223 */ /* 0x000fe20000010002 */
[----:B------:R-:W-:Y:S02]  /*23a0*/  @!P0 HADD2.F32 R35, -RZ, R35.H0_H0 ;  /* 0x20000023ff238230 */ /* 0x000fe40000004100 */
[----:B------:R-:W-:Y:S01]  /*23b0*/  @!P0 HADD2.F32 R42, -RZ, R45.H0_H0 ;  /* 0x2000002dff2a8230 */ /* 0x000fe20000004100 */
[-C--:B------:R-:W-:Y:S01]  /*23c0*/  @!P0 FMUL.FTZ R64, R41, R36.reuse ;  /* 0x0000002429408220 */ /* 0x080fe20000410000 */
[--C-:B------:R-:W-:Y:S01]  /*23d0*/  @!P0 HADD2.F32 R45, -RZ, R31.reuse.H1_H1 ;  /* 0x3000001fff2d8230 */ /* 0x100fe20000004100 */
[C---:B------:R-:W-:Y:S01]  /*23e0*/  @!P0 FMUL.FTZ R3, R35.reuse, R36 ;  /* 0x0000002423038220 */ /* 0x040fe20000410000 */
[----:B------:R-:W-:Y:S01]  /*23f0*/  @!P0 F2FP.PACK_AB R68, R2, R73 ;  /* 0x000000490244823e */ /* 0x000fe200000000ff */
[----:B------:R-:W-:Y:S01]  /*2400*/  @!P0 FFMA.FTZ R64, R35, R42, -R64 ;  /* 0x0000002a23408223 */ /* 0x000fe20000010840 */
[----:B------:R-:W-:Y:S01]  /*2410*/  @!P0 F2FP.PACK_AB R69, R0, R69 ;  /* 0x000000450045823e */ /* 0x000fe200000000ff */
[----:B------:R-:W-:Y:S01]  /*2420*/  @!P0 FMUL.FTZ R66, R45, R34 ;  /* 0x000000222d428220 */ /* 0x000fe20000410000 */
[----:B------:R-:W-:Y:S01]  /*2430*/  @!P0 HADD2.F32 R31, -RZ, R31.H0_H0 ;  /* 0x2000001fff1f8230 */ /* 0x000fe20000004100 */
[----:B------:R-:W-:Y:S01]  /*2440*/  @!P0 FFMA.FTZ R3, R41, R42, R3 ;  /* 0x0000002a29038223 */ /* 0x000fe20000010003 */
[----:B------:R-:W-:Y:S01]  /*2450*/  @!P0 MOV R20, R69 ;  /* 0x0000004500148202 */ /* 0x000fe20000000f00 */
[----:B------:R-:W-:Y:S02]  /*2460*/  @!P0 IMAD.MOV.U32 R21, RZ, RZ, R68 ;  /* 0x000000ffff158224 */ /* 0x000fe400078e0044 */
[----:B------:R-:W-:Y:S01]  /*2470*/  @!P0 FMUL.FTZ R4, R31, R34 ;  /* 0x000000221f048220 */ /* 0x000fe20000410000 */
[----:B------:R-:W-:Y:S01]  /*2480*/  @!P0 F2FP.PACK_AB R64, R3, R64 ;  /* 0x000000400340823e */ /* 0x000fe200000000ff */
[-C--:B------:R-:W-:Y:S02]  /*2490*/  @!P0 FFMA.FTZ R66, R31, R46.reuse, -R66 ;  /* 0x0000002e1f428223 */ /* 0x080fe40000010842 */
[----:B------:R-:W-:Y:S01]  /*24a0*/  @!P0 FFMA.FTZ R4, R45, R46, R4 ;  /* 0x0000002e2d048223 */ /* 0x000fe20000010004 */
[----:B------:R-:W-:Y:S04]  /*24b0*/  @!P0 MOV R22, R64 ;  /* 0x0000004000168202 */ /* 0x000fe80000000f00 */
[----:B------:R-:W-:Y:S04]  /*24c0*/  @!P0 F2FP.PACK_AB R73, R4, R66 ;  /* 0x000000420449823e */ /* 0x000fe800000000ff */
[----:B------:R-:W-:Y:S05]  /*24d0*/  @!P0 MOV R23, R73 ;  /* 0x0000004900178202 */ /* 0x000fea0000000f00 */
[----:B------:R1:W-:Y:S02]  /*24e0*/  ST.E.128 [R74.64], R20 ;  /* 0x000000144a007985 */ /* 0x0003e4000c101d06 */
.L_x_73:
[----:B------:R-:W-:Y:S05]  /*24f0*/  BSYNC B0 ;  /* 0x0000000000007941 */ /* 0x000fea0003800000 */
.L_x_72:
[----:B------:R-:W-:Y:S01]  /*2500*/  ISETP.GE.AND P0, PT, R13, c[0x0][0x1d4], PT ;  /* 0x000075000d007a0c */ /* 0x000fe20003f06270 */
[----:B------:R-:W-:Y:S01]  /*2510*/  @!UPT UIADD3 URZ, URZ, URZ, URZ ;  /* 0x0000003f3f3ff290 */ /* 0x000fe2000fffe03f */
[----:B------:R-:W-:Y:S11]  /*2520*/  BSSY B0, `(.L_x_74) ;  /* 0x0000038000007945 */ /* 0x000ff60003800000 */
[----:B------:R-:W-:-:S05]  /*2530*/  @P0 BRA `(.L_x_75) ;  /* 0x0000036000000947 */ /* 0x000fca0003800000 */
[C---:B----4-:R-:W-:Y:S01]  /*2540*/  LEA R68, P0, R136.reuse, R65, 0x1 ;  /* 0x0000004188447211 */ /* 0x050fe200078008ff */
[----:B-1----:R-:W1:Y:S03]  /*2550*/  LDS.128 R20, [R131+0x6000] ;  /* 0x0060000083147984 */ /* 0x002e660000000c00 */
[----:B---3--:R-:W-:Y:S02]  /*2560*/  LEA.HI.X R69, R136, R67, R119, 0x1, P0 ;  /* 0x0000004388457211 */ /* 0x008fe400000f0c77 */
[----:B------:R-:W-:Y:S11]  /*2570*/  ISETP.GE.AND P0, PT, R9, c[0x0][0x27c], PT ;  /* 0x00009f0009007a0c */ /* 0x000ff60003f06270 */
[----:B------:R-:W-:Y:S02]  /*2580*/  @!UPT UIADD3 URZ, URZ, URZ, URZ ;  /* 0x0000003f3f3ff290 */ /* 0x000fe4000fffe03f */
[--C-:B------:R-:W-:Y:S01]  /*2590*/  @!P0 HADD2.F32 R36, -RZ, R30.reuse.H1_H1 ;  /* 0x3000001eff248230 */ /* 0x100fe20000004100 */
[----:B------:R-:W-:Y:S01]  /*25a0*/  @!P0 SHF.R.U64 R31, R38, 0x10, R39 ;  /* 0x00000010261f8819 */ /* 0x000fe20000001227 */
[----:B------:R-:W-:Y:S01]  /*25b0*/  @!P0 HADD2.F32 R40, -RZ, R57.H1_H1 ;  /* 0x30000039ff288230 */ /* 0x000fe20000004100 */
[----:B------:R-:W-:Y:S01]  /*25c0*/  @!P0 SHF.R.U64 R43, R60, 0x10, R61 ;  /* 0x000000103c2b8819 */ /* 0x000fe2000000123d */
[----:B------:R-:W-:Y:S01]  /*25d0*/  @!P0 HADD2.F32 R30, -RZ, R30.H0_H0 ;  /* 0x2000001eff1e8230 */ /* 0x000fe20000004100 */
[----:B------:R-:W-:Y:S01]  /*25e0*/  @!P0 SHF.R.U32.HI R38, RZ, 0x10, R39 ;  /* 0x00000010ff268819 */ /* 0x000fe20000011627 */
[----:B------:R-:W-:Y:S01]  /*25f0*/  @!P0 HADD2.F32 R31, -RZ, R31.H0_H0 ;  /* 0x2000001fff1f8230 */ /* 0x000fe20000004100 */
[----:B------:R-:W-:Y:S01]  /*2600*/  @!P0 SHF.R.U32.HI R46, RZ, 0x10, R61 ;  /* 0x00000010ff2e8819 */ /* 0x000fe2000001163d */
[----:B------:R-:W-:Y:S02]  /*2610*/  @!P0 HADD2.F32 R43, -RZ, R43.H0_H0 ;  /* 0x2000002bff2b8230 */ /* 0x000fe40000004100 */
[----:B------:R-:W-:Y:S02]  /*2620*/  @!P0 HADD2.F32 R38, -RZ, R38.H0_H0 ;  /* 0x20000026ff268230 */ /* 0x000fe40000004100 */
[----:B------:R-:W-:Y:S02]  /*2630*/  @!P0 HADD2.F32 R44, -RZ, R57.H0_H0 ;  /* 0x20000039ff2c8230 */ /* 0x000fe40000004100 */
[----:B------:R-:W-:Y:S01]  /*2640*/  @!P0 HADD2.F32 R46, -RZ, R46.H0_H0 ;  /* 0x2000002eff2e8230 */ /* 0x000fe20000004100 */
[----:B-1----:R-:W-:Y:S02]  /*2650*/  @!P0 MOV R34, R20 ;  /* 0x0000001400228202 */ /* 0x002fe40000000f00 */
[----:B------:R-:W-:Y:S03]  /*2660*/  @!P0 MOV R35, R21 ;  /* 0x0000001500238202 */ /* 0x000fe60000000f00 */
[--C-:B------:R-:W-:Y:S02]  /*2670*/  @!P0 HADD2.F32 R41, -RZ, R34.reuse.H1_H1 ;  /* 0x30000022ff298230 */ /* 0x100fe40000004100 */
[----:B------:R-:W-:Y:S01]  /*2680*/  @!P0 HADD2.F32 R37, -RZ, R34.H0_H0 ;  /* 0x20000022ff258230 */ /* 0x000fe20000004100 */
[----:B------:R-:W-:Y:S01]  /*2690*/  @!P0 MOV R34, R22 ;  /* 0x0000001600228202 */ /* 0x000fe20000000f00 */
[--C-:B------:R-:W-:Y:S01]  /*26a0*/  @!P0 HADD2.F32 R42, -RZ, R35.reuse.H1_H1 ;  /* 0x30000023ff2a8230 */ /* 0x100fe20000004100 */
[-C--:B------:R-:W-:Y:S02]  /*26b0*/  @!P0 FMUL.FTZ R45, R41, R36.reuse ;  /* 0x00000024292d8220 */ /* 0x080fe40000410000 */
[C---:B------:R-:W-:Y:S01]  /*26c0*/  @!P0 FMUL.FTZ R0, R37.reuse, R36 ;  /* 0x0000002425008220 */ /* 0x040fe20000410000 */
[----:B------:R-:W-:Y:S01]  /*26d0*/  @!P0 HADD2.F32 R36, -RZ, R35.H0_H0 ;  /* 0x20000023ff248230 */ /* 0x000fe20000004100 */
[-C--:B------:R-:W-:Y:S01]  /*26e0*/  @!P0 FMUL.FTZ R63, R42, R31.reuse ;  /* 0x0000001f2a3f8220 */ /* 0x080fe20000410000 */
[--C-:B------:R-:W-:Y:S01]  /*26f0*/  @!P0 HADD2.F32 R35, -RZ, R34.reuse.H0_H0 ;  /* 0x20000022ff238230 */ /* 0x100fe20000004100 */
[-C--:B------:R-:W-:Y:S02]  /*2700*/  @!P0 FFMA.FTZ R45, R37, R40.reuse, -R45 ;  /* 0x00000028252d8223 */ /* 0x080fe4000001082d */
[----:B------:R-:W-:Y:S01]  /*2710*/  @!P0 FMUL.FTZ R2, R36, R31 ;  /* 0x0000001f24028220 */ /* 0x000fe20000410000 */
[----:B------:R-:W-:Y:S01]  /*2720*/  @!P0 MOV R31, R23 ;  /* 0x00000017001f8202 */ /* 0x000fe20000000f00 */
[----:B------:R-:W-:Y:S01]  /*2730*/  @!P0 FFMA.FTZ R0, R41, R40, R0 ;  /* 0x0000002829008223 */ /* 0x000fe20000010000 */
[----:B------:R-:W-:Y:S01]  /*2740*/  @!P0 HADD2.F32 R40, -RZ, R34.H1_H1 ;  /* 0x30000022ff288230 */ /* 0x000fe20000004100 */
[-C--:B------:R-:W-:Y:S02]  /*2750*/  @!P0 FMUL.FTZ R3, R35, R30.reuse ;  /* 0x0000001e23038220 */ /* 0x080fe40000410000 */
[----:B------:R-:W-:Y:S01]  /*2760*/  @!P0 FFMA.FTZ R2, R42, R43, R2 ;  /* 0x0000002b2a028223 */ /* 0x000fe20000010002 */
[----:B------:R-:W-:Y:S01]  /*2770*/  @!P0 F2FP.PACK_AB R45, R0, R45 ;  /* 0x0000002d002d823e */ /* 0x000fe200000000ff */
[C---:B------:R-:W-:Y:S01]  /*2780*/  @!P0 FMUL.FTZ R62, R40.reuse, R30 ;  /* 0x0000001e283e8220 */ /* 0x040fe20000410000 */
[--C-:B------:R-:W-:Y:S01]  /*2790*/  @!P0 HADD2.F32 R41, -RZ, R31.reuse.H1_H1 ;  /* 0x3000001fff298230 */ /* 0x100fe20000004100 */
[----:B------:R-:W-:Y:S01]  /*27a0*/  @!P0 FFMA.FTZ R3, R40, R44, R3 ;  /* 0x0000002c28038223 */ /* 0x000fe20000010003 */
[----:B------:R-:W-:Y:S01]  /*27b0*/  @!P0 MOV R20, R45 ;  /* 0x0000002d00148202 */ /* 0x000fe20000000f00 */
[----:B------:R-:W-:Y:S01]  /*27c0*/  @!P0 HADD2.F32 R31, -RZ, R31.H0_H0 ;  /* 0x2000001fff1f8230 */ /* 0x000fe20000004100 */
[----:B------:R-:W-:Y:S02]  /*27d0*/  @!P0 FFMA.FTZ R63, R36, R43, -R63 ;  /* 0x0000002b243f8223 */ /* 0x000fe4000001083f */
[-C--:B------:R-:W-:Y:S02]  /*27e0*/  @!P0 FMUL.FTZ R64, R41, R38.reuse ;  /* 0x0000002629408220 */ /* 0x080fe40000410000 */
[----:B------:R-:W-:Y:S01]  /*27f0*/  @!P0 FMUL.FTZ R4, R31, R38 ;  /* 0x000000261f048220 */ /* 0x000fe20000410000 */
[----:B------:R-:W-:Y:S01]  /*2800*/  @!P0 F2FP.PACK_AB R66, R2, R63 ;  /* 0x0000003f0242823e */ /* 0x000fe200000000ff */
[----:B------:R-:W-:Y:S02]  /*2810*/  @!P0 FFMA.FTZ R62, R35, R44, -R62 ;  /* 0x0000002c233e8223 */ /* 0x000fe4000001083e */
[----:B------:R-:W-:Y:S01]  /*2820*/  @!P0 FFMA.FTZ R64, R31, R46, -R64 ;  /* 0x0000002e1f408223 */ /* 0x000fe20000010840 */
[----:B------:R-:W-:Y:S01]  /*2830*/  @!P0 MOV R21, R66 ;  /* 0x0000004200158202 */ /* 0x000fe20000000f00 */
[----:B------:R-:W-:Y:S01]  /*2840*/  @!P0 FFMA.FTZ R4, R41, R46, R4 ;  /* 0x0000002e29048223 */ /* 0x000fe20000010004 */
[----:B------:R-:W-:Y:S04]  /*2850*/  @!P0 F2FP.PACK_AB R62, R3, R62 ;  /* 0x0000003e033e823e */ /* 0x000fe800000000ff */
[----:B------:R-:W-:Y:S02]  /*2860*/  @!P0 F2FP.PACK_AB R63, R4, R64 ;  /* 0x00000040043f823e */ /* 0x000fe400000000ff */
[----:B------:R-:W-:Y:S02]  /*2870*/  @!P0 MOV R22, R62 ;  /* 0x0000003e00168202 */ /* 0x000fe40000000f00 */
[----:B------:R-:W-:Y:S05]  /*2880*/  @!P0 MOV R23, R63 ;  /* 0x0000003f00178202 */ /* 0x000fea0000000f00 */
[----:B------:R1:W-:Y:S02]  /*2890*/  ST.E.128 [R68.64], R20 ;  /* 0x0000001444007985 */ /* 0x0003e4000c101d06 */
.L_x_75:
[----:B------:R-:W-:Y:S05]  /*28a0*/  BSYNC B0 ;  /* 0x0000000000007941 */ /* 0x000fea0003800000 */
.L_x_74:
        /* <DEDUP_REMOVED lines=9> */
[----:B------:R-:W-:Y:S01]  /*2940*/  @!P0 HADD2.F32 R34, -RZ, R8.H1_H1 ;  /* 0x30000008ff228230 */ /* 0x000fe20000004100 */
[--C-:B------:R-:W-:Y:S01]  /*2950*/  @!P0 SHF.R.U64 R30, R32, 0x10, R33.reuse ;  /* 0x00000010201e8819 */ /* 0x100fe20000001221 */
[----:B------:R-:W-:Y:S01]  /*2960*/  @!P0 HADD2.F32 R36, -RZ, R56.H1_H1 ;  /* 0x30000038ff248230 */ /* 0x000fe20000004100 */
        /* <DEDUP_REMOVED lines=13> */
[-C--:B------:R-:W-:Y:S01]  /*2a40*/  @!P0 FMUL.FTZ R41, R35, R34.reuse ;  /* 0x0000002223298220 */ /* 0x080fe20000410000 */
[----:B------:R-:W-:Y:S01]  /*2a50*/  @!P0 HADD2.F32 R33, -RZ, R33.H0_H0 ;  /* 0x20000021ff218230 */ /* 0x000fe20000004100 */
[C---:B------:R-:W-:Y:S02]  /*2a60*/  @!P0 FMUL.FTZ R0, R31.reuse, R34 ;  /* 0x000000221f008220 */ /* 0x040fe40000410000 */
[----:B------:R-:W-:Y:S01]  /*2a70*/  @!P0 FFMA.FTZ R41, R31, R36, -R41 ;  /* 0x000000241f298223 */ /* 0x000fe20000010829 */
[----:B------:R-:W-:Y:S01]  /*2a80*/  @!P0 MOV R31, R22 ;  /* 0x00000016001f8202 */ /* 0x000fe20000000f00 */
[-C--:B------:R-:W-:Y:S02]  /*2a90*/  @!P0 FMUL.FTZ R43, R37, R30.reuse ;  /* 0x0000001e252b8220 */ /* 0x080fe40000410000 */
[C---:B------:R-:W-:Y:S01]  /*2aa0*/  @!P0 FMUL.FTZ R2, R33.reuse, R30 ;  /* 0x0000001e21028220 */ /* 0x040fe20000410000 */
[----:B------:R-:W-:Y:S01]  /*2ab0*/  @!P0 MOV R30, R23 ;  /* 0x00000017001e8202 */ /* 0x000fe20000000f00 */
[----:B------:R-:W-:Y:S01]  /*2ac0*/  @!P0 FFMA.FTZ R43, R33, R38, -R43 ;  /* 0x00000026212b8223 */ /* 0x000fe2000001082b */
[--C-:B------:R-:W-:Y:S01]  /*2ad0*/  @!P0 HADD2.F32 R33, -RZ, R31.reuse.H0_H0 ;  /* 0x2000001fff218230 */ /* 0x100fe20000004100 */
[----:B------:R-:W-:Y:S01]  /*2ae0*/  @!P0 FFMA.FTZ R0, R35, R36, R0 ;  /* 0x0000002423008223 */ /* 0x000fe20000010000 */
[----:B------:R-:W-:Y:S01]  /*2af0*/  @!P0 HADD2.F32 R35, -RZ, R31.H1_H1 ;  /* 0x3000001fff238230 */ /* 0x000fe20000004100 */
[----:B------:R-:W-:Y:S01]  /*2b00*/  @!P0 FFMA.FTZ R2, R37, R38, R2 ;  /* 0x0000002625028223 */ /* 0x000fe20000010002 */
[--C-:B------:R-:W-:Y:S01]  /*2b10*/  @!P0 HADD2.F32 R39, -RZ, R30.reuse.H1_H1 ;  /* 0x3000001eff278230 */ /* 0x100fe20000004100 */
[-C--:B------:R-:W-:Y:S01]  /*2b20*/  @!P0 FMUL.FTZ R3, R33, R8.reuse ;  /* 0x0000000821038220 */ /* 0x080fe20000410000 */
[----:B------:R-:W-:Y:S01]  /*2b30*/  @!P0 F2FP.PACK_AB R41, R0, R41 ;  /* 0x000000290029823e */ /* 0x000fe200000000ff */
[----:B------:R-:W-:Y:S01]  /*2b40*/  @!P0 HADD2.F32 R31, -RZ, R30.H0_H0 ;  /* 0x2000001eff1f8230 */ /* 0x000fe20000004100 */
[----:B------:R-:W-:Y:S01]  /*2b50*/  @!P0 F2FP.PACK_AB R60, R2, R43 ;  /* 0x0000002b023c823e */ /* 0x000fe200000000ff */
[----:B------:R-:W-:Y:S01]  /*2b60*/  @!P0 FMUL.FTZ R42, R35, R8 ;  /* 0x00000008232a8220 */ /* 0x000fe20000410000 */
[----:B------:R-:W-:Y:S01]  /*2b70*/  @!P0 MOV R20, R41 ;  /* 0x0000002900148202 */ /* 0x000fe20000000f00 */
[----:B------:R-:W-:Y:S01]  /*2b80*/  @!P0 FMUL.FTZ R46, R39, R32 ;  /* 0x00000020272e8220 */ /* 0x000fe20000410000 */
[----:B------:R-:W-:Y:S01]  /*2b90*/  @!P0 MOV R21, R60 ;  /* 0x0000003c00158202 */ /* 0x000fe20000000f00 */
[C---:B------:R-:W-:Y:S01]  /*2ba0*/  @!P0 FMUL.FTZ R4, R31.reuse, R32 ;  /* 0x000000201f048220 */ /* 0x040fe20000410000 */
[----:B------:R-:W-:Y:S01]  /*2bb0*/  @!P0 HADD2.F32 R36, -RZ, R56.H0_H0 ;  /* 0x20000038ff248230 */ /* 0x000fe20000004100 */
[----:B------:R-:W-:Y:S04]  /*2bc0*/  @!P0 FFMA.FTZ R46, R31, R40, -R46 ;  /* 0x000000281f2e8223 */ /* 0x000fe8000001082e */
[-C--:B------:R-:W-:Y:S02]  /*2bd0*/  @!P0 FFMA.FTZ R3, R35, R36.reuse, R3 ;  /* 0x0000002423038223 */ /* 0x080fe40000010003 */
[----:B------:R-:W-:Y:S02]  /*2be0*/  @!P0 FFMA.FTZ R42, R33, R36, -R42 ;  /* 0x00000024212a8223 */ /* 0x000fe4000001082a */
[----:B------:R-:W-:Y:S03]  /*2bf0*/  @!P0 FFMA.FTZ R4, R39, R40, R4 ;  /* 0x0000002827048223 */ /* 0x000fe60000010004 */
[----:B------:R-:W-:Y:S02]  /*2c00*/  @!P0 F2FP.PACK_AB R42, R3, R42 ;  /* 0x0000002a032a823e */ /* 0x000fe400000000ff */
[----:B------:R-:W-:Y:S02]  /*2c10*/  @!P0 F2FP.PACK_AB R43, R4, R46 ;  /* 0x0000002e042b823e */ /* 0x000fe400000000ff */
[----:B------:R-:W-:Y:S02]  /*2c20*/  @!P0 MOV R22, R42 ;  /* 0x0000002a00168202 */ /* 0x000fe40000000f00 */
[----:B------:R-:W-:Y:S05]  /*2c30*/  @!P0 MOV R23, R43 ;  /* 0x0000002b00178202 */ /* 0x000fea0000000f00 */
[----:B------:R1:W-:Y:S02]  /*2c40*/  ST.E.128 [R44.64], R20 ;  /* 0x000000142c007985 */ /* 0x0003e4000c101d06 */
.L_x_77:
[----:B------:R-:W-:Y:S05]  /*2c50*/  BSYNC B0 ;  /* 0x0000000000007941 */ /* 0x000fea0003800000 */
.L_x_76:
        /* <DEDUP_REMOVED lines=26> */
[C---:B------:R-:W-:Y:S01]  /*2e00*/  @!P0 FMUL.FTZ R0, R30.reuse, R31 ;  /* 0x0000001f1e008220 */ /* 0x040fe20000410000 */
[----:B------:R-:W-:Y:S01]  /*2e10*/  @!P0 HADD2.F32 R31, -RZ, R29.H0_H0 ;  /* 0x2000001dff1f8230 */ /* 0x000fe20000004100 */
[----:B------:R-:W-:Y:S01]  /*2e20*/  @!P0 FMUL.FTZ R41, R35, R8 ;  /* 0x0000000823298220 */ /* 0x000fe20000410000 */
[----:B------:R-:W-:Y:S01]  /*2e30*/  @!P0 MOV R29, R22 ;  /* 0x00000016001d8202 */ /* 0x000fe20000000f00 */
[----:B------:R-:W-:Y:S02]  /*2e40*/  @!P0 FFMA.FTZ R39, R30, R33, -R39 ;  /* 0x000000211e278223 */ /* 0x000fe40000010827 */
[----:B------:R-:W-:Y:S01]  /*2e50*/  @!P0 FMUL.FTZ R2, R31, R8 ;  /* 0x000000081f028220 */ /* 0x000fe20000410000 */
[----:B------:R-:W-:Y:S01]  /*2e60*/  @!P0 MOV R8, R23 ;  /* 0x0000001700088202 */ /* 0x000fe20000000f00 */
[----:B------:R-:W-:Y:S01]  /*2e70*/  @!P0 FFMA.FTZ R0, R32, R33, R0 ;  /* 0x0000002120008223 */ /* 0x000fe20000010000 */
[--C-:B------:R-:W-:Y:S01]  /*2e80*/  @!P0 HADD2.F32 R30, -RZ, R29.reuse.H0_H0 ;  /* 0x2000001dff1e8230 */ /* 0x100fe20000004100 */
[-C--:B------:R-:W-:Y:S01]  /*2e90*/  @!P0 FFMA.FTZ R2, R35, R34.reuse, R2 ;  /* 0x0000002223028223 */ /* 0x080fe20000010002 */
[----:B------:R-:W-:Y:S01]  /*2ea0*/  @!P0 HADD2.F32 R32, -RZ, R29.H1_H1 ;  /* 0x3000001dff208230 */ /* 0x000fe20000004100 */
[----:B------:R-:W-:Y:S01]  /*2eb0*/  @!P0 FFMA.FTZ R41, R31, R34, -R41 ;  /* 0x000000221f298223 */ /* 0x000fe20000010829 */
[----:B------:R-:W-:Y:S01]  /*2ec0*/  @!P0 F2FP.PACK_AB R39, R0, R39 ;  /* 0x000000270027823e */ /* 0x000fe200000000ff */
[-C--:B------:R-:W-:Y:S01]  /*2ed0*/  @!P0 FMUL.FTZ R3, R30, R7.reuse ;  /* 0x000000071e038220 */ /* 0x080fe20000410000 */
[--C-:B------:R-:W-:Y:S01]  /*2ee0*/  @!P0 HADD2.F32 R37, -RZ, R8.reuse.H1_H1 ;  /* 0x30000008ff258230 */ /* 0x100fe20000004100 */
[----:B------:R-:W-:Y:S01]  /*2ef0*/  @!P0 FMUL.FTZ R38, R32, R7 ;  /* 0x0000000720268220 */ /* 0x000fe20000410000 */
[----:B------:R-:W-:Y:S01]  /*2f00*/  @!P0 F2FP.PACK_AB R44, R2, R41 ;  /* 0x00000029022c823e */ /* 0x000fe200000000ff */
[----:B------:R-:W-:Y:S01]  /*2f10*/  @!P0 HADD2.F32 R29, -RZ, R8.H0_H0 ;  /* 0x20000008ff1d8230 */ /* 0x000fe20000004100 */
[----:B------:R-:W-:Y:S01]  /*2f20*/  @!P0 MOV R20, R39 ;  /* 0x0000002700148202 */ /* 0x000fe20000000f00 */
[----:B------:R-:W-:Y:S01]  /*2f30*/  @!P0 FMUL.FTZ R40, R37, R28 ;  /* 0x0000001c25288220 */ /* 0x000fe20000410000 */
[----:B------:R-:W-:Y:S01]  /*2f40*/  @!P0 MOV R21, R44 ;  /* 0x0000002c00158202 */ /* 0x000fe20000000f00 */
[----:B------:R-:W-:Y:S01]  /*2f50*/  @!P0 HADD2.F32 R33, -RZ, R49.H0_H0 ;  /* 0x20000031ff218230 */ /* 0x000fe20000004100 */
[C---:B------:R-:W-:Y:S02]  /*2f60*/  @!P0 FMUL.FTZ R4, R29.reuse, R28 ;  /* 0x0000001c1d048220 */ /* 0x040fe40000410000 */
[-C--:B------:R-:W-:Y:S02]  /*2f70*/  @!P0 FFMA.FTZ R40, R29, R36.reuse, -R40 ;  /* 0x000000241d288223 */ /* 0x080fe40000010828 */
        /* <DEDUP_REMOVED lines=8> */
.L_x_79:
[----:B------:R-:W-:Y:S05]  /*3000*/  BSYNC B0 ;  /* 0x0000000000007941 */ /* 0x000fea0003800000 */
.L_x_78:
        /* <DEDUP_REMOVED lines=58> */
.L_x_81:
[----:B------:R-:W-:Y:S05]  /*33b0*/  BSYNC B0 ;  /* 0x0000000000007941 */ /* 0x000fea0003800000 */
.L_x_80:
[----:B------:R-:W-:Y:S11]  /*33c0*/  ISETP.GE.AND P0, PT, R142, c[0x0][0x1d4], PT ;  /* 0x000075008e007a0c */ /* 0x000ff60003f06270 */
[----:B------:R-:W-:Y:S02]  /*33d0*/  @!UPT UIADD3 URZ, URZ, URZ, URZ ;  /* 0x0000003f3f3ff290 */ /* 0x000fe4000fffe03f */
[----:B------:R-:W-:-:S05]  /*33e0*/  @P0 BRA `(.L_x_71) ;  /* 0x0000226000000947 */ /* 0x000fca0003800000 */
[C---:B----4-:R-:W-:Y:S01]  /*33f0*/  LEA R34, P0, R128.reuse, R65, 0x1 ;  /* 0x0000004180227211 */ /* 0x050fe200078008ff */
[----:B-1----:R-:W1:Y:S03]  /*3400*/  LDS.128 R20, [R131+0xa000] ;  /* 0x00a0000083147984 */ /* 0x002e660000000c00 */
[----:B---3--:R-:W-:Y:S02]  /*3410*/  LEA.HI.X R35, R128, R67, R115, 0x1, P0 ;  /* 0x0000004380237211 */ /* 0x008fe400000f0c73 */
[----:B------:R-:W-:Y:S11]  /*3420*/  ISETP.GE.AND P0, PT, R10, c[0x0][0x27c], PT ;  /* 0x00009f000a007a0c */ /* 0x000ff60003f06270 */
[----:B------:R-:W-:Y:S02]  /*3430*/  @!UPT UIADD3 URZ, URZ, URZ, URZ ;  /* 0x0000003f3f3ff290 */ /* 0x000fe4000fffe03f */
[----:B------:R-:W-:Y:S01]  /*3440*/  @!P0 HADD2.F32 R29, -RZ, R47.H1_H1 ;  /* 0x3000002fff1d8230 */ /* 0x000fe20000004100 */
[--C-:B------:R-:W-:Y:S02]  /*3450*/  @!P0 SHF.R.U64 R6, R24, 0x10, R25.reuse ;  /* 0x0000001018068819 */ /* 0x100fe40000001219 */
[----:B------:R-:W-:Y:S01]  /*3460*/  @!P0 SHF.R.U32.HI R24, RZ, 0x10, R25 ;  /* 0x00000010ff188819 */ /* 0x000fe20000011619 */
[--C-:B------:R-:W-:Y:S01]  /*3470*/  @!P0 HADD2.F32 R25, -RZ, R5.reuse.H1_H1 ;  /* 0x30000005ff198230 */ /* 0x100fe20000004100 */
        /* <DEDUP_REMOVED lines=18> */
[----:B------:R-:W-:Y:S01]  /*35a0*/  @!P0 FFMA.FTZ R33, R26, R29, -R33 ;  /* 0x0000001d1a218223 */ /* 0x000fe20000010821 */
[----:B------:R-:W-:Y:S01]  /*35b0*/  @!P0 HADD2.F32 R30, -RZ, R7.H1_H1 ;  /* 0x30000007ff1e8230 */ /* 0x000fe20000004100 */
[----:B------:R-:W-:Y:S01]  /*35c0*/  @!P0 FMUL.FTZ R2, R25, R6 ;  /* 0x0000000619028220 */ /* 0x000fe20000410000 */
[----:B------:R-:W-:Y:S01]  /*35d0*/  @!P0 MOV R6, R23 ;  /* 0x0000001700068202 */ /* 0x000fe20000000f00 */
[----:B------:R-:W-:Y:S01]  /*35e0*/  @!P0 FFMA.FTZ R0, R27, R29, R0 ;  /* 0x0000001d1b008223 */ /* 0x000fe20000010000 */
[----:B------:R-:W-:Y:S01]  /*35f0*/  @!P0 HADD2.F32 R27, -RZ, R47.H0_H0 ;  /* 0x2000002fff1b8230 */ /* 0x000fe20000004100 */
[-C--:B------:R-:W-:Y:S02]  /*3600*/  @!P0 FMUL.FTZ R3, R8, R5.reuse ;  /* 0x0000000508038220 */ /* 0x080fe40000410000 */
[----:B------:R-:W-:Y:S01]  /*3610*/  @!P0 FMUL.FTZ R36, R30, R5 ;  /* 0x000000051e248220 */ /* 0x000fe20000410000 */
[----:B------:R-:W-:Y:S01]  /*3620*/  @!P0 F2FP.PACK_AB R33, R0, R33 ;  /* 0x000000210021823e */ /* 0x000fe200000000ff */
[-C--:B------:R-:W-:Y:S01]  /*3630*/  @!P0 FFMA.FTZ R2, R31, R28.reuse, R2 ;  /* 0x0000001c1f028223 */ /* 0x080fe20000010002 */
[--C-:B------:R-:W-:Y:S01]  /*3640*/  @!P0 HADD2.F32 R29, -RZ, R6.reuse.H1_H1 ;  /* 0x30000006ff1d8230 */ /* 0x100fe20000004100 */
[----:B------:R-:W-:Y:S01]  /*3650*/  @!P0 FFMA.FTZ R3, R30, R27, R3 ;  /* 0x0000001b1e038223 */ /* 0x000fe20000010003 */
[----:B------:R-:W-:Y:S01]  /*3660*/  @!P0 MOV R20, R33 ;  /* 0x0000002100148202 */ /* 0x000fe20000000f00 */
[----:B------:R-:W-:Y:S01]  /*3670*/  @!P0 HADD2.F32 R7, -RZ, R6.H0_H0 ;  /* 0x20000006ff078230 */ /* 0x000fe20000004100 */
[----:B------:R-:W-:Y:S02]  /*3680*/  @!P0 FFMA.FTZ R37, R25, R28, -R37 ;  /* 0x0000001c19258223 */ /* 0x000fe40000010825 */
[-C--:B------:R-:W-:Y:S02]  /*3690*/  @!P0 FMUL.FTZ R38, R29, R24.reuse ;  /* 0x000000181d268220 */ /* 0x080fe40000410000 */
[C---:B------:R-:W-:Y:S01]  /*36a0*/  @!P0 FMUL.FTZ R4, R7.reuse, R24 ;  /* 0x0000001807048220 */ /* 0x040fe20000410000 */
        /* <DEDUP_REMOVED lines=9> */
[----:B------:R1:W-:Y:S01]  /*3740*/  ST.E.128 [R34.64], R20 ;  /* 0x0000001422007985 */ /* 0x0003e2000c101d06 */
[----:B------:R-:W-:-:S05]  /*3750*/  BRA `(.L_x_71) ;  /* 0x00001ef000007947 */ /* 0x000fca0003800000 */
.L_x_68:
        /* <DEDUP_REMOVED lines=37> */
[----:B------:R1:W5:Y:S04]  /*39b0*/  @!P0 LDG.E.128 R48, [R2.64] ;  /* 0x0000000602308981 */ /* 0x000368000c1e1d00 */
[----:B------:R1:W5:Y:S01]  /*39c0*/  @!P0 LDG.E.128 R36, [R24.64] ;  /* 0x0000000618248981 */ /* 0x000362000c1e1d00 */
[----:B------:R-:W-:Y:S11]  /*39d0*/  ISETP.GE.AND P0, PT, R13, c[0x0][0x27c], PT ;  /* 0x00009f000d007a0c */ /* 0x000ff60003f06270 */
[----:B------:R-:W-:Y:S02]  /*39e0*/  @!UPT UIADD3 URZ, URZ, URZ, URZ ;  /* 0x0000003f3f3ff290 */ /* 0x000fe4000fffe03f */
[----:B------:R1:W5:Y:S04]  /*39f0*/  @!P0 LDG.E.128 R64, [R2.64+0x40] ;  /* 0x0000400602408981 */ /* 0x000368000c1e1d00 */
[----:B------:R1:W5:Y:S01]  /*3a00*/  @!P0 LDG.E.128 R28, [R24.64+0x40] ;  /* 0x00004006181c8981 */ /* 0x000362000c1e1d00 */
[----:B------:R-:W-:Y:S11]  /*3a10*/  ISETP.GE.AND P0, PT, R12, c[0x0][0x27c], PT ;  /* 0x00009f000c007a0c */ /* 0x000ff60003f06270 */
[----:B------:R-:W-:Y:S02]  /*3a20*/  @!UPT UIADD3 URZ, URZ, URZ, URZ ;  /* 0x0000003f3f3ff290 */ /* 0x000fe4000fffe03f */
[----:B------:R1:W5:Y:S04]  /*3a30*/  @!P0 LDG.E.128 R60, [R2.64+0x80] ;  /* 0x00008006023c8981 */ /* 0x000368000c1e1d00 */
[----:B------:R1:W5:Y:S02]  /*3a40*/  @!P0 LDG.E.128 R20, [R24.64+0x80] ;  /* 0x0000800618148981 */ /* 0x000364000c1e1d00 */
.L_x_83:
[----:B------:R-:W-:Y:S05]  /*3a50*/  BSYNC B0 ;  /* 0x0000000000007941 */ /* 0x000fea0003800000 */
.L_x_82:
[----:B------:R2:W3:Y:S04]  /*3a60*/  SHFL.IDX PT, R171, R4, RZ, 0x1c1f ;  /* 0x001c1fff04ab7589 */ /* 0x0004e800000e0000 */
[----:B------:R2:W4:Y:S01]  /*3a70*/  SHFL.IDX PT, R170, R0, RZ, 0x1c1f ;  /* 0x001c1fff00aa7589 */ /* 0x00052200000e0000 */
[----:B------:R-:W-:-:S05]  /*3a80*/  @P1 BRA `(.L_x_71) ;  /* 0x00001bc000001947 */ /* 0x000fca0003800000 */
[----:B------:R-:W-:Y:S01]  /*3a90*/  ISETP.GE.AND P0, PT, R16, c[0x0][0x1d4], PT ;  /* 0x0000750010007a0c */ /* 0x000fe20003f06270 */
[----:B-----5:R-:W-:Y:S01]  /*3aa0*/  IMAD.MOV.U32 R8, RZ, RZ, R62 ;  /* 0x000000ffff087224 */ /* 0x020fe200078e003e */
[----:B--2---:R-:W-:Y:S01]  /*3ab0*/  MOV R4, R22 ;  /* 0x0000001600047202 */ /* 0x004fe20000000f00 */
[----:B------:R-:W-:Y:S01]  /*3ac0*/  IMAD.MOV.U32 R7, RZ, RZ, R63 ;  /* 0x000000ffff077224 */ /* 0x000fe200078e003f */
[----:B------:R-:W-:Y:S01]  /*3ad0*/  MOV R0, R21 ;  /* 0x0000001500007202 */ /* 0x000fe20000000f00 */
[----:B------:R-:W-:Y:S01]  /*3ae0*/  IMAD.MOV.U32 R6, RZ, RZ, R60 ;  /* 0x000000ffff067224 */ /* 0x000fe200078e003c */
[----:B------:R-:W-:Y:S01]  /*3af0*/  IADD3 R172, -R123, c[0x0][0x1d4], RZ ;  /* 0x000075007bac7a10 */ /* 0x000fe20007ffe1ff */
[----:B------:R-:W-:Y:S01]  /*3b00*/  IMAD.MOV.U32 R5, RZ, RZ, R61 ;  /* 0x000000ffff057224 */ /* 0x000fe200078e003d */
[----:B------:R-:W-:Y:S01]  /*3b10*/  PRMT R58, R8, 0x5410, R7 ;  /* 0x00005410083a7816 */ /* 0x000fe20000000007 */
[----:B-1----:R-:W-:Y:S01]  /*3b20*/  IMAD.MOV.U32 R3, RZ, RZ, R23 ;  /* 0x000000ffff037224 */ /* 0x002fe200078e0017 */
        /* <DEDUP_REMOVED lines=14> */
[----:B------:R-:W-:Y:S02]  /*3c10*/  BSSY B0, `(.L_x_84) ;  /* 0x0000083000007945 */ /* 0x000fe40003800000 */
[----:B------:R-:W-:Y:S02]  /*3c20*/  PRMT R34, R4, 0x5410, R3 ;  /* 0x0000541004227816 */ /* 0x000fe40000000003 */
[----:B------:R-:W-:Y:S01]  /*3c30*/  PRMT R35, R0, 0x5410, R2 ;  /* 0x0000541000237816 */ /* 0x000fe20000000002 */
[----:B------:R-:W-:-:S05]  /*3c40*/  @P0 BRA `(.L_x_85) ;  /* 0x000007f000000947 */ /* 0x000fca0003800000 */
[----:B------:R-:W-:Y:S01]  /*3c50*/  IMAD.MOV.U32 R41, RZ, RZ, R36 ;  /* 0x000000ffff297224 */ /* 0x000fe200078e0024 */
[----:B------:R-:W-:Y:S01]  /*3c60*/  LOP3.LUT P2, RZ, R81, 0x4, RZ, 0xc0, !PT ;  /* 0x0000000451ff7812 */ /* 0x000fe2000784c0ff */
[----:B------:R-:W1:Y:S01]  /*3c70*/  LDS.128 R24, [R122+0x6100] ;  /* 0x006100007a187984 */ /* 0x000e620000000c00 */
[----:B------:R-:W-:Y:S01]  /*3c80*/  ISETP.GE.AND P0, PT, R16, c[0x0][0x27c], PT ;  /* 0x00009f0010007a0c */ /* 0x000fe20003f06270 */
[----:B------:R-:W-:Y:S01]  /*3c90*/  IMAD.MOV.U32 R47, RZ, RZ, R48 ;  /* 0x000000ffff2f7224 */ /* 0x000fe200078e0030 */
[----:B------:R-:W-:Y:S01]  /*3ca0*/  SEL R174, R123, R172, !P2 ;  /* 0x000000ac7bae7207 */ /* 0x000fe20005000000 */
[----:B------:R-:W-:Y:S01]  /*3cb0*/  IMAD.MOV.U32 R52, RZ, RZ, R50 ;  /* 0x000000ffff347224 */ /* 0x000fe200078e0032 */
[----:B------:R-:W-:Y:S02]  /*3cc0*/  MOV R56, R49 ;  /* 0x0000003100387202 */ /* 0x000fe40000000f00 */
[----:B------:R-:W-:Y:S02]  /*3cd0*/  SHF.R.S32.HI R173, RZ, 0x1f, R174 ;  /* 0x0000001fffad7819 */ /* 0x000fe400000114ae */
[----:B------:R-:W-:Y:S02]  /*3ce0*/  MOV R40, R37 ;  /* 0x0000002500287202 */ /* 0x000fe40000000f00 */
[----:B------:R-:W-:Y:S02]  /*3cf0*/  LEA.HI R174, R173, R174, RZ, 0x4 ;  /* 0x000000aeadae7211 */ /* 0x000fe400078f20ff */
[----:B------:R-:W-:Y:S01]  /*3d00*/  MOV R55, R51 ;  /* 0x0000003300377202 */ /* 0x000fe20000000f00 */
[----:B------:R-:W-:Y:S01]  /*3d10*/  @!P0 HADD2.F32 R44, -RZ, R41.H0_H0 ;  /* 0x20000029ff2c8230 */ /* 0x000fe20000004100 */
[----:B------:R-:W-:Y:S01]  /*3d20*/  LEA.HI.SX32 R175, R174, R135, 0x1c ;  /* 0x00000087aeaf7211 */ /* 0x000fe200078fe2ff */
[----:B------:R-:W-:Y:S01]  /*3d30*/  @!P0 HADD2.F32 R52, -RZ, R52.H0_H0 ;  /* 0x20000034ff348230 */ /* 0x000fe20000004100 */
[----:B------:R-:W-:Y:S01]  /*3d40*/  @!P0 SHF.R.U64 R57, R48, 0x10, R49 ;  /* 0x0000001030398819 */ /* 0x000fe20000001231 */
[----:B------:R-:W-:Y:S01]  /*3d50*/  @!P0 HADD2.F32 R48, -RZ, R47.H0_H0 ;  /* 0x2000002fff308230 */ /* 0x000fe20000004100 */
[----:B------:R-:W-:Y:S01]  /*3d60*/  SHF.R.S32.HI R176, RZ, 0x1f, R175 ;  /* 0x0000001fffb07819 */ /* 0x000fe200000114af */
[----:B------:R-:W-:Y:S01]  /*3d70*/  @!P0 HADD2.F32 R55, -RZ, R55.H0_H0 ;  /* 0x20000037ff378230 */ /* 0x000fe20000004100 */
[----:B------:R-:W-:Y:S02]  /*3d80*/  SHF.L.U32 R173, R175, 0x3, RZ ;  /* 0x00000003afad7819 */ /* 0x000fe400000006ff */
[----:B------:R-:W-:Y:S02]  /*3d90*/  LEA.HI R176, R176, R175, RZ, 0x3 ;  /* 0x000000afb0b07211 */ /* 0x000fe400078f18ff */
[----:B------:R-:W-:Y:S02]  /*3da0*/  @!P0 SHF.R.U32.HI R53, RZ, 0x10, R49 ;  /* 0x00000010ff358819 */ /* 0x000fe40000011631 */
[----:B------:R-:W-:Y:S01]  /*3db0*/  @!P0 SHF.R.U64 R42, R36, 0x10, R37 ;  /* 0x00000010242a8819 */ /* 0x000fe20000001225 */
[----:B------:R-:W-:Y:S01]  /*3dc0*/  IMAD.SHL.U32 R176, R176, 0x200, RZ ;  /* 0x00000200b0b07824 */ /* 0x000fe200078e00ff */
[----:B------:R-:W-:Y:S02]  /*3dd0*/  LOP3.LUT R178, R141, 0x38, R173, 0xf8, !PT ;  /* 0x000000388db27812 */ /* 0x000fe400078ef8ad */
[--C-:B------:R-:W-:Y:S01]  /*3de0*/  @!P0 SHF.R.U64 R54, R50, 0x10, R51.reuse ;  /* 0x0000001032368819 */ /* 0x100fe20000001233 */
[----:B------:R-:W-:Y:S01]  /*3df0*/  @!P0 HADD2.F32 R45, -RZ, R42.H0_H0 ;  /* 0x2000002aff2d8230 */ /* 0x000fe20000004100 */
[----:B------:R-:W-:Y:S02]  /*3e00*/  LOP3.LUT R175, R178, R125, RZ, 0x3c, !PT ;  /* 0x0000007db2af7212 */ /* 0x000fe400078e3cff */
[----:B------:R-:W-:Y:S01]  /*3e10*/  LOP3.LUT R176, R176, 0x7ffff000, RZ, 0xc0, !PT ;  /* 0x7ffff000b0b07812 */ /* 0x000fe200078ec0ff */
[----:B------:R-:W-:Y:S01]  /*3e20*/  @!P0 HADD2.F32 R54, -RZ, R54.H0_H0 ;  /* 0x20000036ff368230 */ /* 0x000fe20000004100 */
[----:B------:R-:W-:Y:S01]  /*3e30*/  @!P0 SHF.R.U32.HI R59, RZ, 0x10, R51 ;  /* 0x00000010ff3b8819 */ /* 0x000fe20000011633 */
[----:B------:R-:W-:Y:S01]  /*3e40*/  @!P0 HADD2.F32 R51, -RZ, R57.H0_H0 ;  /* 0x20000039ff338230 */ /* 0x000fe20000004100 */
[----:B------:R-:W-:Y:S01]  /*3e50*/  IADD3 R175, R175, R176, R124 ;  /* 0x000000b0afaf7210 */ /* 0x000fe20007ffe07c */
[----:B-1----:R-:W-:Y:S01]  /*3e60*/  @!P0 IMAD.MOV.U32 R46, RZ, RZ, R24 ;  /* 0x000000ffff2e8224 */ /* 0x002fe200078e0018 */
[----:B------:R-:W-:Y:S01]  /*3e70*/  @!P0 SHF.R.U32.HI R43, RZ, 0x10, R37 ;  /* 0x00000010ff2b8819 */ /* 0x000fe20000011625 */
[----:B------:R-:W-:Y:S01]  /*3e80*/  IMAD.MOV.U32 R37, RZ, RZ, R38 ;  /* 0x000000ffff257224 */ /* 0x000fe200078e0026 */
[----:B------:R-:W-:Y:S01]  /*3e90*/  SHF.L.U32 R174, R175, 0x1, RZ ;  /* 0x00000001afae7819 */ /* 0x000fe200000006ff */
[----:B------:R-:W-:Y:S01]  /*3ea0*/  @!P0 HADD2.F32 R59, -RZ, R59.H0_H0 ;  /* 0x2000003bff3b8230 */ /* 0x000fe20000004100 */
[--C-:B------:R-:W-:Y:S01]  /*3eb0*/  @!P0 SHF.R.U64 R38, R38, 0x10, R39.reuse ;  /* 0x0000001026268819 */ /* 0x100fe20000001227 */
[--C-:B------:R-:W-:Y:S01]  /*3ec0*/  @!P0 HADD2.F32 R41, -RZ, R46.reuse.H0_H0 ;  /* 0x2000002eff298230 */ /* 0x100fe20000004100 */
[----:B------:R-:W-:Y:S01]  /*3ed0*/  MOV R36, R39 ;  /* 0x0000002700247202 */ /* 0x000fe20000000f00 */
[----:B------:R-:W1:Y:S01]  /*3ee0*/  LDS.128 R72, [R174+0x6100] ;  /* 0x00610000ae487984 */ /* 0x000e620000000c00 */
[----:B------:R-:W-:Y:S01]  /*3ef0*/  @!P0 HADD2.F32 R42, -RZ, R46.H1_H1 ;  /* 0x3000002eff2a8230 */ /* 0x000fe20000004100 */
[----:B------:R-:W-:Y:S01]  /*3f00*/  @!P0 SHF.R.U32.HI R39, RZ, 0x10, R39 ;  /* 0x00000010ff278819 */ /* 0x000fe20000011627 */
[----:B------:R-:W-:Y:S01]  /*3f10*/  @!P0 FMUL.FTZ R0, R41, R44 ;  /* 0x0000002c29008220 */ /* 0x000fe20000410000 */
[----:B------:R-:W-:Y:S02]  /*3f20*/  @!P0 HADD2.F32 R43, -RZ, R43.H0_H0 ;  /* 0x2000002bff2b8230 */ /* 0x000fe40000004100 */
[C---:B------:R-:W-:Y:S01]  /*3f30*/  @!P0 FMUL.FTZ R2, R42.reuse, R45 ;  /* 0x0000002d2a028220 */ /* 0x040fe20000410000 */
[----:B------:R-:W-:Y:S02]  /*3f40*/  @!P0 HADD2.F32 R38, -RZ, R38.H0_H0 ;  /* 0x20000026ff268230 */ /* 0x000fe40000004100 */
[----:B------:R-:W-:Y:S01]  /*3f50*/  @!P0 HADD2.F32 R39, -RZ, R39.H0_H0 ;  /* 0x20000027ff278230 */ /* 0x000fe20000004100 */
[----:B-1----:R-:W-:Y:S01]  /*3f60*/  @!P0 IMAD.MOV.U32 R50, RZ, RZ, R73 ;  /* 0x000000ffff328224 */ /* 0x002fe200078e0049 */
[----:B------:R-:W-:Y:S01]  /*3f70*/  @!P0 MOV R49, R72 ;  /* 0x0000004800318202 */ /* 0x000fe20000000f00 */
[----:B------:R-:W-:Y:S04]  /*3f80*/  @!P0 IMAD.MOV.U32 R57, RZ, RZ, R75 ;  /* 0x000000ffff398224 */ /* 0x000fe800078e004b */
[--C-:B------:R-:W-:Y:S02]  /*3f90*/  @!P0 HADD2.F32 R47, -RZ, R49.reuse.H0_H0 ;  /* 0x20000031ff2f8230 */ /* 0x100fe40000004100 */
[----:B------:R-:W-:Y:S03]  /*3fa0*/  @!P0 HADD2.F32 R49, -RZ, R49.H1_H1 ;  /* 0x30000031ff318230 */ /* 0x000fe60000004100 */
[----:B------:R-:W-:Y:S01]  /*3fb0*/  @!P0 FMUL.FTZ R174, R47, R44 ;  /* 0x0000002c2fae8220 */ /* 0x000fe20000410000 */
[----:B------:R-:W-:Y:S01]  /*3fc0*/  @!P0 MOV R44, R25 ;  /* 0x00000019002c8202 */ /* 0x000fe20000000f00 */
[----:B------:R-:W-:Y:S02]  /*3fd0*/  @!P0 FMUL.FTZ R175, R49, R45 ;  /* 0x0000002d31af8220 */ /* 0x000fe40000410000 */
[-C--:B------:R-:W-:Y:S01]  /*3fe0*/  @!P0 FFMA.FTZ R0, R47, R48.reuse, R0 ;  /* 0x000000302f008223 */ /* 0x080fe20000010000 */
[----:B------:R-:W-:Y:S01]  /*3ff0*/  @!P0 HADD2.F32 R47, -RZ, R56.H0_H0 ;  /* 0x20000038ff2f8230 */ /* 0x000fe20000004100 */
[----:B------:R-:W-:Y:S01]  /*4000*/  @!P0 FFMA.FTZ R174, R41, R48, -R174 ;  /* 0x0000003029ae8223 */ /* 0x000fe200000108ae */
[----:B------:R-:W-:Y:S01]  /*4010*/  @!P0 HADD2.F32 R41, -RZ, R40.H0_H0 ;  /* 0x20000028ff298230 */ /* 0x000fe20000004100 */
[-C--:B------:R-:W-:Y:S01]  /*4020*/  @!P0 FFMA.FTZ R175, R42, R51.reuse, -R175 ;  /* 0x000000332aaf8223 */ /* 0x080fe200000108af */
[----:B------:R-:W-:Y:S01]  /*4030*/  @!P0 HADD2.F32 R48, -RZ, R50.H0_H0 ;  /* 0x20000032ff308230 */ /* 0x000fe20000004100 */
[----:B------:R-:W-:Y:S01]  /*4040*/  @!P0 FFMA.FTZ R2, R49, R51, R2 ;  /* 0x0000003331028223 */ /* 0x000fe20000010002 */
[----:B------:R-:W-:Y:S02]  /*4050*/  @!P0 HADD2.F32 R42, -RZ, R44.H0_H0 ;  /* 0x2000002cff2a8230 */ /* 0x000fe40000004100 */
[----:B------:R-:W-:Y:S01]  /*4060*/  @!P0 HADD2.F32 R49, -RZ, R50.H1_H1 ;  /* 0x30000032ff318230 */ /* 0x000fe20000004100 */
[-C--:B------:R-:W-:Y:S01]  /*4070*/  @!P0 FMUL.FTZ R176, R48, R41.reuse ;  /* 0x0000002930b08220 */ /* 0x080fe20000410000 */
[----:B------:R-:W-:Y:S01]  /*4080*/  @!P0 HADD2.F32 R51, -RZ, R53.H0_H0 ;  /* 0x20000035ff338230 */ /* 0x000fe20000004100 */
[----:B------:R-:W-:Y:S01]  /*4090*/  @!P0 IMAD.MOV.U32 R53, RZ, RZ, R74 ;  /* 0x000000ffff358224 */ /* 0x000fe200078e004a */
[----:B------:R-:W-:Y:S01]  /*40a0*/  @!P0 HADD2.F32 R40, -RZ, R44.H1_H1 ;  /* 0x3000002cff288230 */ /* 0x000fe20000004100 */
[C---:B------:R-:W-:Y:S01]  /*40b0*/  @!P0 FMUL.FTZ R3, R42.reuse, R41 ;  /* 0x000000292a038220 */ /* 0x040fe20000410000 */
[----:B------:R-:W-:Y:S01]  /*40c0*/  @!P0 HADD2.F32 R56, -RZ, R57.H0_H0 ;  /* 0x20000039ff388230 */ /* 0x000fe20000004100 */
[----:B------:R-:W-:Y:S01]  /*40d0*/  @!P0 FFMA.FTZ R176, R42, R47, -R176 ;  /* 0x0000002f2ab08223 */ /* 0x000fe200000108b0 */
[----:B------:R-:W-:Y:S01]  /*40e0*/  @!P0 MOV R42, R26 ;  /* 0x0000001a002a8202 */ /* 0x000fe20000000f00 */
[-C--:B------:R-:W-:Y:S01]  /*40f0*/  @!P0 FMUL.FTZ R177, R49, R43.reuse ;  /* 0x0000002b31b18220 */ /* 0x080fe20000410000 */
[--C-:B------:R-:W-:Y:S01]  /*4100*/  @!P0 HADD2.F32 R50, -RZ, R53.reuse.H0_H0 ;  /* 0x20000035ff328230 */ /* 0x100fe20000004100 */
[C---:B------:R-:W-:Y:S01]  /*4110*/  @!P0 FMUL.FTZ R4, R40.reuse, R43 ;  /* 0x0000002b28048220 */ /* 0x040fe20000410000 */
[----:B------:R-:W-:Y:S01]  /*4120*/  @!P0 HADD2.F32 R53, -RZ, R53.H1_H1 ;  /* 0x30000035ff358230 */ /* 0x000fe20000004100 */
[----:B------:R-:W-:Y:S01]  /*4130*/  @!P0 FFMA.FTZ R177, R40, R51, -R177 ;  /* 0x0000003328b18223 */ /* 0x000fe200000108b1 */
[----:B------:R-:W-:Y:S01]  /*4140*/  @!P0 HADD2.F32 R40, -RZ, R37.H0_H0 ;  /* 0x20000025ff288230 */ /* 0x000fe20000004100 */
[----:B------:R-:W-:Y:S01]  /*4150*/  @!P0 FFMA.FTZ R3, R48, R47, R3 ;  /* 0x0000002f30038223 */ /* 0x000fe20000010003 */
[--C-:B------:R-:W-:Y:S01]  /*4160*/  @!P0 HADD2.F32 R37, -RZ, R42.reuse.H1_H1 ;  /* 0x3000002aff258230 */ /* 0x100fe20000004100 */
[-C--:B------:R-:W-:Y:S01]  /*4170*/  @!P0 FMUL.FTZ R179, R53, R38.reuse ;  /* 0x0000002635b38220 */ /* 0x080fe20000410000 */
[----:B------:R-:W-:Y:S01]  /*4180*/  @!P0 HADD2.F32 R41, -RZ, R42.H0_H0 ;  /* 0x2000002aff298230 */ /* 0x000fe20000004100 */
[----:B------:R-:W-:Y:S01]  /*4190*/  @!P0 FFMA.FTZ R4, R49, R51, R4 ;  /* 0x0000003331048223 */ /* 0x000fe20000010004 */
[----:B------:R-:W-:Y:S01]  /*41a0*/  @!P0 HADD2.F32 R57, -RZ, R57.H1_H1 ;  /* 0x30000039ff398230 */ /* 0x000fe20000004100 */
[----:B------:R-:W-:Y:S01]  /*41b0*/  @!P0 FMUL.FTZ R6, R37, R38 ;  /* 0x0000002625068220 */ /* 0x000fe20000410000 */
[----:B------:R-:W-:Y:S01]  /*41c0*/  @!P0 F2FP.PACK_AB R175, R175, R174 ;  /* 0x000000aeafaf823e */ /* 0x000fe200000000ff */
[----:B------:R-:W-:Y:S01]  /*41d0*/  @!P0 FFMA.FTZ R179, R37, R54, -R179 ;  /* 0x0000003625b38223 */ /* 0x000fe200000108b3 */
[----:B------:R-:W-:Y:S01]  /*41e0*/  @!P0 HADD2.F32 R37, -RZ, R36.H0_H0 ;  /* 0x20000024ff258230 */ /* 0x000fe20000004100 */
[-C--:B------:R-:W-:Y:S01]  /*41f0*/  @!P0 FMUL.FTZ R5, R41, R40.reuse ;  /* 0x0000002829058220 */ /* 0x080fe20000410000 */
[----:B------:R-:W-:Y:S01]  /*4200*/  @!P0 MOV R36, R27 ;  /* 0x0000001b00248202 */ /* 0x000fe20000000f00 */
[C---:B------:R-:W-:Y:S01]  /*4210*/  @!P0 FMUL.FTZ R178, R50.reuse, R40 ;  /* 0x0000002832b28220 */ /* 0x040fe20000410000 */
[----:B------:R-:W-:Y:S01]  /*4220*/  @!P0 F2FP.PACK_AB R176, R177, R176 ;  /* 0x000000b0b1b0823e */ /* 0x000fe200000000ff */
[----:B------:R-:W-:Y:S01]  /*4230*/  @!P0 FFMA.FTZ R5, R50, R52, R5 ;  /* 0x0000003432058223 */ /* 0x000fe20000010005 */
[----:B------:R-:W-:Y:S01]  /*4240*/  @!P0 F2FP.PACK_AB R174, R2, R0 ;  /* 0x0000000002ae823e */ /* 0x000fe200000000ff */
[----:B------:R-:W-:Y:S01]  /*4250*/  @!P0 FMUL.FTZ R180, R56, R37 ;  /* 0x0000002538b48220 */ /* 0x000fe20000410000 */
[--C-:B------:R-:W-:Y:S01]  /*4260*/  @!P0 HADD2.F32 R38, -RZ, R36.reuse.H0_H0 ;  /* 0x20000024ff268230 */ /* 0x100fe20000004100 */
[----:B------:R-:W-:Y:S01]  /*4270*/  @!P0 FMUL.FTZ R181, R57, R39 ;  /* 0x0000002739b58220 */ /* 0x000fe20000410000 */
[----:B------:R-:W-:Y:S01]  /*4280*/  @!P0 F2FP.PACK_AB R177, R4, R3 ;  /* 0x0000000304b1823e */ /* 0x000fe200000000ff */
[----:B------:R-:W-:Y:S01]  /*4290*/  @!P0 FFMA.FTZ R6, R53, R54, R6 ;  /* 0x0000003635068223 */ /* 0x000fe20000010006 */
[----:B------:R-:W-:Y:S01]  /*42a0*/  @!P0 MOV R25, R176 ;  /* 0x000000b000198202 */ /* 0x000fe20000000f00 */
[----:B------:R-:W-:Y:S01]  /*42b0*/  @!P0 FMUL.FTZ R7, R38, R37 ;  /* 0x0000002526078220 */ /* 0x000fe20000410000 */
[----:B------:R-:W-:Y:S01]  /*42c0*/  @!P0 MOV R72, R174 ;  /* 0x000000ae00488202 */ /* 0x000fe20000000f00 */
[----:B------:R-:W-:Y:S01]  /*42d0*/  @!P0 FFMA.FTZ R178, R41, R52, -R178 ;  /* 0x0000003429b28223 */ /* 0x000fe200000108b2 */
[----:B------:R-:W-:Y:S01]  /*42e0*/  @!P0 MOV R73, R177 ;  /* 0x000000b100498202 */ /* 0x000fe20000000f00 */
[-C--:B------:R-:W-:Y:S01]  /*42f0*/  @!P0 FFMA.FTZ R7, R56, R55.reuse, R7 ;  /* 0x0000003738078223 */ /* 0x080fe20000010007 */
[----:B------:R-:W-:Y:S01]  /*4300*/  @!P0 HADD2.F32 R36, -RZ, R36.H1_H1 ;  /* 0x30000024ff248230 */ /* 0x000fe20000004100 */
[----:B------:R-:W-:Y:S01]  /*4310*/  @!P0 FFMA.FTZ R180, R38, R55, -R180 ;  /* 0x0000003726b48223 */ /* 0x000fe200000108b4 */
[----:B------:R-:W-:Y:S01]  /*4320*/  @!P0 F2FP.PACK_AB R178, R179, R178 ;  /* 0x000000b2b3b2823e */ /* 0x000fe200000000ff */
[----:B------:R-:W-:Y:S01]  /*4330*/  @!P0 IMAD.MOV.U32 R24, RZ, RZ, R175 ;  /* 0x000000ffff188224 */ /* 0x000fe200078e00af */
[----:B------:R-:W-:Y:S01]  /*4340*/  @!P0 F2FP.PACK_AB R179, R6, R5 ;  /* 0x0000000506b3823e */ /* 0x000fe200000000ff */
[C---:B------:R-:W-:Y:S01]  /*4350*/  @!P0 FMUL.FTZ R8, R36.reuse, R39 ;  /* 0x0000002724088220 */ /* 0x040fe20000410000 */
[----:B------:R-:W-:Y:S01]  /*4360*/  @!P0 MOV R26, R178 ;  /* 0x000000b2001a8202 */ /* 0x000fe20000000f00 */
[-C--:B------:R-:W-:Y:S02]  /*4370*/  @!P0 FFMA.FTZ R181, R36, R59.reuse, -R181 ;  /* 0x0000003b24b58223 */ /* 0x080fe400000108b5 */
[----:B------:R-:W-:Y:S02]  /*4380*/  @!P0 FFMA.FTZ R8, R57, R59, R8 ;  /* 0x0000003b39088223 */ /* 0x000fe40000010008 */
[----:B------:R-:W-:Y:S01]  /*4390*/  @!P0 IMAD.MOV.U32 R74, RZ, RZ, R179 ;  /* 0x000000ffff4a8224 */ /* 0x000fe200078e00b3 */
[----:B------:R-:W-:Y:S02]  /*43a0*/  @!P0 F2FP.PACK_AB R181, R181, R180 ;  /* 0x000000b4b5b5823e */ /* 0x000fe400000000ff */
[----:B------:R-:W-:Y:S03]  /*43b0*/  @!P0 F2FP.PACK_AB R180, R8, R7 ;  /* 0x0000000708b4823e */ /* 0x000fe600000000ff */
[----:B------:R-:W-:Y:S01]  /*43c0*/  @!P0 IMAD.MOV.U32 R27, RZ, RZ, R181 ;  /* 0x000000ffff1b8224 */ /* 0x000fe200078e00b5 */
[----:B------:R-:W-:Y:S02]  /*43d0*/  @!P0 MOV R75, R180 ;  /* 0x000000b4004b8202 */ /* 0x000fe40000000f00 */
[----:B----4-:R-:W-:Y:S04]  /*43e0*/  IADD3 R174, P0, R170, R108, RZ ;  /* 0x0000006caaae7210 */ /* 0x010fe80007f1e0ff */
[----:B---3--:R-:W-:Y:S02]  /*43f0*/  IADD3.X R175, R171, R107, RZ, P0, !PT ;  /* 0x0000006babaf7210 */ /* 0x008fe400007fe4ff */
[C---:B------:R-:W-:Y:S03]  /*4400*/  ISETP.GE.AND P0, PT, R173.reuse, c[0x0][0x1d4], PT ;  /* 0x00007500ad007a0c */ /* 0x040fe60003f06270 */
[----:B------:R1:W-:Y:S10]  /*4410*/  ST.E.128 [R174.64], R24 ;  /* 0x00000018ae007985 */ /* 0x0003f4000c101d06 */
[----:B------:R-:W-:Y:S05]  /*4420*/  @!P0 IMAD.WIDE R176, R173, 0x2, R170 ;  /* 0x00000002adb08825 */ /* 0x000fea00078e02aa */
[----:B------:R1:W-:Y:S02]  /*4430*/  @!P0 ST.E.128 [R176.64], R72 ;  /* 0x00000048b0008985 */ /* 0x0003e4000c101d06 */
.L_x_85:
[----:B------:R-:W-:Y:S05]  /*4440*/  BSYNC B0 ;  /* 0x0000000000007941 */ /* 0x000fea0003800000 */
.L_x_84:
[----:B------:R-:W-:Y:S01]  /*4450*/  ISETP.GE.AND P0, PT, R13, c[0x0][0x1d4], PT ;  /* 0x000075000d007a0c */ /* 0x000fe20003f06270 */
[----:B------:R-:W-:Y:S01]  /*4460*/  @!UPT UIADD3 URZ, URZ, URZ, URZ ;  /* 0x0000003f3f3ff290 */ /* 0x000fe2000fffe03f */
[----:B------:R-:W-:Y:S11]  /*4470*/  BSSY B0, `(.L_x_86) ;  /* 0x0000079000007945 */ /* 0x000ff60003800000 */
[----:B------:R-:W-:-:S05]  /*4480*/  @P0 BRA `(.L_x_87) ;  /* 0x0000077000000947 */ /* 0x000fca0003800000 */
[----:B------:R-:W-:Y:S01]  /*4490*/  LOP3.LUT P1, RZ, R81, 0x2, RZ, 0xc0, !PT ;  /* 0x0000000251ff7812 */ /* 0x000fe2000782c0ff */
[----:B-1----:R-:W1:Y:S01]  /*44a0*/  LDS.128 R24, [R121+0x6100] ;  /* 0x0061000079187984 */ /* 0x002e620000000c00 */
[----:B------:R-:W-:Y:S02]  /*44b0*/  ISETP.GE.AND P0, PT, R13, c[0x0][0x27c], PT ;  /* 0x00009f000d007a0c */ /* 0x000fe40003f06270 */
[----:B------:R-:W-:Y:S04]  /*44c0*/  SEL R57, R123, R172, !P1 ;  /* 0x000000ac7b397207 */ /* 0x000fe80004800000 */
[----:B------:R-:W-:Y:S04]  /*44d0*/  SHF.R.S32.HI R56, RZ, 0x1f, R57 ;  /* 0x0000001fff387819 */ /* 0x000fe80000011439 */
[----:B------:R-:W-:Y:S03]  /*44e0*/  LEA.HI R57, R56, R57, RZ, 0x4 ;  /* 0x0000003938397211 */ /* 0x000fe600078f20ff */
[----:B------:R-:W-:Y:S01]  /*44f0*/  @!P0 SHF.R.U64 R36, R28, 0x10, R29 ;  /* 0x000000101c248819 */ /* 0x000fe2000000121d */
[----:B------:R-:W-:Y:S01]  /*4500*/  @!P0 HADD2.F32 R38, -RZ, R35.H1_H1 ;  /* 0x30000023ff268230 */ /* 0x000fe20000004100 */
[----:B------:R-:W-:Y:S01]  /*4510*/  LEA.HI.SX32 R57, R57, R130, 0x1c ;  /* 0x0000008239397211 */ /* 0x000fe200078fe2ff */
[----:B------:R-:W-:Y:S01]  /*4520*/  @!P0 HADD2.F32 R40, -RZ, R70.H1_H1 ;  /* 0x30000046ff288230 */ /* 0x000fe20000004100 */
[----:B------:R-:W-:Y:S01]  /*4530*/  @!P0 SHF.R.U32.HI R28, RZ, 0x10, R31 ;  /* 0x00000010ff1c8819 */ /* 0x000fe2000001161f */
[----:B------:R-:W-:Y:S01]  /*4540*/  @!P0 HADD2.F32 R37, -RZ, R36.H0_H0 ;  /* 0x20000024ff258230 */ /* 0x000fe20000004100 */
[----:B------:R-:W-:Y:S01]  /*4550*/  SHF.R.S32.HI R72, RZ, 0x1f, R57 ;  /* 0x0000001fff487819 */ /* 0x000fe20000011439 */
[--C-:B------:R-:W-:Y:S01]  /*4560*/  @!P0 HADD2.F32 R45, -RZ, R69.reuse.H0_H0 ;  /* 0x20000045ff2d8230 */ /* 0x100fe20000004100 */
[----:B------:R-:W-:Y:S01]  /*4570*/  SHF.L.U32 R56, R57, 0x3, RZ ;  /* 0x0000000339387819 */ /* 0x000fe200000006ff */
[----:B------:R-:W-:Y:S01]  /*4580*/  @!P0 HADD2.F32 R49, -RZ, R69.H1_H1 ;  /* 0x30000045ff318230 */ /* 0x000fe20000004100 */
[----:B------:R-:W-:Y:S02]  /*4590*/  LEA.HI R72, R72, R57, RZ, 0x3 ;  /* 0x0000003948487211 */ /* 0x000fe400078f18ff */
[----:B------:R-:W-:Y:S02]  /*45a0*/  LOP3.LUT R74, R141, 0x38, R56, 0xf8, !PT ;  /* 0x000000388d4a7812 */ /* 0x000fe400078ef838 */
[----:B------:R-:W-:Y:S01]  /*45b0*/  @!P0 SHF.R.U64 R30, R30, 0x10, R31 ;  /* 0x000000101e1e8819 */ /* 0x000fe2000000121f */
[----:B------:R-:W-:Y:S01]  /*45c0*/  IMAD.SHL.U32 R72, R72, 0x200, RZ ;  /* 0x0000020048487824 */ /* 0x000fe200078e00ff */
[----:B------:R-:W-:Y:S02]  /*45d0*/  LOP3.LUT R59, R74, R125, RZ, 0x3c, !PT ;  /* 0x0000007d4a3b7212 */ /* 0x000fe400078e3cff */
[----:B------:R-:W-:Y:S02]  /*45e0*/  @!P0 SHF.R.U64 R43, R64, 0x10, R65 ;  /* 0x00000010402b8819 */ /* 0x000fe40000001241 */
[----:B------:R-:W-:Y:S02]  /*45f0*/  LOP3.LUT R72, R72, 0x7ffff000, RZ, 0xc0, !PT ;  /* 0x7ffff00048487812 */ /* 0x000fe400078ec0ff */
[----:B------:R-:W-:Y:S01]  /*4600*/  @!P0 SHF.R.U32.HI R29, RZ, 0x10, R29 ;  /* 0x00000010ff1d8819 */ /* 0x000fe2000001161d */
[----:B------:R-:W-:Y:S01]  /*4610*/  @!P0 HADD2.F32 R43, -RZ, R43.H0_H0 ;  /* 0x2000002bff2b8230 */ /* 0x000fe20000004100 */
[----:B------:R-:W-:Y:S01]  /*4620*/  IADD3 R59, R59, R72, R124 ;  /* 0x000000483b3b7210 */ /* 0x000fe20007ffe07c */
[----:B-1----:R-:W-:Y:S01]  /*4630*/  @!P0 IMAD.MOV.U32 R39, RZ, RZ, R24 ;  /* 0x000000ffff278224 */ /* 0x002fe200078e0018 */
[----:B------:R-:W-:Y:S02]  /*4640*/  @!P0 SHF.R.U32.HI R64, RZ, 0x10, R65 ;  /* 0x00000010ff408819 */ /* 0x000fe40000011641 */
[----:B------:R-:W-:Y:S02]  /*4650*/  SHF.L.U32 R57, R59, 0x1, RZ ;  /* 0x000000013b397819 */ /* 0x000fe400000006ff */
[--C-:B------:R-:W-:Y:S01]  /*4660*/  @!P0 HADD2.F32 R31, -RZ, R39.reuse.H0_H0 ;  /* 0x20000027ff1f8230 */ /* 0x100fe20000004100 */
[--C-:B------:R-:W-:Y:S01]  /*4670*/  @!P0 SHF.R.U32.HI R51, RZ, 0x10, R67.reuse ;  /* 0x00000010ff338819 */ /* 0x100fe20000011643 */
[----:B------:R-:W-:Y:S01]  /*4680*/  @!P0 HADD2.F32 R36, -RZ, R39.H1_H1 ;  /* 0x30000027ff248230 */ /* 0x000fe20000004100 */
[----:B------:R-:W1:Y:S01]  /*4690*/  LDS.128 R52, [R57+0x6100] ;  /* 0x0061000039347984 */ /* 0x000e620000000c00 */
[----:B------:R-:W-:Y:S01]  /*46a0*/  @!P0 SHF.R.U64 R47, R66, 0x10, R67 ;  /* 0x00000010422f8819 */ /* 0x000fe20000001243 */
[----:B------:R-:W-:Y:S01]  /*46b0*/  @!P0 FMUL.FTZ R0, R31, R38 ;  /* 0x000000261f008220 */ /* 0x000fe20000410000 */
[----:B------:R-:W-:Y:S01]  /*46c0*/  @!P0 HADD2.F32 R51, -RZ, R51.H0_H0 ;  /* 0x20000033ff338230 */ /* 0x000fe20000004100 */
[-C--:B------:R-:W-:Y:S02]  /*46d0*/  @!P0 FMUL.FTZ R2, R36, R37.reuse ;  /* 0x0000002524028220 */ /* 0x080fe40000410000 */
[----:B------:R-:W-:Y:S01]  /*46e0*/  @!P0 HADD2.F32 R47, -RZ, R47.H0_H0 ;  /* 0x2000002fff2f8230 */ /* 0x000fe20000004100 */
[----:B-1----:R-:W-:Y:S01]  /*46f0*/  @!P0 IMAD.MOV.U32 R44, RZ, RZ, R53 ;  /* 0x000000ffff2c8224 */ /* 0x002fe200078e0035 */
[----:B------:R-:W-:Y:S01]  /*4700*/  @!P0 MOV R42, R52 ;  /* 0x00000034002a8202 */ /* 0x000fe20000000f00 */
[----:B------:R-:W-:Y:S04]  /*4710*/  @!P0 IMAD.MOV.U32 R46, RZ, RZ, R54 ;  /* 0x000000ffff2e8224 */ /* 0x000fe800078e0036 */
[--C-:B------:R-:W-:Y:S02]  /*4720*/  @!P0 HADD2.F32 R41, -RZ, R42.reuse.H0_H0 ;  /* 0x2000002aff298230 */ /* 0x100fe40000004100 */
[----:B------:R-:W-:Y:S03]  /*4730*/  @!P0 HADD2.F32 R42, -RZ, R42.H1_H1 ;  /* 0x3000002aff2a8230 */ /* 0x000fe60000004100 */
[C---:B------:R-:W-:Y:S02]  /*4740*/  @!P0 FFMA.FTZ R0, R41.reuse, R40, R0 ;  /* 0x0000002829008223 */ /* 0x040fe40000010000 */
[----:B------:R-:W-:Y:S01]  /*4750*/  @!P0 FMUL.FTZ R72, R42, R37 ;  /* 0x000000252a488220 */ /* 0x000fe20000410000 */
[----:B------:R-:W-:Y:S01]  /*4760*/  @!P0 MOV R37, R25 ;  /* 0x0000001900258202 */ /* 0x000fe20000000f00 */
[----:B------:R-:W-:Y:S01]  /*4770*/  @!P0 FMUL.FTZ R57, R41, R38 ;  /* 0x0000002629398220 */ /* 0x000fe20000410000 */
[----:B------:R-:W-:Y:S01]  /*4780*/  @!P0 HADD2.F32 R41, -RZ, R70.H0_H0 ;  /* 0x20000046ff298230 */ /* 0x000fe20000004100 */
[-C--:B------:R-:W-:Y:S01]  /*4790*/  @!P0 FFMA.FTZ R72, R36, R43.reuse, -R72 ;  /* 0x0000002b24488223 */ /* 0x080fe20000010848 */
[----:B------:R-:W-:Y:S01]  /*47a0*/  @!P0 HADD2.F32 R36, -RZ, R29.H0_H0 ;  /* 0x2000001dff248230 */ /* 0x000fe20000004100 */
[----:B------:R-:W-:Y:S01]  /*47b0*/  @!P0 FFMA.FTZ R2, R42, R43, R2 ;  /* 0x0000002b2a028223 */ /* 0x000fe20000010002 */
[--C-:B------:R-:W-:Y:S01]  /*47c0*/  @!P0 HADD2.F32 R43, -RZ, R44.reuse.H1_H1 ;  /* 0x3000002cff2b8230 */ /* 0x100fe20000004100 */
[----:B------:R-:W-:Y:S01]  /*47d0*/  @!P0 FFMA.FTZ R57, R31, R40, -R57 ;  /* 0x000000281f398223 */ /* 0x000fe20000010839 */
[----:B------:R-:W-:Y:S01]  /*47e0*/  @!P0 HADD2.F32 R40, -RZ, R44.H0_H0 ;  /* 0x2000002cff288230 */ /* 0x000fe20000004100 */
[----:B------:R-:W-:Y:S01]  /*47f0*/  @!P0 IMAD.MOV.U32 R44, RZ, RZ, R55 ;  /* 0x000000ffff2c8224 */ /* 0x000fe200078e0037 */
[----:B------:R-:W-:Y:S01]  /*4800*/  @!P0 HADD2.F32 R29, -RZ, R37.H1_H1 ;  /* 0x30000025ff1d8230 */ /* 0x000fe20000004100 */
[-C--:B------:R-:W-:Y:S01]  /*4810*/  @!P0 FMUL.FTZ R74, R43, R36.reuse ;  /* 0x000000242b4a8220 */ /* 0x080fe20000410000 */
[----:B------:R-:W-:Y:S01]  /*4820*/  @!P0 HADD2.F32 R42, -RZ, R64.H0_H0 ;  /* 0x20000040ff2a8230 */ /* 0x000fe20000004100 */
[----:B------:R-:W-:Y:S01]  /*4830*/  @!P0 F2FP.PACK_AB R72, R72, R57 ;  /* 0x000000394848823e */ /* 0x000fe200000000ff */
[----:B------:R-:W-:Y:S01]  /*4840*/  @!P0 HADD2.F32 R31, -RZ, R35.H0_H0 ;  /* 0x20000023ff1f8230 */ /* 0x000fe20000004100 */
[C---:B------:R-:W-:Y:S01]  /*4850*/  @!P0 FMUL.FTZ R4, R29.reuse, R36 ;  /* 0x000000241d048220 */ /* 0x040fe20000410000 */
[----:B------:R-:W-:Y:S01]  /*4860*/  @!P0 MOV R35, R27 ;  /* 0x0000001b00238202 */ /* 0x000fe20000000f00 */
[----:B------:R-:W-:Y:S01]  /*4870*/  @!P0 FFMA.FTZ R74, R29, R42, -R74 ;  /* 0x0000002a1d4a8223 */ /* 0x000fe2000001084a */
[----:B------:R-:W-:Y:S01]  /*4880*/  @!P0 HADD2.F32 R29, -RZ, R28.H0_H0 ;  /* 0x2000001cff1d8230 */ /* 0x000fe20000004100 */
[----:B------:R-:W-:Y:S01]  /*4890*/  @!P0 FMUL.FTZ R59, R40, R31 ;  /* 0x0000001f283b8220 */ /* 0x000fe20000410000 */
[--C-:B------:R-:W-:Y:S01]  /*48a0*/  @!P0 HADD2.F32 R50, -RZ, R44.reuse.H1_H1 ;  /* 0x3000002cff328230 */ /* 0x100fe20000004100 */
[----:B------:R-:W-:Y:S01]  /*48b0*/  @!P0 IMAD.MOV.U32 R24, RZ, RZ, R72 ;  /* 0x000000ffff188224 */ /* 0x000fe200078e0048 */
[----:B------:R-:W-:Y:S01]  /*48c0*/  @!P0 HADD2.F32 R38, -RZ, R37.H0_H0 ;  /* 0x20000025ff268230 */ /* 0x000fe20000004100 */
[----:B------:R-:W-:Y:S01]  /*48d0*/  @!P0 F2FP.PACK_AB R57, R2, R0 ;  /* 0x000000000239823e */ /* 0x000fe200000000ff */
[--C-:B------:R-:W-:Y:S01]  /*48e0*/  @!P0 HADD2.F32 R28, -RZ, R35.reuse.H1_H1 ;  /* 0x30000023ff1c8230 */ /* 0x100fe20000004100 */
[----:B------:R-:W-:Y:S01]  /*48f0*/  @!P0 FMUL.FTZ R174, R50, R29 ;  /* 0x0000001d32ae8220 */ /* 0x000fe20000410000 */
[----:B------:R-:W-:Y:S01]  /*4900*/  @!P0 HADD2.F32 R48, -RZ, R44.H0_H0 ;  /* 0x2000002cff308230 */ /* 0x000fe20000004100 */
[----:B------:R-:W-:Y:S01]  /*4910*/  @!P0 FMUL.FTZ R3, R38, R31 ;  /* 0x0000001f26038220 */ /* 0x000fe20000410000 */
[----:B------:R-:W-:Y:S01]  /*4920*/  @!P0 MOV R52, R57 ;  /* 0x0000003900348202 */ /* 0x000fe20000000f00 */
[C---:B------:R-:W-:Y:S01]  /*4930*/  @!P0 FMUL.FTZ R8, R28.reuse, R29 ;  /* 0x0000001d1c088220 */ /* 0x040fe20000410000 */
[----:B------:R-:W-:Y:S01]  /*4940*/  @!P0 HADD2.F32 R31, -RZ, R34.H1_H1 ;  /* 0x30000022ff1f8230 */ /* 0x000fe20000004100 */
[----:B------:R-:W-:Y:S01]  /*4950*/  @!P0 FFMA.FTZ R174, R28, R51, -R174 ;  /* 0x000000331cae8223 */ /* 0x000fe200000108ae */
[----:B------:R-:W-:Y:S01]  /*4960*/  @!P0 HADD2.F32 R36, -RZ, R35.H0_H0 ;  /* 0x20000023ff248230 */ /* 0x000fe20000004100 */
[----:B------:R-:W-:Y:S01]  /*4970*/  @!P0 FFMA.FTZ R3, R40, R41, R3 ;  /* 0x0000002928038223 */ /* 0x000fe20000010003 */
[----:B------:R-:W-:Y:S01]  /*4980*/  @!P0 MOV R28, R26 ;  /* 0x0000001a001c8202 */ /* 0x000fe20000000f00 */
[-C--:B------:R-:W-:Y:S01]  /*4990*/  @!P0 FMUL.FTZ R73, R48, R31.reuse ;  /* 0x0000001f30498220 */ /* 0x080fe20000410000 */
[----:B------:R-:W-:Y:S01]  /*49a0*/  @!P0 HADD2.F32 R29, -RZ, R30.H0_H0 ;  /* 0x2000001eff1d8230 */ /* 0x000fe20000004100 */
[C---:B------:R-:W-:Y:S01]  /*49b0*/  @!P0 FMUL.FTZ R7, R36.reuse, R31 ;  /* 0x0000001f24078220 */ /* 0x040fe20000410000 */
[----:B------:R-:W-:Y:S01]  /*49c0*/  @!P0 HADD2.F32 R31, -RZ, R34.H0_H0 ;  /* 0x20000022ff1f8230 */ /* 0x000fe20000004100 */
[----:B------:R-:W-:Y:S01]  /*49d0*/  @!P0 FFMA.FTZ R4, R43, R42, R4 ;  /* 0x0000002a2b048223 */ /* 0x000fe20000010004 */
[--C-:B------:R-:W-:Y:S01]  /*49e0*/  @!P0 HADD2.F32 R30, -RZ, R28.reuse.H0_H0 ;  /* 0x2000001cff1e8230 */ /* 0x100fe20000004100 */
[----:B------:R-:W-:Y:S01]  /*49f0*/  @!P0 FFMA.FTZ R73, R36, R49, -R73 ;  /* 0x0000003124498223 */ /* 0x000fe20000010849 */
[----:B------:R-:W-:Y:S01]  /*4a00*/  @!P0 HADD2.F32 R28, -RZ, R28.H1_H1 ;  /* 0x3000001cff1c8230 */ /* 0x000fe20000004100 */
[----:B------:R-:W-:Y:S01]  /*4a10*/  @!P0 FFMA.FTZ R59, R38, R41, -R59 ;  /* 0x00000029263b8223 */ /* 0x000fe2000001083b */
[--C-:B------:R-:W-:Y:S01]  /*4a20*/  @!P0 HADD2.F32 R44, -RZ, R46.reuse.H0_H0 ;  /* 0x2000002eff2c8230 */ /* 0x100fe20000004100 */
[----:B------:R-:W-:Y:S01]  /*4a30*/  @!P0 FMUL.FTZ R5, R30, R31 ;  /* 0x0000001f1e058220 */ /* 0x000fe20000410000 */
[----:B------:R-:W-:Y:S01]  /*4a40*/  @!P0 F2FP.PACK_AB R73, R174, R73 ;  /* 0x00000049ae49823e */ /* 0x000fe200000000ff */
[----:B------:R-:W-:Y:S01]  /*4a50*/  @!P0 FMUL.FTZ R6, R28, R29 ;  /* 0x0000001d1c068220 */ /* 0x000fe20000410000 */
[----:B------:R-:W-:Y:S01]  /*4a60*/  @!P0 F2FP.PACK_AB R59, R74, R59 ;  /* 0x0000003b4a3b823e */ /* 0x000fe200000000ff */
[----:B------:R-:W-:Y:S01]  /*4a70*/  @!P0 FFMA.FTZ R5, R44, R45, R5 ;  /* 0x0000002d2c058223 */ /* 0x000fe20000010005 */
[----:B------:R-:W-:Y:S01]  /*4a80*/  @!P0 F2FP.PACK_AB R74, R4, R3 ;  /* 0x00000003044a823e */ /* 0x000fe200000000ff */
[----:B------:R-:W-:Y:S01]  /*4a90*/  @!P0 FMUL.FTZ R75, R44, R31 ;  /* 0x0000001f2c4b8220 */ /* 0x000fe20000410000 */
[----:B------:R-:W-:Y:S01]  /*4aa0*/  @!P0 MOV R25, R59 ;  /* 0x0000003b00198202 */ /* 0x000fe20000000f00 */
[----:B------:R-:W-:Y:S01]  /*4ab0*/  @!P0 IMAD.MOV.U32 R27, RZ, RZ, R73 ;  /* 0x000000ffff1b8224 */ /* 0x000fe200078e0049 */
[----:B------:R-:W-:Y:S01]  /*4ac0*/  @!P0 MOV R53, R74 ;  /* 0x0000004a00358202 */ /* 0x000fe20000000f00 */
[----:B------:R-:W-:Y:S01]  /*4ad0*/  @!P0 FFMA.FTZ R75, R30, R45, -R75 ;  /* 0x0000002d1e4b8223 */ /* 0x000fe2000001084b */
[----:B------:R-:W-:Y:S05]  /*4ae0*/  @!P0 HADD2.F32 R46, -RZ, R46.H1_H1 ;  /* 0x3000002eff2e8230 */ /* 0x000fea0000004100 */
[C---:B------:R-:W-:Y:S02]  /*4af0*/  @!P0 FMUL.FTZ R176, R46.reuse, R29 ;  /* 0x0000001d2eb08220 */ /* 0x040fe40000410000 */
[----:B------:R-:W-:Y:S02]  /*4b00*/  @!P0 FFMA.FTZ R6, R46, R47, R6 ;  /* 0x0000002f2e068223 */ /* 0x000fe40000010006 */
[----:B------:R-:W-:Y:S02]  /*4b10*/  @!P0 FFMA.FTZ R7, R48, R49, R7 ;  /* 0x0000003130078223 */ /* 0x000fe40000010007 */
[----:B------:R-:W-:Y:S02]  /*4b20*/  @!P0 FFMA.FTZ R176, R28, R47, -R176 ;  /* 0x0000002f1cb08223 */ /* 0x000fe400000108b0 */
[----:B------:R-:W-:Y:S03]  /*4b30*/  @!P0 FFMA.FTZ R8, R50, R51, R8 ;  /* 0x0000003332088223 */ /* 0x000fe60000010008 */
[----:B------:R-:W-:Y:S02]  /*4b40*/  @!P0 F2FP.PACK_AB R176, R176, R75 ;  /* 0x0000004bb0b0823e */ /* 0x000fe400000000ff */
[----:B------:R-:W-:Y:S02]  /*4b50*/  @!P0 F2FP.PACK_AB R75, R6, R5 ;  /* 0x00000005064b823e */ /* 0x000fe400000000ff */
[----:B------:R-:W-:Y:S02]  /*4b60*/  @!P0 F2FP.PACK_AB R174, R8, R7 ;  /* 0x0000000708ae823e */ /* 0x000fe400000000ff */
[----:B------:R-:W-:Y:S01]  /*4b70*/  @!P0 MOV R26, R176 ;  /* 0x000000b0001a8202 */ /* 0x000fe20000000f00 */
        /* <DEDUP_REMOVED lines=8> */
.L_x_87:
[----:B------:R-:W-:Y:S05]  /*4c00*/  BSYNC B0 ;  /* 0x0000000000007941 */ /* 0x000fea0003800000 */
.L_x_86:
[----:B------:R-:W-:Y:S11]  /*4c10*/  ISETP.GE.AND P0, PT, R12, c[0x0][0x1d4], PT ;  /* 0x000075000c007a0c */ /* 0x000ff60003f06270 */
[----:B------:R-:W-:Y:S02]  /*4c20*/  @!UPT UIADD3 URZ, URZ, URZ, URZ ;  /* 0x0000003f3f3ff290 */ /* 0x000fe4000fffe03f */
[----:B------:R-:W-:-:S05]  /*4c30*/  @P0 BRA `(.L_x_71) ;  /* 0x00000a1000000947 */ /* 0x000fca0003800000 */
[----:B------:R-:W-:Y:S01]  /*4c40*/  LOP3.LUT P1, RZ, R81, 0x8, RZ, 0xc0, !PT ;  /* 0x0000000851ff7812 */ /* 0x000fe2000782c0ff */
[----:B-1----:R-:W1:Y:S01]  /*4c50*/  LDS.128 R24, [R120+0x6100] ;  /* 0x0061000078187984 */ /* 0x002e620000000c00 */
[----:B----4-:R-:W-:Y:S02]  /*4c60*/  IADD3 R52, P0, R170, R112, RZ ;  /* 0x00000070aa347210 */ /* 0x010fe40007f1e0ff */
[----:B------:R-:W-:Y:S02]  /*4c70*/  SEL R47, R123, R172, !P1 ;  /* 0x000000ac7b2f7207 */ /* 0x000fe40004800000 */
[----:B---3--:R-:W-:Y:S02]  /*4c80*/  IADD3.X R53, R171, R111, RZ, P0, !PT ;  /* 0x0000006fab357210 */ /* 0x008fe400007fe4ff */
[----:B------:R-:W-:Y:S02]  /*4c90*/  SHF.R.S32.HI R46, RZ, 0x1f, R47 ;  /* 0x0000001fff2e7819 */ /* 0x000fe4000001142f */
[----:B------:R-:W-:Y:S02]  /*4ca0*/  ISETP.GE.AND P0, PT, R12, c[0x0][0x27c], PT ;  /* 0x00009f000c007a0c */ /* 0x000fe40003f06270 */
[----:B------:R-:W-:Y:S04]  /*4cb0*/  LEA.HI R46, R46, R47, RZ, 0x4 ;  /* 0x0000002f2e2e7211 */ /* 0x000fe800078f20ff */
[----:B------:R-:W-:Y:S04]  /*4cc0*/  LEA.HI.SX32 R55, R46, R127, 0x1c ;  /* 0x0000007f2e377211 */ /* 0x000fe800078fe2ff */
[----:B------:R-:W-:Y:S01]  /*4cd0*/  SHF.R.S32.HI R54, RZ, 0x1f, R55 ;  /* 0x0000001fff367819 */ /* 0x000fe20000011437 */
[----:B------:R-:W-:Y:S02]  /*4ce0*/  IMAD.SHL.U32 R47, R55, 0x8, RZ ;  /* 0x00000008372f7824 */ /* 0x000fe400078e00ff */
[----:B------:R-:W-:Y:S01]  /*4cf0*/  @!P0 SHF.R.U64 R28, R20, 0x10, R21 ;  /* 0x00000010141c8819 */ /* 0x000fe20000001215 */
[----:B------:R-:W-:Y:S01]  /*4d00*/  @!P0 HADD2.F32 R30, -RZ, R33.H1_H1 ;  /* 0x30000021ff1e8230 */ /* 0x000fe20000004100 */
[----:B------:R-:W-:Y:S01]  /*4d10*/  LEA.HI R54, R54, R55, RZ, 0x3 ;  /* 0x0000003736367211 */ /* 0x000fe200078f18ff */
[----:B------:R-:W-:Y:S01]  /*4d20*/  @!P0 HADD2.F32 R34, -RZ, R68.H1_H1 ;  /* 0x30000044ff228230 */ /* 0x000fe20000004100 */
[----:B------:R-:W-:Y:S01]  /*4d30*/  LOP3.LUT R56, R141, 0x38, R47, 0xf8, !PT ;  /* 0x000000388d387812 */ /* 0x000fe200078ef82f */
[----:B------:R-:W-:Y:S01]  /*4d40*/  @!P0 HADD2.F32 R29, -RZ, R28.H0_H0 ;  /* 0x2000001cff1d8230 */ /* 0x000fe20000004100 */
[----:B------:R-:W-:Y:S01]  /*4d50*/  SHF.L.U32 R54, R54, 0x9, RZ ;  /* 0x0000000936367819 */ /* 0x000fe200000006ff */
[--C-:B------:R-:W-:Y:S01]  /*4d60*/  @!P0 HADD2.F32 R43, -RZ, R58.reuse.H1_H1 ;  /* 0x3000003aff2b8230 */ /* 0x100fe20000004100 */
[----:B------:R-:W-:Y:S01]  /*4d70*/  LOP3.LUT R55, R56, R125, RZ, 0x3c, !PT ;  /* 0x0000007d38377212 */ /* 0x000fe200078e3cff */
[----:B------:R-:W-:Y:S01]  /*4d80*/  @!P0 HADD2.F32 R39, -RZ, R58.H0_H0 ;  /* 0x2000003aff278230 */ /* 0x000fe20000004100 */
[----:B------:R-:W-:Y:S02]  /*4d90*/  LOP3.LUT R54, R54, 0x7ffff000, RZ, 0xc0, !PT ;  /* 0x7ffff00036367812 */ /* 0x000fe400078ec0ff */
[----:B------:R-:W-:Y:S02]  /*4da0*/  @!P0 SHF.R.U32.HI R20, RZ, 0x10, R23 ;  /* 0x00000010ff148819 */ /* 0x000fe40000011617 */
[----:B------:R-:W-:Y:S02]  /*4db0*/  IADD3 R54, R55, R54, R124 ;  /* 0x0000003637367210 */ /* 0x000fe40007ffe07c */
[----:B------:R-:W-:Y:S02]  /*4dc0*/  @!P0 SHF.R.U32.HI R21, RZ, 0x10, R21 ;  /* 0x00000010ff158819 */ /* 0x000fe40000011615 */
[----:B-1----:R-:W-:Y:S01]  /*4dd0*/  @!P0 MOV R31, R24 ;  /* 0x00000018001f8202 */ /* 0x002fe20000000f00 */
[----:B------:R-:W-:Y:S01]  /*4de0*/  IMAD.SHL.U32 R46, R54, 0x2, RZ ;  /* 0x00000002362e7824 */ /* 0x000fe200078e00ff */
[----:B------:R-:W-:Y:S02]  /*4df0*/  @!P0 SHF.R.U64 R22, R22, 0x10, R23 ;  /* 0x0000001016168819 */ /* 0x000fe40000001217 */
[--C-:B------:R-:W-:Y:S01]  /*4e00*/  @!P0 SHF.R.U64 R37, R60, 0x10, R61.reuse ;  /* 0x000000103c258819 */ /* 0x100fe2000000123d */
[--C-:B------:R-:W-:Y:S01]  /*4e10*/  @!P0 HADD2.F32 R23, -RZ, R31.reuse.H0_H0 ;  /* 0x2000001fff178230 */ /* 0x100fe20000004100 */
[----:B------:R-:W1:Y:S01]  /*4e20*/  LDS.128 R48, [R46+0x6100] ;  /* 0x006100002e307984 */ /* 0x000e620000000c00 */
[----:B------:R-:W-:Y:S01]  /*4e30*/  @!P0 HADD2.F32 R28, -RZ, R31.H1_H1 ;  /* 0x3000001fff1c8230 */ /* 0x000fe20000004100 */
[----:B------:R-:W-:Y:S01]  /*4e40*/  @!P0 SHF.R.U32.HI R60, RZ, 0x10, R61 ;  /* 0x00000010ff3c8819 */ /* 0x000fe2000001163d */
[----:B------:R-:W-:Y:S01]  /*4e50*/  @!P0 HADD2.F32 R37, -RZ, R37.H0_H0 ;  /* 0x20000025ff258230 */ /* 0x000fe20000004100 */
[----:B------:R-:W-:Y:S01]  /*4e60*/  @!P0 FMUL.FTZ R0, R23, R30 ;  /* 0x0000001e17008220 */ /* 0x000fe20000410000 */
[--C-:B------:R-:W-:Y:S01]  /*4e70*/  @!P0 SHF.R.U32.HI R45, RZ, 0x10, R63.reuse ;  /* 0x00000010ff2d8819 */ /* 0x100fe2000001163f */
[----:B------:R-:W-:Y:S01]  /*4e80*/  @!P0 FMUL.FTZ R2, R28, R29 ;  /* 0x0000001d1c028220 */ /* 0x000fe20000410000 */
[----:B------:R-:W-:Y:S03]  /*4e90*/  @!P0 SHF.R.U64 R41, R62, 0x10, R63 ;  /* 0x000000103e298819 */ /* 0x000fe6000000123f */
[----:B------:R-:W-:Y:S02]  /*4ea0*/  @!P0 HADD2.F32 R45, -RZ, R45.H0_H0 ;  /* 0x2000002dff2d8230 */ /* 0x000fe40000004100 */
[----:B------:R-:W-:Y:S01]  /*4eb0*/  @!P0 HADD2.F32 R41, -RZ, R41.H0_H0 ;  /* 0x20000029ff298230 */ /* 0x000fe20000004100 */
[----:B-1----:R-:W-:Y:S01]  /*4ec0*/  @!P0 IMAD.MOV.U32 R36, RZ, RZ, R48 ;  /* 0x000000ffff248224 */ /* 0x002fe200078e0030 */
[----:B------:R-:W-:Y:S02]  /*4ed0*/  @!P0 MOV R38, R49 ;  /* 0x0000003100268202 */ /* 0x000fe40000000f00 */
[----:B------:R-:W-:Y:S02]  /*4ee0*/  @!P0 MOV R40, R50 ;  /* 0x0000003200288202 */ /* 0x000fe40000000f00 */
[--C-:B------:R-:W-:Y:S02]  /*4ef0*/  @!P0 HADD2.F32 R35, -RZ, R36.reuse.H0_H0 ;  /* 0x20000024ff238230 */ /* 0x100fe40000004100 */
[----:B------:R-:W-:Y:S03]  /*4f00*/  @!P0 HADD2.F32 R36, -RZ, R36.H1_H1 ;  /* 0x30000024ff248230 */ /* 0x000fe60000004100 */
[C---:B------:R-:W-:Y:S02]  /*4f10*/  @!P0 FFMA.FTZ R0, R35.reuse, R34, R0 ;  /* 0x0000002223008223 */ /* 0x040fe40000010000 */
[----:B------:R-:W-:Y:S02]  /*4f20*/  @!P0 FMUL.FTZ R55, R36, R29 ;  /* 0x0000001d24378220 */ /* 0x000fe40000410000 */
[----:B------:R-:W-:Y:S02]  /*4f30*/  @!P0 IMAD.MOV.U32 R29, RZ, RZ, R25 ;  /* 0x000000ffff1d8224 */ /* 0x000fe400078e0019 */
[----:B------:R-:W-:Y:S01]  /*4f40*/  @!P0 FMUL.FTZ R46, R35, R30 ;  /* 0x0000001e232e8220 */ /* 0x000fe20000410000 */
[----:B------:R-:W-:Y:S01]  /*4f50*/  @!P0 HADD2.F32 R35, -RZ, R68.H0_H0 ;  /* 0x20000044ff238230 */ /* 0x000fe20000004100 */
[-C--:B------:R-:W-:Y:S01]  /*4f60*/  @!P0 FFMA.FTZ R55, R28, R37.reuse, -R55 ;  /* 0x000000251c378223 */ /* 0x080fe20000010837 */
[----:B------:R-:W-:Y:S01]  /*4f70*/  @!P0 HADD2.F32 R30, -RZ, R29.H0_H0 ;  /* 0x2000001dff1e8230 */ /* 0x000fe20000004100 */
[----:B------:R-:W-:Y:S01]  /*4f80*/  @!P0 FFMA.FTZ R2, R36, R37, R2 ;  /* 0x0000002524028223 */ /* 0x000fe20000010002 */
[----:B------:R-:W-:Y:S01]  /*4f90*/  @!P0 HADD2.F32 R28, -RZ, R21.H0_H0 ;  /* 0x20000015ff1c8230 */ /* 0x000fe20000004100 */
[----:B------:R-:W-:Y:S01]  /*4fa0*/  @!P0 FFMA.FTZ R46, R23, R34, -R46 ;  /* 0x00000022172e8223 */ /* 0x000fe2000001082e */
[----:B------:R-:W-:Y:S02]  /*4fb0*/  @!P0 HADD2.F32 R37, -RZ, R38.H1_H1 ;  /* 0x30000026ff258230 */ /* 0x000fe40000004100 */
[----:B------:R-:W-:Y:S01]  /*4fc0*/  @!P0 HADD2.F32 R21, -RZ, R29.H1_H1 ;  /* 0x3000001dff158230 */ /* 0x000fe20000004100 */
[----:B------:R-:W-:Y:S01]  /*4fd0*/  @!P0 IMAD.MOV.U32 R29, RZ, RZ, R27 ;  /* 0x000000ffff1d8224 */ /* 0x000fe200078e001b */
[----:B------:R-:W-:Y:S01]  /*4fe0*/  @!P0 HADD2.F32 R36, -RZ, R60.H0_H0 ;  /* 0x2000003cff248230 */ /* 0x000fe20000004100 */
[-C--:B------:R-:W-:Y:S01]  /*4ff0*/  @!P0 FMUL.FTZ R57, R37, R28.reuse ;  /* 0x0000001c25398220 */ /* 0x080fe20000410000 */
[----:B------:R-:W-:Y:S01]  /*5000*/  @!P0 HADD2.F32 R34, -RZ, R38.H0_H0 ;  /* 0x20000026ff228230 */ /* 0x000fe20000004100 */
[C---:B------:R-:W-:Y:S01]  /*5010*/  @!P0 FMUL.FTZ R4, R21.reuse, R28 ;  /* 0x0000001c15048220 */ /* 0x040fe20000410000 */
[----:B------:R-:W-:Y:S01]  /*5020*/  @!P0 MOV R38, R51 ;  /* 0x0000003300268202 */ /* 0x000fe20000000f00 */
[----:B------:R-:W-:Y:S01]  /*5030*/  @!P0 FFMA.FTZ R57, R21, R36, -R57 ;  /* 0x0000002415398223 */ /* 0x000fe20000010839 */
[----:B------:R-:W-:Y:S01]  /*5040*/  @!P0 HADD2.F32 R21, -RZ, R20.H0_H0 ;  /* 0x20000014ff158230 */ /* 0x000fe20000004100 */
[----:B------:R-:W-:Y:S01]  /*5050*/  @!P0 F2FP.PACK_AB R55, R55, R46 ;  /* 0x0000002e3737823e */ /* 0x000fe200000000ff */
[----:B------:R-:W-:Y:S01]  /*5060*/  @!P0 HADD2.F32 R23, -RZ, R33.H0_H0 ;  /* 0x20000021ff178230 */ /* 0x000fe20000004100 */
[----:B------:R-:W-:Y:S01]  /*5070*/  @!P0 F2FP.PACK_AB R46, R2, R0 ;  /* 0x00000000022e823e */ /* 0x000fe200000000ff */
[----:B------:R-:W-:Y:S01]  /*5080*/  @!P0 HADD2.F32 R44, -RZ, R38.H1_H1 ;  /* 0x30000026ff2c8230 */ /* 0x000fe20000004100 */
[----:B------:R-:W-:Y:S01]  /*5090*/  @!P0 MOV R24, R55 ;  /* 0x0000003700188202 */ /* 0x000fe20000000f00 */
[--C-:B------:R-:W-:Y:S01]  /*50a0*/  @!P0 HADD2.F32 R20, -RZ, R29.reuse.H1_H1 ;  /* 0x3000001dff148230 */ /* 0x100fe20000004100 */
[-C--:B------:R-:W-:Y:S01]  /*50b0*/  @!P0 FMUL.FTZ R54, R34, R23.reuse ;  /* 0x0000001722368220 */ /* 0x080fe20000410000 */
[----:B------:R-:W-:Y:S01]  /*50c0*/  @!P0 HADD2.F32 R28, -RZ, R29.H0_H0 ;  /* 0x2000001dff1c8230 */ /* 0x000fe20000004100 */
[----:B------:R-:W-:Y:S01]  /*50d0*/  @!P0 FMUL.FTZ R3, R30, R23 ;  /* 0x000000171e038220 */ /* 0x000fe20000410000 */
[----:B------:R-:W-:Y:S01]  /*50e0*/  @!P0 HADD2.F32 R23, -RZ, R32.H1_H1 ;  /* 0x30000020ff178230 */ /* 0x000fe20000004100 */
[-C--:B------:R-:W-:Y:S01]  /*50f0*/  @!P0 FMUL.FTZ R59, R44, R21.reuse ;  /* 0x000000152c3b8220 */ /* 0x080fe20000410000 */
[----:B------:R-:W-:Y:S01]  /*5100*/  @!P0 HADD2.F32 R42, -RZ, R38.H0_H0 ;  /* 0x20000026ff2a8230 */ /* 0x000fe20000004100 */
[C---:B------:R-:W-:Y:S01]  /*5110*/  @!P0 FMUL.FTZ R8, R20.reuse, R21 ;  /* 0x0000001514088220 */ /* 0x040fe20000410000 */
[----:B------:R-:W-:Y:S01]  /*5120*/  @!P0 HADD2.F32 R38, -RZ, R40.H0_H0 ;  /* 0x20000028ff268230 */ /* 0x000fe20000004100 */
[----:B------:R-:W-:Y:S01]  /*5130*/  @!P0 FFMA.FTZ R59, R20, R45, -R59 ;  /* 0x0000002d143b8223 */ /* 0x000fe2000001083b */
[----:B------:R-:W-:Y:S01]  /*5140*/  @!P0 HADD2.F32 R21, -RZ, R22.H0_H0 ;  /* 0x20000016ff158230 */ /* 0x000fe20000004100 */
[----:B------:R-:W-:Y:S01]  /*5150*/  @!P0 IMAD.MOV.U32 R20, RZ, RZ, R26 ;  /* 0x000000ffff148224 */ /* 0x000fe200078e001a */
[----:B------:R-:W-:Y:S01]  /*5160*/  @!P0 HADD2.F32 R40, -RZ, R40.H1_H1 ;  /* 0x30000028ff288230 */ /* 0x000fe20000004100 */
[-C--:B------:R-:W-:Y:S01]  /*5170*/  @!P0 FMUL.FTZ R56, R42, R23.reuse ;  /* 0x000000172a388220 */ /* 0x080fe20000410000 */
[----:B------:R-:W-:Y:S01]  /*5180*/  @!P0 MOV R48, R46 ;  /* 0x0000002e00308202 */ /* 0x000fe20000000f00 */
[----:B------:R-:W-:Y:S01]  /*5190*/  @!P0 FMUL.FTZ R7, R28, R23 ;  /* 0x000000171c078220 */ /* 0x000fe20000410000 */
[----:B------:R-:W-:Y:S01]  /*51a0*/  @!P0 HADD2.F32 R23, -RZ, R32.H0_H0 ;  /* 0x20000020ff178230 */ /* 0x000fe20000004100 */
[----:B------:R-:W-:Y:S01]  /*51b0*/  @!P0 FMUL.FTZ R65, R40, R21 ;  /* 0x0000001528418220 */ /* 0x000fe20000410000 */
[--C-:B------:R-:W-:Y:S01]  /*51c0*/  @!P0 HADD2.F32 R22, -RZ, R20.reuse.H0_H0 ;  /* 0x20000014ff168230 */ /* 0x100fe20000004100 */
[----:B------:R-:W-:Y:S01]  /*51d0*/  @!P0 FFMA.FTZ R54, R30, R35, -R54 ;  /* 0x000000231e368223 */ /* 0x000fe20000010836 */
[----:B------:R-:W-:Y:S01]  /*51e0*/  @!P0 HADD2.F32 R20, -RZ, R20.H1_H1 ;  /* 0x30000014ff148230 */ /* 0x000fe20000004100 */
[----:B------:R-:W-:Y:S02]  /*51f0*/  @!P0 FMUL.FTZ R64, R38, R23 ;  /* 0x0000001726408220 */ /* 0x000fe40000410000 */
[----:B------:R-:W-:Y:S01]  /*5200*/  @!P0 FFMA.FTZ R56, R28, R43, -R56 ;  /* 0x0000002b1c388223 */ /* 0x000fe20000010838 */
[----:B------:R-:W-:Y:S01]  /*5210*/  @!P0 F2FP.PACK_AB R54, R57, R54 ;  /* 0x000000363936823e */ /* 0x000fe200000000ff */
[C---:B------:R-:W-:Y:S02]  /*5220*/  @!P0 FMUL.FTZ R5, R22.reuse, R23 ;  /* 0x0000001716058220 */ /* 0x040fe40000410000 */
[----:B------:R-:W-:Y:S01]  /*5230*/  @!P0 FFMA.FTZ R64, R22, R39, -R64 ;  /* 0x0000002716408223 */ /* 0x000fe20000010840 */
[----:B------:R-:W-:Y:S01]  /*5240*/  @!P0 F2FP.PACK_AB R56, R59, R56 ;  /* 0x000000383b38823e */ /* 0x000fe200000000ff */
[----:B------:R-:W-:Y:S02]  /*5250*/  @!P0 FFMA.FTZ R65, R20, R41, -R65 ;  /* 0x0000002914418223 */ /* 0x000fe40000010841 */
[----:B------:R-:W-:Y:S02]  /*5260*/  @!P0 FFMA.FTZ R3, R34, R35, R3 ;  /* 0x0000002322038223 */ /* 0x000fe40000010003 */
[----:B------:R-:W-:Y:S01]  /*5270*/  @!P0 FMUL.FTZ R6, R20, R21 ;  /* 0x0000001514068220 */ /* 0x000fe20000410000 */
[----:B------:R-:W-:Y:S01]  /*5280*/  @!P0 F2FP.PACK_AB R65, R65, R64 ;  /* 0x000000404141823e */ /* 0x000fe200000000ff */
[----:B------:R-:W-:Y:S02]  /*5290*/  @!P0 FFMA.FTZ R4, R37, R36, R4 ;  /* 0x0000002425048223 */ /* 0x000fe40000010004 */
[----:B------:R-:W-:Y:S01]  /*52a0*/  @!P0 FFMA.FTZ R5, R38, R39, R5 ;  /* 0x0000002726058223 */ /* 0x000fe20000010005 */
[----:B------:R-:W-:Y:S01]  /*52b0*/  @!P0 MOV R26, R65 ;  /* 0x00000041001a8202 */ /* 0x000fe20000000f00 */
[----:B------:R-:W-:Y:S01]  /*52c0*/  @!P0 FFMA.FTZ R6, R40, R41, R6 ;  /* 0x0000002928068223 */ /* 0x000fe20000010006 */
[----:B------:R-:W-:Y:S01]  /*52d0*/  @!P0 F2FP.PACK_AB R57, R4, R3 ;  /* 0x000000030439823e */ /* 0x000fe200000000ff */
[----:B------:R-:W-:Y:S02]  /*52e0*/  @!P0 FFMA.FTZ R7, R42, R43, R7 ;  /* 0x0000002b2a078223 */ /* 0x000fe40000010007 */
[----:B------:R-:W-:Y:S01]  /*52f0*/  @!P0 IMAD.MOV.U32 R25, RZ, RZ, R54 ;  /* 0x000000ffff198224 */ /* 0x000fe200078e0036 */
[----:B------:R-:W-:Y:S01]  /*5300*/  @!P0 F2FP.PACK_AB R59, R6, R5 ;  /* 0x00000005063b823e */ /* 0x000fe200000000ff */
[----:B------:R-:W-:Y:S02]  /*5310*/  @!P0 IMAD.MOV.U32 R27, RZ, RZ, R56 ;  /* 0x000000ffff1b8224 */ /* 0x000fe400078e0038 */
[----:B------:R-:W-:Y:S01]  /*5320*/  @!P0 FFMA.FTZ R8, R44, R45, R8 ;  /* 0x0000002d2c088223 */ /* 0x000fe20000010008 */
[----:B------:R-:W-:Y:S01]  /*5330*/  @!P0 MOV R50, R59 ;  /* 0x0000003b00328202 */ /* 0x000fe20000000f00 */
[----:B------:R-:W-:Y:S01]  /*5340*/  @!P0 IMAD.MOV.U32 R49, RZ, RZ, R57 ;  /* 0x000000ffff318224 */ /* 0x000fe200078e0039 */
[----:B------:R1:W-:Y:S02]  /*5350*/  ST.E.128 [R52.64], R24 ;  /* 0x0000001834007985 */ /* 0x0003e4000c101d06 */
[----:B------:R-:W-:Y:S04]  /*5360*/  @!P0 F2FP.PACK_AB R64, R8, R7 ;  /* 0x000000070840823e */ /* 0x000fe800000000ff */
[----:B------:R-:W-:Y:S02]  /*5370*/  @!P0 MOV R51, R64 ;  /* 0x0000004000338202 */ /* 0x000fe40000000f00 */
[----:B------:R-:W-:Y:S11]  /*5380*/  ISETP.GE.AND P0, PT, R47, c[0x0][0x1d4], PT ;  /* 0x000075002f007a0c */ /* 0x000ff60003f06270 */
[----:B------:R-:W-:Y:S02]  /*5390*/  @!UPT UIADD3 URZ, URZ, URZ, URZ ;  /* 0x0000003f3f3ff290 */ /* 0x000fe4000fffe03f */
[----:B------:R-:W-:-:S05]  /*53a0*/  @P0 BRA `(.L_x_71) ;  /* 0x000002a000000947 */ /* 0x000fca0003800000 */
[C---:B------:R-:W-:Y:S04]  /*53b0*/  LEA R2, P0, R47.reuse, R170, 0x1 ;  /* 0x000000aa2f027211 */ /* 0x040fe800078008ff */
[----:B------:R-:W-:Y:S05]  /*53c0*/  LEA.HI.X.SX32 R3, R47, R171, 0x1, P0 ;  /* 0x000000ab2f037211 */ /* 0x000fea00000f0eff */
[----:B------:R2:W-:Y:S01]  /*53d0*/  ST.E.128 [R2.64], R48 ;  /* 0x0000003002007985 */ /* 0x0005e2000c101d06 */
[----:B------:R-:W-:-:S05]  /*53e0*/  BRA `(.L_x_71) ;  /* 0x0000026000007947 */ /* 0x000fca0003800000 */
.L_x_67:
[----:B------:R1:W2:Y:S01]  /*53f0*/  SHFL.IDX PT, R3, R4, RZ, 0x1c1f ;  /* 0x001c1fff04037589 */ /* 0x0002a200000e0000 */
[----:B------:R-:W-:Y:S03]  /*5400*/  IMAD.IADD R84, R147, 0x1, -R88 ;  /* 0x0000000193547824 */ /* 0x000fe600078e0a58 */
[----:B------:R1:W3:Y:S02]  /*5410*/  SHFL.IDX PT, R25, R0, RZ, 0x1c1f ;  /* 0x001c1fff00197589 */ /* 0x0002e400000e0000 */
[----:B------:R-:W-:Y:S04]  /*5420*/  IMNMX R84, R84, 0x40, PT ;  /* 0x0000004054547817 */ /* 0x000fe80003800200 */
[----:B------:R-:W-:Y:S11]  /*5430*/  ISETP.GT.AND P0, PT, R84, R145, PT ;  /* 0x000000915400720c */ /* 0x000ff60003f04270 */
[----:B------:R-:W-:Y:S02]  /*5440*/  @!UPT UIADD3 URZ, URZ, URZ, URZ ;  /* 0x0000003f3f3ff290 */ /* 0x000fe4000fffe03f */
[----:B------:R-:W-:-:S05]  /*5450*/  @!P0 BRA `(.L_x_71) ;  /* 0x000001f000008947 */ /* 0x000fca0003800000 */
[----:B------:R-:W-:Y:S02]  /*5460*/  ISETP.GE.AND P2, PT, R16, c[0x0][0x1d4], PT ;  /* 0x0000750010007a0c */ /* 0x000fe40003f46270 */
[----:B------:R-:W-:Y:S02]  /*5470*/  ISETP.GE.AND P1, PT, R13, c[0x0][0x1d4], PT ;  /* 0x000075000d007a0c */ /* 0x000fe40003f26270 */
[----:B------:R-:W-:Y:S02]  /*5480*/  ISETP.GE.AND P4, PT, R12, c[0x0][0x1d4], PT ;  /* 0x000075000c007a0c */ /* 0x000fe40003f86270 */
[----:B------:R-:W-:Y:S07]  /*5490*/  ISETP.GE.AND P3, PT, R144, c[0x0][0x1d4], PT ;  /* 0x0000750090007a0c */ /* 0x000fee0003f66270 */
[----:B------:R-:W4:Y:S01]  /*54a0*/  @!P2 LDS.128 R20, [R132+0x6000] ;  /* 0x006000008414a984 */ /* 0x000f220000000c00 */
[C---:B---3--:R-:W-:Y:S04]  /*54b0*/  @!P2 LEA R26, P0, R16.reuse, R25, 0x1 ;  /* 0x00000019101aa211 */ /* 0x048fe800078008ff */
[----:B--2---:R-:W-:Y:S02]  /*54c0*/  @!P2 LEA.HI.X R27, R16, R3, R17, 0x1, P0 ;  /* 0x00000003101ba211 */ /* 0x004fe400000f0c11 */
[C---:B------:R-:W-:Y:S04]  /*54d0*/  @!P1 LEA R38, P0, R136.reuse, R25, 0x1 ;  /* 0x0000001988269211 */ /* 0x040fe800078008ff */
[----:B------:R-:W-:Y:S02]  /*54e0*/  @!P1 LEA.HI.X R39, R136, R3, R119, 0x1, P0 ;  /* 0x0000000388279211 */ /* 0x000fe400000f0c77 */
[C---:B------:R-:W-:Y:S04]  /*54f0*/  @!P4 LEA R36, P0, R137.reuse, R25, 0x1 ;  /* 0x000000198924c211 */ /* 0x040fe800078008ff */
[----:B------:R-:W-:Y:S02]  /*5500*/  @!P4 LEA.HI.X R37, R137, R3, R118, 0x1, P0 ;  /* 0x000000038925c211 */ /* 0x000fe400000f0c76 */
[C---:B------:R-:W-:Y:S04]  /*5510*/  @!P3 LEA R34, P0, R134.reuse, R25, 0x1 ;  /* 0x000000198622b211 */ /* 0x040fe800078008ff */
[----:B------:R-:W-:Y:S01]  /*5520*/  @!P3 LEA.HI.X R35, R134, R3, R117, 0x1, P0 ;  /* 0x000000038623b211 */ /* 0x000fe200000f0c75 */
[----:B----4-:R-:W-:Y:S04]  /*5530*/  @!P2 ST.E.128 [R26.64], R20 ;  /* 0x000000141a00a985 */ /* 0x010fe8000c101d06 */
[----:B-1----:R-:W1:Y:S04]  /*5540*/  @!P1 LDS.128 R4, [R131+0x6000] ;  /* 0x0060000083049984 */ /* 0x002e680000000c00 */
[----:B-1----:R-:W-:Y:S01]  /*5550*/  @!P1 ST.E.128 [R38.64], R4 ;  /* 0x0000000426009985 */ /* 0x002fe2000c101d06 */
[----:B------:R-:W-:Y:S03]  /*5560*/  ISETP.GE.AND P1, PT, R143, c[0x0][0x1d4], PT ;  /* 0x000075008f007a0c */ /* 0x000fe60003f26270 */
[----:B------:R-:W1:Y:S10]  /*5570*/  @!P4 LDS.128 R28, [R132+0x8000] ;  /* 0x00800000841cc984 */ /* 0x000e740000000c00 */
[C---:B------:R-:W-:Y:S04]  /*5580*/  @!P1 LEA R32, P0, R129.reuse, R25, 0x1 ;  /* 0x0000001981209211 */ /* 0x040fe800078008ff */
[----:B------:R-:W-:Y:S02]  /*5590*/  @!P1 LEA.HI.X R33, R129, R3, R116, 0x1, P0 ;  /* 0x0000000381219211 */ /* 0x000fe400000f0c74 */
[----:B------:R-:W-:Y:S11]  /*55a0*/  ISETP.GE.AND P0, PT, R142, c[0x0][0x1d4], PT ;  /* 0x000075008e007a0c */ /* 0x000ff60003f06270 */
[----:B------:R-:W-:Y:S02]  /*55b0*/  @!UPT UIADD3 URZ, URZ, URZ, URZ ;  /* 0x0000003f3f3ff290 */ /* 0x000fe4000fffe03f */
[C---:B------:R-:W-:Y:S04]  /*55c0*/  @!P0 LEA R2, P2, R128.reuse, R25, 0x1 ;  /* 0x0000001980028211 */ /* 0x040fe800078408ff */
[----:B------:R-:W-:Y:S01]  /*55d0*/  @!P0 LEA.HI.X R3, R128, R3, R115, 0x1, P2 ;  /* 0x0000000380038211 */ /* 0x000fe200010f0c73 */
[----:B-1----:R-:W-:Y:S04]  /*55e0*/  @!P4 ST.E.128 [R36.64], R28 ;  /* 0x0000001c2400c985 */ /* 0x002fe8000c101d06 */
[----:B------:R-:W1:Y:S04]  /*55f0*/  @!P3 LDS.128 R24, [R131+0x8000] ;  /* 0x008000008318b984 */ /* 0x000e680000000c00 */
[----:B-1----:R-:W-:Y:S04]  /*5600*/  @!P3 ST.E.128 [R34.64], R24 ;  /* 0x000000182200b985 */ /* 0x002fe8000c101d06 */
[----:B------:R-:W1:Y:S04]  /*5610*/  @!P1 LDS.128 R20, [R132+0xa000] ;  /* 0x00a0000084149984 */ /* 0x000e680000000c00 */
[----:B-1----:R-:W-:Y:S04]  /*5620*/  @!P1 ST.E.128 [R32.64], R20 ;  /* 0x0000001420009985 */ /* 0x002fe8000c101d06 */
[----:B------:R-:W1:Y:S04]  /*5630*/  @!P0 LDS.128 R4, [R131+0xa000] ;  /* 0x00a0000083048984 */ /* 0x000e680000000c00 */
[----:B-1----:R1:W-:Y:S02]  /*5640*/  @!P0 ST.E.128 [R2.64], R4 ;  /* 0x0000000402008985 */ /* 0x0023e4000c101d06 */
.L_x_71:
[----:B------:R-:W-:Y:S05]  /*5650*/  BSYNC B1 ;  /* 0x0000000000017941 */ /* 0x000fea0003800000 */
.L_x_66:
[----:B------:R-:W-:Y:S01]  /*5660*/  IMAD.IADD R88, R97, 0x1, -R88 ;  /* 0x0000000161587824 */ /* 0x000fe200078e0a58 */
[----:B-1----:R-:W-:Y:S01]  /*5670*/  LEA R6, P0, R140, R162, 0x6 ;  /* 0x000000a28c067211 */ /* 0x002fe200078030ff */
[----:B------:R-:W-:Y:S01]  /*5680*/  IMAD R86, R86, c[0x0][0x208], RZ ;  /* 0x0000820056567a24 */ /* 0x000fe200078e02ff */
[----:B------:R-:W-:Y:S01]  /*5690*/  LOP3.LUT P3, RZ, R81, 0x1, RZ, 0xc0, !PT ;  /* 0x0000000151ff7812 */ /* 0x000fe2000786c0ff */
[C---:B--2---:R-:W-:Y:S01]  /*56a0*/  IMAD.WIDE.U32 R4, R87.reuse, c[0x0][0x208], RZ ;  /* 0x0000820057047a25 */ /* 0x044fe200078e00ff */
[----:B------:R-:W-:Y:S01]  /*56b0*/  LEA.HI.X.SX32 R7, R140, R163, 0x6, P0 ;  /* 0x000000a38c077211 */ /* 0x000fe200000f36ff */
[----:B------:R-:W-:Y:S01]  /*56c0*/  BSSY B0, `(.L_x_88) ;  /* 0x000004e000007945 */ /* 0x000fe20003800000 */
[----:B------:R-:W-:Y:S01]  /*56d0*/  ISETP.GE.AND P0, PT, R88, 0x21, PT ;  /* 0x000000215800780c */ /* 0x000fe20003f06270 */
[----:B------:R-:W-:Y:S02]  /*56e0*/  IMAD R86, R87, c[0x0][0x20c], R86 ;  /* 0x0000830057567a24 */ /* 0x000fe400078e0256 */
[----:B------:R-:W-:Y:S03]  /*56f0*/  IMAD R85, R85, c[0x0][0x218], RZ ;  /* 0x0000860055557a24 */ /* 0x000fe600078e02ff */
[----:B------:R-:W-:Y:S01]  /*5700*/  IADD3 R5, R5, R86, RZ ;  /* 0x0000005605057210 */ /* 0x000fe20007ffe0ff */
[C---:B------:R-:W-:Y:S04]  /*5710*/  IMAD R85, R126.reuse, c[0x0][0x21c], R85 ;  /* 0x000087007e557a24 */ /* 0x040fe800078e0255 */
[----:B------:R-:W-:Y:S02]  /*5720*/  IMAD.WIDE.U32 R4, R126, c[0x0][0x218], R4 ;  /* 0x000086007e047a25 */ /* 0x000fe400078e0004 */
[----:B------:R-:W-:Y:S05]  /*5730*/  @P0 IADD3 R2, P1, R6, 0x20, RZ ;  /* 0x0000002006020810 */ /* 0x000fea0007f3e0ff */
[----:B------:R-:W-:Y:S01]  /*5740*/  @P0 IMAD.X R0, RZ, RZ, R7, P1 ;  /* 0x000000ffff000224 */ /* 0x000fe200008e0607 */
[----:B------:R-:W-:Y:S04]  /*5750*/  IADD3 R3, P1, R164, R4, RZ ;  /* 0x00000004a4037210 */ /* 0x000fe80007f3e0ff */
[----:B------:R-:W-:Y:S02]  /*5760*/  IADD3.X R4, R106, R5, R85, P1, !PT ;  /* 0x000000056a047210 */ /* 0x000fe40000ffe455 */
[----:B------:R-:W-:Y:S11]  /*5770*/  ISETP.GE.AND P1, PT, R88, 0x1, PT ;  /* 0x000000015800780c */ /* 0x000ff60003f26270 */
[----:B------:R-:W-:Y:S02]  /*5780*/  @!UPT UIADD3 URZ, URZ, URZ, URZ ;  /* 0x0000003f3f3ff290 */ /* 0x000fe4000fffe03f */
[----:B-----5:R-:W-:Y:S01]  /*5790*/  @P1 MOV R21, R95 ;  /* 0x0000005f00151202 */ /* 0x020fe20000000f00 */
[----:B------:R-:W-:Y:S02]  /*57a0*/  @P1 IMAD R5, R7, c[0x0][0x258], RZ ;  /* 0x0000960007051a24 */ /* 0x000fe400078e02ff */
[----:B------:R-:W-:Y:S02]  /*57b0*/  @P1 IMAD.MOV.U32 R20, RZ, RZ, R158 ;  /* 0x000000ffff141224 */ /* 0x000fe400078e009e */
[C---:B------:R-:W-:Y:S02]  /*57c0*/  @P1 IMAD R5, R6.reuse, c[0x0][0x25c], R5 ;  /* 0x0000970006051a24 */ /* 0x040fe400078e0205 */
[----:B------:R-:W-:Y:S04]  /*57d0*/  @P1 IMAD.WIDE.U32 R20, R6, c[0x0][0x258], R20 ;  /* 0x0000960006141a25 */ /* 0x000fe800078e0014 */
[----:B------:R-:W-:Y:S01]  /*57e0*/  @P1 IMAD.IADD R5, R21, 0x1, R5 ;  /* 0x0000000115051824 */ /* 0x000fe200078e0205 */
[C---:B------:R-:W-:Y:S01]  /*57f0*/  @P1 LEA R6, P2, R20.reuse, c[0x0][0x250], 0x1 ;  /* 0x0000940014061a11 */ /* 0x040fe200078408ff */
[----:B------:R-:W-:Y:S03]  /*5800*/  @P0 IMAD.MOV.U32 R21, RZ, RZ, R95 ;  /* 0x000000ffff150224 */ /* 0x000fe600078e005f */
[----:B------:R-:W-:Y:S02]  /*5810*/  @P1 LEA.HI.X R7, R20, c[0x0][0x254], R5, 0x1, P2 ;  /* 0x0000950014071a11 */ /* 0x000fe400010f0c05 */
[C---:B------:R-:W-:Y:S02]  /*5820*/  LEA R5, P2, R3.reuse, c[0x0][0x1f8], 0x1 ;  /* 0x00007e0003057a11 */ /* 0x040fe400078408ff */
[----:B------:R-:W-:Y:S01]  /*5830*/  @P0 MOV R20, R158 ;  /* 0x0000009e00140202 */ /* 0x000fe20000000f00 */
[----:B------:R-:W-:Y:S01]  /*5840*/  @!PT LDS RZ, [RZ] ;  /* 0x00000000fffff984 */ /* 0x000fe20000000800 */
[----:B------:R-:W-:Y:S01]  /*5850*/  @!PT LDS RZ, [RZ] ;  /* 0x00000000fffff984 */ /* 0x000fe20000000800 */
[----:B------:R-:W-:Y:S01]  /*5860*/  @!PT LDS RZ, [RZ] ;  /* 0x00000000fffff984 */ /* 0x000fe20000000800 */
[----:B------:R1:W-:Y:S01]  /*5870*/  @P1 LDGSTS.E.BYPASS.LTC128B.128 [R138+0x100], [R6.64], !P3 ;  /* 0x00100000068a1fae */ /* 0x0003e2000d901d46 */
[----:B------:R-:W-:Y:S01]  /*5880*/  LEA.HI.X R4, R3, c[0x0][0x1fc], R4, 0x1, P2 ;  /* 0x00007f0003047a11 */ /* 0x000fe200010f0c04 */
[----:B------:R-:W-:Y:S02]  /*5890*/  @P0 IMAD R3, R0, c[0x0][0x258], RZ ;  /* 0x0000960000030a24 */ /* 0x000fe400078e02ff */
[----:B------:R1:W-:Y:S01]  /*58a0*/  @P1 LDGSTS.E.BYPASS.LTC128B.128 [R138+0x2100], [R6.64+0x80], !P6 ;  /* 0x02100080068a1fae */ /* 0x0003e2000f101d46 */
[C---:B------:R-:W-:Y:S03]  /*58b0*/  @P0 IMAD.WIDE.U32 R20, R2.reuse, c[0x0][0x258], R20 ;  /* 0x0000960002140a25 */ /* 0x040fe600078e0014 */
[----:B------:R1:W-:Y:S01]  /*58c0*/  @P1 LDGSTS.E.BYPASS.LTC128B.128 [R138+0x4100], [R6.64+0x100], !P5 ;  /* 0x04100100068a1fae */ /* 0x0003e2000e901d46 */
[----:B------:R-:W-:Y:S01]  /*58d0*/  @P0 IMAD R3, R2, c[0x0][0x25c], R3 ;  /* 0x0000970002030a24 */ /* 0x000fe200078e0203 */
[C---:B------:R-:W-:Y:S02]  /*58e0*/  @P0 LEA R22, P2, R20.reuse, c[0x0][0x250], 0x1 ;  /* 0x0000940014160a11 */ /* 0x040fe400078408ff */
[----:B---3--:R1:W2:Y:S02]  /*58f0*/  SHFL.IDX PT, R25, R4, RZ, 0x1c1f ;  /* 0x001c1fff04197589 */ /* 0x0082a400000e0000 */
[----:B------:R-:W-:Y:S04]  /*5900*/  @P0 IADD3 R3, R21, R3, RZ ;  /* 0x0000000315030210 */ /* 0x000fe80007ffe0ff */
[----:B------:R-:W-:Y:S02]  /*5910*/  @P0 LEA.HI.X R23, R20, c[0x0][0x254], R3, 0x1, P2 ;  /* 0x0000950014170a11 */ /* 0x000fe400010f0c03 */
[----:B------:R1:W3:Y:S04]  /*5920*/  SHFL.IDX PT, R3, R5, RZ, 0x1c1f ;  /* 0x001c1fff05037589 */ /* 0x0002e800000e0000 */
[----:B------:R1:W-:Y:S04]  /*5930*/  @P0 LDGSTS.E.BYPASS.LTC128B.128 [R138+0x1100], [R22.64], !P3 ;  /* 0x01100000168a0fae */ /* 0x0003e8000d901d46 */
[----:B------:R1:W-:Y:S04]  /*5940*/  @P0 LDGSTS.E.BYPASS.LTC128B.128 [R138+0x3100], [R22.64+0x80], !P6 ;  /* 0x03100080168a0fae */ /* 0x0003e8000f101d46 */
[----:B------:R1:W-:Y:S01]  /*5950*/  @P0 LDGSTS.E.BYPASS.LTC128B.128 [R138+0x5100], [R22.64+0x100], !P5 ;  /* 0x05100100168a0fae */ /* 0x0003e2000e901d46 */
[----:B------:R-:W-:Y:S03]  /*5960*/  ISETP.GT.AND P0, PT, R84, R145, PT ;  /* 0x000000915400720c */ /* 0x000fe60003f04270 */
[----:B------:R-:W0:Y:S01]  /*5970*/  LDGDEPBAR ;  /* 0x00000000000079af */ /* 0x000e220000000000 */
[----:B------:R-:W-:Y:S04]  /*5980*/  DEPBAR.LE SB0, 0x0 ;  /* 0x000080000000791a */ /* 0x000fe80000000000 */
[----:B------:R-:W-:Y:S06]  /*5990*/  BAR.SYNC.DEFER_BLOCKING 0x0 ;  /* 0x0000000000007b1d */ /* 0x000fec0000010000 */
[----:B------:R-:W-:-:S05]  /*59a0*/  @!P0 BRA `(.L_x_89) ;  /* 0x000001f000008947 */ /* 0x000fca0003800000 */
[----:B-123--:R-:W-:Y:S02]  /*59b0*/  ISETP.GE.AND P2, PT, R16, c[0x0][0x1d4], PT ;  /* 0x0000750010007a0c */ /* 0x00efe40003f46270 */
[----:B------:R-:W-:Y:S02]  /*59c0*/  ISETP.GE.AND P1, PT, R13, c[0x0][0x1d4], PT ;  /* 0x000075000d007a0c */ /* 0x000fe40003f26270 */
[----:B------:R-:W-:Y:S02]  /*59d0*/  ISETP.GE.AND P4, PT, R12, c[0x0][0x1d4], PT ;  /* 0x000075000c007a0c */ /* 0x000fe40003f86270 */
[----:B------:R-:W-:Y:S07]  /*59e0*/  ISETP.GE.AND P3, PT, R144, c[0x0][0x1d4], PT ;  /* 0x0000750090007a0c */ /* 0x000fee0003f66270 */
[----:B------:R-:W1:Y:S01]  /*59f0*/  @!P2 LDS.128 R20, [R132] ;  /* 0x000000008414a984 */ /* 0x000e620000000c00 */
[C---:B------:R-:W-:Y:S04]  /*5a00*/  @!P2 LEA R26, P0, R16.reuse, R3, 0x1 ;  /* 0x00000003101aa211 */ /* 0x040fe800078008ff */
[----:B------:R-:W-:Y:S02]  /*5a10*/  @!P2 LEA.HI.X R27, R16, R25, R17, 0x1, P0 ;  /* 0x00000019101ba211 */ /* 0x000fe400000f0c11 */
[C---:B------:R-:W-:Y:S04]  /*5a20*/  @!P1 LEA R38, P0, R136.reuse, R3, 0x1 ;  /* 0x0000000388269211 */ /* 0x040fe800078008ff */
[----:B------:R-:W-:Y:S02]  /*5a30*/  @!P1 LEA.HI.X R39, R136, R25, R119, 0x1, P0 ;  /* 0x0000001988279211 */ /* 0x000fe400000f0c77 */
[C---:B------:R-:W-:Y:S04]  /*5a40*/  @!P4 LEA R36, P0, R137.reuse, R3, 0x1 ;  /* 0x000000038924c211 */ /* 0x040fe800078008ff */
[----:B------:R-:W-:Y:S02]  /*5a50*/  @!P4 LEA.HI.X R37, R137, R25, R118, 0x1, P0 ;  /* 0x000000198925c211 */ /* 0x000fe400000f0c76 */
[C---:B------:R-:W-:Y:S04]  /*5a60*/  @!P3 LEA R34, P0, R134.reuse, R3, 0x1 ;  /* 0x000000038622b211 */ /* 0x040fe800078008ff */
[----:B------:R-:W-:Y:S01]  /*5a70*/  @!P3 LEA.HI.X R35, R134, R25, R117, 0x1, P0 ;  /* 0x000000198623b211 */ /* 0x000fe200000f0c75 */
[----:B-1----:R-:W-:Y:S04]  /*5a80*/  @!P2 ST.E.128 [R26.64], R20 ;  /* 0x000000141a00a985 */ /* 0x002fe8000c101d06 */
[----:B------:R-:W1:Y:S04]  /*5a90*/  @!P1 LDS.128 R4, [R131] ;  /* 0x0000000083049984 */ /* 0x000e680000000c00 */
        /* <DEDUP_REMOVED lines=16> */
.L_x_89:
[----:B-123--:R-:W-:Y:S05]  /*5ba0*/  BSYNC B0 ;  /* 0x0000000000007941 */ /* 0x00efea0003800000 */
.L_x_88:
[C---:B------:R-:W-:Y:S02]  /*5bb0*/  ISETP.GT.AND P0, PT, R140.reuse, R96, PT ;  /* 0x000000608c00720c */ /* 0x040fe40003f04270 */
[----:B------:R-:W-:Y:S02]  /*5bc0*/  IADD3 R140, R140, -0x1, RZ ;  /* 0xffffffff8c8c7810 */ /* 0x000fe40007ffe0ff */
[----:B------:R-:W-:Y:S09]  /*5bd0*/  LOP3.LUT P2, RZ, R81, 0x1, RZ, 0xc0, !PT ;  /* 0x0000000151ff7812 */ /* 0x000ff2000784c0ff */
[----:B------:R-:W-:Y:S01]  /*5be0*/  @P0 SHF.R.S32.HI R0, RZ, 0x1f, R140 ;  /* 0x0000001fff000819 */ /* 0x000fe2000001148c */
[----:B------:R-:W-:Y:S02]  /*5bf0*/  @P0 IMAD.MOV.U32 R4, RZ, RZ, R160 ;  /* 0x000000ffff040224 */ /* 0x000fe400078e00a0 */
[----:B------:R-:W-:Y:S02]  /*5c00*/  @P0 IMAD.MOV.U32 R5, RZ, RZ, R169 ;  /* 0x000000ffff050224 */ /* 0x000fe400078e00a9 */
[----:B------:R-:W-:Y:S02]  /*5c10*/  @P0 IMAD R3, R99, R140, RZ ;  /* 0x0000008c63030224 */ /* 0x000fe400078e02ff */
[-C--:B------:R-:W-:Y:S04]  /*5c20*/  @P0 IMAD.WIDE.U32 R4, R140, R100.reuse, R4 ;  /* 0x000000648c040225 */ /* 0x080fe800078e0004 */
[----:B------:R-:W-:Y:S01]  /*5c30*/  @P0 IMAD R3, R0, R100, R3 ;  /* 0x0000006400030224 */ /* 0x000fe200078e0203 */
[C---:B------:R-:W-:Y:S03]  /*5c40*/  @P0 LEA R6, P1, R4.reuse, c[0x0][0x220], 0x1 ;  /* 0x0000880004060a11 */ /* 0x040fe600078208ff */
[----:B------:R-:W-:Y:S05]  /*5c50*/  @P0 IMAD.IADD R3, R5, 0x1, R3 ;  /* 0x0000000105030824 */ /* 0x000fea00078e0203 */
[----:B------:R-:W-:Y:S02]  /*5c60*/  @P0 LEA.HI.X R7, R4, c[0x0][0x224], R3, 0x1, P1 ;  /* 0x0000890004070a11 */ /* 0x000fe400008f0c03 */
[C---:B------:R-:W-:Y:S03]  /*5c70*/  @P0 LEA R20, P1, R114.reuse, R6, 0x1 ;  /* 0x0000000672140211 */ /* 0x040fe600078208ff */
[----:B------:R-:W-:Y:S01]  /*5c80*/  @!PT LDS RZ, [RZ] ;  /* 0x00000000fffff984 */ /* 0x000fe20000000800 */
[----:B------:R-:W-:Y:S01]  /*5c90*/  @!PT LDS RZ, [RZ] ;  /* 0x00000000fffff984 */ /* 0x000fe20000000800 */
[----:B------:R-:W-:Y:S01]  /*5ca0*/  @!PT LDS RZ, [RZ] ;  /* 0x00000000fffff984 */ /* 0x000fe20000000800 */
[----:B------:R1:W-:Y:S01]  /*5cb0*/  @P0 LDGSTS.E.BYPASS.LTC128B.128 [R138+0x6100], [R6.64], !P2 ;  /* 0x06100000068a0fae */ /* 0x0003e2000d101d46 */
[----:B------:R-:W-:Y:S03]  /*5cc0*/  @P0 LEA.HI.X R21, R114, R7, R113, 0x1, P1 ;  /* 0x0000000772150211 */ /* 0x000fe600008f0c71 */
[----:B------:R1:W-:Y:S04]  /*5cd0*/  @P0 LDGSTS.E.BYPASS.LTC128B.128 [R138+0x8100], [R6.64+0x80], !P6 ;  /* 0x08100080068a0fae */ /* 0x0003e8000f101d46 */
[----:B------:R1:W-:Y:S04]  /*5ce0*/  @P0 LDGSTS.E.BYPASS.LTC128B.128 [R138+0xa100], [R6.64+0x100], !P5 ;  /* 0x0a100100068a0fae */ /* 0x0003e8000e901d46 */
[----:B------:R1:W-:Y:S04]  /*5cf0*/  @P0 LDGSTS.E.BYPASS.LTC128B.128 [R138+0x7100], [R20.64], !P2 ;  /* 0x07100000148a0fae */ /* 0x0003e8000d101d46 */
[----:B------:R1:W-:Y:S04]  /*5d00*/  @P0 LDGSTS.E.BYPASS.LTC128B.128 [R138+0x9100], [R20.64+0x80], !P6 ;  /* 0x09100080148a0fae */ /* 0x0003e8000f101d46 */
[----:B------:R1:W-:Y:S04]  /*5d10*/  @P0 LDGSTS.E.BYPASS.LTC128B.128 [R138+0xb100], [R20.64+0x100], !P5 ;  /* 0x0b100100148a0fae */ /* 0x0003e8000e901d46 */
[----:B------:R-:W0:Y:S01]  /*5d20*/  LDGDEPBAR ;  /* 0x00000000000079af */ /* 0x000e220000000000 */
[----:B------:R-:W-:-:S05]  /*5d30*/  @P0 BRA `(.L_x_90) ;  /* 0xffffbb2000000947 */ /* 0x000fca000383ffff */
[----:B------:R-:W-:Y:S06]  /*5d40*/  BAR.SYNC.DEFER_BLOCKING 0x0 ;  /* 0x0000000000007b1d */ /* 0x000fec0000010000 */
.L_x_65:
[----:B-1----:R-:W-:Y:S01]  /*5d50*/  ISETP.GE.AND P0, PT, R77, 0x1, PT ;  /* 0x000000014d00780c */ /* 0x002fe20003f06270 */
[----:B------:R-:W-:Y:S01]  /*5d60*/  CS2R R118, SRZ ;  /* 0x0000000000767805 */ /* 0x000fe2000001ff00 */
[----:B------:R-:W-:Y:S01]  /*5d70*/  PLOP3.LUT P2, PT, PT, PT, PT, 0x80, 0x0 ;  /* 0x000000000000781c */ /* 0x000fe20003f4f070 */
        /* <DEDUP_REMOVED lines=21> */
[----:B------:R-:W-:Y:S01]  /*5ed0*/  IMAD.MOV.U32 R83, RZ, RZ, RZ ;  /* 0x000000ffff537224 */ /* 0x000fe200078e00ff */
[----:B------:R-:W-:Y:S01]  /*5ee0*/  CS2R R10, SRZ ;  /* 0x00000000000a7805 */ /* 0x000fe2000001ff00 */
[----:B------:R-:W-:Y:S01]  /*5ef0*/  CS2R R8, SRZ ;  /* 0x0000000000087805 */ /* 0x000fe2000001ff00 */
[----:B------:R-:W-:Y:S01]  /*5f00*/  CS2R R12, SRZ ;  /* 0x00000000000c7805 */ /* 0x000fe2000001ff00 */
[----:B------:R-:W-:Y:S01]  /*5f10*/  IMAD.MOV.U32 R4, RZ, RZ, RZ ;  /* 0x000000ffff047224 */ /* 0x000fe200078e00ff */
[----:B------:R-:W-:Y:S01]  /*5f20*/  CS2R R6, SRZ ;  /* 0x0000000000067805 */ /* 0x000fe2000001ff00 */
[----:B------:R-:W-:Y:S01]  /*5f30*/  CS2R R74, SRZ ;  /* 0x00000000004a7805 */ /* 0x000fe2000001ff00 */
[----:B------:R-:W-:Y:S01]  /*5f40*/  CS2R R72, SRZ ;  /* 0x0000000000487805 */ /* 0x000fe2000001ff00 */
[----:B------:R-:W-:Y:S01]  /*5f50*/  MOV R70, RZ ;  /* 0x000000ff00467202 */ /* 0x000fe20000000f00 */
[----:B------:R-:W-:Y:S01]  /*5f60*/  CS2R R68, SRZ ;  /* 0x0000000000447805 */ /* 0x000fe2000001ff00 */
[----:B------:R-:W-:Y:S01]  /*5f70*/  CS2R R66, SRZ ;  /* 0x0000000000427805 */ /* 0x000fe2000001ff00 */
[----:B----4-:R-:W-:Y:S01]  /*5f80*/  CS2R R64, SRZ ;  /* 0x0000000000407805 */ /* 0x010fe2000001ff00 */
        /* <DEDUP_REMOVED lines=17> */
[----:B------:R-:W-:Y:S05]  /*60a0*/  @!P0 BRA `(.L_x_91) ;  /* 0x0000c96000008947 */ /* 0x000fea0003800000 */
[----:B------:R-:W-:-:S04]  /*60b0*/  ISETP.NE.U32.AND P0, PT, RZ, c[0x0][0x340], PT ;  /* 0x0000d000ff007a0c */ /* 0x000fc80003f05070 */
[----:B------:R-:W-:-:S13]  /*60c0*/  ISETP.NE.AND.EX P6, PT, RZ, c[0x0][0x344], PT, P0 ;  /* 0x0000d100ff007a0c */ /* 0x000fda0003fc5300 */
[----:B------:R-:W-:-:S04]  /*60d0*/  @P6 IMAD.MOV.U32 R210, RZ, RZ, 0x4 ;  /* 0x00000004ffd26424 */ /* 0x000fc800078e00ff */
[----:B------:R-:W-:-:S06]  /*60e0*/  @P6 IMAD.WIDE R210, R201, R210, c[0x0][0x340] ;  /* 0x0000d000c9d26625 */ /* 0x000fcc00078e02d2 */
[----:B------:R1:W5:Y:S01]  /*60f0*/  @P6 LDG.E R210, [R210.64] ;  /* 0x00000006d2d26981 */ /* 0x000362000c1e1900 */
[----:B------:R-:W-:Y:S01]  /*6100*/  SHF.R.S32.HI R3, RZ, 0x1f, R146 ;  /* 0x0000001fff037819 */ /* 0x000fe20000011492 */
[C---:B------:R-:W-:Y:S01]  /*6110*/  IMAD.WIDE.U32 R10, R146.reuse, c[0x0][0x178], RZ ;  /* 0x00005e00920a7a25 */ /* 0x040fe200078e00ff */
[----:B------:R-:W-:Y:S01]  /*6120*/  SHF.R.S32.HI R25, RZ, 0x1f, R76 ;  /* 0x0000001fff197819 */ /* 0x000fe2000001144c */
[----:B------:R-:W-:Y:S01]  /*6130*/  BSSY B0, `(.L_x_92) ;  /* 0x000005a000007945 */ /* 0x000fe20003800000 */
[----:B------:R-:W-:Y:S01]  /*6140*/  ISETP.NE.U32.AND P0, PT, RZ, c[0x0][0x348], PT ;  /* 0x0000d200ff007a0c */ /* 0x000fe20003f05070 */
[----:B------:R-:W-:Y:S01]  /*6150*/  IMAD R3, R3, c[0x0][0x178], RZ ;  /* 0x00005e0003037a24 */ /* 0x000fe200078e02ff */
[----:B------:R-:W-:Y:S01]  /*6160*/  LEA.HI R21, R25, R76, RZ, 0x3 ;  /* 0x0000004c19157211 */ /* 0x000fe200078f18ff */
[----:B------:R-:W-:Y:S01]  /*6170*/  IMAD.MOV.U32 R0, RZ, RZ, c[0x0][0x2c4] ;  /* 0x0000b100ff007624 */ /* 0x000fe200078e00ff */
[----:B------:R-:W-:Y:S01]  /*6180*/  SHF.R.S32.HI R9, RZ, 0x1f, R201 ;  /* 0x0000001fff097819 */ /* 0x000fe200000114c9 */
[----:B------:R-:W-:Y:S01]  /*6190*/  IMAD R3, R146, c[0x0][0x17c], R3 ;  /* 0x00005f0092037a24 */ /* 0x000fe200078e0203 */
[----:B------:R-:W-:Y:S01]  /*61a0*/  ISETP.NE.AND.EX P0, PT, RZ, c[0x0][0x34c], PT, P0 ;  /* 0x0000d300ff007a0c */ /* 0x000fe20003f05300 */
[----:B------:R-:W-:Y:S01]  /*61b0*/  IMAD R83, R82, c[0x0][0x2c4], RZ ;  /* 0x0000b10052537a24 */ /* 0x000fe200078e02ff */
[----:B------:R-:W-:Y:S01]  /*61c0*/  ISETP.NE.AND P1, PT, R0, 0x1, PT ;  /* 0x000000010000780c */ /* 0x000fe20003f25270 */
[----:B------:R-:W-:Y:S01]  /*61d0*/  IMAD.IADD R11, R11, 0x1, R3 ;  /* 0x000000010b0b7824 */ /* 0x000fe200078e0203 */
[----:B------:R-:W-:Y:S01]  /*61e0*/  LOP3.LUT R3, R21, 0xfffffff8, RZ, 0xc0, !PT ;  /* 0xfffffff815037812 */ /* 0x000fe200078ec0ff */
[----:B------:R-:W-:Y:S01]  /*61f0*/  IMAD R0, R80, c[0x0][0x1b8], RZ ;  /* 0x00006e0050007a24 */ /* 0x000fe200078e02ff */
[----:B------:R-:W-:Y:S01]  /*6200*/  SHF.R.S32.HI R21, RZ, 0x3, R21 ;  /* 0x00000003ff157819 */ /* 0x000fe20000011415 */
[----:B------:R-:W-:Y:S01]  /*6210*/  IMAD.WIDE.U32 R10, R199, c[0x0][0x1b8], R10 ;  /* 0x00006e00c70a7a25 */ /* 0x000fe200078e000a */
[----:B------:R-:W-:-:S02]  /*6220*/  SEL R9, R9, RZ, !P0 ;  /* 0x000000ff09097207 */ /* 0x000fc40004000000 */
[----:B------:R-:W-:Y:S01]  /*6230*/  SEL R4, R201, RZ, !P0 ;  /* 0x000000ffc9047207 */ /* 0x000fe20004000000 */
[----:B------:R-:W-:Y:S01]  /*6240*/  IMAD.IADD R16, R76, 0x1, -R3 ;  /* 0x000000014c107824 */ /* 0x000fe200078e0a03 */
[----:B------:R-:W-:Y:S01]  /*6250*/  LEA.HI R22, R25, R76, RZ, 0x4 ;  /* 0x0000004c19167211 */ /* 0x000fe200078f20ff */
[----:B------:R-:W-:Y:S02]  /*6260*/  IMAD R3, R199, c[0x0][0x1bc], R0 ;  /* 0x00006f00c7037a24 */ /* 0x000fe400078e0200 */
[----:B------:R-:W-:Y:S02]  /*6270*/  IMAD R209, R16, 0x20, R21 ;  /* 0x0000002010d17824 */ /* 0x000fe400078e0215 */
[----:B------:R-:W-:Y:S02]  /*6280*/  IMAD.IADD R11, R11, 0x1, R3 ;  /* 0x000000010b0b7824 */ /* 0x000fe400078e0203 */
[----:B------:R-:W-:Y:S02]  /*6290*/  IMAD R7, R78, 0x80, R209 ;  /* 0x000000804e077824 */ /* 0x000fe400078e02d1 */
[----:B------:R-:W-:-:S02]  /*62a0*/  IMAD R9, R9, c[0x0][0x1c0], RZ ;  /* 0x0000700009097a24 */ /* 0x000fc400078e02ff */
[----:B------:R-:W-:-:S04]  /*62b0*/  @P1 IMAD.HI.U32 R0, R7, c[0x0][0x2c8], RZ ;  /* 0x0000b20007001a27 */ /* 0x000fc800078e00ff */
[----:B------:R-:W-:Y:S01]  /*62c0*/  IMAD.MOV.U32 R3, RZ, RZ, R7 ;  /* 0x000000ffff037224 */ /* 0x000fe200078e0007 */
[----:B------:R-:W-:Y:S01]  /*62d0*/  @P1 SHF.R.U32.HI R3, RZ, c[0x0][0x2cc], R0 ;  /* 0x0000b300ff031a19 */ /* 0x000fe20000011600 */
[C---:B------:R-:W-:Y:S02]  /*62e0*/  IMAD R9, R4.reuse, c[0x0][0x1c4], R9 ;  /* 0x0000710004097a24 */ /* 0x040fe400078e0209 */
[----:B------:R-:W-:Y:S01]  /*62f0*/  IMAD.WIDE.U32 R4, R4, c[0x0][0x1c0], R10 ;  /* 0x0000700004047a25 */ /* 0x000fe200078e000a */
[----:B------:R-:W-:-:S03]  /*6300*/  SHF.R.S32.HI R0, RZ, 0x1f, R3 ;  /* 0x0000001fff007819 */ /* 0x000fc60000011403 */
[----:B------:R-:W-:Y:S02]  /*6310*/  IMAD.MOV R2, RZ, RZ, -R3 ;  /* 0x000000ffff027224 */ /* 0x000fe400078e0a03 */
[----:B------:R-:W-:Y:S02]  /*6320*/  IMAD.IADD R5, R5, 0x1, R9 ;  /* 0x0000000105057824 */ /* 0x000fe400078e0209 */
[----:B------:R-:W-:Y:S02]  /*6330*/  IMAD R2, R2, c[0x0][0x2c4], R7 ;  /* 0x0000b10002027a24 */ /* 0x000fe400078e0207 */
[----:B------:R-:W-:Y:S02]  /*6340*/  IMAD R0, R0, c[0x0][0x1b0], RZ ;  /* 0x00006c0000007a24 */ /* 0x000fe400078e02ff */
[C---:B------:R-:W-:Y:S01]  /*6350*/  IMAD.WIDE.U32 R8, R3.reuse, c[0x0][0x1b0], R4 ;  /* 0x00006c0003087a25 */ /* 0x040fe200078e0004 */
[----:B------:R-:W-:Y:S02]  /*6360*/  SHF.R.S32.HI R7, RZ, 0x1f, R2 ;  /* 0x0000001fff077819 */ /* 0x000fe40000011402 */
[----:B------:R-:W-:Y:S01]  /*6370*/  LOP3.LUT R5, R22, 0xfffffff0, RZ, 0xc0, !PT ;  /* 0xfffffff016057812 */ /* 0x000fe200078ec0ff */
[----:B------:R-:W-:-:S02]  /*6380*/  IMAD R0, R3, c[0x0][0x1b4], R0 ;  /* 0x00006d0003007a24 */ /* 0x000fc400078e0200 */
[----:B------:R-:W-:Y:S02]  /*6390*/  IMAD R7, R7, c[0x0][0x1a8], RZ ;  /* 0x00006a0007077a24 */ /* 0x000fe400078e02ff */
[----:B------:R-:W-:Y:S01]  /*63a0*/  IMAD.IADD R5, R76, 0x1, -R5 ;  /* 0x000000014c057824 */ /* 0x000fe200078e0a05 */
[----:B------:R-:W-:Y:S01]  /*63b0*/  IADD3 R9, R9, R0, RZ ;  /* 0x0000000009097210 */ /* 0x000fe20007ffe0ff */
[C---:B------:R-:W-:Y:S02]  /*63c0*/  IMAD R7, R2.reuse, c[0x0][0x1ac], R7 ;  /* 0x00006b0002077a24 */ /* 0x040fe400078e0207 */
[----:B------:R-:W-:Y:S01]  /*63d0*/  IMAD.SHL.U32 R11, R21, 0x40, RZ ;  /* 0x00000040150b7824 */ /* 0x000fe200078e00ff */
[----:B------:R-:W-:Y:S01]  /*63e0*/  SHF.R.S32.HI R0, RZ, 0x1f, R5 ;  /* 0x0000001fff007819 */ /* 0x000fe20000011405 */
[----:B------:R-:W-:-:S03]  /*63f0*/  IMAD.WIDE.U32 R2, R2, c[0x0][0x1a8], R8 ;  /* 0x00006a0002027a25 */ /* 0x000fc600078e0008 */
[----:B------:R-:W-:Y:S01]  /*6400*/  LOP3.LUT R11, R11, 0x1c0, RZ, 0xc0, !PT ;  /* 0x000001c00b0b7812 */ /* 0x000fe200078ec0ff */
[----:B------:R-:W-:Y:S01]  /*6410*/  IMAD.IADD R6, R3, 0x1, R7 ;  /* 0x0000000103067824 */ /* 0x000fe200078e0207 */
[----:B------:R-:W-:Y:S01]  /*6420*/  LEA R9, P0, R2, c[0x0][0x160], 0x1 ;  /* 0x0000580002097a11 */ /* 0x000fe200078008ff */
[----:B------:R-:W-:Y:S01]  /*6430*/  IMAD R8, R78, 0x80, R21 ;  /* 0x000000804e087824 */ /* 0x000fe200078e0215 */
[----:B------:R-:W-:Y:S01]  /*6440*/  LEA.HI R7, R0, R5, RZ, 0x3 ;  /* 0x0000000500077211 */ /* 0x000fe200078f18ff */
[----:B------:R-:W-:Y:S01]  /*6450*/  IMAD.SHL.U32 R134, R16, 0x8, RZ ;  /* 0x0000000810867824 */ /* 0x000fe200078e00ff */
[----:B------:R-:W-:Y:S01]  /*6460*/  LEA.HI.X R6, R2, c[0x0][0x164], R6, 0x1, P0 ;  /* 0x0000590002067a11 */ /* 0x000fe200000f0c06 */
[----:B------:R1:W2:Y:S01]  /*6470*/  SHFL.IDX PT, R10, R9, RZ, 0x181f ;  /* 0x00181fff090a7589 */ /* 0x0002a200000e0000 */
[----:B------:R-:W-:Y:S02]  /*6480*/  ISETP.GE.AND P0, PT, R8, R83, PT ;  /* 0x000000530800720c */ /* 0x000fe40003f06270 */
[----:B------:R-:W-:-:S02]  /*6490*/  LOP3.LUT R20, R7, 0xfffffff8, RZ, 0xc0, !PT ;  /* 0xfffffff807147812 */ /* 0x000fc400078ec0ff */
[C---:B------:R-:W-:Y:S02]  /*64a0*/  IADD3 R17, R134.reuse, 0x80, RZ ;  /* 0x0000008086117810 */ /* 0x040fe40007ffe0ff */
[----:B------:R-:W-:Y:S02]  /*64b0*/  IADD3 R18, R134, 0x40, RZ ;  /* 0x0000004086127810 */ /* 0x000fe40007ffe0ff */
[----:B------:R-:W-:Y:S02]  /*64c0*/  LEA.HI R2, R25, R76, RZ, 0x6 ;  /* 0x0000004c19027211 */ /* 0x000fe400078f30ff */
[----:B------:R-:W-:Y:S02]  /*64d0*/  SHF.R.U32.HI R3, RZ, 0x3, R11 ;  /* 0x00000003ff037819 */ /* 0x000fe4000001160b */
[----:B------:R-:W-:Y:S01]  /*64e0*/  LOP3.LUT R0, R11, 0x38, R134, 0xf8, !PT ;  /* 0x000000380b007812 */ /* 0x000fe200078ef886 */
[----:B------:R-:W-:Y:S01]  /*64f0*/  IMAD.SHL.U32 R2, R2, 0x8, RZ ;  /* 0x0000000802027824 */ /* 0x000fe200078e00ff */
[----:B------:R-:W-:Y:S01]  /*6500*/  IADD3 R20, R5, -R20, RZ ;  /* 0x8000001405147210 */ /* 0x000fe20007ffe0ff */
[----:B------:R-:W-:Y:S01]  /*6510*/  IMAD.MOV.U32 R5, RZ, RZ, 0x20 ;  /* 0x00000020ff057424 */ /* 0x000fe200078e00ff */
[----:B------:R-:W-:Y:S01]  /*6520*/  ISETP.GE.AND P5, PT, R134, c[0x0][0x198], PT ;  /* 0x0000660086007a0c */ /* 0x000fe20003fa6270 */
[----:B------:R1:W3:Y:S01]  /*6530*/  SHFL.IDX PT, R11, R6, RZ, 0x181f ;  /* 0x00181fff060b7589 */ /* 0x0002e200000e0000 */
[----:B------:R-:W-:-:S02]  /*6540*/  ISETP.GE.AND P4, PT, R17, c[0x0][0x198], PT ;  /* 0x0000660011007a0c */ /* 0x000fc40003f86270 */
[----:B------:R-:W-:Y:S02]  /*6550*/  ISETP.GE.AND P3, PT, R18, c[0x0][0x198], PT ;  /* 0x0000660012007a0c */ /* 0x000fe40003f66270 */
[----:B------:R-:W-:Y:S01]  /*6560*/  LOP3.LUT R3, R0, R3, RZ, 0x3c, !PT ;  /* 0x0000000300037212 */ /* 0x000fe200078e3cff */
[----:B------:R-:W-:Y:S01]  /*6570*/  IMAD.MOV.U32 R0, RZ, RZ, 0x10 ;  /* 0x00000010ff007424 */ /* 0x000fe200078e00ff */
[----:B------:R-:W-:Y:S02]  /*6580*/  R2P PR, R20, 0x6 ;  /* 0x0000000614007804 */ /* 0x000fe40000000000 */
[----:B------:R-:W-:Y:S02]  /*6590*/  LOP3.LUT R2, R3, 0xfffffe00, R2, 0xf8, !PT ;  /* 0xfffffe0003027812 */ /* 0x000fe400078ef802 */
[----:B------:R-:W-:Y:S02]  /*65a0*/  LEA.HI R3, R25, R76, RZ, 0x5 ;  /* 0x0000004c19037211 */ /* 0x000fe400078f28ff */
[----:B------:R-:W-:-:S02]  /*65b0*/  SEL R0, R0, 0xfffffff0, !P1 ;  /* 0xfffffff000007807 */ /* 0x000fc40004800000 */
[----:B------:R-:W-:Y:S01]  /*65c0*/  SEL R5, R5, 0xffffffe0, !P2 ;  /* 0xffffffe005057807 */ /* 0x000fe20005000000 */
[----:B------:R-:W-:Y:S01]  /*65d0*/  @!P6 IMAD.MOV.U32 R210, RZ, RZ, R201 ;  /* 0x000000ffffd2e224 */ /* 0x000fe200078e00c9 */
[----:B------:R-:W-:Y:S05]  /*65e0*/  @P0 BRA `(.L_x_93) ;  /* 0x000000e000000947 */ /* 0x000fea0003800000 */
[----:B-123--:R-:W-:Y:S01]  /*65f0*/  SHF.R.S32.HI R15, RZ, 0x1f, R18 ;  /* 0x0000001fff0f7819 */ /* 0x00efe20000011412 */
[----:B------:R-:W-:Y:S01]  /*6600*/  IMAD.WIDE R26, R134, 0x2, R10 ;  /* 0x00000002861a7825 */ /* 0x000fe200078e020a */
[----:B------:R-:W-:Y:S02]  /*6610*/  SHF.R.S32.HI R4, RZ, 0x1f, R17 ;  /* 0x0000001fff047819 */ /* 0x000fe40000011411 */
[----:B------:R-:W-:Y:S02]  /*6620*/  LEA.HI R15, R15, R18, RZ, 0x3 ;  /* 0x000000120f0f7211 */ /* 0x000fe400078f18ff */
[----:B------:R-:W-:Y:S01]  /*6630*/  LEA.HI R13, R4, R17, RZ, 0x3 ;  /* 0x00000011040d7211 */ /* 0x000fe200078f18ff */
[----:B------:R-:W-:Y:S01]  /*6640*/  IMAD.SHL.U32 R4, R2, 0x2, RZ ;  /* 0x0000000202047824 */ /* 0x000fe200078e00ff */
[----:B------:R-:W-:-:S02]  /*6650*/  LOP3.LUT R15, R15, 0xfffffff8, RZ, 0xc0, !PT ;  /* 0xfffffff80f0f7812 */ /* 0x000fc400078ec0ff */
[----:B------:R-:W-:Y:S02]  /*6660*/  LOP3.LUT R13, R13, 0xfffffff8, RZ, 0xc0, !PT ;  /* 0xfffffff80d0d7812 */ /* 0x000fe400078ec0ff */
[----:B------:R-:W-:Y:S01]  /*6670*/  @!PT LDS RZ, [RZ] ;  /* 0x00000000fffff984 */ /* 0x000fe20000000800 */
[----:B------:R1:W-:Y:S01]  /*6680*/  LDGSTS.E.BYPASS.LTC128B.128 [R4+0xc100], [R26.64], !P5 ;  /* 0x0c1000001a047fae */ /* 0x0003e2000e901d46 */
[----:B------:R-:W-:-:S04]  /*6690*/  IMAD.WIDE R14, R15, 0x2, R10 ;  /* 0x000000020f0e7825 */ /* 0x000fc800078e020a */
[----:B------:R-:W-:Y:S01]  /*66a0*/  IMAD.WIDE R10, R13, 0x2, R10 ;  /* 0x000000020d0a7825 */ /* 0x000fe200078e020a */
[----:B------:R1:W-:Y:S04]  /*66b0*/  LDGSTS.E.BYPASS.LTC128B.128 [R4+0x10100], [R14.64], !P3 ;  /* 0x101000000e047fae */ /* 0x0003e8000d901d46 */
[----:B------:R1:W-:Y:S02]  /*66c0*/  LDGSTS.E.BYPASS.LTC128B.128 [R4+0x14100], [R10.64], !P4 ;  /* 0x141000000a047fae */ /* 0x0003e4000e101d46 */
.L_x_93:
[----:B-123--:R-:W-:Y:S05]  /*66d0*/  BSYNC B0 ;  /* 0x0000000000007941 */ /* 0x00efea0003800000 */
.L_x_92:
        /* <DEDUP_REMOVED lines=20> */
.L_x_95:
[----:B------:R-:W-:Y:S05]  /*6820*/  BSYNC B0 ;  /* 0x0000000000007941 */ /* 0x000fea0003800000 */
.L_x_94:
[----:B------:R-:W-:Y:S01]  /*6830*/  IADD3 R4, R8, 0x40, RZ ;  /* 0x0000004008047810 */ /* 0x000fe20007ffe0ff */
[----:B--2---:R2:W4:Y:S01]  /*6840*/  SHFL.IDX PT, R13, R6, 0x2, 0x181f ;  /* 0x00581f00060d7f89 */ /* 0x00452200000e0000 */
[----:B------:R-:W-:Y:S02]  /*6850*/  BSSY B0, `(.L_x_96) ;  /* 0x0000012000007945 */ /* 0x000fe40003800000 */
[----:B------:R-:W-:Y:S01]  /*6860*/  ISETP.GE.AND P0, PT, R4, R83, PT ;  /* 0x000000530400720c */ /* 0x000fe20003f06270 */
[----:B---3--:R2:W3:-:S12]  /*6870*/  SHFL.IDX PT, R12, R9, 0x2, 0x181f ;  /* 0x00581f00090c7f89 */ /* 0x0084d800000e0000 */
[----:B------:R-:W-:Y:S05]  /*6880*/  @P0 BRA `(.L_x_97) ;  /* 0x000000e000000947 */ /* 0x000fea0003800000 */
[----:B------:R-:W-:Y:S01]  /*6890*/  SHF.R.S32.HI R11, RZ, 0x1f, R18 ;  /* 0x0000001fff0b7819 */ /* 0x000fe20000011412 */
[----:B---34-:R-:W-:Y:S01]  /*68a0*/  IMAD.WIDE R14, R134, 0x2, R12 ;  /* 0x00000002860e7825 */ /* 0x018fe200078e020c */
        /* <DEDUP_REMOVED lines=12> */
.L_x_97:
[----:B------:R-:W-:Y:S05]  /*6970*/  BSYNC B0 ;  /* 0x0000000000007941 */ /* 0x000fea0003800000 */
.L_x_96:
[----:B------:R-:W-:Y:S01]  /*6980*/  IADD3 R10, R8, 0x60, RZ ;  /* 0x00000060080a7810 */ /* 0x000fe20007ffe0ff */
[----:B---3--:R3:W-:Y:S01]  /*6990*/  SHFL.IDX PT, R12, R9, 0x3, 0x181f ;  /* 0x00781f00090c7f89 */ /* 0x0087e200000e0000 */
[----:B------:R-:W-:Y:S01]  /*69a0*/  IMAD.MOV.U32 R204, RZ, RZ, c[0x0][0x2b8] ;  /* 0x0000ae00ffcc7624 */ /* 0x000fe200078e00ff */
[----:B------:R-:W-:Y:S01]  /*69b0*/  IADD3 R4, R71, -0x40, RZ ;  /* 0xffffffc047047810 */ /* 0x000fe20007ffe0ff */
[----:B------:R-:W-:Y:S01]  /*69c0*/  IMAD.MOV.U32 R206, RZ, RZ, RZ ;  /* 0x000000ffffce7224 */ /* 0x000fe200078e00ff */
[----:B------:R-:W-:Y:S01]  /*69d0*/  ISETP.GE.AND P0, PT, R10, R83, PT ;  /* 0x000000530a00720c */ /* 0x000fe20003f06270 */
[----:B----4-:R4:W1:Y:S01]  /*69e0*/  SHFL.IDX PT, R13, R6, 0x3, 0x181f ;  /* 0x00781f00060d7f89 */ /* 0x01086200000e0000 */
[----:B-----5:R-:W-:Y:S01]  /*69f0*/  SHF.R.S32.HI R10, RZ, 0x1f, R210 ;  /* 0x0000001fff0a7819 */ /* 0x020fe200000114d2 */
[----:B------:R-:W-:Y:S01]  /*6a00*/  IMAD.IADD R8, R209, 0x1, R4 ;  /* 0x00000001d1087824 */ /* 0x000fe200078e0204 */
[----:B------:R-:W-:-:S02]  /*6a10*/  ISETP.NE.AND P2, PT, R204, 0x1, PT ;  /* 0x00000001cc00780c */ /* 0x000fc40003f45270 */
[----:B------:R-:W-:Y:S01]  /*6a20*/  LOP3.LUT R81, R81, 0xfffffffd, RZ, 0xc0, !PT ;  /* 0xfffffffd51517812 */ /* 0x000fe200078ec0ff */
[----:B------:R-:W-:Y:S01]  /*6a30*/  IMAD R205, R10, c[0x0][0x2b0], RZ ;  /* 0x0000ac000acd7a24 */ /* 0x000fe200078e02ff */
[C---:B------:R-:W-:Y:S01]  /*6a40*/  ISETP.GE.AND P1, PT, R8.reuse, R77, PT ;  /* 0x0000004d0800720c */ /* 0x040fe20003f26270 */
[----:B------:R-:W-:Y:S02]  /*6a50*/  IMAD.IADD R207, R8, 0x1, R200 ;  /* 0x0000000108cf7824 */ /* 0x000fe400078e02c8 */
[C---:B------:R-:W-:Y:S01]  /*6a60*/  IMAD R205, R210.reuse, c[0x0][0x2b4], R205 ;  /* 0x0000ad00d2cd7a24 */ /* 0x040fe200078e02cd */
[----:B------:R-:W-:Y:S01]  /*6a70*/  ISETP.GT.OR P1, PT, R209, 0x3f, P1 ;  /* 0x0000003fd100780c */ /* 0x000fe20000f24670 */
[----:B------:R-:W-:Y:S01]  /*6a80*/  IMAD.MOV.U32 R8, RZ, RZ, R207 ;  /* 0x000000ffff087224 */ /* 0x000fe200078e00cf */
[----:B------:R-:W-:Y:S01]  /*6a90*/  @!P0 SHF.R.S32.HI R24, RZ, 0x1f, R17 ;  /* 0x0000001fff188819 */ /* 0x000fe20000011411 */
[----:B------:R-:W-:Y:S02]  /*6aa0*/  IMAD.WIDE.U32 R210, R210, c[0x0][0x2b0], RZ ;  /* 0x0000ac00d2d27a25 */ /* 0x000fe400078e00ff */
[----:B------:R-:W-:-:S02]  /*6ab0*/  @P2 LOP3.LUT R81, R81, 0x2, RZ, 0xfc, !PT ;  /* 0x0000000251512812 */ /* 0x000fc400078efcff */
[----:B-123--:R-:W-:Y:S01]  /*6ac0*/  @!P0 SHF.R.S32.HI R9, RZ, 0x1f, R18 ;  /* 0x0000001fff098819 */ /* 0x00efe20000011412 */
[----:B------:R-:W-:-:S03]  /*6ad0*/  @P2 IMAD.HI.U32 R11, R207, c[0x0][0x2bc], RZ ;  /* 0x0000af00cf0b2a27 */ /* 0x000fc600078e00ff */
[----:B------:R-:W-:Y:S01]  /*6ae0*/  @!P0 LEA.HI R10, R9, R18, RZ, 0x3 ;  /* 0x00000012090a8211 */ /* 0x000fe200078f18ff */
[----:B----4-:R-:W-:Y:S01]  /*6af0*/  @!P0 IMAD.SHL.U32 R6, R2, 0x2, RZ ;  /* 0x0000000202068824 */ /* 0x010fe200078e00ff */
[----:B------:R-:W-:Y:S01]  /*6b00*/  @!P0 LEA.HI R9, R24, R17, RZ, 0x3 ;  /* 0x0000001118098211 */ /* 0x000fe200078f18ff */
[----:B------:R-:W-:Y:S01]  /*6b10*/  @!P0 IMAD.WIDE R14, R134, 0x2, R12 ;  /* 0x00000002860e8825 */ /* 0x000fe200078e020c */
[----:B------:R-:W-:Y:S02]  /*6b20*/  @!P0 LOP3.LUT R10, R10, 0xfffffff8, RZ, 0xc0, !PT ;  /* 0xfffffff80a0a8812 */ /* 0x000fe400078ec0ff */
[----:B------:R-:W-:Y:S01]  /*6b30*/  @!P0 LOP3.LUT R9, R9, 0xfffffff8, RZ, 0xc0, !PT ;  /* 0xfffffff809098812 */ /* 0x000fe200078ec0ff */
[----:B------:R-:W-:Y:S01]  /*6b40*/  IMAD.IADD R205, R211, 0x1, R205 ;  /* 0x00000001d3cd7824 */ /* 0x000fe200078e02cd */
[----:B------:R-:W-:Y:S01]  /*6b50*/  @!PT LDS RZ, [RZ] ;  /* 0x00000000fffff984 */ /* 0x000fe20000000800 */
[----:B------:R1:W-:Y:S01]  /*6b60*/  @!P0 LDGSTS.E.BYPASS.LTC128B.128 [R6+0xf100], [R14.64], !P5 ;  /* 0x0f1000000e068fae */ /* 0x0003e2000e901d46 */
[----:B------:R-:W-:Y:S01]  /*6b70*/  @!P0 IMAD.WIDE R28, R10, 0x2, R12 ;  /* 0x000000020a1c8825 */ /* 0x000fe200078e020c */
[----:B------:R-:W-:-:S03]  /*6b80*/  @P2 SHF.R.U32.HI R8, RZ, c[0x0][0x2c0], R11 ;  /* 0x0000b000ff082a19 */ /* 0x000fc6000001160b */
[----:B------:R-:W-:Y:S01]  /*6b90*/  @!P0 IMAD.WIDE R12, R9, 0x2, R12 ;  /* 0x00000002090c8825 */ /* 0x000fe200078e020c */
[----:B------:R1:W-:Y:S01]  /*6ba0*/  @!P0 LDGSTS.E.BYPASS.LTC128B.128 [R6+0x13100], [R28.64], !P3 ;  /* 0x131000001c068fae */ /* 0x0003e2000d901d46 */
[----:B------:R-:W-:-:S03]  /*6bb0*/  @!P1 IADD3 R11, P2, R8, R210, RZ ;  /* 0x000000d2080b9210 */ /* 0x000fc60007f5e0ff */
[----:B------:R1:W-:Y:S01]  /*6bc0*/  @!P0 LDGSTS.E.BYPASS.LTC128B.128 [R6+0x17100], [R12.64], !P4 ;  /* 0x171000000c068fae */ /* 0x0003e2000e101d46 */
[----:B------:R-:W-:Y:S02]  /*6bd0*/  @!P1 LEA.HI.X.SX32 R10, R8, R205, 0x1, P2 ;  /* 0x000000cd080a9211 */ /* 0x000fe400010f0eff */
[C---:B------:R-:W-:Y:S01]  /*6be0*/  @!P1 LEA R26, P2, R11.reuse, c[0x0][0x2a0], 0x2 ;  /* 0x0000a8000b1a9a11 */ /* 0x040fe200078410ff */
[----:B------:R-:W0:Y:S03]  /*6bf0*/  LDGDEPBAR ;  /* 0x00000000000079af */ /* 0x000e260000000000 */
[----:B------:R-:W-:Y:S01]  /*6c00*/  @!P1 LEA.HI.X R27, R11, c[0x0][0x2a4], R10, 0x2, P2 ;  /* 0x0000a9000b1b9a11 */ /* 0x000fe200010f140a */
[----:B------:R-:W-:Y:S06]  /*6c10*/  BAR.SYNC.DEFER_BLOCKING 0x0 ;  /* 0x0000000000007b1d */ /* 0x000fec0000010000 */
[----:B------:R-:W2:Y:S01]  /*6c20*/  @!P1 LDG.E R206, [R26.64] ;  /* 0x000000061ace9981 */ /* 0x000ea2000c1e1900 */
[----:B------:R-:W-:Y:S01]  /*6c30*/  IMAD.MOV R8, RZ, RZ, -R8 ;  /* 0x000000ffff087224 */ /* 0x000fe200078e0a08 */
[----:B------:R-:W-:Y:S01]  /*6c40*/  ISETP.GE.AND P6, PT, R134, c[0x0][0x1d4], PT ;  /* 0x0000750086007a0c */ /* 0x000fe20003fc6270 */
[----:B-1----:R-:W-:Y:S01]  /*6c50*/  IMAD R6, R80, c[0x0][0x1e8], RZ ;  /* 0x00007a0050067a24 */ /* 0x002fe200078e02ff */
[----:B------:R-:W-:Y:S01]  /*6c60*/  ISETP.GE.AND P5, PT, R18, c[0x0][0x1d4], PT ;  /* 0x0000750012007a0c */ /* 0x000fe20003fa6270 */
[----:B------:R-:W-:Y:S01]  /*6c70*/  IMAD R207, R8, c[0x0][0x2b8], R207 ;  /* 0x0000ae0008cf7a24 */ /* 0x000fe200078e02cf */
[----:B------:R-:W-:Y:S01]  /*6c80*/  ISETP.GE.AND P4, PT, R17, c[0x0][0x1d4], PT ;  /* 0x0000750011007a0c */ /* 0x000fe20003f86270 */
[----:B------:R-:W-:Y:S01]  /*6c90*/  IMAD.WIDE.U32 R68, R199, c[0x0][0x1e8], RZ ;  /* 0x00007a00c7447a25 */ /* 0x000fe200078e00ff */
[----:B------:R-:W-:-:S02]  /*6ca0*/  ISETP.GT.AND P3, PT, R209, 0x3f, PT ;  /* 0x0000003fd100780c */ /* 0x000fc40003f64270 */
[----:B------:R-:W-:Y:S01]  /*6cb0*/  SHF.R.S32.HI R24, RZ, 0x1f, R207 ;  /* 0x0000001fff187819 */ /* 0x000fe200000114cf */
[----:B------:R-:W-:-:S04]  /*6cc0*/  IMAD.WIDE.U32 R8, R207, c[0x0][0x1e0], RZ ;  /* 0x00007800cf087a25 */ /* 0x000fc800078e00ff */
[----:B------:R-:W-:Y:S02]  /*6cd0*/  IMAD R10, R24, c[0x0][0x1e0], RZ ;  /* 0x00007800180a7a24 */ /* 0x000fe400078e02ff */
[----:B------:R-:W-:Y:S02]  /*6ce0*/  IMAD R203, R199, c[0x0][0x1ec], R6 ;  /* 0x00007b00c7cb7a24 */ /* 0x000fe400078e0206 */
[----:B------:R-:W-:Y:S02]  /*6cf0*/  IMAD R10, R207, c[0x0][0x1e4], R10 ;  /* 0x00007900cf0a7a24 */ /* 0x000fe400078e020a */
[----:B------:R-:W-:Y:S02]  /*6d00*/  IMAD.IADD R203, R69, 0x1, R203 ;  /* 0x0000000145cb7824 */ /* 0x000fe400078e02cb */
[----:B------:R-:W-:Y:S02]  /*6d10*/  IMAD.IADD R11, R9, 0x1, R10 ;  /* 0x00000001090b7824 */ /* 0x000fe400078e020a */
[----:B------:R-:W-:-:S02]  /*6d20*/  IMAD.MOV.U32 R10, RZ, RZ, R8 ;  /* 0x000000ffff0a7224 */ /* 0x000fc400078e0008 */
[----:B------:R-:W-:Y:S02]  /*6d30*/  IMAD.IADD R4, R77, 0x1, -R4 ;  /* 0x000000014d047824 */ /* 0x000fe400078e0a04 */
[----:B------:R-:W-:Y:S02]  /*6d40*/  IMAD R80, R80, c[0x0][0x210], RZ ;  /* 0x0000840050507a24 */ /* 0x000fe400078e02ff */
[----:B------:R-:W-:-:S05]  /*6d50*/  IMAD.IADD R44, R4, 0x1, -R21 ;  /* 0x00000001042c7824 */ /* 0x000fca00078e0a15 */
[----:B------:R-:W-:-:S13]  /*6d60*/  ISETP.GE.AND P1, PT, R44, 0x1, PT ;  /* 0x000000012c00780c */ /* 0x000fda0003f26270 */
[----:B------:R-:W-:Y:S01]  /*6d70*/  @P1 IMAD.SHL.U32 R12, R2, 0x2, RZ ;  /* 0x00000002020c1824 */ /* 0x000fe200078e00ff */
[----:B--2---:R-:W-:Y:S01]  /*6d80*/  SHF.R.S32.HI R23, RZ, 0x1f, R206 ;  /* 0x0000001fff177819 */ /* 0x004fe200000114ce */
[----:B------:R-:W-:-:S04]  /*6d90*/  IMAD.WIDE.U32 R10, R206, c[0x0][0x1f0], R10 ;  /* 0x00007c00ce0a7a25 */ /* 0x000fc800078e000a */
[----:B------:R-:W-:-:S04]  /*6da0*/  IMAD R9, R23, c[0x0][0x1f0], RZ ;  /* 0x00007c0017097a24 */ /* 0x000fc800078e02ff */
[----:B------:R-:W-:Y:S01]  /*6db0*/  IMAD R8, R206, c[0x0][0x1f4], R9 ;  /* 0x00007d00ce087a24 */ /* 0x000fe200078e0209 */
[----:B------:R-:W-:Y:S02]  /*6dc0*/  IADD3 R9, P0, R68, R10, RZ ;  /* 0x0000000a44097210 */ /* 0x000fe40007f1e0ff */
[----:B------:R-:W-:Y:S02]  /*6dd0*/  @P1 SHF.R.S32.HI R10, RZ, 0x1f, R17 ;  /* 0x0000001fff0a1819 */ /* 0x000fe40000011411 */
[----:B------:R-:W-:Y:S02]  /*6de0*/  IADD3.X R8, R203, R11, R8, P0, !PT ;  /* 0x0000000bcb087210 */ /* 0x000fe400007fe408 */
[C---:B------:R-:W-:Y:S02]  /*6df0*/  LEA R19, P0, R9.reuse, c[0x0][0x1c8], 0x1 ;  /* 0x0000720009137a11 */ /* 0x040fe400078008ff */
[----:B------:R-:W-:Y:S02]  /*6e00*/  @P1 SHF.R.S32.HI R11, RZ, 0x1f, R18 ;  /* 0x0000001fff0b1819 */ /* 0x000fe40000011412 */
[----:B------:R-:W-:Y:S01]  /*6e10*/  LEA.HI.X R8, R9, c[0x0][0x1cc], R8, 0x1, P0 ;  /* 0x0000730009087a11 */ /* 0x000fe200000f0c08 */
[----:B------:R-:W-:Y:S01]  /*6e20*/  SHFL.IDX PT, R26, R19, RZ, 0x181f ;  /* 0x00181fff131a7589 */ /* 0x000fe200000e0000 */
[----:B------:R-:W-:-:S02]  /*6e30*/  ISETP.GE.AND P0, PT, R44, 0x21, PT ;  /* 0x000000212c00780c */ /* 0x000fc40003f06270 */
[----:B------:R-:W-:Y:S01]  /*6e40*/  @P1 LEA.HI R11, R11, R18, RZ, 0x3 ;  /* 0x000000120b0b1211 */ /* 0x000fe200078f18ff */
[----:B------:R-:W1:Y:S01]  /*6e50*/  SHFL.IDX PT, R27, R8, RZ, 0x181f ;  /* 0x00181fff081b7589 */ /* 0x000e6200000e0000 */
[----:B------:R-:W-:Y:S02]  /*6e60*/  @P1 LEA.HI R10, R10, R17, RZ, 0x3 ;  /* 0x000000110a0a1211 */ /* 0x000fe400078f18ff */
[----:B------:R-:W-:Y:S01]  /*6e70*/  @P1 LOP3.LUT R11, R11, 0xfffffff8, RZ, 0xc0, !PT ;  /* 0xfffffff80b0b1812 */ /* 0x000fe200078ec0ff */
[----:B------:R2:W-:Y:S01]  /*6e80*/  SHFL.IDX PT, R14, R19, 0x1, 0x181f ;  /* 0x00381f00130e7f89 */ /* 0x0005e200000e0000 */
[----:B------:R-:W-:-:S03]  /*6e90*/  @P1 LOP3.LUT R10, R10, 0xfffffff8, RZ, 0xc0, !PT ;  /* 0xfffffff80a0a1812 */ /* 0x000fc600078ec0ff */
[----:B------:R3:W4:Y:S02]  /*6ea0*/  SHFL.IDX PT, R15, R8, 0x1, 0x181f ;  /* 0x00381f00080f7f89 */ /* 0x00072400000e0000 */
[----:B------:R-:W-:Y:S01]  /*6eb0*/  @P0 SHF.R.S32.HI R13, RZ, 0x1f, R18 ;  /* 0x0000001fff0d0819 */ /* 0x000fe20000011412 */
[----:B------:R-:W-:Y:S01]  /*6ec0*/  @P0 IMAD.SHL.U32 R9, R2, 0x2, RZ ;  /* 0x0000000202090824 */ /* 0x000fe200078e00ff */
[----:B------:R-:W-:-:S04]  /*6ed0*/  @P0 SHF.R.S32.HI R6, RZ, 0x1f, R17 ;  /* 0x0000001fff060819 */ /* 0x000fc80000011411 */
[----:B------:R-:W-:-:S04]  /*6ee0*/  @P0 LEA.HI R6, R6, R17, RZ, 0x3 ;  /* 0x0000001106060211 */ /* 0x000fc800078f18ff */
[----:B------:R-:W-:Y:S01]  /*6ef0*/  @P0 LOP3.LUT R6, R6, 0xfffffff8, RZ, 0xc0, !PT ;  /* 0xfffffff806060812 */ /* 0x000fe200078ec0ff */
[----:B-1----:R-:W-:Y:S01]  /*6f00*/  @P1 IMAD.WIDE R30, R134, 0x2, R26 ;  /* 0x00000002861e1825 */ /* 0x002fe200078e021a */
[----:B--2---:R-:W-:-:S03]  /*6f10*/  SHF.R.S32.HI R19, RZ, 0x5, R3 ;  /* 0x00000005ff137819 */ /* 0x004fc60000011403 */
[--C-:B------:R-:W-:Y:S01]  /*6f20*/  @P1 IMAD.WIDE R28, R11, 0x2, R26.reuse ;  /* 0x000000020b1c1825 */ /* 0x100fe200078e021a */
[----:B------:R1:W-:Y:S01]  /*6f30*/  @P1 LDGSTS.E.BYPASS.LTC128B.128 [R12+0x6100], [R30.64], !P6 ;  /* 0x061000001e0c1fae */ /* 0x0003e2000f101d46 */
[----:B---3--:R-:W-:Y:S02]  /*6f40*/  @P0 LEA.HI R8, R13, R18, RZ, 0x3 ;  /* 0x000000120d080211 */ /* 0x008fe400078f18ff */
[----:B------:R-:W-:Y:S01]  /*6f50*/  @P1 IMAD.WIDE R10, R10, 0x2, R26 ;  /* 0x000000020a0a1825 */ /* 0x000fe200078e021a */
[----:B------:R1:W-:Y:S01]  /*6f60*/  @P1 LDGSTS.E.BYPASS.LTC128B.128 [R12+0x8100], [R28.64], !P5 ;  /* 0x081000001c0c1fae */ /* 0x0003e2000e901d46 */
[----:B------:R-:W-:Y:S02]  /*6f70*/  @P0 LOP3.LUT R8, R8, 0xfffffff8, RZ, 0xc0, !PT ;  /* 0xfffffff808080812 */ /* 0x000fe400078ec0ff */
[--C-:B----4-:R-:W-:Y:S01]  /*6f80*/  @P0 IMAD.WIDE R34, R134, 0x2, R14.reuse ;  /* 0x0000000286220825 */ /* 0x110fe200078e020e */
[----:B------:R1:W-:Y:S03]  /*6f90*/  @P1 LDGSTS.E.BYPASS.LTC128B.128 [R12+0xa100], [R10.64], !P4 ;  /* 0x0a1000000a0c1fae */ /* 0x0003e6000e101d46 */
[--C-:B------:R-:W-:Y:S01]  /*6fa0*/  @P0 IMAD.WIDE R32, R8, 0x2, R14.reuse ;  /* 0x0000000208200825 */ /* 0x100fe200078e020e */
[----:B------:R1:W-:Y:S03]  /*6fb0*/  @P0 LDGSTS.E.BYPASS.LTC128B.128 [R9+0x7100], [R34.64], !P6 ;  /* 0x0710000022090fae */ /* 0x0003e6000f101d46 */
[----:B------:R-:W-:Y:S01]  /*6fc0*/  @P0 IMAD.WIDE R14, R6, 0x2, R14 ;  /* 0x00000002060e0825 */ /* 0x000fe200078e020e */
[----:B------:R1:W-:Y:S01]  /*6fd0*/  @P0 LDGSTS.E.BYPASS.LTC128B.128 [R9+0x9100], [R32.64], !P5 ;  /* 0x0910000020090fae */ /* 0x0003e2000e901d46 */
[----:B------:R-:W-:-:S02]  /*6fe0*/  SEL R6, RZ, 0x10, P4 ;  /* 0x00000010ff067807 */ /* 0x000fc40002000000 */
[C---:B------:R-:W-:Y:S01]  /*6ff0*/  IMAD.WIDE.U32 R26, R199.reuse, c[0x0][0x210], RZ ;  /* 0x00008400c71a7a25 */ /* 0x040fe200078e00ff */
[----:B------:R1:W-:Y:S01]  /*7000*/  @P0 LDGSTS.E.BYPASS.LTC128B.128 [R9+0xb100], [R14.64], !P4 ;  /* 0x0b1000000e090fae */ /* 0x0003e2000e101d46 */
[----:B------:R-:W-:Y:S02]  /*7010*/  ISETP.LT.AND P0, PT, RZ, c[0x0][0x27c], PT ;  /* 0x00009f00ff007a0c */ /* 0x000fe40003f01270 */
[----:B------:R-:W-:Y:S01]  /*7020*/  IMAD R13, R199, c[0x0][0x214], R80 ;  /* 0x00008500c70d7a24 */ /* 0x000fe200078e0250 */
[----:B------:R-:W0:Y:S03]  /*7030*/  LDGDEPBAR ;  /* 0x00000000000079af */ /* 0x000e260000000000 */
[----:B------:R-:W-:-:S07]  /*7040*/  IMAD.IADD R202, R27, 0x1, R13 ;  /* 0x000000011bca7824 */ /* 0x000fce00078e020d */
[----:B------:R-:W-:Y:S05]  /*7050*/  @P0 BRA `(.L_x_98) ;  /* 0x0000002000000947 */ /* 0x000fea0003800000 */
[----:B------:R-:W-:-:S04]  /*7060*/  DEPBAR.LE SB0, 0x1 ;  /* 0x000080400000791a */ /* 0x000fc80000000000 */
[----:B------:R-:W-:Y:S05]  /*7070*/  BRA `(.L_x_99) ;  /* 0x00005c3000007947 */ /* 0x000fea0003800000 */
.L_x_98:
[----:B------:R-:W-:Y:S01]  /*7080*/  SHF.R.S32.HI R8, RZ, 0x1f, R79 ;  /* 0x0000001fff087819 */ /* 0x000fe2000001144f */
[----:B-1----:R-:W-:Y:S01]  /*7090*/  IMAD.WIDE.U32 R12, R79, c[0x0][0x280], RZ ;  /* 0x0000a0004f0c7a25 */ /* 0x002fe200078e00ff */
[----:B------:R-:W-:Y:S01]  /*70a0*/  ULDC.U8 UR4, c[0x0][0x298] ;  /* 0x0000a60000047ab9 */ /* 0x000fe20000000000 */
[----:B------:R-:W-:Y:S01]  /*70b0*/  LEA.HI R25, R25, R76, RZ, 0x2 ;  /* 0x0000004c19197211 */ /* 0x000fe200078f10ff */
[----:B------:R-:W-:Y:S01]  /*70c0*/  BSSY B2, `(.L_x_99) ;  /* 0x00005be000027945 */ /* 0x000fe20003800000 */
[C---:B------:R-:W-:Y:S01]  /*70d0*/  IMAD R10, R8.reuse, c[0x0][0x280], RZ ;  /* 0x0000a000080a7a24 */ /* 0x040fe200078e02ff */
[----:B------:R-:W-:Y:S01]  /*70e0*/  ISETP.NE.AND P1, PT, RZ, UR4, PT ;  /* 0x00000004ff007c0c */ /* 0x000fe2000bf25270 */
[----:B------:R-:W-:Y:S01]  /*70f0*/  IMAD R8, R8, c[0x0][0x290], RZ ;  /* 0x0000a40008087a24 */ /* 0x000fe200078e02ff */
[----:B------:R-:W-:Y:S01]  /*7100*/  LEA R38, P0, R12, c[0x0][0x270], 0x1 ;  /* 0x00009c000c267a11 */ /* 0x000fe200078008ff */
[C---:B------:R-:W-:Y:S02]  /*7110*/  IMAD R9, R79.reuse, c[0x0][0x284], R10 ;  /* 0x0000a1004f097a24 */ /* 0x040fe400078e020a */
[----:B------:R-:W-:-:S02]  /*7120*/  IMAD R8, R79, c[0x0][0x294], R8 ;  /* 0x0000a5004f087a24 */ /* 0x000fc400078e0208 */
[----:B------:R-:W-:Y:S02]  /*7130*/  IMAD.IADD R9, R9, 0x1, R13 ;  /* 0x0000000109097824 */ /* 0x000fe400078e020d */
[----:B------:R-:W-:-:S03]  /*7140*/  IMAD.WIDE.U32 R10, R79, c[0x0][0x290], RZ ;  /* 0x0000a4004f0a7a25 */ /* 0x000fc600078e00ff */
[----:B------:R-:W-:Y:S01]  /*7150*/  LEA.HI.X R39, R12, c[0x0][0x274], R9, 0x1, P0 ;  /* 0x00009d000c277a11 */ /* 0x000fe200000f0c09 */
[----:B------:R-:W-:Y:S01]  /*7160*/  IMAD.IADD R8, R8, 0x1, R11 ;  /* 0x0000000108087824 */ /* 0x000fe200078e020b */
[----:B------:R-:W-:Y:S02]  /*7170*/  LOP3.LUT R9, R25, 0xfffffffc, RZ, 0xc0, !PT ;  /* 0xfffffffc19097812 */ /* 0x000fe400078ec0ff */
[C---:B------:R-:W-:Y:S02]  /*7180*/  LEA R46, P0, R10.reuse, c[0x0][0x288], 0x1 ;  /* 0x0000a2000a2e7a11 */ /* 0x040fe400078008ff */
[----:B------:R-:W-:Y:S02]  /*7190*/  SHF.R.S32.HI R25, RZ, 0x2, R25 ;  /* 0x00000002ff197819 */ /* 0x000fe40000011419 */
[----:B------:R-:W-:Y:S02]  /*71a0*/  IADD3 R54, -R9, R76, RZ ;  /* 0x0000004c09367210 */ /* 0x000fe40007ffe1ff */
[----:B------:R-:W-:Y:S01]  /*71b0*/  LEA.HI.X R47, R10, c[0x0][0x28c], R8, 0x1, P0 ;  /* 0x0000a3000a2f7a11 */ /* 0x000fe200000f0c08 */
[----:B------:R-:W-:Y:S01]  /*71c0*/  IMAD R8, R78, 0x80, R25 ;  /* 0x000000804e087824 */ /* 0x000fe200078e0219 */
[----:B------:R-:W-:Y:S01]  /*71d0*/  SHF.L.U32 R36, R54, 0x3, RZ ;  /* 0x0000000336247819 */ /* 0x000fe200000006ff */
[----:B------:R-:W-:Y:S05]  /*71e0*/  @!P1 BRA `(.L_x_100) ;  /* 0x00002b2000009947 */ /* 0x000fea0003800000 */
[----:B------:R-:W-:Y:S01]  /*71f0*/  ISETP.GE.AND P0, PT, R8, R83, PT ;  /* 0x000000530800720c */ /* 0x000fe20003f06270 */
[----:B------:R-:W-:Y:S01]  /*7200*/  BSSY B0, `(.L_x_101) ;  /* 0x000004d000007945 */ /* 0x000fe20003800000 */
[----:B------:R-:W-:Y:S01]  /*7210*/  SHF.L.U32 R29, R54, 0x2, RZ ;  /* 0x00000002361d7819 */ /* 0x000fe200000006ff */
        /* <DEDUP_REMOVED lines=12> */
[----:B------:R-:W-:Y:S05]  /*72e0*/  @P0 BRA `(.L_x_102) ;  /* 0x000003e000000947 */ /* 0x000fea0003800000 */
[C---:B------:R-:W-:Y:S01]  /*72f0*/  IADD3 R11, R29.reuse, 0x10, RZ ;  /* 0x000000101d0b7810 */ /* 0x040fe20007ffe0ff */
[----:B------:R-:W-:Y:S01]  /*7300*/  CS2R R42, SRZ ;  /* 0x00000000002a7805 */ /* 0x000fe2000001ff00 */
[----:B------:R-:W-:Y:S01]  /*7310*/  ISETP.GE.AND P1, PT, R29, c[0x0][0x27c], PT ;  /* 0x00009f001d007a0c */ /* 0x000fe20003f26270 */
[----:B------:R-:W-:Y:S01]  /*7320*/  CS2R R56, SRZ ;  /* 0x0000000000387805 */ /* 0x000fe2000001ff00 */
[----:B------:R-:W-:-:S02]  /*7330*/  ISETP.GE.AND P0, PT, R11, c[0x0][0x27c], PT ;  /* 0x00009f000b007a0c */ /* 0x000fc40003f06270 */
[----:B------:R-:W-:Y:S01]  /*7340*/  IADD3 R9, R29, 0x20, RZ ;  /* 0x000000201d097810 */ /* 0x000fe20007ffe0ff */
[----:B------:R-:W-:Y:S01]  /*7350*/  CS2R R40, SRZ ;  /* 0x0000000000287805 */ /* 0x000fe2000001ff00 */
[----:B------:R-:W-:-:S07]  /*7360*/  CS2R R54, SRZ ;  /* 0x0000000000367805 */ /* 0x000fce000001ff00 */
[C---:B------:R-:W-:Y:S02]  /*7370*/  @!P1 IMAD.WIDE R32, R29.reuse, 0x2, R38 ;  /* 0x000000021d209825 */ /* 0x040fe400078e0226 */
[----:B------:R-:W-:Y:S02]  /*7380*/  @!P0 SHF.R.S32.HI R8, RZ, 0x1f, R11 ;  /* 0x0000001fff088819 */ /* 0x000fe4000001140b */
[----:B------:R-:W-:Y:S01]  /*7390*/  @!P1 IMAD.WIDE R12, R29, 0x2, R46 ;  /* 0x000000021d0c9825 */ /* 0x000fe200078e022e */
[----:B------:R1:W5:Y:S01]  /*73a0*/  @!P1 LD.E.64 R42, [R32.64] ;  /* 0x00000006202a9980 */ /* 0x000362000c101b00 */
[----:B------:R-:W-:-:S03]  /*73b0*/  @!P0 LEA.HI R11, R8, R11, RZ, 0x2 ;  /* 0x0000000b080b8211 */ /* 0x000fc600078f10ff */
[----:B------:R2:W5:Y:S01]  /*73c0*/  @!P1 LD.E.64 R56, [R12.64] ;  /* 0x000000060c389980 */ /* 0x000562000c101b00 */
[----:B------:R-:W-:Y:S02]  /*73d0*/  @!P0 LOP3.LUT R11, R11, 0xfffffffc, RZ, 0xc0, !PT ;  /* 0xfffffffc0b0b8812 */ /* 0x000fe400078ec0ff */
[----:B------:R-:W-:-:S03]  /*73e0*/  ISETP.GE.AND P1, PT, R9, c[0x0][0x27c], PT ;  /* 0x00009f0009007a0c */ /* 0x000fc60003f26270 */
[----:B------:R-:W-:Y:S01]  /*73f0*/  @!P0 IMAD.WIDE R14, R11, 0x2, R38 ;  /* 0x000000020b0e8825 */ /* 0x000fe200078e0226 */
[----:B------:R-:W-:-:S03]  /*7400*/  IADD3 R8, R29, 0x30, RZ ;  /* 0x000000301d087810 */ /* 0x000fc60007ffe0ff */
[----:B------:R-:W-:Y:S01]  /*7410*/  @!P0 IMAD.WIDE R30, R11, 0x2, R46 ;  /* 0x000000020b1e8825 */ /* 0x000fe200078e022e */
[----:B------:R3:W5:Y:S04]  /*7420*/  @!P0 LD.E.64 R40, [R14.64] ;  /* 0x000000060e288980 */ /* 0x000768000c101b00 */
[----:B------:R4:W5:Y:S01]  /*7430*/  @!P0 LD.E.64 R54, [R30.64] ;  /* 0x000000061e368980 */ /* 0x000962000c101b00 */
[----:B------:R-:W-:Y:S02]  /*7440*/  ISETP.GE.AND P0, PT, R8, c[0x0][0x27c], PT ;  /* 0x00009f0008007a0c */ /* 0x000fe40003f06270 */
[----:B------:R-:W-:-:S04]  /*7450*/  @!P1 SHF.R.S32.HI R10, RZ, 0x1f, R9 ;  /* 0x0000001fff0a9819 */ /* 0x000fc80000011409 */
[----:B------:R-:W-:-:S07]  /*7460*/  @!P1 LEA.HI R10, R10, R9, RZ, 0x2 ;  /* 0x000000090a0a9211 */ /* 0x000fce00078f10ff */
[----:B------:R-:W-:Y:S02]  /*7470*/  @!P0 SHF.R.S32.HI R9, RZ, 0x1f, R8 ;  /* 0x0000001fff098819 */ /* 0x000fe40000011408 */
[----:B------:R-:W-:Y:S02]  /*7480*/  @!P1 LOP3.LUT R11, R10, 0xfffffffc, RZ, 0xc0, !PT ;  /* 0xfffffffc0a0b9812 */ /* 0x000fe400078ec0ff */
[----:B------:R-:W-:Y:S01]  /*7490*/  @!P0 LEA.HI R9, R9, R8, RZ, 0x2 ;  /* 0x0000000809098211 */ /* 0x000fe200078f10ff */
[----:B-1----:R-:W-:-:S03]  /*74a0*/  CS2R R32, SRZ ;  /* 0x0000000000207805 */ /* 0x002fc6000001ff00 */
[----:B------:R-:W-:Y:S01]  /*74b0*/  @!P0 LOP3.LUT R9, R9, 0xfffffffc, RZ, 0xc0, !PT ;  /* 0xfffffffc09098812 */ /* 0x000fe200078ec0ff */
[C---:B--2---:R-:W-:Y:S01]  /*74c0*/  @!P1 IMAD.WIDE R12, R11.reuse, 0x2, R38 ;  /* 0x000000020b0c9825 */ /* 0x044fe200078e0226 */
[----:B------:R-:W-:Y:S01]  /*74d0*/  CS2R R34, SRZ ;  /* 0x0000000000227805 */ /* 0x000fe2000001ff00 */
[----:B----4-:R-:W-:Y:S02]  /*74e0*/  CS2R R30, SRZ ;  /* 0x00000000001e7805 */ /* 0x010fe4000001ff00 */
[----:B------:R-:W-:Y:S01]  /*74f0*/  @!P1 IMAD.WIDE R48, R11, 0x2, R46 ;  /* 0x000000020b309825 */ /* 0x000fe200078e022e */
[----:B------:R-:W-:Y:S01]  /*7500*/  IADD3 R8, R29, 0x50, RZ ;  /* 0x000000501d087810 */ /* 0x000fe20007ffe0ff */
[----:B------:R-:W-:Y:S01]  /*7510*/  CS2R R10, SRZ ;  /* 0x00000000000a7805 */ /* 0x000fe2000001ff00 */
[----:B------:R1:W5:Y:S01]  /*7520*/  @!P1 LD.E.64 R32, [R12.64] ;  /* 0x000000060c209980 */ /* 0x000362000c101b00 */
[----:B---3--:R-:W-:-:S03]  /*7530*/  @!P0 IMAD.WIDE R14, R9, 0x2, R38 ;  /* 0x00000002090e8825 */ /* 0x008fc600078e0226 */
[----:B------:R2:W5:Y:S01]  /*7540*/  @!P1 LD.E.64 R34, [R48.64] ;  /* 0x0000000630229980 */ /* 0x000562000c101b00 */
[----:B------:R-:W-:Y:S01]  /*7550*/  @!P0 IMAD.WIDE R50, R9, 0x2, R46 ;  /* 0x0000000209328825 */ /* 0x000fe200078e022e */
[----:B------:R-:W-:Y:S02]  /*7560*/  IADD3 R9, R29, 0x40, RZ ;  /* 0x000000401d097810 */ /* 0x000fe40007ffe0ff */
[----:B------:R3:W5:Y:S02]  /*7570*/  @!P0 LD.E.64 R30, [R14.64] ;  /* 0x000000060e1e8980 */ /* 0x000764000c101b00 */
[----:B------:R-:W-:Y:S02]  /*7580*/  ISETP.GE.AND P1, PT, R9, c[0x0][0x27c], PT ;  /* 0x00009f0009007a0c */ /* 0x000fe40003f26270 */
[----:B------:R4:W5:Y:S01]  /*7590*/  @!P0 LD.E.64 R10, [R50.64] ;  /* 0x00000006320a8980 */ /* 0x000962000c101b00 */
[----:B------:R-:W-:-:S10]  /*75a0*/  ISETP.GE.AND P0, PT, R8, c[0x0][0x27c], PT ;  /* 0x00009f0008007a0c */ /* 0x000fd40003f06270 */
[----:B-1----:R-:W-:-:S03]  /*75b0*/  @!P1 SHF.R.S32.HI R12, RZ, 0x1f, R9 ;  /* 0x0000001fff0c9819 */ /* 0x002fc60000011409 */
[----:B------:R-:W-:Y:S02]  /*75c0*/  @!P0 SHF.R.S32.HI R13, RZ, 0x1f, R8 ;  /* 0x0000001fff0d8819 */ /* 0x000fe40000011408 */
[----:B------:R-:W-:Y:S02]  /*75d0*/  @!P1 LEA.HI R12, R12, R9, RZ, 0x2 ;  /* 0x000000090c0c9211 */ /* 0x000fe400078f10ff */
[----:B------:R-:W-:Y:S02]  /*75e0*/  @!P0 LEA.HI R13, R13, R8, RZ, 0x2 ;  /* 0x000000080d0d8211 */ /* 0x000fe400078f10ff */
[----:B------:R-:W-:Y:S02]  /*75f0*/  @!P1 LOP3.LUT R9, R12, 0xfffffffc, RZ, 0xc0, !PT ;  /* 0xfffffffc0c099812 */ /* 0x000fe400078ec0ff */
[----:B------:R-:W-:Y:S01]  /*7600*/  @!P0 LOP3.LUT R13, R13, 0xfffffffc, RZ, 0xc0, !PT ;  /* 0xfffffffc0d0d8812 */ /* 0x000fe200078ec0ff */
[----:B---3--:R-:W-:Y:S02]  /*7610*/  CS2R R14, SRZ ;  /* 0x00000000000e7805 */ /* 0x008fe4000001ff00 */
[----:B--2---:R-:W-:Y:S01]  /*7620*/  @!P1 IMAD.WIDE R48, R9, 0x2, R38 ;  /* 0x0000000209309825 */ /* 0x004fe200078e0226 */
[----:B------:R-:W-:-:S03]  /*7630*/  CS2R R80, SRZ ;  /* 0x0000000000507805 */ /* 0x000fc6000001ff00 */
[----:B----4-:R-:W-:Y:S01]  /*7640*/  @!P1 IMAD.WIDE R50, R9, 0x2, R46 ;  /* 0x0000000209329825 */ /* 0x010fe200078e022e */
[----:B------:R1:W5:Y:S01]  /*7650*/  @!P1 LD.E.64 R14, [R48.64] ;  /* 0x00000006300e9980 */ /* 0x000362000c101b00 */
[----:B------:R-:W-:Y:S02]  /*7660*/  CS2R R8, SRZ ;  /* 0x0000000000087805 */ /* 0x000fe4000001ff00 */
[----:B------:R-:W-:-:S04]  /*7670*/  @!P0 IMAD.WIDE R38, R13, 0x2, R38 ;  /* 0x000000020d268825 */ /* 0x000fc800078e0226 */
[----:B------:R-:W-:Y:S01]  /*7680*/  @!P0 IMAD.WIDE R46, R13, 0x2, R46 ;  /* 0x000000020d2e8825 */ /* 0x000fe200078e022e */
[----:B------:R1:W5:Y:S01]  /*7690*/  @!P1 LD.E.64 R8, [R50.64] ;  /* 0x0000000632089980 */ /* 0x000362000c101b00 */
[----:B------:R-:W-:-:S03]  /*76a0*/  CS2R R12, SRZ ;  /* 0x00000000000c7805 */ /* 0x000fc6000001ff00 */
[----:B------:R1:W5:Y:S04]  /*76b0*/  @!P0 LD.E.64 R80, [R46.64] ;  /* 0x000000062e508980 */ /* 0x000368000c101b00 */
[----:B------:R1:W5:Y:S02]  /*76c0*/  @!P0 LD.E.64 R12, [R38.64] ;  /* 0x00000006260c8980 */ /* 0x000364000c101b00 */
.L_x_102:
[----:B------:R-:W-:Y:S05]  /*76d0*/  BSYNC B0 ;  /* 0x0000000000007941 */ /* 0x000fea0003800000 */
.L_x_101:
[----:B-----5:R-:W-:Y:S01]  /*76e0*/  IMAD.MOV.U32 R75, RZ, RZ, R43 ;  /* 0x000000ffff4b7224 */ /* 0x020fe200078e002b */
[--C-:B------:R-:W-:Y:S01]  /*76f0*/  SHF.R.U64 R37, R30, 0x10, R31.reuse ;  /* 0x000000101e257819 */ /* 0x100fe2000000121f */
[--C-:B------:R-:W-:Y:S01]  /*7700*/  IMAD.MOV.U32 R65, RZ, RZ, R31.reuse ;  /* 0x000000ffff417224 */ /* 0x100fe200078e001f */
[----:B------:R-:W-:Y:S01]  /*7710*/  SHF.R.U32.HI R64, RZ, 0x10, R31 ;  /* 0x00000010ff407819 */ /* 0x000fe2000001161f */
[--C-:B------:R-:W-:Y:S01]  /*7720*/  IMAD.MOV.U32 R61, RZ, RZ, R13.reuse ;  /* 0x000000ffff3d7224 */ /* 0x100fe200078e000d */
[----:B-1----:R-:W-:Y:S01]  /*7730*/  SHF.R.U64 R51, R12, 0x10, R13 ;  /* 0x000000100c337819 */ /* 0x002fe2000000120d */
[----:B------:R-:W-:Y:S01]  /*7740*/  IMAD.MOV.U32 R60, RZ, RZ, R56 ;  /* 0x000000ffff3c7224 */ /* 0x000fe200078e0038 */
[--C-:B------:R-:W-:Y:S01]  /*7750*/  SHF.R.U64 R62, R14, 0x10, R15.reuse ;  /* 0x000000100e3e7819 */ /* 0x100fe2000000120f */
[----:B------:R-:W-:Y:S01]  /*7760*/  IMAD.MOV.U32 R48, RZ, RZ, R40 ;  /* 0x000000ffff307224 */ /* 0x000fe200078e0028 */
[----:B------:R-:W-:Y:S01]  /*7770*/  SHF.R.U32.HI R31, RZ, 0x10, R15 ;  /* 0x00000010ff1f7819 */ /* 0x000fe2000001160f */
[----:B------:R-:W-:Y:S01]  /*7780*/  IMAD.MOV.U32 R66, RZ, RZ, R30 ;  /* 0x000000ffff427224 */ /* 0x000fe200078e001e */
[----:B------:R-:W-:Y:S01]  /*7790*/  SHF.R.U32.HI R13, RZ, 0x10, R13 ;  /* 0x00000010ff0d7819 */ /* 0x000fe2000001160d */
[----:B------:R-:W-:Y:S01]  /*77a0*/  IMAD.MOV.U32 R70, RZ, RZ, R32 ;  /* 0x000000ffff467224 */ /* 0x000fe200078e0020 */
[----:B------:R-:W-:Y:S01]  /*77b0*/  PRMT R51, R51, 0x5410, R75 ;  /* 0x0000541033337816 */ /* 0x000fe2000000004b */
[----:B------:R-:W-:Y:S01]  /*77c0*/  IMAD.MOV.U32 R59, RZ, RZ, R55 ;  /* 0x000000ffff3b7224 */ /* 0x000fe200078e0037 */
[----:B------:R-:W-:Y:S01]  /*77d0*/  PRMT R31, R31, 0x5410, R62 ;  /* 0x000054101f1f7816 */ /* 0x000fe2000000003e */
[----:B------:R-:W-:Y:S01]  /*77e0*/  IMAD.MOV.U32 R58, RZ, RZ, R54 ;  /* 0x000000ffff3a7224 */ /* 0x000fe200078e0036 */
[----:B------:R-:W-:Y:S01]  /*77f0*/  SHF.R.S32.HI R62, RZ, 0x1f, R25 ;  /* 0x0000001fff3e7819 */ /* 0x000fe20000011419 */
[----:B------:R-:W-:Y:S01]  /*7800*/  IMAD.MOV.U32 R73, RZ, RZ, R41 ;  /* 0x000000ffff497224 */ /* 0x000fe200078e0029 */
[----:B------:R-:W-:Y:S01]  /*7810*/  PRMT R13, R13, 0x5410, R51 ;  /* 0x000054100d0d7816 */ /* 0x000fe20000000033 */
[--C-:B------:R-:W-:Y:S01]  /*7820*/  IMAD.MOV.U32 R47, RZ, RZ, R57.reuse ;  /* 0x000000ffff2f7224 */ /* 0x100fe200078e0039 */
[----:B------:R-:W-:Y:S01]  /*7830*/  SHF.R.U32.HI R30, RZ, 0x10, R57 ;  /* 0x00000010ff1e7819 */ /* 0x000fe20000011639 */
[----:B------:R-:W-:Y:S01]  /*7840*/  IMAD.MOV.U32 R52, RZ, RZ, R42 ;  /* 0x000000ffff347224 */ /* 0x000fe200078e002a */
[----:B------:R-:W-:Y:S01]  /*7850*/  PRMT R51, R60, 0x7610, R51 ;  /* 0x000076103c337816 */ /* 0x000fe20000000033 */
[----:B------:R-:W-:Y:S01]  /*7860*/  IMAD.MOV.U32 R67, RZ, RZ, R33 ;  /* 0x000000ffff437224 */ /* 0x000fe200078e0021 */
[----:B------:R-:W-:Y:S01]  /*7870*/  LEA.HI R60, R62, R25, RZ, 0x3 ;  /* 0x000000193e3c7211 */ /* 0x000fe200078f18ff */
[----:B------:R-:W-:Y:S01]  /*7880*/  IMAD.MOV.U32 R38, RZ, RZ, R10 ;  /* 0x000000ffff267224 */ /* 0x000fe200078e000a */
[----:B------:R-:W-:Y:S01]  /*7890*/  PRMT R48, R48, 0x5410, R30 ;  /* 0x0000541030307816 */ /* 0x000fe2000000001e */
[----:B------:R-:W-:Y:S01]  /*78a0*/  IMAD.MOV.U32 R53, RZ, RZ, R11 ;  /* 0x000000ffff357224 */ /* 0x000fe200078e000b */
[----:B------:R-:W-:Y:S01]  /*78b0*/  LOP3.LUT R30, R60, 0xfffffff8, RZ, 0xc0, !PT ;  /* 0xfffffff83c1e7812 */ /* 0x000fe200078ec0ff */
[----:B------:R-:W-:Y:S01]  /*78c0*/  IMAD.MOV.U32 R63, RZ, RZ, R15 ;  /* 0x000000ffff3f7224 */ /* 0x000fe200078e000f */
[--C-:B------:R-:W-:Y:S01]  /*78d0*/  SHF.R.U64 R50, R42, 0x10, R43.reuse ;  /* 0x000000102a327819 */ /* 0x100fe2000000122b */
[----:B------:R-:W-:Y:S01]  /*78e0*/  IMAD.MOV.U32 R42, RZ, RZ, R34 ;  /* 0x000000ffff2a7224 */ /* 0x000fe200078e0022 */
[----:B------:R-:W-:Y:S01]  /*78f0*/  SHF.R.U32.HI R72, RZ, 0x10, R43 ;  /* 0x00000010ff487819 */ /* 0x000fe2000001162b */
[----:B------:R-:W-:Y:S01]  /*7900*/  IMAD.IADD R30, R25, 0x1, -R30 ;  /* 0x00000001191e7824 */ /* 0x000fe200078e0a1e */
[----:B------:R-:W-:Y:S01]  /*7910*/  SHF.R.U32.HI R43, RZ, 0x10, R41 ;  /* 0x00000010ff2b7819 */ /* 0x000fe20000011629 */
[----:B------:R-:W-:Y:S01]  /*7920*/  IMAD.MOV.U32 R28, RZ, RZ, R80 ;  /* 0x000000ffff1c7224 */ /* 0x000fe200078e0050 */
[----:B------:R-:W-:Y:S01]  /*7930*/  SHF.R.U64 R49, R56, 0x10, R57 ;  /* 0x0000001038317819 */ /* 0x000fe20000001239 */
[----:B------:R-:W-:Y:S01]  /*7940*/  IMAD.MOV.U32 R57, RZ, RZ, R35 ;  /* 0x000000ffff397224 */ /* 0x000fe200078e0023 */
[----:B------:R-:W-:Y:S01]  /*7950*/  SHF.R.U64 R45, R54, 0x10, R55 ;  /* 0x00000010362d7819 */ /* 0x000fe20000001237 */
[----:B------:R-:W-:Y:S01]  /*7960*/  IMAD R54, R78, -0x80, R83 ;  /* 0xffffff804e367824 */ /* 0x000fe200078e0253 */
[----:B------:R-:W-:Y:S01]  /*7970*/  SHF.R.U32.HI R56, RZ, 0x10, R55 ;  /* 0x00000010ff387819 */ /* 0x000fe20000011637 */
[----:B------:R-:W-:-:S04]  /*7980*/  DEPBAR.LE SB0, 0x1 ;  /* 0x000080400000791a */ /* 0x000fc80000000000 */
[----:B------:R-:W-:Y:S01]  /*7990*/  SHF.R.U64 R46, R40, 0x10, R41 ;  /* 0x00000010282e7819 */ /* 0x000fe20000001229 */
[----:B------:R-:W-:Y:S01]  /*79a0*/  BSSY B1, `(.L_x_103) ;  /* 0x0000133000017945 */ /* 0x000fe20003800000 */
[----:B------:R-:W-:Y:S02]  /*79b0*/  PRMT R45, R45, 0x5410, R43 ;  /* 0x000054102d2d7816 */ /* 0x000fe4000000002b */
[----:B------:R-:W-:Y:S02]  /*79c0*/  SHF.R.U32.HI R39, RZ, 0x10, R33 ;  /* 0x00000010ff277819 */ /* 0x000fe40000011621 */
[--C-:B------:R-:W-:Y:S01]  /*79d0*/  SHF.R.U64 R40, R34, 0x10, R35.reuse ;  /* 0x0000001022287819 */ /* 0x100fe20000001223 */
[----:B------:R-:W-:Y:S01]  /*79e0*/  IMAD.MOV.U32 R34, RZ, RZ, R8 ;  /* 0x000000ffff227224 */ /* 0x000fe200078e0008 */
[----:B------:R-:W-:Y:S01]  /*79f0*/  PRMT R43, R70, 0x5410, R56 ;  /* 0x00005410462b7816 */ /* 0x000fe20000000038 */
[----:B------:R-:W-:Y:S01]  /*7a00*/  IMAD.SHL.U32 R56, R30, 0x40, RZ ;  /* 0x000000401e387824 */ /* 0x000fe200078e00ff */
[----:B------:R-:W-:-:S02]  /*7a10*/  SHF.R.U32.HI R55, RZ, 0x10, R35 ;  /* 0x00000010ff377819 */ /* 0x000fc40000011623 */
[----:B------:R-:W-:Y:S02]  /*7a20*/  PRMT R40, R40, 0x5410, R39 ;  /* 0x0000541028287816 */ /* 0x000fe40000000027 */
[----:B------:R-:W-:Y:S02]  /*7a30*/  PRMT R39, R66, 0x5410, R55 ;  /* 0x0000541042277816 */ /* 0x000fe40000000037 */
[----:B------:R-:W-:Y:S02]  /*7a40*/  LOP3.LUT R55, R56, 0x1c0, RZ, 0xc0, !PT ;  /* 0x000001c038377812 */ /* 0x000fe400078ec0ff */
[----:B------:R-:W-:Y:S02]  /*7a50*/  LOP3.LUT P1, RZ, R30, 0x4, RZ, 0xc0, !PT ;  /* 0x000000041eff7812 */ /* 0x000fe4000782c0ff */
[----:B------:R-:W-:Y:S02]  /*7a60*/  LOP3.LUT R30, R55, 0x18, R36, 0xf8, !PT ;  /* 0x00000018371e7812 */ /* 0x000fe400078ef824 */
[----:B------:R-:W-:-:S02]  /*7a70*/  SHF.R.U32.HI R55, RZ, 0x3, R55 ;  /* 0x00000003ff377819 */ /* 0x000fc40000011637 */
[----:B------:R-:W-:Y:S02]  /*7a80*/  IMNMX R54, R54, 0x80, PT ;  /* 0x0000008036367817 */ /* 0x000fe40003800200 */
[----:B------:R-:W-:Y:S02]  /*7a90*/  LOP3.LUT R30, R30, R55, RZ, 0x3c, !PT ;  /* 0x000000371e1e7212 */ /* 0x000fe400078e3cff */
[----:B------:R-:W-:Y:S02]  /*7aa0*/  ISETP.GE.AND P0, PT, R25, R54, PT ;  /* 0x000000361900720c */ /* 0x000fe40003f06270 */
[----:B------:R-:W-:Y:S01]  /*7ab0*/  SHF.R.U64 R41, R32, 0x10, R33 ;  /* 0x0000001020297819 */ /* 0x000fe20000001221 */
[----:B------:R-:W-:Y:S01]  /*7ac0*/  IMAD.MOV.U32 R32, RZ, RZ, R14 ;  /* 0x000000ffff207224 */ /* 0x000fe200078e000e */
[--C-:B------:R-:W-:Y:S01]  /*7ad0*/  SHF.R.U64 R35, R10, 0x10, R11.reuse ;  /* 0x000000100a237819 */ /* 0x100fe2000000120b */
[----:B------:R-:W-:Y:S01]  /*7ae0*/  IMAD.MOV.U32 R14, RZ, RZ, R12 ;  /* 0x000000ffff0e7224 */ /* 0x000fe200078e000c */
[----:B------:R-:W-:Y:S01]  /*7af0*/  SHF.R.U32.HI R12, RZ, 0x10, R11 ;  /* 0x00000010ff0c7819 */ /* 0x000fe2000001160b */
[----:B------:R-:W-:Y:S01]  /*7b00*/  IMAD R30, R19, 0x200, R30 ;  /* 0x00000200131e7824 */ /* 0x000fe200078e021e */
[--C-:B------:R-:W-:Y:S01]  /*7b10*/  SHF.R.U64 R10, R8, 0x10, R9.reuse ;  /* 0x00000010080a7819 */ /* 0x100fe20000001209 */
[--C-:B------:R-:W-:Y:S01]  /*7b20*/  IMAD.MOV.U32 R11, RZ, RZ, R9.reuse ;  /* 0x000000ffff0b7224 */ /* 0x100fe200078e0009 */
[----:B------:R-:W-:Y:S01]  /*7b30*/  SHF.R.U32.HI R33, RZ, 0x10, R9 ;  /* 0x00000010ff217819 */ /* 0x000fe20000011609 */
[----:B------:R-:W-:Y:S01]  /*7b40*/  IMAD.MOV.U32 R9, RZ, RZ, R81 ;  /* 0x000000ffff097224 */ /* 0x000fe200078e0051 */
[----:B------:R-:W-:-:S02]  /*7b50*/  PRMT R36, R12, 0x7610, R36 ;  /* 0x000076100c247816 */ /* 0x000fc40000000024 */
[----:B------:R-:W-:Y:S02]  /*7b60*/  PRMT R47, R47, 0x5410, R73 ;  /* 0x000054102f2f7816 */ /* 0x000fe40000000049 */
[----:B------:R-:W-:Y:S02]  /*7b70*/  IADD3 R12, R30, 0x20, RZ ;  /* 0x000000201e0c7810 */ /* 0x000fe40007ffe0ff */
[--C-:B------:R-:W-:Y:S02]  /*7b80*/  SHF.R.U64 R8, R80, 0x10, R81.reuse ;  /* 0x0000001050087819 */ /* 0x100fe40000001251 */
[----:B------:R-:W-:Y:S02]  /*7b90*/  SHF.R.U32.HI R15, RZ, 0x10, R81 ;  /* 0x00000010ff0f7819 */ /* 0x000fe40000011651 */
[----:B------:R-:W-:Y:S02]  /*7ba0*/  @P1 IADD3 R12, R30, -0x20, RZ ;  /* 0xffffffe01e0c1810 */ /* 0x000fe40007ffe0ff */
[----:B------:R-:W-:-:S02]  /*7bb0*/  PRMT R50, R50, 0x5410, R47 ;  /* 0x0000541032327816 */ /* 0x000fc4000000002f */
[----:B------:R-:W-:Y:S02]  /*7bc0*/  PRMT R49, R49, 0x5410, R72 ;  /* 0x0000541031317816 */ /* 0x000fe40000000048 */
[----:B------:R-:W-:Y:S02]  /*7bd0*/  PRMT R42, R42, 0x5410, R67 ;  /* 0x000054102a2a7816 */ /* 0x000fe40000000043 */
[----:B------:R-:W-:Y:S02]  /*7be0*/  PRMT R38, R38, 0x5410, R65 ;  /* 0x0000541026267816 */ /* 0x000fe40000000041 */
[----:B------:R-:W-:Y:S02]  /*7bf0*/  PRMT R35, R35, 0x5410, R64 ;  /* 0x0000541023237816 */ /* 0x000fe40000000040 */
[----:B------:R-:W-:Y:S02]  /*7c00*/  PRMT R32, R63, 0x5410, R32 ;  /* 0x000054103f207816 */ /* 0x000fe40000000020 */
        /* <DEDUP_REMOVED lines=9> */
[----:B------:R-:W-:Y:S02]  /*7ca0*/  LEA R30, R30, 0xc100, 0x1 ;  /* 0x0000c1001e1e7811 */ /* 0x000fe400078e08ff */
[----:B------:R-:W-:Y:S01]  /*7cb0*/  LEA R12, R12, 0xc100, 0x1 ;  /* 0x0000c1000c0c7811 */ /* 0x000fe200078e08ff */
[----:B------:R-:W-:Y:S06]  /*7cc0*/  BAR.SYNC.DEFER_BLOCKING 0x0 ;  /* 0x0000000000007b1d */ /* 0x000fec0000010000 */
[----:B------:R-:W-:Y:S05]  /*7cd0*/  @P0 BRA `(.L_x_104) ;  /* 0x00000ff000000947 */ /* 0x000fea0003800000 */
[----:B------:R-:W-:Y:S01]  /*7ce0*/  ISETP.GE.AND P0, PT, R29, c[0x0][0x27c], PT ;  /* 0x00009f001d007a0c */ /* 0x000fe20003f06270 */
[----:B------:R-:W-:-:S12]  /*7cf0*/  BSSY B0, `(.L_x_105) ;  /* 0x0000028000007945 */ /* 0x000fd80003800000 */
[----:B------:R-:W-:Y:S05]  /*7d00*/  @P0 BRA `(.L_x_106) ;  /* 0x0000026000000947 */ /* 0x000fea0003800000 */
[----:B------:R-:W1:Y:S01]  /*7d10*/  LDS.128 R8, [R30] ;  /* 0x000000001e087984 */ /* 0x000e620000000c00 */
[----:B------:R-:W-:Y:S02]  /*7d20*/  HADD2.F32 R53, -RZ, R51.H0_H0 ;  /* 0x20000033ff357230 */ /* 0x000fe40000004100 */
[----:B------:R-:W-:Y:S02]  /*7d30*/  HADD2.F32 R59, -RZ, R49.H0_H0 ;  /* 0x20000031ff3b7230 */ /* 0x000fe40000004100 */
[----:B------:R-:W-:Y:S02]  /*7d40*/  HADD2.F32 R60, -RZ, R50.H0_H0 ;  /* 0x20000032ff3c7230 */ /* 0x000fe40000004100 */
[----:B------:R-:W-:Y:S02]  /*7d50*/  HADD2.F32 R61, -RZ, R52.H0_H0 ;  /* 0x20000034ff3d7230 */ /* 0x000fe40000004100 */
[----:B------:R-:W-:Y:S02]  /*7d60*/  HADD2.F32 R64, -RZ, R51.H1_H1 ;  /* 0x30000033ff407230 */ /* 0x000fe40000004100 */
[----:B-1----:R-:W-:-:S02]  /*7d70*/  HADD2.F32 R56, -RZ, R8.H0_H0 ;  /* 0x20000008ff387230 */ /* 0x002fc40000004100 */
[----:B------:R-:W-:Y:S02]  /*7d80*/  HADD2.F32 R58, -RZ, R8.H1_H1 ;  /* 0x30000008ff3a7230 */ /* 0x000fe40000004100 */
[--C-:B------:R-:W-:Y:S01]  /*7d90*/  HADD2.F32 R55, -RZ, R9.reuse.H1_H1 ;  /* 0x30000009ff377230 */ /* 0x100fe20000004100 */
[----:B------:R-:W-:Y:S01]  /*7da0*/  FMUL.FTZ R63, R56, R53 ;  /* 0x00000035383f7220 */ /* 0x000fe20000410000 */
[----:B------:R-:W-:Y:S02]  /*7db0*/  HADD2.F32 R8, -RZ, R9.H0_H0 ;  /* 0x20000009ff087230 */ /* 0x000fe40000004100 */
[--C-:B------:R-:W-:Y:S02]  /*7dc0*/  HADD2.F32 R9, -RZ, R10.reuse.H0_H0 ;  /* 0x2000000aff097230 */ /* 0x100fe40000004100 */
[----:B------:R-:W-:Y:S02]  /*7dd0*/  HADD2.F32 R57, -RZ, R10.H1_H1 ;  /* 0x3000000aff397230 */ /* 0x000fe40000004100 */
[----:B------:R-:W-:-:S02]  /*7de0*/  HADD2.F32 R10, -RZ, R11.H0_H0 ;  /* 0x2000000bff0a7230 */ /* 0x000fc40000004100 */
[----:B------:R-:W-:Y:S01]  /*7df0*/  HADD2.F32 R62, -RZ, R11.H1_H1 ;  /* 0x3000000bff3e7230 */ /* 0x000fe20000004100 */
[----:B------:R-:W-:Y:S02]  /*7e00*/  FMUL.FTZ R11, R58, R53 ;  /* 0x000000353a0b7220 */ /* 0x000fe40000410000 */
[CC--:B------:R-:W-:Y:S02]  /*7e10*/  FMUL.FTZ R53, R55.reuse, R59.reuse ;  /* 0x0000003b37357220 */ /* 0x0c0fe40000410000 */
[C---:B------:R-:W-:Y:S02]  /*7e20*/  FMUL.FTZ R59, R8.reuse, R59 ;  /* 0x0000003b083b7220 */ /* 0x040fe40000410000 */
[-C--:B------:R-:W-:Y:S01]  /*7e30*/  FFMA.FTZ R53, R8, R60.reuse, -R53 ;  /* 0x0000003c08357223 */ /* 0x080fe20000010835 */
[----:B------:R-:W-:Y:S01]  /*7e40*/  HADD2.F32 R8, -RZ, R50.H1_H1 ;  /* 0x30000032ff087230 */ /* 0x000fe20000004100 */
[----:B------:R-:W-:Y:S01]  /*7e50*/  FFMA.FTZ R60, R55, R60, R59 ;  /* 0x0000003c373c7223 */ /* 0x000fe2000001003b */
[----:B------:R-:W-:Y:S01]  /*7e60*/  HADD2.F32 R59, -RZ, R48.H1_H1 ;  /* 0x30000030ff3b7230 */ /* 0x000fe20000004100 */
[-C--:B------:R-:W-:Y:S01]  /*7e70*/  FFMA.FTZ R11, R56, R61.reuse, -R11 ;  /* 0x0000003d380b7223 */ /* 0x080fe2000001080b */
[----:B------:R-:W-:Y:S01]  /*7e80*/  HADD2.F32 R56, -RZ, R49.H1_H1 ;  /* 0x30000031ff387230 */ /* 0x000fe20000004100 */
[----:B------:R-:W-:-:S02]  /*7e90*/  FFMA.FTZ R58, R58, R61, R63 ;  /* 0x0000003d3a3a7223 */ /* 0x000fc4000001003f */
[-C--:B------:R-:W-:Y:S02]  /*7ea0*/  FMUL.FTZ R55, R57, R8.reuse ;  /* 0x0000000839377220 */ /* 0x080fe40000410000 */
[-C--:B------:R-:W-:Y:S02]  /*7eb0*/  FMUL.FTZ R61, R62, R59.reuse ;  /* 0x0000003b3e3d7220 */ /* 0x080fe40000410000 */
[C---:B------:R-:W-:Y:S02]  /*7ec0*/  FMUL.FTZ R8, R9.reuse, R8 ;  /* 0x0000000809087220 */ /* 0x040fe40000410000 */
[----:B------:R-:W-:Y:S02]  /*7ed0*/  FMUL.FTZ R59, R10, R59 ;  /* 0x0000003b0a3b7220 */ /* 0x000fe40000410000 */
[----:B------:R-:W-:Y:S01]  /*7ee0*/  FFMA.FTZ R55, R9, R64, -R55 ;  /* 0x0000004009377223 */ /* 0x000fe20000010837 */
[----:B------:R-:W-:Y:S01]  /*7ef0*/  F2FP.PACK_AB R9, R60, R53 ;  /* 0x000000353c09723e */ /* 0x000fe200000000ff */
[----:B------:R-:W-:-:S02]  /*7f00*/  FFMA.FTZ R61, R10, R56, -R61 ;  /* 0x000000380a3d7223 */ /* 0x000fc4000001083d */
[----:B------:R-:W-:Y:S01]  /*7f10*/  FFMA.FTZ R64, R57, R64, R8 ;  /* 0x0000004039407223 */ /* 0x000fe20000010008 */
[----:B------:R-:W-:Y:S01]  /*7f20*/  F2FP.PACK_AB R8, R58, R11 ;  /* 0x0000000b3a08723e */ /* 0x000fe200000000ff */
[----:B------:R-:W-:-:S03]  /*7f30*/  FFMA.FTZ R56, R62, R56, R59 ;  /* 0x000000383e387223 */ /* 0x000fc6000001003b */
[----:B------:R-:W-:Y:S02]  /*7f40*/  F2FP.PACK_AB R10, R64, R55 ;  /* 0x00000037400a723e */ /* 0x000fe400000000ff */
[----:B------:R-:W-:-:S05]  /*7f50*/  F2FP.PACK_AB R11, R56, R61 ;  /* 0x0000003d380b723e */ /* 0x000fca00000000ff */
[----:B------:R1:W-:Y:S02]  /*7f60*/  STS.128 [R30], R8 ;  /* 0x000000081e007388 */ /* 0x0003e40000000c00 */
.L_x_106:
[----:B------:R-:W-:Y:S05]  /*7f70*/  BSYNC B0 ;  /* 0x0000000000007941 */ /* 0x000fea0003800000 */
.L_x_105:
[----:B-1----:R-:W-:Y:S01]  /*7f80*/  IADD3 R8, R29, 0x10, RZ ;  /* 0x000000101d087810 */ /* 0x002fe20007ffe0ff */
[----:B------:R-:W-:Y:S03]  /*7f90*/  BSSY B0, `(.L_x_107) ;  /* 0x0000029000007945 */ /* 0x000fe60003800000 */
[----:B------:R-:W-:-:S13]  /*7fa0*/  ISETP.GE.AND P0, PT, R8, c[0x0][0x27c], PT ;  /* 0x00009f0008007a0c */ /* 0x000fda0003f06270 */
        /* <DEDUP_REMOVED lines=39> */
.L_x_108:
[----:B------:R-:W-:Y:S05]  /*8220*/  BSYNC B0 ;  /* 0x0000000000007941 */ /* 0x000fea0003800000 */
.L_x_107:
[----:B-1----:R-:W-:Y:S01]  /*8230*/  IADD3 R8, R29, 0x20, RZ ;  /* 0x000000201d087810 */ /* 0x002fe20007ffe0ff */
[----:B------:R-:W-:Y:S03]  /*8240*/  BSSY B0, `(.L_x_109) ;  /* 0x0000029000007945 */ /* 0x000fe60003800000 */
[----:B------:R-:W-:-:S13]  /*8250*/  ISETP.GE.AND P0, PT, R8, c[0x0][0x27c], PT ;  /* 0x00009f0008007a0c */ /* 0x000fda0003f06270 */
[----:B------:R-:W-:Y:S05]  /*8260*/  @P0 BRA `(.L_x_110) ;  /* 0x0000026000000947 */ /* 0x000fea0003800000 */
[----:B------:R-:W1:Y:S01]  /*8270*/  LDS.128 R8, [R30+0x4000] ;  /* 0x004000001e087984 */ /* 0x000e620000000c00 */
        /* <DEDUP_REMOVED lines=36> */
[----:B------:R1:W-:Y:S02]  /*84c0*/  STS.128 [R30+0x4000], R8 ;  /* 0x004000081e007388 */ /* 0x0003e40000000c00 */
.L_x_110:
[----:B------:R-:W-:Y:S05]  /*84d0*/  BSYNC B0 ;  /* 0x0000000000007941 */ /* 0x000fea0003800000 */
.L_x_109:
[----:B-1----:R-:W-:Y:S01]  /*84e0*/  IADD3 R8, R29, 0x30, RZ ;  /* 0x000000301d087810 */ /* 0x002fe20007ffe0ff */
[----:B------:R-:W-:Y:S03]  /*84f0*/  BSSY B0, `(.L_x_111) ;  /* 0x0000029000007945 */ /* 0x000fe60003800000 */
[----:B------:R-:W-:-:S13]  /*8500*/  ISETP.GE.AND P0, PT, R8, c[0x0][0x27c], PT ;  /* 0x00009f0008007a0c */ /* 0x000fda0003f06270 */
[----:B------:R-:W-:Y:S05]  /*8510*/  @P0 BRA `(.L_x_112) ;  /* 0x0000026000000947 */ /* 0x000fea0003800000 */
[----:B------:R-:W1:Y:S01]  /*8520*/  LDS.128 R8, [R12+0x4000] ;  /* 0x004000000c087984 */ /* 0x000e620000000c00 */
[--C-:B------:R-:W-:Y:S02]  /*8530*/  HADD2.F32 R53, -RZ, R38.reuse.H0_H0 ;  /* 0x20000026ff357230 */ /* 0x100fe40000004100 */
        /* <DEDUP_REMOVED lines=19> */
[----:B------:R-:W-:Y:S01]  /*8670*/  HADD2.F32 R59, -RZ, R36.H0_H0 ;  /* 0x20000024ff3b7230 */ /* 0x000fe20000004100 */
        /* <DEDUP_REMOVED lines=16> */
.L_x_112:
[----:B------:R-:W-:Y:S05]  /*8780*/  BSYNC B0 ;  /* 0x0000000000007941 */ /* 0x000fea0003800000 */
.L_x_111:
[----:B-1----:R-:W-:Y:S01]  /*8790*/  IADD3 R8, R29, 0x40, RZ ;  /* 0x000000401d087810 */ /* 0x002fe20007ffe0ff */
[----:B------:R-:W-:Y:S03]  /*87a0*/  BSSY B0, `(.L_x_113) ;  /* 0x0000029000007945 */ /* 0x000fe60003800000 */
[----:B------:R-:W-:-:S13]  /*87b0*/  ISETP.GE.AND P0, PT, R8, c[0x0][0x27c], PT ;  /* 0x00009f0008007a0c */ /* 0x000fda0003f06270 */
[----:B------:R-:W-:Y:S05]  /*87c0*/  @P0 BRA `(.L_x_114) ;  /* 0x0000026000000947 */ /* 0x000fea0003800000 */
[----:B------:R-:W1:Y:S01]  /*87d0*/  LDS.128 R8, [R30+0x8000] ;  /* 0x008000001e087984 */ /* 0x000e620000000c00 */
[----:B------:R-:W-:Y:S02]  /*87e0*/  HADD2.F32 R53, -RZ, R34.H1_H1 ;  /* 0x30000022ff357230 */ /* 0x000fe40000004100 */
[----:B------:R-:W-:Y:S02]  /*87f0*/  HADD2.F32 R59, -RZ, R33.H1_H1 ;  /* 0x30000021ff3b7230 */ /* 0x000fe40000004100 */
[----:B------:R-:W-:Y:S02]  /*8800*/  HADD2.F32 R60, -RZ, R31.H1_H1 ;  /* 0x3000001fff3c7230 */ /* 0x000fe40000004100 */
[--C-:B------:R-:W-:Y:S02]  /*8810*/  HADD2.F32 R61, -RZ, R32.reuse.H1_H1 ;  /* 0x30000020ff3d7230 */ /* 0x100fe40000004100 */
[----:B------:R-:W-:Y:S02]  /*8820*/  HADD2.F32 R64, -RZ, R32.H0_H0 ;  /* 0x20000020ff407230 */ /* 0x000fe40000004100 */
        /* <DEDUP_REMOVED lines=13> */
[----:B------:R-:W-:Y:S01]  /*8900*/  HADD2.F32 R8, -RZ, R34.H0_H0 ;  /* 0x20000022ff087230 */ /* 0x000fe20000004100 */
[----:B------:R-:W-:Y:S01]  /*8910*/  FFMA.FTZ R60, R55, R60, R59 ;  /* 0x0000003c373c7223 */ /* 0x000fe2000001003b */
[----:B------:R-:W-:Y:S01]  /*8920*/  HADD2.F32 R59, -RZ, R33.H0_H0 ;  /* 0x20000021ff3b7230 */ /* 0x000fe20000004100 */
[-C--:B------:R-:W-:Y:S01]  /*8930*/  FFMA.FTZ R11, R56, R61.reuse, -R11 ;  /* 0x0000003d380b7223 */ /* 0x080fe2000001080b */
[----:B------:R-:W-:Y:S01]  /*8940*/  HADD2.F32 R56, -RZ, R31.H0_H0 ;  /* 0x2000001fff387230 */ /* 0x000fe20000004100 */
        /* <DEDUP_REMOVED lines=14> */
.L_x_114:
[----:B------:R-:W-:Y:S05]  /*8a30*/  BSYNC B0 ;  /* 0x0000000000007941 */ /* 0x000fea0003800000 */
.L_x_113:
[----:B-1----:R-:W-:-:S04]  /*8a40*/  IADD3 R8, R29, 0x50, RZ ;  /* 0x000000501d087810 */ /* 0x002fc80007ffe0ff */
        /* <DEDUP_REMOVED lines=40> */
.L_x_104:
[----:B------:R-:W-:Y:S05]  /*8cd0*/  BSYNC B1 ;  /* 0x0000000000017941 */ /* 0x000fea0003800000 */
.L_x_103:
[----:B------:R-:W-:-:S04]  /*8ce0*/  IADD3 R25, R25, 0x40, RZ ;  /* 0x0000004019197810 */ /* 0x000fc80007ffe0ff */
[----:B------:R-:W-:-:S13]  /*8cf0*/  ISETP.GE.AND P0, PT, R25, R54, PT ;  /* 0x000000361900720c */ /* 0x000fda0003f06270 */
[----:B------:R-:W-:Y:S05]  /*8d00*/  @P0 BRA `(.L_x_115) ;  /* 0x00003f9000000947 */ /* 0x000fea0003800000 */
[----:B------:R-:W-:Y:S01]  /*8d10*/  ISETP.GE.AND P0, PT, R29, c[0x0][0x27c], PT ;  /* 0x00009f001d007a0c */ /* 0x000fe20003f06270 */
[----:B------:R-:W-:-:S12]  /*8d20*/  BSSY B0, `(.L_x_116) ;  /* 0x0000028000007945 */ /* 0x000fd80003800000 */
[----:B------:R-:W-:Y:S05]  /*8d30*/  @P0 BRA `(.L_x_117) ;  /* 0x0000026000000947 */ /* 0x000fea0003800000 */
[----:B-1----:R-:W1:Y:S01]  /*8d40*/  LDS.128 R8, [R30+0x2000] ;  /* 0x002000001e087984 */ /* 0x002e620000000c00 */
[----:B------:R-:W-:Y:S02]  /*8d50*/  HADD2.F32 R25, -RZ, R51.H0_H0 ;  /* 0x20000033ff197230 */ /* 0x000fe40000004100 */
[--C-:B------:R-:W-:Y:S02]  /*8d60*/  HADD2.F32 R57, -RZ, R49.reuse.H0_H0 ;  /* 0x20000031ff397230 */ /* 0x100fe40000004100 */
[----:B------:R-:W-:Y:S02]  /*8d70*/  HADD2.F32 R59, -RZ, R52.H0_H0 ;  /* 0x20000034ff3b7230 */ /* 0x000fe40000004100 */
[--C-:B------:R-:W-:Y:S02]  /*8d80*/  HADD2.F32 R58, -RZ, R50.reuse.H0_H0 ;  /* 0x20000032ff3a7230 */ /* 0x100fe40000004100 */
[----:B------:R-:W-:Y:S02]  /*8d90*/  HADD2.F32 R50, -RZ, R50.H1_H1 ;  /* 0x30000032ff327230 */ /* 0x000fe40000004100 */
[----:B------:R-:W-:-:S02]  /*8da0*/  HADD2.F32 R49, -RZ, R49.H1_H1 ;  /* 0x30000031ff317230 */ /* 0x000fc40000004100 */
[--C-:B-1----:R-:W-:Y:S02]  /*8db0*/  HADD2.F32 R54, -RZ, R8.reuse.H0_H0 ;  /* 0x20000008ff367230 */ /* 0x102fe40000004100 */
[----:B------:R-:W-:Y:S02]  /*8dc0*/  HADD2.F32 R56, -RZ, R8.H1_H1 ;  /* 0x30000008ff387230 */ /* 0x000fe40000004100 */
[--C-:B------:R-:W-:Y:S01]  /*8dd0*/  HADD2.F32 R53, -RZ, R9.reuse.H1_H1 ;  /* 0x30000009ff357230 */ /* 0x100fe20000004100 */
[C---:B------:R-:W-:Y:S01]  /*8de0*/  FMUL.FTZ R60, R25.reuse, R54 ;  /* 0x00000036193c7220 */ /* 0x040fe20000410000 */
[----:B------:R-:W-:Y:S01]  /*8df0*/  HADD2.F32 R8, -RZ, R9.H0_H0 ;  /* 0x20000009ff087230 */ /* 0x000fe20000004100 */
[----:B------:R-:W-:Y:S01]  /*8e00*/  FMUL.FTZ R52, R25, R56 ;  /* 0x0000003819347220 */ /* 0x000fe20000410000 */
[--C-:B------:R-:W-:Y:S01]  /*8e10*/  HADD2.F32 R9, -RZ, R10.reuse.H0_H0 ;  /* 0x2000000aff097230 */ /* 0x100fe20000004100 */
[CC--:B------:R-:W-:Y:S01]  /*8e20*/  FMUL.FTZ R25, R57.reuse, R53.reuse ;  /* 0x0000003539197220 */ /* 0x0c0fe20000410000 */
[----:B------:R-:W-:Y:S01]  /*8e30*/  HADD2.F32 R55, -RZ, R10.H1_H1 ;  /* 0x3000000aff377230 */ /* 0x000fe20000004100 */
[-C--:B------:R-:W-:Y:S01]  /*8e40*/  FMUL.FTZ R57, R57, R8.reuse ;  /* 0x0000000839397220 */ /* 0x080fe20000410000 */
[--C-:B------:R-:W-:Y:S01]  /*8e50*/  HADD2.F32 R10, -RZ, R11.reuse.H0_H0 ;  /* 0x2000000bff0a7230 */ /* 0x100fe20000004100 */
[C---:B------:R-:W-:Y:S01]  /*8e60*/  FFMA.FTZ R25, R58.reuse, R8, -R25 ;  /* 0x000000083a197223 */ /* 0x040fe20000010819 */
[----:B------:R-:W-:Y:S01]  /*8e70*/  HADD2.F32 R11, -RZ, R11.H1_H1 ;  /* 0x3000000bff0b7230 */ /* 0x000fe20000004100 */
[----:B------:R-:W-:Y:S01]  /*8e80*/  FFMA.FTZ R52, R59, R54, -R52 ;  /* 0x000000363b347223 */ /* 0x000fe20000010834 */
[----:B------:R-:W-:Y:S01]  /*8e90*/  HADD2.F32 R8, -RZ, R48.H1_H1 ;  /* 0x30000030ff087230 */ /* 0x000fe20000004100 */
[----:B------:R-:W-:Y:S01]  /*8ea0*/  FFMA.FTZ R58, R58, R53, R57 ;  /* 0x000000353a3a7223 */ /* 0x000fe20000010039 */
[----:B------:R-:W-:Y:S01]  /*8eb0*/  HADD2.F32 R54, -RZ, R51.H1_H1 ;  /* 0x30000033ff367230 */ /* 0x000fe20000004100 */
[----:B------:R-:W-:-:S02]  /*8ec0*/  FMUL.FTZ R51, R50, R55 ;  /* 0x0000003732337220 */ /* 0x000fc40000410000 */
[----:B------:R-:W-:Y:S02]  /*8ed0*/  FMUL.FTZ R53, R50, R9 ;  /* 0x0000000932357220 */ /* 0x000fe40000410000 */
[C---:B------:R-:W-:Y:S02]  /*8ee0*/  FMUL.FTZ R50, R8.reuse, R11 ;  /* 0x0000000b08327220 */ /* 0x040fe40000410000 */
[----:B------:R-:W-:Y:S02]  /*8ef0*/  FMUL.FTZ R8, R8, R10 ;  /* 0x0000000a08087220 */ /* 0x000fe40000410000 */
[----:B------:R-:W-:Y:S01]  /*8f00*/  FFMA.FTZ R51, R54, R9, -R51 ;  /* 0x0000000936337223 */ /* 0x000fe20000010833 */
[----:B------:R-:W-:Y:S01]  /*8f10*/  F2FP.PACK_AB R9, R58, R25 ;  /* 0x000000193a09723e */ /* 0x000fe200000000ff */
[----:B------:R-:W-:Y:S02]  /*8f20*/  FFMA.FTZ R59, R59, R56, R60 ;  /* 0x000000383b3b7223 */ /* 0x000fe4000001003c */
[----:B------:R-:W-:-:S02]  /*8f30*/  FFMA.FTZ R54, R54, R55, R53 ;  /* 0x0000003736367223 */ /* 0x000fc40000010035 */
[C---:B------:R-:W-:Y:S02]  /*8f40*/  FFMA.FTZ R50, R49.reuse, R10, -R50 ;  /* 0x0000000a31327223 */ /* 0x040fe40000010832 */
[----:B------:R-:W-:Y:S01]  /*8f50*/  FFMA.FTZ R11, R49, R11, R8 ;  /* 0x0000000b310b7223 */ /* 0x000fe20000010008 */
[----:B------:R-:W-:Y:S02]  /*8f60*/  F2FP.PACK_AB R8, R59, R52 ;  /* 0x000000343b08723e */ /* 0x000fe400000000ff */
[----:B------:R-:W-:Y:S02]  /*8f70*/  F2FP.PACK_AB R10, R54, R51 ;  /* 0x00000033360a723e */ /* 0x000fe400000000ff */
[----:B------:R-:W-:-:S05]  /*8f80*/  F2FP.PACK_AB R11, R11, R50 ;  /* 0x000000320b0b723e */ /* 0x000fca00000000ff */
[----:B------:R1:W-:Y:S02]  /*8f90*/  STS.128 [R30+0x2000], R8 ;  /* 0x002000081e007388 */ /* 0x0003e40000000c00 */
.L_x_117:
[----:B------:R-:W-:Y:S05]  /*8fa0*/  BSYNC B0 ;  /* 0x0000000000007941 */ /* 0x000fea0003800000 */
.L_x_116:
[----:B-1----:R-:W-:Y:S01]  /*8fb0*/  IADD3 R8, R29, 0x10, RZ ;  /* 0x000000101d087810 */ /* 0x002fe20007ffe0ff */
[----:B------:R-:W-:Y:S03]  /*8fc0*/  BSSY B0, `(.L_x_118) ;  /* 0x0000029000007945 */ /* 0x000fe60003800000 */
[----:B------:R-:W-:-:S13]  /*8fd0*/  ISETP.GE.AND P0, PT, R8, c[0x0][0x27c], PT ;  /* 0x00009f0008007a0c */ /* 0x000fda0003f06270 */
[----:B------:R-:W-:Y:S05]  /*8fe0*/  @P0 BRA `(.L_x_119) ;  /* 0x0000026000000947 */ /* 0x000fea0003800000 */
[----:B------:R-:W1:Y:S01]  /*8ff0*/  LDS.128 R8, [R12+0x2000] ;  /* 0x002000000c087984 */ /* 0x000e620000000c00 */
        /* <DEDUP_REMOVED lines=37> */
.L_x_119:
[----:B------:R-:W-:Y:S05]  /*9250*/  BSYNC B0 ;  /* 0x0000000000007941 */ /* 0x000fea0003800000 */
.L_x_118:
        /* <DEDUP_REMOVED lines=18> */
[-C--:B------:R-:W-:Y:S01]  /*9380*/  FMUL.FTZ R25, R49, R45.reuse ;  /* 0x0000002d31197220 */ /* 0x080fe20000410000 */
[----:B------:R-:W-:Y:S01]  /*9390*/  HADD2.F32 R47, -RZ, R10.H1_H1 ;  /* 0x3000000aff2f7230 */ /* 0x000fe20000004100 */
[----:B------:R-:W-:Y:S01]  /*93a0*/  FFMA.FTZ R50, R43, R46, -R50 ;  /* 0x0000002e2b327223 */ /* 0x000fe20000010832 */
[--C-:B------:R-:W-:Y:S01]  /*93b0*/  HADD2.F32 R10, -RZ, R11.reuse.H0_H0 ;  /* 0x2000000bff0a7230 */ /* 0x100fe20000004100 */
[-C--:B------:R-:W-:Y:S01]  /*93c0*/  FMUL.FTZ R46, R49, R8.reuse ;  /* 0x00000008312e7220 */ /* 0x080fe20000410000 */
[----:B------:R-:W-:Y:S01]  /*93d0*/  HADD2.F32 R11, -RZ, R11.H1_H1 ;  /* 0x3000000bff0b7230 */ /* 0x000fe20000004100 */
[C---:B------:R-:W-:Y:S01]  /*93e0*/  FFMA.FTZ R25, R51.reuse, R8, -R25 ;  /* 0x0000000833197223 */ /* 0x040fe20000010819 */
[----:B------:R-:W-:Y:S01]  /*93f0*/  HADD2.F32 R8, -RZ, R41.H1_H1 ;  /* 0x30000029ff087230 */ /* 0x000fe20000004100 */
[----:B------:R-:W-:Y:S01]  /*9400*/  FFMA.FTZ R46, R51, R45, R46 ;  /* 0x0000002d332e7223 */ /* 0x000fe2000001002e */
[----:B------:R-:W-:Y:S01]  /*9410*/  HADD2.F32 R41, -RZ, R39.H1_H1 ;  /* 0x30000027ff297230 */ /* 0x000fe20000004100 */
[----:B------:R-:W-:-:S02]  /*9420*/  FFMA.FTZ R43, R43, R48, R52 ;  /* 0x000000302b2b7223 */ /* 0x000fc40000010034 */
[C---:B------:R-:W-:Y:S02]  /*9430*/  FMUL.FTZ R45, R8.reuse, R47 ;  /* 0x0000002f082d7220 */ /* 0x040fe40000410000 */
[C---:B------:R-:W-:Y:S02]  /*9440*/  FMUL.FTZ R49, R41.reuse, R11 ;  /* 0x0000000b29317220 */ /* 0x040fe40000410000 */
[-C--:B------:R-:W-:Y:S02]  /*9450*/  FMUL.FTZ R8, R8, R9.reuse ;  /* 0x0000000908087220 */ /* 0x080fe40000410000 */
[-C--:B------:R-:W-:Y:S02]  /*9460*/  FMUL.FTZ R41, R41, R10.reuse ;  /* 0x0000000a29297220 */ /* 0x080fe40000410000 */
        /* <DEDUP_REMOVED lines=9> */
.L_x_121:
[----:B------:R-:W-:Y:S05]  /*9500*/  BSYNC B0 ;  /* 0x0000000000007941 */ /* 0x000fea0003800000 */
.L_x_120:
        /* <DEDUP_REMOVED lines=9> */
[----:B------:R-:W-:Y:S02]  /*95a0*/  HADD2.F32 R36, -RZ, R36.H0_H0 ;  /* 0x20000024ff247230 */ /* 0x000fe40000004100 */
[----:B------:R-:W-:-:S02]  /*95b0*/  HADD2.F32 R38, -RZ, R38.H1_H1 ;  /* 0x30000026ff267230 */ /* 0x000fc40000004100 */
[----:B------:R-:W-:Y:S02]  /*95c0*/  HADD2.F32 R35, -RZ, R35.H1_H1 ;  /* 0x30000023ff237230 */ /* 0x000fe40000004100 */
        /* <DEDUP_REMOVED lines=15> */
[----:B------:R-:W-:-:S02]  /*96c0*/  FFMA.FTZ R40, R47, R41, R40 ;  /* 0x000000292f287223 */ /* 0x000fc40000010028 */
[----:B------:R-:W-:Y:S02]  /*96d0*/  FFMA.FTZ R39, R39, R42, R48 ;  /* 0x0000002a27277223 */ /* 0x000fe40000010030 */
[C---:B------:R-:W-:Y:S02]  /*96e0*/  FMUL.FTZ R37, R8.reuse, R43 ;  /* 0x0000002b08257220 */ /* 0x040fe40000410000 */
[----:B------:R-:W-:Y:S02]  /*96f0*/  FMUL.FTZ R41, R8, R9 ;  /* 0x0000000908297220 */ /* 0x000fe40000410000 */
[C---:B------:R-:W-:Y:S02]  /*9700*/  FMUL.FTZ R8, R36.reuse, R11 ;  /* 0x0000000b24087220 */ /* 0x040fe40000410000 */
[----:B------:R-:W-:Y:S02]  /*9710*/  FMUL.FTZ R36, R36, R10 ;  /* 0x0000000a24247220 */ /* 0x000fe40000410000 */
[----:B------:R-:W-:Y:S01]  /*9720*/  FFMA.FTZ R37, R38, R9, -R37 ;  /* 0x0000000926257223 */ /* 0x000fe20000010825 */
[----:B------:R-:W-:Y:S01]  /*9730*/  F2FP.PACK_AB R9, R40, R25 ;  /* 0x000000192809723e */ /* 0x000fe200000000ff */
[----:B------:R-:W-:-:S02]  /*9740*/  FFMA.FTZ R38, R38, R43, R41 ;  /* 0x0000002b26267223 */ /* 0x000fc40000010029 */
[----:B------:R-:W-:Y:S01]  /*9750*/  FFMA.FTZ R41, R35, R10, -R8 ;  /* 0x0000000a23297223 */ /* 0x000fe20000010808 */
[----:B------:R-:W-:Y:S01]  /*9760*/  F2FP.PACK_AB R8, R39, R46 ;  /* 0x0000002e2708723e */ /* 0x000fe200000000ff */
[----:B------:R-:W-:Y:S01]  /*9770*/  FFMA.FTZ R36, R35, R11, R36 ;  /* 0x0000000b23247223 */ /* 0x000fe20000010024 */
[----:B------:R-:W-:-:S04]  /*9780*/  F2FP.PACK_AB R10, R38, R37 ;  /* 0x00000025260a723e */ /* 0x000fc800000000ff */
[----:B------:R-:W-:-:S05]  /*9790*/  F2FP.PACK_AB R11, R36, R41 ;  /* 0x00000029240b723e */ /* 0x000fca00000000ff */
[----:B------:R1:W-:Y:S02]  /*97a0*/  STS.128 [R12+0x6000], R8 ;  /* 0x006000080c007388 */ /* 0x0003e40000000c00 */
.L_x_123:
[----:B------:R-:W-:Y:S05]  /*97b0*/  BSYNC B0 ;  /* 0x0000000000007941 */ /* 0x000fea0003800000 */
.L_x_122:
        /* <DEDUP_REMOVED lines=8> */
[----:B------:R-:W-:Y:S02]  /*9840*/  HADD2.F32 R41, -RZ, R32.H1_H1 ;  /* 0x30000020ff297230 */ /* 0x000fe40000004100 */
[----:B------:R-:W-:Y:S02]  /*9850*/  HADD2.F32 R34, -RZ, R34.H0_H0 ;  /* 0x20000022ff227230 */ /* 0x000fe40000004100 */
[----:B------:R-:W-:-:S02]  /*9860*/  HADD2.F32 R33, -RZ, R33.H0_H0 ;  /* 0x20000021ff217230 */ /* 0x000fc40000004100 */
[----:B------:R-:W-:Y:S02]  /*9870*/  HADD2.F32 R32, -RZ, R32.H0_H0 ;  /* 0x20000020ff207230 */ /* 0x000fe40000004100 */
[----:B------:R-:W-:Y:S02]  /*9880*/  HADD2.F32 R31, -RZ, R31.H0_H0 ;  /* 0x2000001fff1f7230 */ /* 0x000fe40000004100 */
        /* <DEDUP_REMOVED lines=13> */
[----:B------:R-:W-:-:S02]  /*9960*/  FFMA.FTZ R42, R42, R35, R39 ;  /* 0x000000232a2a7223 */ /* 0x000fc40000010027 */
[----:B------:R-:W-:Y:S02]  /*9970*/  FFMA.FTZ R40, R41, R36, -R40 ;  /* 0x0000002429287223 */ /* 0x000fe40000010828 */
[C---:B------:R-:W-:Y:S02]  /*9980*/  FMUL.FTZ R8, R34.reuse, R37 ;  /* 0x0000002522087220 */ /* 0x040fe40000410000 */
[----:B------:R-:W-:Y:S02]  /*9990*/  FMUL.FTZ R35, R34, R9 ;  /* 0x0000000922237220 */ /* 0x000fe40000410000 */
[C---:B------:R-:W-:Y:S02]  /*99a0*/  FMUL.FTZ R34, R33.reuse, R11 ;  /* 0x0000000b21227220 */ /* 0x040fe40000410000 */
[----:B------:R-:W-:Y:S02]  /*99b0*/  FMUL.FTZ R36, R33, R10 ;  /* 0x0000000a21247220 */ /* 0x000fe40000410000 */
[----:B------:R-:W-:Y:S01]  /*99c0*/  FFMA.FTZ R33, R32, R9, -R8 ;  /* 0x0000000920217223 */ /* 0x000fe20000010808 */
[----:B------:R-:W-:Y:S01]  /*99d0*/  F2FP.PACK_AB R9, R42, R25 ;  /* 0x000000192a09723e */ /* 0x000fe200000000ff */
[----:B------:R-:W-:-:S02]  /*99e0*/  FFMA.FTZ R43, R41, R38, R43 ;  /* 0x00000026292b7223 */ /* 0x000fc4000001002b */
[----:B------:R-:W-:Y:S02]  /*99f0*/  FFMA.FTZ R32, R32, R37, R35 ;  /* 0x0000002520207223 */ /* 0x000fe40000010023 */
[----:B------:R-:W-:Y:S01]  /*9a00*/  FFMA.FTZ R34, R31, R10, -R34 ;  /* 0x0000000a1f227223 */ /* 0x000fe20000010822 */
[----:B------:R-:W-:Y:S01]  /*9a10*/  F2FP.PACK_AB R8, R43, R40 ;  /* 0x000000282b08723e */ /* 0x000fe200000000ff */
[----:B------:R-:W-:Y:S01]  /*9a20*/  FFMA.FTZ R11, R31, R11, R36 ;  /* 0x0000000b1f0b7223 */ /* 0x000fe20000010024 */
[----:B------:R-:W-:-:S04]  /*9a30*/  F2FP.PACK_AB R10, R32, R33 ;  /* 0x00000021200a723e */ /* 0x000fc800000000ff */
[----:B------:R-:W-:-:S05]  /*9a40*/  F2FP.PACK_AB R11, R11, R34 ;  /* 0x000000220b0b723e */ /* 0x000fca00000000ff */
[----:B------:R1:W-:Y:S02]  /*9a50*/  STS.128 [R30+0xa000], R8 ;  /* 0x00a000081e007388 */ /* 0x0003e40000000c00 */
.L_x_125:
[----:B------:R-:W-:Y:S05]  /*9a60*/  BSYNC B0 ;  /* 0x0000000000007941 */ /* 0x000fea0003800000 */
.L_x_124:
[----:B------:R-:W-:-:S04]  /*9a70*/  IADD3 R29, R29, 0x50, RZ ;  /* 0x000000501d1d7810 */ /* 0x000fc80007ffe0ff */
[----:B------:R-:W-:-:S13]  /*9a80*/  ISETP.GE.AND P0, PT, R29, c[0x0][0x27c], PT ;  /* 0x00009f001d007a0c */ /* 0x000fda0003f06270 */
[----:B------:R-:W-:Y:S05]  /*9a90*/  @P0 BRA `(.L_x_115) ;  /* 0x0000320000000947 */ /* 0x000fea0003800000 */
[----:B-1----:R-:W1:Y:S01]  /*9aa0*/  LDS.128 R8, [R12+0xa000] ;  /* 0x00a000000c087984 */ /* 0x002e620000000c00 */
        /* <DEDUP_REMOVED lines=36> */
[----:B------:R1:W-:Y:S01]  /*9cf0*/  STS.128 [R12+0xa000], R8 ;  /* 0x00a000080c007388 */ /* 0x0003e20000000c00 */
[----:B------:R-:W-:Y:S05]  /*9d00*/  BRA `(.L_x_115) ;  /* 0x00002f9000007947 */ /* 0x000fea0003800000 */
.L_x_100:
        /* <DEDUP_REMOVED lines=15> */
[C---:B------:R-:W-:Y:S01]  /*9e00*/  ISETP.GE.AND P0, PT, R36.reuse, c[0x0][0x27c], PT ;  /* 0x00009f0024007a0c */ /* 0x040fe20003f06270 */
[----:B------:R-:W-:Y:S01]  /*9e10*/  CS2R R50, SRZ ;  /* 0x0000000000327805 */ /* 0x000fe2000001ff00 */
[----:B------:R-:W-:Y:S01]  /*9e20*/  CS2R R48, SRZ ;  /* 0x0000000000307805 */ /* 0x000fe2000001ff00 */
[----:B------:R-:W-:Y:S01]  /*9e30*/  CS2R R14, SRZ ;  /* 0x00000000000e7805 */ /* 0x000fe2000001ff00 */
[----:B------:R-:W-:Y:S01]  /*9e40*/  CS2R R12, SRZ ;  /* 0x00000000000c7805 */ /* 0x000fe2000001ff00 */
[----:B------:R-:W-:-:S02]  /*9e50*/  IADD3 R11, R36, 0x20, RZ ;  /* 0x00000020240b7810 */ /* 0x000fc40007ffe0ff */
[----:B------:R-:W-:-:S06]  /*9e60*/  IADD3 R9, R36, 0x40, RZ ;  /* 0x0000004024097810 */ /* 0x000fcc0007ffe0ff */
[----:B------:R-:W-:-:S04]  /*9e70*/  @!P0 IMAD.WIDE R30, R36, 0x2, R38 ;  /* 0x00000002241e8825 */ /* 0x000fc800078e0226 */
[----:B------:R-:W-:Y:S01]  /*9e80*/  @!P0 IMAD.WIDE R28, R36, 0x2, R46 ;  /* 0x00000002241c8825 */ /* 0x000fe200078e022e */
[----:B------:R1:W5:Y:S01]  /*9e90*/  @!P0 LD.E.128 R48, [R30.64] ;  /* 0x000000061e308980 */ /* 0x000362000c101d00 */
[----:B------:R-:W-:-:S03]  /*9ea0*/  ISETP.GE.AND P1, PT, R11, c[0x0][0x27c], PT ;  /* 0x00009f000b007a0c */ /* 0x000fc60003f26270 */
[----:B------:R2:W5:Y:S01]  /*9eb0*/  @!P0 LD.E.128 R12, [R28.64] ;  /* 0x000000061c0c8980 */ /* 0x000562000c101d00 */
[----:B------:R-:W-:Y:S01]  /*9ec0*/  ISETP.GE.AND P0, PT, R9, c[0x0][0x27c], PT ;  /* 0x00009f0009007a0c */ /* 0x000fe20003f06270 */
[----:B------:R-:W-:Y:S01]  /*9ed0*/  CS2R R34, SRZ ;  /* 0x0000000000227805 */ /* 0x000fe2000001ff00 */
[----:B------:R-:W-:Y:S01]  /*9ee0*/  CS2R R32, SRZ ;  /* 0x0000000000207805 */ /* 0x000fe2000001ff00 */
[----:B------:R-:W-:Y:S01]  /*9ef0*/  CS2R R42, SRZ ;  /* 0x00000000002a7805 */ /* 0x000fe2000001ff00 */
[----:B------:R-:W-:-:S05]  /*9f00*/  CS2R R40, SRZ ;  /* 0x0000000000287805 */ /* 0x000fca000001ff00 */
[----:B------:R-:W-:-:S04]  /*9f10*/  @!P1 SHF.R.S32.HI R10, RZ, 0x1f, R11 ;  /* 0x0000001fff0a9819 */ /* 0x000fc8000001140b */
[----:B------:R-:W-:Y:S02]  /*9f20*/  @!P0 SHF.R.S32.HI R8, RZ, 0x1f, R9 ;  /* 0x0000001fff088819 */ /* 0x000fe40000011409 */
[----:B------:R-:W-:Y:S02]  /*9f30*/  @!P1 LEA.HI R10, R10, R11, RZ, 0x3 ;  /* 0x0000000b0a0a9211 */ /* 0x000fe400078f18ff */
[----:B------:R-:W-:Y:S02]  /*9f40*/  @!P0 LEA.HI R8, R8, R9, RZ, 0x3 ;  /* 0x0000000908088211 */ /* 0x000fe400078f18ff */
[----:B------:R-:W-:Y:S01]  /*9f50*/  @!P1 LOP3.LUT R9, R10, 0xfffffff8, RZ, 0xc0, !PT ;  /* 0xfffffff80a099812 */ /* 0x000fe200078ec0ff */
[----:B-1----:R-:W-:Y:S01]  /*9f60*/  CS2R R30, SRZ ;  /* 0x00000000001e7805 */ /* 0x002fe2000001ff00 */
[----:B------:R-:W-:-:S03]  /*9f70*/  @!P0 LOP3.LUT R11, R8, 0xfffffff8, RZ, 0xc0, !PT ;  /* 0xfffffff8080b8812 */ /* 0x000fc600078ec0ff */
[----:B------:R-:W-:Y:S01]  /*9f80*/  @!P1 IMAD.WIDE R52, R9, 0x2, R38 ;  /* 0x0000000209349825 */ /* 0x000fe200078e0226 */
[----:B--2---:R-:W-:-:S03]  /*9f90*/  CS2R R28, SRZ ;  /* 0x00000000001c7805 */ /* 0x004fc6000001ff00 */
[----:B------:R-:W-:Y:S01]  /*9fa0*/  @!P1 IMAD.WIDE R56, R9, 0x2, R46 ;  /* 0x0000000209389825 */ /* 0x000fe200078e022e */
[----:B------:R1:W5:Y:S01]  /*9fb0*/  @!P1 LD.E.128 R32, [R52.64] ;  /* 0x0000000634209980 */ /* 0x000362000c101d00 */
[----:B------:R-:W-:Y:S02]  /*9fc0*/  CS2R R8, SRZ ;  /* 0x0000000000087805 */ /* 0x000fe4000001ff00 */
[----:B------:R-:W-:-:S04]  /*9fd0*/  @!P0 IMAD.WIDE R38, R11, 0x2, R38 ;  /* 0x000000020b268825 */ /* 0x000fc800078e0226 */
[----:B------:R-:W-:Y:S01]  /*9fe0*/  @!P0 IMAD.WIDE R46, R11, 0x2, R46 ;  /* 0x000000020b2e8825 */ /* 0x000fe200078e022e */
[----:B------:R1:W5:Y:S01]  /*9ff0*/  @!P0 LD.E.128 R40, [R38.64] ;  /* 0x0000000626288980 */ /* 0x000362000c101d00 */
[----:B------:R-:W-:-:S03]  /*a000*/  CS2R R10, SRZ ;  /* 0x00000000000a7805 */ /* 0x000fc6000001ff00 */
[----:B------:R1:W5:Y:S04]  /*a010*/  @!P0 LD.E.128 R28, [R46.64] ;  /* 0x000000062e1c8980 */ /* 0x000368000c101d00 */
[----:B------:R1:W5:Y:S02]  /*a020*/  @!P1 LD.E.128 R8, [R56.64] ;  /* 0x0000000638089980 */ /* 0x000364000c101d00 */
.L_x_127:
[----:B------:R-:W-:Y:S05]  /*a030*/  BSYNC B0 ;  /* 0x0000000000007941 */ /* 0x000fea0003800000 */
.L_x_126:
[----:B-1----:R-:W-:Y:S01]  /*a040*/  IMAD R56, R78, -0x80, R83 ;  /* 0xffffff804e387824 */ /* 0x002fe200078e0253 */
[----:B-----5:R-:W-:Y:S01]  /*a050*/  SHF.R.U64 R79, R48, 0x10, R49 ;  /* 0x00000010304f7819 */ /* 0x020fe20000001231 */
[----:B------:R-:W-:Y:S01]  /*a060*/  IMAD.MOV.U32 R52, RZ, RZ, R48 ;  /* 0x000000ffff347224 */ /* 0x000fe200078e0030 */
[--C-:B------:R-:W-:Y:S01]  /*a070*/  SHF.R.U64 R75, R50, 0x10, R51.reuse ;  /* 0x00000010324b7819 */ /* 0x100fe20000001233 */
[--C-:B------:R-:W-:Y:S01]  /*a080*/  IMAD.MOV.U32 R53, RZ, RZ, R51.reuse ;  /* 0x000000ffff357224 */ /* 0x100fe200078e0033 */
[----:B------:R-:W-:Y:S01]  /*a090*/  IMNMX R56, R56, 0x80, PT ;  /* 0x0000008038387817 */ /* 0x000fe20003800200 */
[----:B------:R-:W-:Y:S01]  /*a0a0*/  IMAD.MOV.U32 R80, RZ, RZ, R50 ;  /* 0x000000ffff507224 */ /* 0x000fe200078e0032 */
[----:B------:R-:W-:Y:S01]  /*a0b0*/  SHF.R.U32.HI R48, RZ, 0x10, R51 ;  /* 0x00000010ff307819 */ /* 0x000fe20000011633 */
[----:B------:R-:W-:Y:S01]  /*a0c0*/  IMAD.MOV.U32 R74, RZ, RZ, R32 ;  /* 0x000000ffff4a7224 */ /* 0x000fe200078e0020 */
[----:B------:R-:W-:Y:S01]  /*a0d0*/  ISETP.GE.AND P0, PT, R25, R56, PT ;  /* 0x000000381900720c */ /* 0x000fe20003f06270 */
[----:B------:R-:W-:Y:S01]  /*a0e0*/  IMAD.MOV.U32 R65, RZ, RZ, R41 ;  /* 0x000000ffff417224 */ /* 0x000fe200078e0029 */
[----:B------:R-:W-:Y:S01]  /*a0f0*/  SHF.R.U64 R72, R32, 0x10, R33 ;  /* 0x0000001020487819 */ /* 0x000fe20000001221 */
[----:B------:R-:W-:Y:S01]  /*a100*/  IMAD.MOV.U32 R62, RZ, RZ, R42 ;  /* 0x000000ffff3e7224 */ /* 0x000fe200078e002a */
[----:B------:R-:W-:Y:S01]  /*a110*/  SHF.R.U64 R64, R40, 0x10, R41 ;  /* 0x0000001028407819 */ /* 0x000fe20000001229 */
[----:B------:R-:W-:Y:S01]  /*a120*/  IMAD.MOV.U32 R59, RZ, RZ, R13 ;  /* 0x000000ffff3b7224 */ /* 0x000fe200078e000d */
[----:B------:R-:W-:Y:S01]  /*a130*/  SHF.R.U32.HI R63, RZ, 0x10, R41 ;  /* 0x00000010ff3f7819 */ /* 0x000fe20000011629 */
        /* <DEDUP_REMOVED lines=9> */
[----:B------:R-:W-:Y:S01]  /*a1d0*/  SHF.R.U32.HI R46, RZ, 0x10, R15 ;  /* 0x00000010ff2e7819 */ /* 0x000fe2000001160f */
[----:B------:R-:W-:Y:S01]  /*a1e0*/  IMAD.MOV.U32 R50, RZ, RZ, R12 ;  /* 0x000000ffff327224 */ /* 0x000fe200078e000c */
[----:B------:R-:W-:Y:S01]  /*a1f0*/  SHF.R.U32.HI R67, RZ, 0x10, R33 ;  /* 0x00000010ff437819 */ /* 0x000fe20000011621 */
        /* <DEDUP_REMOVED lines=9> */
[--C-:B------:R-:W-:Y:S01]  /*a290*/  SHF.R.U64 R37, R10, 0x10, R11.reuse ;  /* 0x000000100a257819 */ /* 0x100fe2000000120b */
        /* <DEDUP_REMOVED lines=9> */
[----:B------:R-:W-:Y:S01]  /*a330*/  SHF.R.U32.HI R29, RZ, 0x10, R29 ;  /* 0x00000010ff1d7819 */ /* 0x000fe2000001161d */
[--C-:B------:R-:W-:Y:S01]  /*a340*/  IMAD.MOV.U32 R33, RZ, RZ, R31.reuse ;  /* 0x000000ffff217224 */ /* 0x100fe200078e001f */
[----:B------:R-:W-:Y:S01]  /*a350*/  SHF.R.U64 R8, R30, 0x10, R31 ;  /* 0x000000101e087819 */ /* 0x000fe2000000121f */
[----:B------:R-:W-:-:S04]  /*a360*/  DEPBAR.LE SB0, 0x1 ;  /* 0x000080400000791a */ /* 0x000fc80000000000 */
[----:B------:R-:W-:Y:S01]  /*a370*/  SHF.R.U32.HI R28, RZ, 0x10, R31 ;  /* 0x00000010ff1c7819 */ /* 0x000fe2000001161f */
[----:B------:R-:W-:Y:S01]  /*a380*/  BSSY B1, `(.L_x_128) ;  /* 0x0000151000017945 */ /* 0x000fe20003800000 */
        /* <DEDUP_REMOVED lines=23> */
[----:B------:R-:W-:Y:S01]  /*a500*/  PRMT R28, R28, 0x5410, R8 ;  /* 0x000054101c1c7816 */ /* 0x000fe20000000008 */
[----:B------:R-:W-:Y:S06]  /*a510*/  BAR.SYNC.DEFER_BLOCKING 0x0 ;  /* 0x0000000000007b1d */ /* 0x000fec0000010000 */
[----:B------:R-:W-:Y:S05]  /*a520*/  @P0 BRA `(.L_x_129) ;  /* 0x0000136000000947 */ /* 0x000fea0003800000 */
[----:B------:R-:W-:Y:S01]  /*a530*/  ISETP.GE.AND P0, PT, R36, c[0x0][0x27c], PT ;  /* 0x00009f0024007a0c */ /* 0x000fe20003f06270 */
[----:B------:R-:W-:-:S12]  /*a540*/  BSSY B0, `(.L_x_130) ;  /* 0x0000060000007945 */ /* 0x000fd80003800000 */
[----:B------:R-:W-:Y:S05]  /*a550*/  @P0 BRA `(.L_x_131) ;  /* 0x000005e000000947 */ /* 0x000fea0003800000 */
[----:B------:R-:W-:Y:S01]  /*a560*/  MOV R9, c[0x0][0x27c] ;  /* 0x00009f0000097a02 */ /* 0x000fe20000000f00 */
[----:B------:R-:W-:Y:S01]  /*a570*/  HADD2.F32 R74, -RZ, R47.H1_H1 ;  /* 0x3000002fff4a7230 */ /* 0x000fe20000004100 */
[----:B------:R-:W-:Y:S01]  /*a580*/  SHF.L.U32 R13, R25, 0x6, RZ ;  /* 0x00000006190d7819 */ /* 0x000fe200000006ff */
[----:B------:R-:W-:Y:S01]  /*a590*/  HADD2.F32 R85, -RZ, R49.H1_H1 ;  /* 0x30000031ff557230 */ /* 0x000fe20000004100 */
[----:B------:R-:W-:Y:S01]  /*a5a0*/  LEA.HI R12, R9, R54, RZ, 0x1d ;  /* 0x00000036090c7211 */ /* 0x000fe200078fe8ff */
[--C-:B------:R-:W-:Y:S01]  /*a5b0*/  HADD2.F32 R79, -RZ, R50.reuse.H1_H1 ;  /* 0x30000032ff4f7230 */ /* 0x100fe20000004100 */
[----:B------:R-:W-:Y:S01]  /*a5c0*/  LOP3.LUT R13, R13, 0x1c0, RZ, 0xc0, !PT ;  /* 0x000001c00d0d7812 */ /* 0x000fe200078ec0ff */
[----:B------:R-:W-:Y:S01]  /*a5d0*/  HADD2.F32 R73, -RZ, R50.H0_H0 ;  /* 0x20000032ff497230 */ /* 0x000fe20000004100 */
[----:B------:R-:W-:Y:S01]  /*a5e0*/  SHF.R.S32.HI R9, RZ, 0x1f, R12 ;  /* 0x0000001fff097819 */ /* 0x000fe2000001140c */
[----:B------:R-:W-:Y:S01]  /*a5f0*/  HADD2.F32 R66, -RZ, R51.H1_H1 ;  /* 0x30000033ff427230 */ /* 0x000fe20000004100 */
[----:B------:R-:W-:Y:S01]  /*a600*/  SHF.L.U32 R8, R12, 0x3, RZ ;  /* 0x000000030c087819 */ /* 0x000fe200000006ff */
[--C-:B------:R-:W-:Y:S01]  /*a610*/  HADD2.F32 R86, -RZ, R52.reuse.H1_H1 ;  /* 0x30000034ff567230 */ /* 0x100fe20000004100 */
[----:B------:R-:W-:Y:S01]  /*a620*/  LEA.HI R9, R9, R12, RZ, 0x3 ;  /* 0x0000000c09097211 */ /* 0x000fe200078f18ff */
[----:B------:R-:W-:Y:S01]  /*a630*/  HADD2.F32 R84, -RZ, R52.H0_H0 ;  /* 0x20000034ff547230 */ /* 0x000fe20000004100 */
[----:B------:R-:W-:Y:S01]  /*a640*/  SHF.R.U32.HI R11, RZ, 0x3, R13 ;  /* 0x00000003ff0b7819 */ /* 0x000fe2000001160d */
[----:B------:R-:W-:Y:S01]  /*a650*/  HADD2.F32 R82, -RZ, R53.H1_H1 ;  /* 0x30000035ff527230 */ /* 0x000fe20000004100 */
[----:B------:R-:W-:Y:S01]  /*a660*/  LOP3.LUT R8, R13, 0x38, R8, 0xf8, !PT ;  /* 0x000000380d087812 */ /* 0x000fe200078ef808 */
[----:B------:R-:W-:Y:S01]  /*a670*/  HADD2.F32 R70, -RZ, R47.H0_H0 ;  /* 0x2000002fff467230 */ /* 0x000fe20000004100 */
[----:B------:R-:W-:Y:S01]  /*a680*/  SHF.L.U32 R9, R9, 0xa, RZ ;  /* 0x0000000a09097819 */ /* 0x000fe200000006ff */
[----:B------:R-:W-:Y:S01]  /*a690*/  HADD2.F32 R67, -RZ, R46.H1_H1 ;  /* 0x3000002eff437230 */ /* 0x000fe20000004100 */
[----:B------:R-:W-:Y:S01]  /*a6a0*/  SHF.L.U32 R10, R19, 0x9, RZ ;  /* 0x00000009130a7819 */ /* 0x000fe200000006ff */
[----:B------:R-:W-:Y:S01]  /*a6b0*/  HADD2.F32 R83, -RZ, R49.H0_H0 ;  /* 0x20000031ff537230 */ /* 0x000fe20000004100 */
[----:B------:R-:W-:Y:S01]  /*a6c0*/  LOP3.LUT R57, R13, 0x38, R36, 0xf8, !PT ;  /* 0x000000380d397812 */ /* 0x000fe200078ef824 */
[--C-:B------:R-:W-:Y:S01]  /*a6d0*/  HADD2.F32 R81, -RZ, R48.reuse.H1_H1 ;  /* 0x30000030ff517230 */ /* 0x100fe20000004100 */
[----:B------:R-:W-:Y:S01]  /*a6e0*/  LOP3.LUT R8, R8, R11, RZ, 0x3c, !PT ;  /* 0x0000000b08087212 */ /* 0x000fe200078e3cff */
[----:B------:R-:W-:Y:S01]  /*a6f0*/  HADD2.F32 R78, -RZ, R48.H0_H0 ;  /* 0x20000030ff4e7230 */ /* 0x000fe20000004100 */
[----:B------:R-:W-:Y:S01]  /*a700*/  LOP3.LUT R9, R9, 0x7fffe000, RZ, 0xc0, !PT ;  /* 0x7fffe00009097812 */ /* 0x000fe200078ec0ff */
[----:B------:R-:W-:Y:S01]  /*a710*/  HADD2.F32 R80, -RZ, R53.H0_H0 ;  /* 0x20000035ff507230 */ /* 0x000fe20000004100 */
[----:B------:R-:W-:-:S02]  /*a720*/  LOP3.LUT R57, R10, R57, R11, 0xf6, !PT ;  /* 0x000000390a397212 */ /* 0x000fc400078ef60b */
[----:B------:R-:W-:Y:S02]  /*a730*/  IADD3 R8, R8, R9, R10 ;  /* 0x0000000908087210 */ /* 0x000fe40007ffe00a */
[----:B------:R-:W-:Y:S02]  /*a740*/  SHF.L.U32 R57, R57, 0x1, RZ ;  /* 0x0000000139397819 */ /* 0x000fe400000006ff */
[----:B------:R-:W-:-:S03]  /*a750*/  SHF.L.U32 R55, R8, 0x1, RZ ;  /* 0x0000000108377819 */ /* 0x000fc600000006ff */
[----:B------:R-:W1:Y:S04]  /*a760*/  LDS.128 R12, [R57+0xc100] ;  /* 0x00c10000390c7984 */ /* 0x000e680000000c00 */
[----:B------:R-:W2:Y:S01]  /*a770*/  LDS.128 R8, [R55+0xc100] ;  /* 0x00c1000037087984 */ /* 0x000ea20000000c00 */
[--C-:B-1----:R-:W-:Y:S02]  /*a780*/  HADD2.F32 R59, -RZ, R12.reuse.H1_H1 ;  /* 0x3000000cff3b7230 */ /* 0x102fe40000004100 */
[----:B------:R-:W-:Y:S02]  /*a790*/  HADD2.F32 R58, -RZ, R12.H0_H0 ;  /* 0x2000000cff3a7230 */ /* 0x000fe40000004100 */
[----:B--2---:R-:W-:Y:S01]  /*a7a0*/  HADD2.F32 R75, -RZ, R8.H0_H0 ;  /* 0x20000008ff4b7230 */ /* 0x004fe20000004100 */
[----:B------:R-:W-:Y:S01]  /*a7b0*/  FMUL.FTZ R72, R59, R74 ;  /* 0x0000004a3b487220 */ /* 0x000fe20000410000 */
[----:B------:R-:W-:-:S02]  /*a7c0*/  HADD2.F32 R12, -RZ, R13.H0_H0 ;  /* 0x2000000dff0c7230 */ /* 0x000fc40000004100 */
[----:B------:R-:W-:Y:S02]  /*a7d0*/  HADD2.F32 R61, -RZ, R13.H1_H1 ;  /* 0x3000000dff3d7230 */ /* 0x000fe40000004100 */
[----:B------:R-:W-:Y:S01]  /*a7e0*/  HADD2.F32 R8, -RZ, R8.H1_H1 ;  /* 0x30000008ff087230 */ /* 0x000fe20000004100 */
[----:B------:R-:W-:Y:S01]  /*a7f0*/  FMUL.FTZ R64, R12, R73 ;  /* 0x000000490c407220 */ /* 0x000fe20000410000 */
[----:B------:R-:W-:Y:S02]  /*a800*/  HADD2.F32 R13, -RZ, R14.H0_H0 ;  /* 0x2000000eff0d7230 */ /* 0x000fe40000004100 */
[----:B------:R-:W-:Y:S01]  /*a810*/  HADD2.F32 R63, -RZ, R10.H0_H0 ;  /* 0x2000000aff3f7230 */ /* 0x000fe20000004100 */
[C---:B------:R-:W-:Y:S01]  /*a820*/  FMUL.FTZ R74, R8.reuse, R74 ;  /* 0x0000004a084a7220 */ /* 0x040fe20000410000 */
[--C-:B------:R-:W-:Y:S01]  /*a830*/  HADD2.F32 R65, -RZ, R9.reuse.H0_H0 ;  /* 0x20000009ff417230 */ /* 0x100fe20000004100 */
[----:B------:R-:W-:Y:S01]  /*a840*/  FFMA.FTZ R72, R8, R85, R72 ;  /* 0x0000005508487223 */ /* 0x000fe20000010048 */
[----:B------:R-:W-:Y:S01]  /*a850*/  HADD2.F32 R60, -RZ, R9.H1_H1 ;  /* 0x30000009ff3c7230 */ /* 0x000fe20000004100 */
[-C--:B------:R-:W-:Y:S01]  /*a860*/  FMUL.FTZ R9, R58, R79.reuse ;  /* 0x0000004f3a097220 */ /* 0x080fe20000410000 */
[----:B------:R-:W-:Y:S01]  /*a870*/  HADD2.F32 R62, -RZ, R14.H1_H1 ;  /* 0x3000000eff3e7230 */ /* 0x000fe20000004100 */
[-C--:B------:R-:W-:Y:S01]  /*a880*/  FMUL.FTZ R8, R13, R66.reuse ;  /* 0x000000420d087220 */ /* 0x080fe20000410000 */
[----:B------:R-:W-:Y:S01]  /*a890*/  HADD2.F32 R10, -RZ, R10.H1_H1 ;  /* 0x3000000aff0a7230 */ /* 0x000fe20000004100 */
[----:B------:R-:W-:Y:S01]  /*a8a0*/  FMUL.FTZ R79, R75, R79 ;  /* 0x0000004f4b4f7220 */ /* 0x000fe20000410000 */
[----:B------:R-:W-:Y:S01]  /*a8b0*/  HADD2.F32 R14, -RZ, R15.H0_H0 ;  /* 0x2000000fff0e7230 */ /* 0x000fe20000004100 */
[----:B------:R-:W-:Y:S01]  /*a8c0*/  FMUL.FTZ R66, R63, R66 ;  /* 0x000000423f427220 */ /* 0x000fe20000410000 */
[--C-:B------:R-:W-:Y:S01]  /*a8d0*/  HADD2.F32 R89, -RZ, R11.reuse.H0_H0 ;  /* 0x2000000bff597230 */ /* 0x100fe20000004100 */
[----:B------:R-:W-:Y:S01]  /*a8e0*/  FFMA.FTZ R75, R75, R86, R9 ;  /* 0x000000564b4b7223 */ /* 0x000fe20000010009 */
[----:B------:R-:W-:Y:S01]  /*a8f0*/  HADD2.F32 R87, -RZ, R11.H1_H1 ;  /* 0x3000000bff577230 */ /* 0x000fe20000004100 */
[C---:B------:R-:W-:Y:S01]  /*a900*/  FMUL.FTZ R73, R65.reuse, R73 ;  /* 0x0000004941497220 */ /* 0x040fe20000410000 */
[----:B------:R-:W-:Y:S01]  /*a910*/  HADD2.F32 R15, -RZ, R15.H1_H1 ;  /* 0x3000000fff0f7230 */ /* 0x000fe20000004100 */
[----:B------:R-:W-:Y:S01]  /*a920*/  FFMA.FTZ R64, R65, R84, R64 ;  /* 0x0000005441407223 */ /* 0x000fe20000010040 */
[----:B------:R-:W-:Y:S01]  /*a930*/  HADD2.F32 R65, -RZ, R51.H0_H0 ;  /* 0x20000033ff417230 */ /* 0x000fe20000004100 */
[----:B------:R-:W-:Y:S01]  /*a940*/  FFMA.FTZ R63, R63, R82, R8 ;  /* 0x000000523f3f7223 */ /* 0x000fe20000010008 */
[----:B------:R-:W-:Y:S01]  /*a950*/  HADD2.F32 R8, -RZ, R46.H0_H0 ;  /* 0x2000002eff087230 */ /* 0x000fe20000004100 */
[----:B------:R-:W-:-:S02]  /*a960*/  FMUL.FTZ R9, R61, R70 ;  /* 0x000000463d097220 */ /* 0x000fc40000410000 */
[-C--:B------:R-:W-:Y:S02]  /*a970*/  FMUL.FTZ R11, R62, R67.reuse ;  /* 0x000000433e0b7220 */ /* 0x080fe40000410000 */
[----:B------:R-:W-:Y:S02]  /*a980*/  FMUL.FTZ R67, R10, R67 ;  /* 0x000000430a437220 */ /* 0x000fe40000410000 */
[C---:B------:R-:W-:Y:S02]  /*a990*/  FMUL.FTZ R70, R60.reuse, R70 ;  /* 0x000000463c467220 */ /* 0x040fe40000410000 */
[----:B------:R-:W-:Y:S02]  /*a9a0*/  FFMA.FTZ R9, R60, R83, R9 ;  /* 0x000000533c097223 */ /* 0x000fe40000010009 */
[----:B------:R-:W-:Y:S02]  /*a9b0*/  FFMA.FTZ R10, R10, R81, R11 ;  /* 0x000000510a0a7223 */ /* 0x000fe4000001000b */
[----:B------:R-:W-:Y:S01]  /*a9c0*/  FMUL.FTZ R60, R14, R65 ;  /* 0x000000410e3c7220 */ /* 0x000fe20000410000 */
[----:B------:R-:W-:Y:S01]  /*a9d0*/  F2FP.PACK_AB R9, R9, R64 ;  /* 0x000000400909723e */ /* 0x000fe200000000ff */
[----:B------:R-:W-:Y:S01]  /*a9e0*/  FMUL.FTZ R11, R15, R8 ;  /* 0x000000080f0b7220 */ /* 0x000fe20000410000 */
[----:B------:R-:W-:Y:S01]  /*a9f0*/  F2FP.PACK_AB R10, R10, R63 ;  /* 0x0000003f0a0a723e */ /* 0x000fe200000000ff */
[----:B------:R-:W-:-:S02]  /*aa00*/  FMUL.FTZ R65, R89, R65 ;  /* 0x0000004159417220 */ /* 0x000fc40000410000 */
[C---:B------:R-:W-:Y:S02]  /*aa10*/  FMUL.FTZ R8, R87.reuse, R8 ;  /* 0x0000000857087220 */ /* 0x040fe40000410000 */
[----:B------:R-:W-:Y:S02]  /*aa20*/  FFMA.FTZ R11, R87, R78, R11 ;  /* 0x0000004e570b7223 */ /* 0x000fe4000001000b */
[----:B------:R-:W-:Y:S02]  /*aa30*/  FFMA.FTZ R79, R58, R86, -R79 ;  /* 0x000000563a4f7223 */ /* 0x000fe4000001084f */
[----:B------:R-:W-:Y:S02]  /*aa40*/  FFMA.FTZ R74, R59, R85, -R74 ;  /* 0x000000553b4a7223 */ /* 0x000fe4000001084a */
[----:B------:R-:W-:Y:S02]  /*aa50*/  FFMA.FTZ R73, R12, R84, -R73 ;  /* 0x000000540c497223 */ /* 0x000fe40000010849 */
[----:B------:R-:W-:Y:S01]  /*aa60*/  FFMA.FTZ R70, R61, R83, -R70 ;  /* 0x000000533d467223 */ /* 0x000fe20000010846 */
[----:B------:R-:W-:Y:S01]  /*aa70*/  F2FP.PACK_AB R12, R74, R79 ;  /* 0x0000004f4a0c723e */ /* 0x000fe200000000ff */
[----:B------:R-:W-:-:S02]  /*aa80*/  FFMA.FTZ R66, R13, R82, -R66 ;  /* 0x000000520d427223 */ /* 0x000fc40000010842 */
[----:B------:R-:W-:Y:S01]  /*aa90*/  FFMA.FTZ R67, R62, R81, -R67 ;  /* 0x000000513e437223 */ /* 0x000fe20000010843 */
[----:B------:R-:W-:Y:S01]  /*aaa0*/  F2FP.PACK_AB R13, R70, R73 ;  /* 0x00000049460d723e */ /* 0x000fe200000000ff */
[----:B------:R-:W-:Y:S02]  /*aab0*/  FFMA.FTZ R65, R14, R80, -R65 ;  /* 0x000000500e417223 */ /* 0x000fe40000010841 */
[----:B------:R-:W-:Y:S01]  /*aac0*/  FFMA.FTZ R78, R15, R78, -R8 ;  /* 0x0000004e0f4e7223 */ /* 0x000fe20000010808 */
[----:B------:R-:W-:Y:S01]  /*aad0*/  F2FP.PACK_AB R14, R67, R66 ;  /* 0x00000042430e723e */ /* 0x000fe200000000ff */
[----:B------:R-:W-:Y:S01]  /*aae0*/  FFMA.FTZ R60, R89, R80, R60 ;  /* 0x00000050593c7223 */ /* 0x000fe2000001003c */
[----:B------:R-:W-:Y:S02]  /*aaf0*/  F2FP.PACK_AB R8, R72, R75 ;  /* 0x0000004b4808723e */ /* 0x000fe400000000ff */
[----:B------:R-:W-:Y:S02]  /*ab00*/  F2FP.PACK_AB R15, R78, R65 ;  /* 0x000000414e0f723e */ /* 0x000fe400000000ff */
[----:B------:R-:W-:-:S03]  /*ab10*/  F2FP.PACK_AB R11, R11, R60 ;  /* 0x0000003c0b0b723e */ /* 0x000fc600000000ff */
[----:B------:R1:W-:Y:S04]  /*ab20*/  STS.128 [R57+0xc100], R12 ;  /* 0x00c1000c39007388 */ /* 0x0003e80000000c00 */
[----:B------:R1:W-:Y:S02]  /*ab30*/  STS.128 [R55+0xc100], R8 ;  /* 0x00c1000837007388 */ /* 0x0003e40000000c00 */
.L_x_131:
[----:B------:R-:W-:Y:S05]  /*ab40*/  BSYNC B0 ;  /* 0x0000000000007941 */ /* 0x000fea0003800000 */
.L_x_130:
[----:B-1----:R-:W-:Y:S01]  /*ab50*/  IADD3 R12, R36, 0x20, RZ ;  /* 0x00000020240c7810 */ /* 0x002fe20007ffe0ff */
[----:B------:R-:W-:Y:S03]  /*ab60*/  BSSY B0, `(.L_x_132) ;  /* 0x0000069000007945 */ /* 0x000fe60003800000 */
[----:B------:R-:W-:-:S13]  /*ab70*/  ISETP.GE.AND P0, PT, R12, c[0x0][0x27c], PT ;  /* 0x00009f000c007a0c */ /* 0x000fda0003f06270 */
[----:B------:R-:W-:Y:S05]  /*ab80*/  @P0 BRA `(.L_x_133) ;  /* 0x0000066000000947 */ /* 0x000fea0003800000 */
[----:B------:R-:W-:Y:S01]  /*ab90*/  SHF.R.S32.HI R11, RZ, 0x1f, R12 ;  /* 0x0000001fff0b7819 */ /* 0x000fe2000001140c */
[----:B------:R-:W-:Y:S01]  /*aba0*/  HADD2.F32 R74, -RZ, R38.H1_H1 ;  /* 0x30000026ff4a7230 */ /* 0x000fe20000004100 */
[----:B------:R-:W-:Y:S01]  /*abb0*/  MOV R8, c[0x0][0x27c] ;  /* 0x00009f0000087a02 */ /* 0x000fe20000000f00 */
[----:B------:R-:W-:Y:S01]  /*abc0*/  HADD2.F32 R85, -RZ, R40.H1_H1 ;  /* 0x30000028ff557230 */ /* 0x000fe20000004100 */
[-C--:B------:R-:W-:Y:S01]  /*abd0*/  LEA.HI R10, R11, R12.reuse, RZ, 0x3 ;  /* 0x0000000c0b0a7211 */ /* 0x080fe200078f18ff */
[--C-:B------:R-:W-:Y:S01]  /*abe0*/  HADD2.F32 R79, -RZ, R41.reuse.H1_H1 ;  /* 0x30000029ff4f7230 */ /* 0x100fe20000004100 */
[----:B------:R-:W-:Y:S01]  /*abf0*/  SHF.L.U32 R9, R25, 0x6, RZ ;  /* 0x0000000619097819 */ /* 0x000fe200000006ff */
[----:B------:R-:W-:Y:S01]  /*ac00*/  HADD2.F32 R73, -RZ, R41.H0_H0 ;  /* 0x20000029ff497230 */ /* 0x000fe20000004100 */
[----:B------:R-:W-:Y:S01]  /*ac10*/  SHF.R.S32.HI R13, RZ, 0x3, R10 ;  /* 0x00000003ff0d7819 */ /* 0x000fe2000001140a */
[----:B------:R-:W-:Y:S01]  /*ac20*/  HADD2.F32 R66, -RZ, R42.H1_H1 ;  /* 0x3000002aff427230 */ /* 0x000fe20000004100 */
[----:B------:R-:W-:Y:S01]  /*ac30*/  LEA.HI R11, R11, R12, RZ, 0x6 ;  /* 0x0000000c0b0b7211 */ /* 0x000fe200078f30ff */
[--C-:B------:R-:W-:Y:S01]  /*ac40*/  HADD2.F32 R86, -RZ, R43.reuse.H1_H1 ;  /* 0x3000002bff567230 */ /* 0x100fe20000004100 */
[----:B------:R-:W-:Y:S01]  /*ac50*/  LEA.HI R8, R8, R13, RZ, 0x1d ;  /* 0x0000000d08087211 */ /* 0x000fe200078fe8ff */
[----:B------:R-:W-:Y:S01]  /*ac60*/  HADD2.F32 R84, -RZ, R43.H0_H0 ;  /* 0x2000002bff547230 */ /* 0x000fe20000004100 */
[----:B------:R-:W-:Y:S01]  /*ac70*/  LOP3.LUT R9, R9, 0x1c0, RZ, 0xc0, !PT ;  /* 0x000001c009097812 */ /* 0x000fe200078ec0ff */
[----:B------:R-:W-:Y:S01]  /*ac80*/  HADD2.F32 R82, -RZ, R45.H1_H1 ;  /* 0x3000002dff527230 */ /* 0x000fe20000004100 */
[----:B------:R-:W-:Y:S01]  /*ac90*/  SHF.R.S32.HI R13, RZ, 0x1f, R8 ;  /* 0x0000001fff0d7819 */ /* 0x000fe20000011408 */
[----:B------:R-:W-:Y:S01]  /*aca0*/  HADD2.F32 R70, -RZ, R38.H0_H0 ;  /* 0x20000026ff467230 */ /* 0x000fe20000004100 */
[----:B------:R-:W-:Y:S01]  /*acb0*/  SHF.L.U32 R11, R11, 0x7, RZ ;  /* 0x000000070b0b7819 */ /* 0x000fe200000006ff */
[----:B------:R-:W-:Y:S01]  /*acc0*/  HADD2.F32 R67, -RZ, R37.H1_H1 ;  /* 0x30000025ff437230 */ /* 0x000fe20000004100 */
[----:B------:R-:W-:Y:S01]  /*acd0*/  LEA.HI R13, R13, R8, RZ, 0x3 ;  /* 0x000000080d0d7211 */ /* 0x000fe200078f18ff */
[----:B------:R-:W-:Y:S01]  /*ace0*/  HADD2.F32 R83, -RZ, R40.H0_H0 ;  /* 0x20000028ff537230 */ /* 0x000fe20000004100 */
[----:B------:R-:W-:Y:S01]  /*acf0*/  SHF.L.U32 R8, R8, 0x3, RZ ;  /* 0x0000000308087819 */ /* 0x000fe200000006ff */
[--C-:B------:R-:W-:Y:S01]  /*ad00*/  HADD2.F32 R81, -RZ, R39.reuse.H1_H1 ;  /* 0x30000027ff517230 */ /* 0x100fe20000004100 */
[----:B------:R-:W-:Y:S01]  /*ad10*/  LOP3.LUT R15, R9, 0x38, R10, 0xf8, !PT ;  /* 0x00000038090f7812 */ /* 0x000fe200078ef80a */
[----:B------:R-:W-:Y:S01]  /*ad20*/  HADD2.F32 R78, -RZ, R39.H0_H0 ;  /* 0x20000027ff4e7230 */ /* 0x000fe20000004100 */
[----:B------:R-:W-:Y:S01]  /*ad30*/  SHF.L.U32 R13, R13, 0xa, RZ ;  /* 0x0000000a0d0d7819 */ /* 0x000fe200000006ff */
[----:B------:R-:W-:Y:S01]  /*ad40*/  HADD2.F32 R80, -RZ, R45.H0_H0 ;  /* 0x2000002dff507230 */ /* 0x000fe20000004100 */
[----:B------:R-:W-:-:S02]  /*ad50*/  SHF.R.U32.HI R10, RZ, 0x3, R9 ;  /* 0x00000003ff0a7819 */ /* 0x000fc40000011609 */
[----:B------:R-:W-:Y:S02]  /*ad60*/  LOP3.LUT R12, R11, 0x7fffe000, RZ, 0xc0, !PT ;  /* 0x7fffe0000b0c7812 */ /* 0x000fe400078ec0ff */
[----:B------:R-:W-:Y:S02]  /*ad70*/  LOP3.LUT R9, R9, 0x38, R8, 0xf8, !PT ;  /* 0x0000003809097812 */ /* 0x000fe400078ef808 */
[----:B------:R-:W-:Y:S02]  /*ad80*/  LOP3.LUT R14, R13, 0x7fffe000, RZ, 0xc0, !PT ;  /* 0x7fffe0000d0e7812 */ /* 0x000fe400078ec0ff */
[----:B------:R-:W-:Y:S02]  /*ad90*/  LOP3.LUT R15, R15, R10, RZ, 0x3c, !PT ;  /* 0x0000000a0f0f7212 */ /* 0x000fe400078e3cff */
[----:B------:R-:W-:Y:S02]  /*ada0*/  LEA R12, R19, R12, 0x9 ;  /* 0x0000000c130c7211 */ /* 0x000fe400078e48ff */
[----:B------:R-:W-:-:S02]  /*adb0*/  LOP3.LUT R8, R9, R10, RZ, 0x3c, !PT ;  /* 0x0000000a09087212 */ /* 0x000fc400078e3cff */
[----:B------:R-:W-:Y:S02]  /*adc0*/  LEA R9, R19, R14, 0x9 ;  /* 0x0000000e13097211 */ /* 0x000fe400078e48ff */
[----:B------:R-:W-:Y:S02]  /*add0*/  IADD3 R12, R12, R15, RZ ;  /* 0x0000000f0c0c7210 */ /* 0x000fe40007ffe0ff */
[----:B------:R-:W-:Y:S02]  /*ade0*/  IADD3 R8, R9, R8, RZ ;  /* 0x0000000809087210 */ /* 0x000fe40007ffe0ff */
        /* <DEDUP_REMOVED lines=64> */
.L_x_133:
[----:B------:R-:W-:Y:S05]  /*b1f0*/  BSYNC B0 ;  /* 0x0000000000007941 */ /* 0x000fea0003800000 */
.L_x_132:
[----:B-1----:R-:W-:-:S04]  /*b200*/  IADD3 R12, R36, 0x40, RZ ;  /* 0x00000040240c7810 */ /* 0x002fc80007ffe0ff */
        /* <DEDUP_REMOVED lines=104> */
.L_x_129:
[----:B------:R-:W-:Y:S05]  /*b890*/  BSYNC B1 ;  /* 0x0000000000017941 */ /* 0x000fea0003800000 */
.L_x_128:
[----:B------:R-:W-:-:S04]  /*b8a0*/  IADD3 R25, R25, 0x40, RZ ;  /* 0x0000004019197810 */ /* 0x000fc80007ffe0ff */
[----:B------:R-:W-:-:S13]  /*b8b0*/  ISETP.GE.AND P0, PT, R25, R56, PT ;  /* 0x000000381900720c */ /* 0x000fda0003f06270 */
[----:B------:R-:W-:Y:S05]  /*b8c0*/  @P0 BRA `(.L_x_115) ;  /* 0x000013d000000947 */ /* 0x000fea0003800000 */
[----:B------:R-:W-:Y:S01]  /*b8d0*/  ISETP.GE.AND P0, PT, R36, c[0x0][0x27c], PT ;  /* 0x00009f0024007a0c */ /* 0x000fe20003f06270 */
[----:B------:R-:W-:-:S12]  /*b8e0*/  BSSY B0, `(.L_x_134) ;  /* 0x0000063000007945 */ /* 0x000fd80003800000 */
[----:B------:R-:W-:Y:S05]  /*b8f0*/  @P0 BRA `(.L_x_135) ;  /* 0x0000061000000947 */ /* 0x000fea0003800000 */
[----:B-1----:R-:W-:Y:S01]  /*b900*/  MOV R11, c[0x0][0x27c] ;  /* 0x00009f00000b7a02 */ /* 0x002fe20000000f00 */
[----:B------:R-:W-:Y:S01]  /*b910*/  HADD2.F32 R67, -RZ, R50.H0_H0 ;  /* 0x20000032ff437230 */ /* 0x000fe20000004100 */
[----:B------:R-:W-:Y:S01]  /*b920*/  SHF.R.S32.HI R8, RZ, 0x1f, R25 ;  /* 0x0000001fff087819 */ /* 0x000fe20000011419 */
[--C-:B------:R-:W-:Y:S01]  /*b930*/  HADD2.F32 R65, -RZ, R52.reuse.H1_H1 ;  /* 0x30000034ff417230 */ /* 0x100fe20000004100 */
[----:B------:R-:W-:Y:S01]  /*b940*/  LEA.HI R11, R11, R54, RZ, 0x1d ;  /* 0x000000360b0b7211 */ /* 0x000fe200078fe8ff */
[----:B------:R-:W-:Y:S01]  /*b950*/  HADD2.F32 R66, -RZ, R47.H1_H1 ;  /* 0x3000002fff427230 */ /* 0x000fe20000004100 */
[----:B------:R-:W-:Y:S01]  /*b960*/  SHF.L.U32 R9, R25, 0x6, RZ ;  /* 0x0000000619097819 */ /* 0x000fe200000006ff */
[----:B------:R-:W-:Y:S01]  /*b970*/  HADD2.F32 R73, -RZ, R52.H0_H0 ;  /* 0x20000034ff497230 */ /* 0x000fe20000004100 */
[----:B------:R-:W-:Y:S01]  /*b980*/  LEA.HI R8, R8, R25, RZ, 0x3 ;  /* 0x0000001908087211 */ /* 0x000fe200078f18ff */
[----:B------:R-:W-:Y:S01]  /*b990*/  HADD2.F32 R61, -RZ, R50.H1_H1 ;  /* 0x30000032ff3d7230 */ /* 0x000fe20000004100 */
[----:B------:R-:W-:Y:S01]  /*b9a0*/  SHF.R.S32.HI R10, RZ, 0x1f, R11 ;  /* 0x0000001fff0a7819 */ /* 0x000fe2000001140b */
[----:B------:R-:W-:Y:S01]  /*b9b0*/  HADD2.F32 R50, -RZ, R49.H1_H1 ;  /* 0x30000031ff327230 */ /* 0x000fe20000004100 */
[----:B------:R-:W-:Y:S01]  /*b9c0*/  LOP3.LUT R9, R9, 0x1c0, RZ, 0xc0, !PT ;  /* 0x000001c009097812 */ /* 0x000fe200078ec0ff */
[----:B------:R-:W-:Y:S01]  /*b9d0*/  HADD2.F32 R47, -RZ, R47.H0_H0 ;  /* 0x2000002fff2f7230 */ /* 0x000fe20000004100 */
[----:B------:R-:W-:Y:S01]  /*b9e0*/  SHF.L.U32 R8, R8, 0x6, RZ ;  /* 0x0000000608087819 */ /* 0x000fe200000006ff */
[----:B------:R-:W-:Y:S01]  /*b9f0*/  HADD2.F32 R49, -RZ, R49.H0_H0 ;  /* 0x20000031ff317230 */ /* 0x000fe20000004100 */
[----:B------:R-:W-:-:S02]  /*ba00*/  SHF.L.U32 R12, R11, 0x3, RZ ;  /* 0x000000030b0c7819 */ /* 0x000fc400000006ff */
[----:B------:R-:W-:Y:S02]  /*ba10*/  LEA.HI R10, R10, R11, RZ, 0x3 ;  /* 0x0000000b0a0a7211 */ /* 0x000fe400078f18ff */
[C---:B------:R-:W-:Y:S02]  /*ba20*/  LOP3.LUT R14, R9.reuse, 0x38, R36, 0xf8, !PT ;  /* 0x00000038090e7812 */ /* 0x040fe400078ef824 */
[----:B------:R-:W-:Y:S02]  /*ba30*/  SHF.R.U32.HI R13, RZ, 0x3, R9 ;  /* 0x00000003ff0d7819 */ /* 0x000fe40000011609 */
[----:B------:R-:W-:Y:S02]  /*ba40*/  LOP3.LUT R8, R8, 0xfffffe00, RZ, 0xc0, !PT ;  /* 0xfffffe0008087812 */ /* 0x000fe400078ec0ff */
[----:B------:R-:W-:Y:S02]  /*ba50*/  LOP3.LUT R12, R9, 0x38, R12, 0xf8, !PT ;  /* 0x00000038090c7812 */ /* 0x000fe400078ef80c */
[----:B------:R-:W-:-:S02]  /*ba60*/  SHF.L.U32 R10, R10, 0xa, RZ ;  /* 0x0000000a0a0a7819 */ /* 0x000fc400000006ff */
[----:B------:R-:W-:Y:S02]  /*ba70*/  LOP3.LUT R14, R8, R14, R13, 0xf6, !PT ;  /* 0x0000000e080e7212 */ /* 0x000fe400078ef60d */
[----:B------:R-:W-:Y:S02]  /*ba80*/  LOP3.LUT R13, R12, R13, RZ, 0x3c, !PT ;  /* 0x0000000d0c0d7212 */ /* 0x000fe400078e3cff */
[----:B------:R-:W-:Y:S02]  /*ba90*/  LOP3.LUT R10, R10, 0x7fffe000, RZ, 0xc0, !PT ;  /* 0x7fffe0000a0a7812 */ /* 0x000fe400078ec0ff */
[----:B------:R-:W-:Y:S02]  /*baa0*/  SHF.L.U32 R55, R14, 0x1, RZ ;  /* 0x000000010e377819 */ /* 0x000fe400000006ff */
[----:B------:R-:W-:-:S03]  /*bab0*/  IADD3 R54, R13, R10, R8 ;  /* 0x0000000a0d367210 */ /* 0x000fc60007ffe008 */
[----:B------:R-:W1:Y:S01]  /*bac0*/  LDS.128 R12, [R55+0xc100] ;  /* 0x00c10000370c7984 */ /* 0x000e620000000c00 */
[----:B------:R-:W-:-:S05]  /*bad0*/  SHF.L.U32 R54, R54, 0x1, RZ ;  /* 0x0000000136367819 */ /* 0x000fca00000006ff */
[----:B------:R-:W2:Y:S01]  /*bae0*/  LDS.128 R8, [R54+0xc100] ;  /* 0x00c1000036087984 */ /* 0x000ea20000000c00 */
[--C-:B-1----:R-:W-:Y:S02]  /*baf0*/  HADD2.F32 R56, -RZ, R12.reuse.H0_H0 ;  /* 0x2000000cff387230 */ /* 0x102fe40000004100 */
[----:B------:R-:W-:Y:S02]  /*bb00*/  HADD2.F32 R57, -RZ, R12.H1_H1 ;  /* 0x3000000cff397230 */ /* 0x000fe40000004100 */
[----:B------:R-:W-:Y:S01]  /*bb10*/  HADD2.F32 R12, -RZ, R13.H0_H0 ;  /* 0x2000000dff0c7230 */ /* 0x000fe20000004100 */
[----:B------:R-:W-:Y:S01]  /*bb20*/  FMUL.FTZ R70, R61, R56 ;  /* 0x000000383d467220 */ /* 0x000fe20000410000 */
[--C-:B--2---:R-:W-:Y:S01]  /*bb30*/  HADD2.F32 R60, -RZ, R8.reuse.H0_H0 ;  /* 0x20000008ff3c7230 */ /* 0x104fe20000004100 */
[C---:B------:R-:W-:Y:S01]  /*bb40*/  FMUL.FTZ R75, R66.reuse, R57 ;  /* 0x00000039424b7220 */ /* 0x040fe20000410000 */
[----:B------:R-:W-:Y:S01]  /*bb50*/  HADD2.F32 R62, -RZ, R8.H1_H1 ;  /* 0x30000008ff3e7230 */ /* 0x000fe20000004100 */
[----:B------:R-:W-:Y:S01]  /*bb60*/  FMUL.FTZ R52, R67, R12 ;  /* 0x0000000c43347220 */ /* 0x000fe20000410000 */
[----:B------:R-:W-:Y:S01]  /*bb70*/  HADD2.F32 R8, -RZ, R9.H0_H0 ;  /* 0x20000009ff087230 */ /* 0x000fe20000004100 */
[----:B------:R-:W-:Y:S01]  /*bb80*/  FMUL.FTZ R61, R61, R60 ;  /* 0x0000003c3d3d7220 */ /* 0x000fe20000410000 */
[----:B------:R-:W-:Y:S01]  /*bb90*/  HADD2.F32 R58, -RZ, R13.H1_H1 ;  /* 0x3000000dff3a7230 */ /* 0x000fe20000004100 */
[----:B------:R-:W-:Y:S01]  /*bba0*/  FMUL.FTZ R66, R66, R62 ;  /* 0x0000003e42427220 */ /* 0x000fe20000410000 */
[----:B------:R-:W-:Y:S01]  /*bbb0*/  HADD2.F32 R13, -RZ, R14.H0_H0 ;  /* 0x2000000eff0d7230 */ /* 0x000fe20000004100 */
[-C--:B------:R-:W-:Y:S01]  /*bbc0*/  FMUL.FTZ R67, R67, R8.reuse ;  /* 0x0000000843437220 */ /* 0x080fe20000410000 */
[----:B------:R-:W-:Y:S01]  /*bbd0*/  HADD2.F32 R63, -RZ, R9.H1_H1 ;  /* 0x30000009ff3f7230 */ /* 0x000fe20000004100 */
[----:B------:R-:W-:Y:S01]  /*bbe0*/  FFMA.FTZ R52, R73, R8, R52 ;  /* 0x0000000849347223 */ /* 0x000fe20000010034 */
[----:B------:R-:W-:Y:S01]  /*bbf0*/  HADD2.F32 R8, -RZ, R51.H1_H1 ;  /* 0x30000033ff087230 */ /* 0x000fe20000004100 */
[----:B------:R-:W-:Y:S01]  /*bc00*/  FFMA.FTZ R75, R50, R62, R75 ;  /* 0x0000003e324b7223 */ /* 0x000fe2000001004b */
[----:B------:R-:W-:Y:S01]  /*bc10*/  HADD2.F32 R9, -RZ, R10.H0_H0 ;  /* 0x2000000aff097230 */ /* 0x000fe20000004100 */
[----:B------:R-:W-:Y:S01]  /*bc20*/  FFMA.FTZ R60, R65, R60, R70 ;  /* 0x0000003c413c7223 */ /* 0x000fe20000010046 */
[----:B------:R-:W-:Y:S01]  /*bc30*/  HADD2.F32 R62, -RZ, R53.H1_H1 ;  /* 0x30000035ff3e7230 */ /* 0x000fe20000004100 */
[C---:B------:R-:W-:Y:S01]  /*bc40*/  FMUL.FTZ R72, R8.reuse, R13 ;  /* 0x0000000d08487220 */ /* 0x040fe20000410000 */
[----:B------:R-:W-:Y:S01]  /*bc50*/  HADD2.F32 R59, -RZ, R14.H1_H1 ;  /* 0x3000000eff3b7230 */ /* 0x000fe20000004100 */
[C---:B------:R-:W-:Y:S01]  /*bc60*/  FMUL.FTZ R74, R47.reuse, R58 ;  /* 0x0000003a2f4a7220 */ /* 0x040fe20000410000 */
[----:B------:R-:W-:Y:S01]  /*bc70*/  HADD2.F32 R70, -RZ, R46.H1_H1 ;  /* 0x3000002eff467230 */ /* 0x000fe20000004100 */
[----:B------:R-:W-:Y:S01]  /*bc80*/  FMUL.FTZ R47, R47, R63 ;  /* 0x0000003f2f2f7220 */ /* 0x000fe20000410000 */
[--C-:B------:R-:W-:Y:S01]  /*bc90*/  HADD2.F32 R14, -RZ, R15.reuse.H0_H0 ;  /* 0x2000000fff0e7230 */ /* 0x100fe20000004100 */
[-C--:B------:R-:W-:Y:S01]  /*bca0*/  FMUL.FTZ R8, R8, R9.reuse ;  /* 0x0000000908087220 */ /* 0x080fe20000410000 */
[----:B------:R-:W-:Y:S01]  /*bcb0*/  HADD2.F32 R64, -RZ, R10.H1_H1 ;  /* 0x3000000aff407230 */ /* 0x000fe20000004100 */
[----:B------:R-:W-:Y:S01]  /*bcc0*/  FFMA.FTZ R72, R62, R9, R72 ;  /* 0x000000093e487223 */ /* 0x000fe20000010048 */
[----:B------:R-:W-:Y:S01]  /*bcd0*/  HADD2.F32 R9, -RZ, R48.H1_H1 ;  /* 0x30000030ff097230 */ /* 0x000fe20000004100 */
[----:B------:R-:W-:Y:S01]  /*bce0*/  FFMA.FTZ R63, R49, R63, R74 ;  /* 0x0000003f313f7223 */ /* 0x000fe2000001004a */
[----:B------:R-:W-:Y:S01]  /*bcf0*/  HADD2.F32 R15, -RZ, R15.H1_H1 ;  /* 0x3000000fff0f7230 */ /* 0x000fe20000004100 */
[C---:B------:R-:W-:Y:S01]  /*bd00*/  FMUL.FTZ R79, R70.reuse, R59 ;  /* 0x0000003b464f7220 */ /* 0x040fe20000410000 */
[----:B------:R-:W-:Y:S01]  /*bd10*/  HADD2.F32 R10, -RZ, R11.H0_H0 ;  /* 0x2000000bff0a7230 */ /* 0x000fe20000004100 */
[-C--:B------:R-:W-:Y:S01]  /*bd20*/  FMUL.FTZ R70, R70, R64.reuse ;  /* 0x0000004046467220 */ /* 0x080fe20000410000 */
[----:B------:R-:W-:Y:S01]  /*bd30*/  HADD2.F32 R51, -RZ, R51.H0_H0 ;  /* 0x20000033ff337230 */ /* 0x000fe20000004100 */
[----:B------:R-:W-:Y:S01]  /*bd40*/  FFMA.FTZ R79, R9, R64, R79 ;  /* 0x00000040094f7223 */ /* 0x000fe2000001004f */
[----:B------:R-:W-:Y:S01]  /*bd50*/  HADD2.F32 R74, -RZ, R46.H0_H0 ;  /* 0x2000002eff4a7230 */ /* 0x000fe20000004100 */
[----:B------:R-:W-:Y:S01]  /*bd60*/  FFMA.FTZ R61, R65, R56, -R61 ;  /* 0x00000038413d7223 */ /* 0x000fe2000001083d */
[----:B------:R-:W-:Y:S01]  /*bd70*/  HADD2.F32 R11, -RZ, R11.H1_H1 ;  /* 0x3000000bff0b7230 */ /* 0x000fe20000004100 */
[C---:B------:R-:W-:Y:S01]  /*bd80*/  FMUL.FTZ R46, R51.reuse, R14 ;  /* 0x0000000e332e7220 */ /* 0x040fe20000410000 */
[----:B------:R-:W-:Y:S01]  /*bd90*/  HADD2.F32 R53, -RZ, R53.H0_H0 ;  /* 0x20000035ff357230 */ /* 0x000fe20000004100 */
[----:B------:R-:W-:Y:S01]  /*bda0*/  FMUL.FTZ R64, R74, R15 ;  /* 0x0000000f4a407220 */ /* 0x000fe20000410000 */
[----:B------:R-:W-:Y:S01]  /*bdb0*/  HADD2.F32 R48, -RZ, R48.H0_H0 ;  /* 0x20000030ff307230 */ /* 0x000fe20000004100 */
[----:B------:R-:W-:-:S02]  /*bdc0*/  FMUL.FTZ R51, R51, R10 ;  /* 0x0000000a33337220 */ /* 0x000fc40000410000 */
[----:B------:R-:W-:Y:S02]  /*bdd0*/  FMUL.FTZ R74, R74, R11 ;  /* 0x0000000b4a4a7220 */ /* 0x000fe40000410000 */
[----:B------:R-:W-:Y:S02]  /*bde0*/  FFMA.FTZ R66, R50, R57, -R66 ;  /* 0x0000003932427223 */ /* 0x000fe40000010842 */
[----:B------:R-:W-:Y:S02]  /*bdf0*/  FFMA.FTZ R67, R73, R12, -R67 ;  /* 0x0000000c49437223 */ /* 0x000fe40000010843 */
[----:B------:R-:W-:Y:S01]  /*be00*/  FFMA.FTZ R58, R49, R58, -R47 ;  /* 0x0000003a313a7223 */ /* 0x000fe2000001082f */
[----:B------:R-:W-:Y:S01]  /*be10*/  F2FP.PACK_AB R12, R66, R61 ;  /* 0x0000003d420c723e */ /* 0x000fe200000000ff */
[----:B------:R-:W-:Y:S01]  /*be20*/  FFMA.FTZ R62, R62, R13, -R8 ;  /* 0x0000000d3e3e7223 */ /* 0x000fe20000010808 */
[----:B------:R-:W-:Y:S01]  /*be30*/  F2FP.PACK_AB R8, R75, R60 ;  /* 0x0000003c4b08723e */ /* 0x000fe200000000ff */
[----:B------:R-:W-:Y:S01]  /*be40*/  FFMA.FTZ R59, R9, R59, -R70 ;  /* 0x0000003b093b7223 */ /* 0x000fe20000010846 */
[----:B------:R-:W-:Y:S01]  /*be50*/  F2FP.PACK_AB R13, R58, R67 ;  /* 0x000000433a0d723e */ /* 0x000fe200000000ff */
[----:B------:R-:W-:Y:S01]  /*be60*/  FFMA.FTZ R51, R53, R14, -R51 ;  /* 0x0000000e35337223 */ /* 0x000fe20000010833 */
[----:B------:R-:W-:Y:S01]  /*be70*/  F2FP.PACK_AB R9, R63, R52 ;  /* 0x000000343f09723e */ /* 0x000fe200000000ff */
[C---:B------:R-:W-:Y:S01]  /*be80*/  FFMA.FTZ R74, R48.reuse, R15, -R74 ;  /* 0x0000000f304a7223 */ /* 0x040fe2000001084a */
[----:B------:R-:W-:Y:S01]  /*be90*/  F2FP.PACK_AB R14, R59, R62 ;  /* 0x0000003e3b0e723e */ /* 0x000fe200000000ff */
[----:B------:R-:W-:Y:S01]  /*bea0*/  FFMA.FTZ R46, R53, R10, R46 ;  /* 0x0000000a352e7223 */ /* 0x000fe2000001002e */
[----:B------:R-:W-:Y:S01]  /*beb0*/  F2FP.PACK_AB R10, R79, R72 ;  /* 0x000000484f0a723e */ /* 0x000fe200000000ff */
[----:B------:R-:W-:Y:S01]  /*bec0*/  FFMA.FTZ R11, R48, R11, R64 ;  /* 0x0000000b300b7223 */ /* 0x000fe20000010040 */
[----:B------:R-:W-:-:S04]  /*bed0*/  F2FP.PACK_AB R15, R74, R51 ;  /* 0x000000334a0f723e */ /* 0x000fc800000000ff */
[----:B------:R-:W-:Y:S01]  /*bee0*/  F2FP.PACK_AB R11, R11, R46 ;  /* 0x0000002e0b0b723e */ /* 0x000fe200000000ff */
[----:B------:R1:W-:Y:S04]  /*bef0*/  STS.128 [R55+0xc100], R12 ;  /* 0x00c1000c37007388 */ /* 0x0003e80000000c00 */
[----:B------:R1:W-:Y:S02]  /*bf00*/  STS.128 [R54+0xc100], R8 ;  /* 0x00c1000836007388 */ /* 0x0003e40000000c00 */
.L_x_135:
[----:B------:R-:W-:Y:S05]  /*bf10*/  BSYNC B0 ;  /* 0x0000000000007941 */ /* 0x000fea0003800000 */
.L_x_134:
[----:B-1----:R-:W-:Y:S01]  /*bf20*/  IADD3 R9, R36, 0x20, RZ ;  /* 0x0000002024097810 */ /* 0x002fe20007ffe0ff */
[----:B------:R-:W-:Y:S03]  /*bf30*/  BSSY B0, `(.L_x_136) ;  /* 0x000006b000007945 */ /* 0x000fe60003800000 */
[----:B------:R-:W-:-:S13]  /*bf40*/  ISETP.GE.AND P0, PT, R9, c[0x0][0x27c], PT ;  /* 0x00009f0009007a0c */ /* 0x000fda0003f06270 */
[----:B------:R-:W-:Y:S05]  /*bf50*/  @P0 BRA `(.L_x_137) ;  /* 0x0000068000000947 */ /* 0x000fea0003800000 */
[----:B------:R-:W-:Y:S01]  /*bf60*/  SHF.R.S32.HI R12, RZ, 0x1f, R9 ;  /* 0x0000001fff0c7819 */ /* 0x000fe20000011409 */
[--C-:B------:R-:W-:Y:S01]  /*bf70*/  HADD2.F32 R53, -RZ, R41.reuse.H1_H1 ;  /* 0x30000029ff357230 */ /* 0x100fe20000004100 */
[----:B------:R-:W-:Y:S01]  /*bf80*/  MOV R13, c[0x0][0x27c] ;  /* 0x00009f00000d7a02 */ /* 0x000fe20000000f00 */
[----:B------:R-:W-:Y:S01]  /*bf90*/  HADD2.F32 R41, -RZ, R41.H0_H0 ;  /* 0x20000029ff297230 */ /* 0x000fe20000004100 */
[CC--:B------:R-:W-:Y:S01]  /*bfa0*/  LEA.HI R15, R12.reuse, R9.reuse, RZ, 0x3 ;  /* 0x000000090c0f7211 */ /* 0x0c0fe200078f18ff */
[--C-:B------:R-:W-:Y:S01]  /*bfb0*/  HADD2.F32 R57, -RZ, R43.reuse.H1_H1 ;  /* 0x3000002bff397230 */ /* 0x100fe20000004100 */
[----:B------:R-:W-:Y:S01]  /*bfc0*/  SHF.R.S32.HI R8, RZ, 0x1f, R25 ;  /* 0x0000001fff087819 */ /* 0x000fe20000011419 */
[--C-:B------:R-:W-:Y:S01]  /*bfd0*/  HADD2.F32 R58, -RZ, R38.reuse.H1_H1 ;  /* 0x30000026ff3a7230 */ /* 0x100fe20000004100 */
[----:B------:R-:W-:Y:S01]  /*bfe0*/  SHF.R.S32.HI R10, RZ, 0x3, R15 ;  /* 0x00000003ff0a7819 */ /* 0x000fe2000001140f */
[----:B------:R-:W-:Y:S01]  /*bff0*/  HADD2.F32 R43, -RZ, R43.H0_H0 ;  /* 0x2000002bff2b7230 */ /* 0x000fe20000004100 */
[----:B------:R-:W-:Y:S01]  /*c000*/  LEA.HI R12, R12, R9, RZ, 0x6 ;  /* 0x000000090c0c7211 */ /* 0x000fe200078f30ff */
[----:B------:R-:W-:Y:S01]  /*c010*/  HADD2.F32 R38, -RZ, R38.H0_H0 ;  /* 0x20000026ff267230 */ /* 0x000fe20000004100 */
[----:B------:R-:W-:Y:S01]  /*c020*/  LEA.HI R13, R13, R10, RZ, 0x1d ;  /* 0x0000000a0d0d7211 */ /* 0x000fe200078fe8ff */
[----:B------:R-:W-:Y:S01]  /*c030*/  HADD2.F32 R62, -RZ, R37.H1_H1 ;  /* 0x30000025ff3e7230 */ /* 0x000fe20000004100 */
[----:B------:R-:W-:-:S02]  /*c040*/  SHF.L.U32 R14, R25, 0x6, RZ ;  /* 0x00000006190e7819 */ /* 0x000fc400000006ff */
[----:B------:R-:W-:Y:S02]  /*c050*/  LEA.HI R9, R8, R25, RZ, 0x3 ;  /* 0x0000001908097211 */ /* 0x000fe400078f18ff */
[----:B------:R-:W-:Y:S02]  /*c060*/  SHF.R.S32.HI R8, RZ, 0x1f, R13 ;  /* 0x0000001fff087819 */ /* 0x000fe4000001140d */
[----:B------:R-:W-:Y:S01]  /*c070*/  LOP3.LUT R14, R14, 0x1c0, RZ, 0xc0, !PT ;  /* 0x000001c00e0e7812 */ /* 0x000fe200078ec0ff */
[----:B------:R-:W-:Y:S01]  /*c080*/  IMAD.SHL.U32 R9, R9, 0x40, RZ ;  /* 0x0000004009097824 */ /* 0x000fe200078e00ff */
[----:B------:R-:W-:Y:S02]  /*c090*/  LEA.HI R8, R8, R13, RZ, 0x3 ;  /* 0x0000000d08087211 */ /* 0x000fe400078f18ff */
[----:B------:R-:W-:Y:S02]  /*c0a0*/  SHF.L.U32 R11, R13, 0x3, RZ ;  /* 0x000000030d0b7819 */ /* 0x000fe400000006ff */
[----:B------:R-:W-:Y:S01]  /*c0b0*/  SHF.L.U32 R12, R12, 0x7, RZ ;  /* 0x000000070c0c7819 */ /* 0x000fe200000006ff */
[----:B------:R-:W-:Y:S01]  /*c0c0*/  IMAD.SHL.U32 R8, R8, 0x400, RZ ;  /* 0x0000040008087824 */ /* 0x000fe200078e00ff */
[----:B------:R-:W-:-:S02]  /*c0d0*/  LOP3.LUT R15, R14, 0x38, R15, 0xf8, !PT ;  /* 0x000000380e0f7812 */ /* 0x000fc400078ef80f */
[----:B------:R-:W-:Y:S02]  /*c0e0*/  SHF.R.U32.HI R10, RZ, 0x3, R14 ;  /* 0x00000003ff0a7819 */ /* 0x000fe4000001160e */
[----:B------:R-:W-:Y:S02]  /*c0f0*/  LOP3.LUT R11, R14, 0x38, R11, 0xf8, !PT ;  /* 0x000000380e0b7812 */ /* 0x000fe400078ef80b */
[----:B------:R-:W-:Y:S02]  /*c100*/  LOP3.LUT R12, R12, 0x7fffe000, RZ, 0xc0, !PT ;  /* 0x7fffe0000c0c7812 */ /* 0x000fe400078ec0ff */
[-C--:B------:R-:W-:Y:S02]  /*c110*/  LOP3.LUT R15, R15, R10.reuse, RZ, 0x3c, !PT ;  /* 0x0000000a0f0f7212 */ /* 0x080fe400078e3cff */
[----:B------:R-:W-:Y:S02]  /*c120*/  LOP3.LUT R9, R9, 0xfffffe00, RZ, 0xc0, !PT ;  /* 0xfffffe0009097812 */ /* 0x000fe400078ec0ff */
[----:B------:R-:W-:-:S02]  /*c130*/  LOP3.LUT R10, R11, R10, RZ, 0x3c, !PT ;  /* 0x0000000a0b0a7212 */ /* 0x000fc400078e3cff */
[----:B------:R-:W-:Y:S02]  /*c140*/  LOP3.LUT R8, R8, 0x7fffe000, RZ, 0xc0, !PT ;  /* 0x7fffe00008087812 */ /* 0x000fe400078ec0ff */
[--C-:B------:R-:W-:Y:S02]  /*c150*/  IADD3 R12, R15, R12, R9.reuse ;  /* 0x0000000c0f0c7210 */ /* 0x100fe40007ffe009 */
[----:B------:R-:W-:Y:S02]  /*c160*/  IADD3 R8, R10, R8, R9 ;  /* 0x000000080a087210 */ /* 0x000fe40007ffe009 */
[----:B------:R-:W-:Y:S02]  /*c170*/  SHF.L.U32 R47, R12, 0x1, RZ ;  /* 0x000000010c2f7819 */ /* 0x000fe400000006ff */
[----:B------:R-:W-:-:S03]  /*c180*/  SHF.L.U32 R46, R8, 0x1, RZ ;  /* 0x00000001082e7819 */ /* 0x000fc600000006ff */
[----:B------:R-:W1:Y:S04]  /*c190*/  LDS.128 R12, [R47+0xc100] ;  /* 0x00c100002f0c7984 */ /* 0x000e680000000c00 */
        /* <DEDUP_REMOVED lines=10> */
[-C--:B------:R-:W-:Y:S01]  /*c240*/  FMUL.FTZ R53, R53, R52.reuse ;  /* 0x0000003435357220 */ /* 0x080fe20000410000 */
[----:B------:R-:W-:Y:S01]  /*c250*/  HADD2.F32 R50, -RZ, R13.H1_H1 ;  /* 0x3000000dff327230 */ /* 0x000fe20000004100 */
[----:B------:R-:W-:Y:S01]  /*c260*/  FFMA.FTZ R52, R57, R52, R59 ;  /* 0x0000003439347223 */ /* 0x000fe2000001003b */
[----:B------:R-:W-:Y:S01]  /*c270*/  HADD2.F32 R59, -RZ, R40.H1_H1 ;  /* 0x30000028ff3b7230 */ /* 0x000fe20000004100 */
[-C--:B------:R-:W-:Y:S01]  /*c280*/  FMUL.FTZ R41, R41, R8.reuse ;  /* 0x0000000829297220 */ /* 0x080fe20000410000 */
[----:B------:R-:W-:Y:S01]  /*c290*/  HADD2.F32 R13, -RZ, R14.H0_H0 ;  /* 0x2000000eff0d7230 */ /* 0x000fe20000004100 */
[----:B------:R-:W-:Y:S01]  /*c2a0*/  FFMA.FTZ R60, R43, R8, R60 ;  /* 0x000000082b3c7223 */ /* 0x000fe2000001003c */
[----:B------:R-:W-:Y:S01]  /*c2b0*/  HADD2.F32 R8, -RZ, R42.H1_H1 ;  /* 0x3000002aff087230 */ /* 0x000fe20000004100 */
[-C--:B------:R-:W-:Y:S01]  /*c2c0*/  FMUL.FTZ R58, R58, R54.reuse ;  /* 0x000000363a3a7220 */ /* 0x080fe20000410000 */
[----:B------:R-:W-:Y:S01]  /*c2d0*/  HADD2.F32 R55, -RZ, R9.H1_H1 ;  /* 0x30000009ff377230 */ /* 0x000fe20000004100 */
[----:B------:R-:W-:Y:S01]  /*c2e0*/  FFMA.FTZ R61, R59, R54, R61 ;  /* 0x000000363b3d7223 */ /* 0x000fe2000001003d */
[----:B------:R-:W-:Y:S01]  /*c2f0*/  HADD2.F32 R40, -RZ, R40.H0_H0 ;  /* 0x20000028ff287230 */ /* 0x000fe20000004100 */
[----:B------:R-:W-:Y:S01]  /*c300*/  FMUL.FTZ R65, R38, R50 ;  /* 0x0000003226417220 */ /* 0x000fe20000410000 */
[----:B------:R-:W-:Y:S01]  /*c310*/  HADD2.F32 R9, -RZ, R10.H0_H0 ;  /* 0x2000000aff097230 */ /* 0x000fe20000004100 */
[----:B------:R-:W-:Y:S01]  /*c320*/  FMUL.FTZ R64, R8, R13 ;  /* 0x0000000d08407220 */ /* 0x000fe20000410000 */
[----:B------:R-:W-:Y:S01]  /*c330*/  HADD2.F32 R54, -RZ, R45.H1_H1 ;  /* 0x3000002dff367230 */ /* 0x000fe20000004100 */
[-C--:B------:R-:W-:Y:S01]  /*c340*/  FMUL.FTZ R63, R38, R55.reuse ;  /* 0x00000037263f7220 */ /* 0x080fe20000410000 */
[----:B------:R-:W-:Y:S01]  /*c350*/  HADD2.F32 R51, -RZ, R14.H1_H1 ;  /* 0x3000000eff337230 */ /* 0x000fe20000004100 */
[----:B------:R-:W-:Y:S01]  /*c360*/  FFMA.FTZ R55, R40, R55, R65 ;  /* 0x0000003728377223 */ /* 0x000fe20000010041 */
[----:B------:R-:W-:Y:S01]  /*c370*/  HADD2.F32 R14, -RZ, R15.H0_H0 ;  /* 0x2000000fff0e7230 */ /* 0x000fe20000004100 */
[-C--:B------:R-:W-:Y:S01]  /*c380*/  FMUL.FTZ R8, R8, R9.reuse ;  /* 0x0000000908087220 */ /* 0x080fe20000410000 */
[----:B------:R-:W-:Y:S01]  /*c390*/  HADD2.F32 R65, -RZ, R42.H0_H0 ;  /* 0x2000002aff417230 */ /* 0x000fe20000004100 */
[----:B------:R-:W-:Y:S01]  /*c3a0*/  FFMA.FTZ R38, R54, R9, R64 ;  /* 0x0000000936267223 */ /* 0x000fe20000010040 */
[----:B------:R-:W-:Y:S01]  /*c3b0*/  HADD2.F32 R56, -RZ, R10.H1_H1 ;  /* 0x3000000aff387230 */ /* 0x000fe20000004100 */
[C---:B------:R-:W-:Y:S01]  /*c3c0*/  FMUL.FTZ R67, R62.reuse, R51 ;  /* 0x000000333e437220 */ /* 0x040fe20000410000 */
[----:B------:R-:W-:Y:S01]  /*c3d0*/  HADD2.F32 R9, -RZ, R39.H1_H1 ;  /* 0x30000027ff097230 */ /* 0x000fe20000004100 */
[----:B------:R-:W-:Y:S01]  /*c3e0*/  FFMA.FTZ R53, R57, R48, -R53 ;  /* 0x0000003039357223 */ /* 0x000fe20000010835 */
[----:B------:R-:W-:Y:S01]  /*c3f0*/  HADD2.F32 R15, -RZ, R15.H1_H1 ;  /* 0x3000000fff0f7230 */ /* 0x000fe20000004100 */
[-C--:B------:R-:W-:Y:S01]  /*c400*/  FMUL.FTZ R62, R62, R56.reuse ;  /* 0x000000383e3e7220 */ /* 0x080fe20000410000 */
[----:B------:R-:W-:Y:S01]  /*c410*/  HADD2.F32 R10, -RZ, R11.H0_H0 ;  /* 0x2000000bff0a7230 */ /* 0x000fe20000004100 */
[----:B------:R-:W-:Y:S01]  /*c420*/  FFMA.FTZ R67, R9, R56, R67 ;  /* 0x0000003809437223 */ /* 0x000fe20000010043 */
[----:B------:R-:W-:Y:S01]  /*c430*/  HADD2.F32 R42, -RZ, R37.H0_H0 ;  /* 0x20000025ff2a7230 */ /* 0x000fe20000004100 */
[C---:B------:R-:W-:Y:S01]  /*c440*/  FMUL.FTZ R37, R65.reuse, R14 ;  /* 0x0000000e41257220 */ /* 0x040fe20000410000 */
[----:B------:R-:W-:Y:S01]  /*c450*/  HADD2.F32 R45, -RZ, R45.H0_H0 ;  /* 0x2000002dff2d7230 */ /* 0x000fe20000004100 */
[----:B------:R-:W-:Y:S01]  /*c460*/  FMUL.FTZ R65, R65, R10 ;  /* 0x0000000a41417220 */ /* 0x000fe20000410000 */
[----:B------:R-:W-:Y:S01]  /*c470*/  HADD2.F32 R11, -RZ, R11.H1_H1 ;  /* 0x3000000bff0b7230 */ /* 0x000fe20000004100 */
[----:B------:R-:W-:Y:S01]  /*c480*/  FFMA.FTZ R58, R59, R49, -R58 ;  /* 0x000000313b3a7223 */ /* 0x000fe2000001083a */
[----:B------:R-:W-:Y:S01]  /*c490*/  HADD2.F32 R56, -RZ, R39.H0_H0 ;  /* 0x20000027ff387230 */ /* 0x000fe20000004100 */
[----:B------:R-:W-:-:S02]  /*c4a0*/  FMUL.FTZ R39, R42, R15 ;  /* 0x0000000f2a277220 */ /* 0x000fc40000410000 */
[----:B------:R-:W-:Y:S02]  /*c4b0*/  FFMA.FTZ R37, R45, R10, R37 ;  /* 0x0000000a2d257223 */ /* 0x000fe40000010025 */
[-C--:B------:R-:W-:Y:S02]  /*c4c0*/  FMUL.FTZ R10, R42, R11.reuse ;  /* 0x0000000b2a0a7220 */ /* 0x080fe40000410000 */
[----:B------:R-:W-:Y:S02]  /*c4d0*/  FFMA.FTZ R42, R56, R11, R39 ;  /* 0x0000000b382a7223 */ /* 0x000fe40000010027 */
        /* <DEDUP_REMOVED lines=11> */
[----:B------:R-:W-:-:S02]  /*c590*/  F2FP.PACK_AB R14, R51, R54 ;  /* 0x00000036330e723e */ /* 0x000fc400000000ff */
[----:B------:R-:W-:Y:S02]  /*c5a0*/  F2FP.PACK_AB R10, R67, R38 ;  /* 0x00000026430a723e */ /* 0x000fe400000000ff */
[----:B------:R-:W-:-:S05]  /*c5b0*/  F2FP.PACK_AB R15, R56, R65 ;  /* 0x00000041380f723e */ /* 0x000fca00000000ff */
[----:B------:R1:W-:Y:S04]  /*c5c0*/  STS.128 [R47+0xc100], R12 ;  /* 0x00c1000c2f007388 */ /* 0x0003e80000000c00 */
[----:B------:R1:W-:Y:S02]  /*c5d0*/  STS.128 [R46+0xc100], R8 ;  /* 0x00c100082e007388 */ /* 0x0003e40000000c00 */
.L_x_137:
[----:B------:R-:W-:Y:S05]  /*c5e0*/  BSYNC B0 ;  /* 0x0000000000007941 */ /* 0x000fea0003800000 */
.L_x_136:
[----:B------:R-:W-:-:S04]  /*c5f0*/  IADD3 R36, R36, 0x40, RZ ;  /* 0x0000004024247810 */ /* 0x000fc80007ffe0ff */
[----:B------:R-:W-:-:S13]  /*c600*/  ISETP.GE.AND P0, PT, R36, c[0x0][0x27c], PT ;  /* 0x00009f0024007a0c */ /* 0x000fda0003f06270 */
[----:B------:R-:W-:Y:S05]  /*c610*/  @P0 BRA `(.L_x_115) ;  /* 0x0000068000000947 */ /* 0x000fea0003800000 */
[----:B-1----:R-:W-:Y:S01]  /*c620*/  SHF.R.S32.HI R13, RZ, 0x1f, R36 ;  /* 0x0000001fff0d7819 */ /* 0x002fe20000011424 */
[--C-:B------:R-:W-:Y:S01]  /*c630*/  HADD2.F32 R49, -RZ, R32.reuse.H0_H0 ;  /* 0x20000020ff317230 */ /* 0x100fe20000004100 */
[----:B------:R-:W-:Y:S01]  /*c640*/  MOV R11, c[0x0][0x27c] ;  /* 0x00009f00000b7a02 */ /* 0x000fe20000000f00 */
[----:B------:R-:W-:Y:S01]  /*c650*/  HADD2.F32 R42, -RZ, R32.H1_H1 ;  /* 0x30000020ff2a7230 */ /* 0x000fe20000004100 */
[----:B------:R-:W-:Y:S01]  /*c660*/  LEA.HI R9, R13, R36, RZ, 0x3 ;  /* 0x000000240d097211 */ /* 0x000fe200078f18ff */
[--C-:B------:R-:W-:Y:S01]  /*c670*/  HADD2.F32 R48, -RZ, R34.reuse.H1_H1 ;  /* 0x30000022ff307230 */ /* 0x100fe20000004100 */
[----:B------:R-:W-:Y:S01]  /*c680*/  SHF.R.S32.HI R8, RZ, 0x1f, R25 ;  /* 0x0000001fff087819 */ /* 0x000fe20000011419 */
[----:B------:R-:W-:Y:S01]  /*c690*/  HADD2.F32 R51, -RZ, R34.H0_H0 ;  /* 0x20000022ff337230 */ /* 0x000fe20000004100 */
[----:B------:R-:W-:Y:S01]  /*c6a0*/  SHF.R.S32.HI R10, RZ, 0x3, R9 ;  /* 0x00000003ff0a7819 */ /* 0x000fe20000011409 */
[----:B------:R-:W-:Y:S01]  /*c6b0*/  HADD2.F32 R47, -RZ, R29.H1_H1 ;  /* 0x3000001dff2f7230 */ /* 0x000fe20000004100 */
[----:B------:R-:W-:Y:S01]  /*c6c0*/  SHF.L.U32 R12, R25, 0x6, RZ ;  /* 0x00000006190c7819 */ /* 0x000fe200000006ff */
[----:B------:R-:W-:Y:S01]  /*c6d0*/  HADD2.F32 R32, -RZ, R31.H1_H1 ;  /* 0x3000001fff207230 */ /* 0x000fe20000004100 */
[----:B------:R-:W-:Y:S01]  /*c6e0*/  LEA.HI R11, R11, R10, RZ, 0x1d ;  /* 0x0000000a0b0b7211 */ /* 0x000fe200078fe8ff */
[----:B------:R-:W-:Y:S01]  /*c6f0*/  HADD2.F32 R52, -RZ, R29.H0_H0 ;  /* 0x2000001dff347230 */ /* 0x000fe20000004100 */
[----:B------:R-:W-:Y:S01]  /*c700*/  LEA.HI R8, R8, R25, RZ, 0x3 ;  /* 0x0000001908087211 */ /* 0x000fe200078f18ff */
[----:B------:R-:W-:Y:S01]  /*c710*/  HADD2.F32 R54, -RZ, R31.H0_H0 ;  /* 0x2000001fff367230 */ /* 0x000fe20000004100 */
[----:B------:R-:W-:Y:S01]  /*c720*/  SHF.R.S32.HI R10, RZ, 0x1f, R11 ;  /* 0x0000001fff0a7819 */ /* 0x000fe2000001140b */
[--C-:B------:R-:W-:Y:S01]  /*c730*/  HADD2.F32 R56, -RZ, R35.reuse.H1_H1 ;  /* 0x30000023ff387230 */ /* 0x100fe20000004100 */
[----:B------:R-:W-:Y:S01]  /*c740*/  LOP3.LUT R12, R12, 0x1c0, RZ, 0xc0, !PT ;  /* 0x000001c00c0c7812 */ /* 0x000fe200078ec0ff */
[----:B------:R-:W-:Y:S01]  /*c750*/  IMAD.SHL.U32 R8, R8, 0x40, RZ ;  /* 0x0000004008087824 */ /* 0x000fe200078e00ff */
[----:B------:R-:W-:Y:S01]  /*c760*/  LEA.HI R13, R13, R36, RZ, 0x6 ;  /* 0x000000240d0d7211 */ /* 0x000fe200078f30ff */
[--C-:B------:R-:W-:Y:S01]  /*c770*/  HADD2.F32 R29, -RZ, R28.reuse.H1_H1 ;  /* 0x3000001cff1d7230 */ /* 0x100fe20000004100 */
[----:B------:R-:W-:Y:S01]  /*c780*/  LEA.HI R10, R10, R11, RZ, 0x3 ;  /* 0x0000000b0a0a7211 */ /* 0x000fe200078f18ff */
[----:B------:R-:W-:Y:S01]  /*c790*/  HADD2.F32 R58, -RZ, R28.H0_H0 ;  /* 0x2000001cff3a7230 */ /* 0x000fe20000004100 */
[----:B------:R-:W-:Y:S01]  /*c7a0*/  LOP3.LUT R14, R12, 0x38, R9, 0xf8, !PT ;  /* 0x000000380c0e7812 */ /* 0x000fe200078ef809 */
[----:B------:R-:W-:Y:S01]  /*c7b0*/  HADD2.F32 R35, -RZ, R35.H0_H0 ;  /* 0x20000023ff237230 */ /* 0x000fe20000004100 */
[----:B------:R-:W-:Y:S01]  /*c7c0*/  SHF.L.U32 R15, R11, 0x3, RZ ;  /* 0x000000030b0f7819 */ /* 0x000fe200000006ff */
[----:B------:R-:W-:Y:S01]  /*c7d0*/  IMAD.SHL.U32 R11, R10, 0x400, RZ ;  /* 0x000004000a0b7824 */ /* 0x000fe200078e00ff */
[----:B------:R-:W-:-:S02]  /*c7e0*/  SHF.L.U32 R13, R13, 0x7, RZ ;  /* 0x000000070d0d7819 */ /* 0x000fc400000006ff */
[----:B------:R-:W-:Y:S02]  /*c7f0*/  SHF.R.U32.HI R9, RZ, 0x3, R12 ;  /* 0x00000003ff097819 */ /* 0x000fe4000001160c */
[----:B------:R-:W-:Y:S02]  /*c800*/  LOP3.LUT R12, R12, 0x38, R15, 0xf8, !PT ;  /* 0x000000380c0c7812 */ /* 0x000fe400078ef80f */
[----:B------:R-:W-:Y:S02]  /*c810*/  LOP3.LUT R13, R13, 0x7fffe000, RZ, 0xc0, !PT ;  /* 0x7fffe0000d0d7812 */ /* 0x000fe400078ec0ff */
[----:B------:R-:W-:Y:S02]  /*c820*/  LOP3.LUT R8, R8, 0xfffffe00, RZ, 0xc0, !PT ;  /* 0xfffffe0008087812 */ /* 0x000fe400078ec0ff */
[-C--:B------:R-:W-:Y:S02]  /*c830*/  LOP3.LUT R14, R14, R9.reuse, RZ, 0x3c, !PT ;  /* 0x000000090e0e7212 */ /* 0x080fe400078e3cff */
[----:B------:R-:W-:-:S02]  /*c840*/  LOP3.LUT R10, R12, R9, RZ, 0x3c, !PT ;  /* 0x000000090c0a7212 */ /* 0x000fc400078e3cff */
[--C-:B------:R-:W-:Y:S02]  /*c850*/  IADD3 R13, R14, R13, R8.reuse ;  /* 0x0000000d0e0d7210 */ /* 0x100fe40007ffe008 */
        /* <DEDUP_REMOVED lines=9> */
[C---:B------:R-:W-:Y:S01]  /*c8f0*/  FMUL.FTZ R50, R42.reuse, R37 ;  /* 0x000000252a327220 */ /* 0x040fe20000410000 */
[--C-:B--2---:R-:W-:Y:S02]  /*c900*/  HADD2.F32 R41, -RZ, R8.reuse.H0_H0 ;  /* 0x20000008ff297230 */ /* 0x104fe40000004100 */
[----:B------:R-:W-:Y:S01]  /*c910*/  HADD2.F32 R43, -RZ, R8.H1_H1 ;  /* 0x30000008ff2b7230 */ /* 0x000fe20000004100 */
[C---:B------:R-:W-:Y:S01]  /*c920*/  FMUL.FTZ R34, R49.reuse, R12 ;  /* 0x0000000c31227220 */ /* 0x040fe20000410000 */
[----:B------:R-:W-:Y:S01]  /*c930*/  HADD2.F32 R8, -RZ, R9.H0_H0 ;  /* 0x20000009ff087230 */ /* 0x000fe20000004100 */
[-C--:B------:R-:W-:Y:S01]  /*c940*/  FMUL.FTZ R42, R42, R41.reuse ;  /* 0x000000292a2a7220 */ /* 0x080fe20000410000 */
[----:B------:R-:W-:Y:S01]  /*c950*/  HADD2.F32 R39, -RZ, R13.H1_H1 ;  /* 0x3000000dff277230 */ /* 0x000fe20000004100 */
[----:B------:R-:W-:Y:S01]  /*c960*/  FFMA.FTZ R41, R48, R41, R50 ;  /* 0x0000002930297223 */ /* 0x000fe20000010032 */
[----:B------:R-:W-:Y:S01]  /*c970*/  HADD2.F32 R13, -RZ, R14.H0_H0 ;  /* 0x2000000eff0d7230 */ /* 0x000fe20000004100 */
[-C--:B------:R-:W-:Y:S01]  /*c980*/  FMUL.FTZ R49, R49, R8.reuse ;  /* 0x0000000831317220 */ /* 0x080fe20000410000 */
[----:B------:R-:W-:Y:S01]  /*c990*/  HADD2.F32 R45, -RZ, R9.H1_H1 ;  /* 0x30000009ff2d7230 */ /* 0x000fe20000004100 */
[----:B------:R-:W-:Y:S01]  /*c9a0*/  FFMA.FTZ R34, R51, R8, R34 ;  /* 0x0000000833227223 */ /* 0x000fe20000010022 */
[----:B------:R-:W-:Y:S01]  /*c9b0*/  HADD2.F32 R8, -RZ, R33.H1_H1 ;  /* 0x30000021ff087230 */ /* 0x000fe20000004100 */
[C---:B------:R-:W-:Y:S01]  /*c9c0*/  FMUL.FTZ R50, R47.reuse, R38 ;  /* 0x000000262f327220 */ /* 0x040fe20000410000 */
[----:B------:R-:W-:Y:S01]  /*c9d0*/  HADD2.F32 R9, -RZ, R10.H0_H0 ;  /* 0x2000000aff097230 */ /* 0x000fe20000004100 */
[-C--:B------:R-:W-:Y:S01]  /*c9e0*/  FMUL.FTZ R47, R47, R43.reuse ;  /* 0x0000002b2f2f7220 */ /* 0x080fe20000410000 */
[----:B------:R-:W-:Y:S01]  /*c9f0*/  HADD2.F32 R40, -RZ, R14.H1_H1 ;  /* 0x3000000eff287230 */ /* 0x000fe20000004100 */
[----:B------:R-:W-:Y:S01]  /*ca00*/  FFMA.FTZ R50, R32, R43, R50 ;  /* 0x0000002b20327223 */ /* 0x000fe20000010032 */
[----:B------:R-:W-:Y:S01]  /*ca10*/  HADD2.F32 R46, -RZ, R10.H1_H1 ;  /* 0x3000000aff2e7230 */ /* 0x000fe20000004100 */
[----:B------:R-:W-:Y:S01]  /*ca20*/  FMUL.FTZ R31, R8, R13 ;  /* 0x0000000d081f7220 */ /* 0x000fe20000410000 */
[--C-:B------:R-:W-:Y:S01]  /*ca30*/  HADD2.F32 R14, -RZ, R15.reuse.H0_H0 ;  /* 0x2000000fff0e7230 */ /* 0x100fe20000004100 */
[C---:B------:R-:W-:Y:S01]  /*ca40*/  FMUL.FTZ R43, R52.reuse, R39 ;  /* 0x00000027342b7220 */ /* 0x040fe20000410000 */
[----:B------:R-:W-:Y:S01]  /*ca50*/  HADD2.F32 R15, -RZ, R15.H1_H1 ;  /* 0x3000000fff0f7230 */ /* 0x000fe20000004100 */
[----:B------:R-:W-:Y:S01]  /*ca60*/  FMUL.FTZ R52, R52, R45 ;  /* 0x0000002d34347220 */ /* 0x000fe20000410000 */
[----:B------:R-:W-:Y:S01]  /*ca70*/  HADD2.F32 R10, -RZ, R11.H0_H0 ;  /* 0x2000000bff0a7230 */ /* 0x000fe20000004100 */
[-C--:B------:R-:W-:Y:S01]  /*ca80*/  FMUL.FTZ R8, R8, R9.reuse ;  /* 0x0000000908087220 */ /* 0x080fe20000410000 */
[----:B------:R-:W-:Y:S01]  /*ca90*/  HADD2.F32 R33, -RZ, R33.H0_H0 ;  /* 0x20000021ff217230 */ /* 0x000fe20000004100 */
[----:B------:R-:W-:Y:S01]  /*caa0*/  FFMA.FTZ R31, R56, R9, R31 ;  /* 0x00000009381f7223 */ /* 0x000fe2000001001f */
[--C-:B------:R-:W-:Y:S01]  /*cab0*/  HADD2.F32 R9, -RZ, R30.reuse.H1_H1 ;  /* 0x3000001eff097230 */ /* 0x100fe20000004100 */
[----:B------:R-:W-:Y:S01]  /*cac0*/  FFMA.FTZ R45, R54, R45, R43 ;  /* 0x0000002d362d7223 */ /* 0x000fe2000001002b */
[----:B------:R-:W-:Y:S01]  /*cad0*/  HADD2.F32 R11, -RZ, R11.H1_H1 ;  /* 0x3000000bff0b7230 */ /* 0x000fe20000004100 */
[C---:B------:R-:W-:Y:S01]  /*cae0*/  FMUL.FTZ R43, R29.reuse, R40 ;  /* 0x000000281d2b7220 */ /* 0x040fe20000410000 */
[----:B------:R-:W-:Y:S01]  /*caf0*/  HADD2.F32 R30, -RZ, R30.H0_H0 ;  /* 0x2000001eff1e7230 */ /* 0x000fe20000004100 */
[----:B------:R-:W-:-:S02]  /*cb00*/  FMUL.FTZ R29, R29, R46 ;  /* 0x0000002e1d1d7220 */ /* 0x000fc40000410000 */
[----:B------:R-:W-:Y:S02]  /*cb10*/  FFMA.FTZ R46, R9, R46, R43 ;  /* 0x0000002e092e7223 */ /* 0x000fe4000001002b */
[C---:B------:R-:W-:Y:S02]  /*cb20*/  FMUL.FTZ R28, R33.reuse, R14 ;  /* 0x0000000e211c7220 */ /* 0x040fe40000410000 */
[C---:B------:R-:W-:Y:S02]  /*cb30*/  FMUL.FTZ R43, R58.reuse, R15 ;  /* 0x0000000f3a2b7220 */ /* 0x040fe40000410000 */
[----:B------:R-:W-:Y:S02]  /*cb40*/  FMUL.FTZ R33, R33, R10 ;  /* 0x0000000a21217220 */ /* 0x000fe40000410000 */
[----:B------:R-:W-:Y:S02]  /*cb50*/  FMUL.FTZ R58, R58, R11 ;  /* 0x0000000b3a3a7220 */ /* 0x000fe40000410000 */
[----:B------:R-:W-:-:S02]  /*cb60*/  FFMA.FTZ R42, R48, R37, -R42 ;  /* 0x00000025302a7223 */ /* 0x000fc4000001082a */
        /* <DEDUP_REMOVED lines=19> */
.L_x_115:
[----:B------:R-:W-:Y:S05]  /*cca0*/  BSYNC B2 ;  /* 0x0000000000027941 */ /* 0x000fea0003800000 */
.L_x_99:
[----:B------:R-:W-:Y:S01]  /*ccb0*/  IMAD R24, R24, c[0x0][0x208], RZ ;  /* 0x0000820018187a24 */ /* 0x000fe200078e02ff */
[----:B------:R-:W-:-:S04]  /*ccc0*/  DEPBAR.LE SB0, 0x0 ;  /* 0x000080000000791a */ /* 0x000fc80000000000 */
[C---:B-1----:R-:W-:Y:S01]  /*ccd0*/  IMAD.WIDE.U32 R10, R207.reuse, c[0x0][0x208], RZ ;  /* 0x00008200cf0a7a25 */ /* 0x042fe200078e00ff */
[----:B------:R-:W-:Y:S01]  /*cce0*/  BAR.SYNC.DEFER_BLOCKING 0x0 ;  /* 0x0000000000007b1d */ /* 0x000fe20000010000 */
[----:B------:R-:W-:Y:S02]  /*ccf0*/  ISETP.GE.AND P2, PT, R18, c[0x0][0x1d4], PT ;  /* 0x0000750012007a0c */ /* 0x000fe40003f46270 */
[----:B------:R-:W-:Y:S01]  /*cd00*/  IMAD R9, R207, c[0x0][0x20c], R24 ;  /* 0x00008300cf097a24 */ /* 0x000fe200078e0218 */
[----:B------:R-:W-:Y:S01]  /*cd10*/  P2R R8, PR, RZ, 0x8 ;  /* 0x00000008ff087803 */ /* 0x000fe20000000000 */
[----:B------:R-:W-:Y:S02]  /*cd20*/  IMAD.MOV.U32 R14, RZ, RZ, R10 ;  /* 0x000000ffff0e7224 */ /* 0x000fe400078e000a */
[----:B------:R-:W-:Y:S01]  /*cd30*/  IMAD.IADD R15, R11, 0x1, R9 ;  /* 0x000000010b0f7824 */ /* 0x000fe200078e0209 */
[----:B------:R-:W-:Y:S01]  /*cd40*/  SHF.R.S32.HI R9, RZ, 0x4, R22 ;  /* 0x00000004ff097819 */ /* 0x000fe20000011416 */
[----:B------:R-:W-:-:S02]  /*cd50*/  IMAD R11, R23, c[0x0][0x218], RZ ;  /* 0x00008600170b7a24 */ /* 0x000fc400078e02ff */
[----:B------:R-:W-:Y:S01]  /*cd60*/  IMAD.WIDE.U32 R14, R206, c[0x0][0x218], R14 ;  /* 0x00008600ce0e7a25 */ /* 0x000fe200078e000e */
[----:B------:R-:W-:-:S03]  /*cd70*/  LEA.HI R22, R22, R9, RZ, 0x1 ;  /* 0x0000000916167211 */ /* 0x000fc600078f08ff */
[----:B------:R-:W-:Y:S01]  /*cd80*/  IMAD R11, R206, c[0x0][0x21c], R11 ;  /* 0x00008700ce0b7a24 */ /* 0x000fe200078e020b */
[----:B------:R-:W-:Y:S01]  /*cd90*/  IADD3 R27, P0, R26, R14, RZ ;  /* 0x0000000e1a1b7210 */ /* 0x000fe20007f1e0ff */
[----:B------:R-:W-:Y:S02]  /*cda0*/  IMAD.SHL.U32 R12, R16, 0x40, RZ ;  /* 0x00000040100c7824 */ /* 0x000fe400078e00ff */
[----:B------:R-:W-:Y:S01]  /*cdb0*/  IMAD.SHL.U32 R10, R21, 0x8, RZ ;  /* 0x00000008150a7824 */ /* 0x000fe200078e00ff */
[----:B------:R-:W-:Y:S01]  /*cdc0*/  IADD3.X R14, R202, R15, R11, P0, !PT ;  /* 0x0000000fca0e7210 */ /* 0x000fe200007fe40b */
[----:B------:R-:W-:Y:S01]  /*cdd0*/  IMAD.WIDE R24, R134, 0x2, RZ ;  /* 0x0000000286187825 */ /* 0x000fe200078e02ff */
[----:B------:R-:W-:Y:S02]  /*cde0*/  LOP3.LUT R11, R12, 0x1c0, RZ, 0xc0, !PT ;  /* 0x000001c00c0b7812 */ /* 0x000fe400078ec0ff */
[----:B------:R-:W-:Y:S01]  /*cdf0*/  LEA R21, P0, R27, c[0x0][0x1f8], 0x1 ;  /* 0x00007e001b157a11 */ /* 0x000fe200078008ff */
[----:B------:R-:W-:Y:S01]  /*ce00*/  IMAD.SHL.U32 R70, R7, 0x40, RZ ;  /* 0x0000004007467824 */ /* 0x000fe200078e00ff */
[----:B------:R-:W-:Y:S01]  /*ce10*/  LOP3.LUT R12, R22, 0xfffffffe, RZ, 0xc0, !PT ;  /* 0xfffffffe160c7812 */ /* 0x000fe200078ec0ff */
[----:B------:R-:W-:Y:S01]  /*ce20*/  IMAD.SHL.U32 R208, R2, 0x2, RZ ;  /* 0x0000000202d07824 */ /* 0x000fe200078e00ff */
[----:B------:R-:W-:Y:S01]  /*ce30*/  LOP3.LUT R22, R11, 0x8, R10, 0xf8, !PT ;  /* 0x000000080b167812 */ /* 0x000fe200078ef80a */
[----:B------:R-:W1:Y:S01]  /*ce40*/  SHFL.IDX PT, R78, R21, 0x1, 0x181f ;  /* 0x00381f00154e7f89 */ /* 0x000e6200000e0000 */
[----:B------:R-:W-:Y:S01]  /*ce50*/  SHF.R.U32.HI R11, RZ, 0x3, R11 ;  /* 0x00000003ff0b7819 */ /* 0x000fe2000001160b */
[----:B------:R-:W-:Y:S01]  /*ce60*/  IMAD.IADD R12, R9, 0x1, -R12 ;  /* 0x00000001090c7824 */ /* 0x000fe200078e0a0c */
[----:B------:R-:W-:Y:S01]  /*ce70*/  LEA.HI.X R14, R27, c[0x0][0x1fc], R14, 0x1, P0 ;  /* 0x00007f001b0e7a11 */ /* 0x000fe200000f0c0e */
[----:B------:R-:W2:Y:S01]  /*ce80*/  SHFL.IDX PT, R10, R21, RZ, 0x181f ;  /* 0x00181fff150a7589 */ /* 0x000ea200000e0000 */
[----:B------:R-:W-:-:S02]  /*ce90*/  LOP3.LUT R197, R22, R11, RZ, 0x3c, !PT ;  /* 0x0000000b16c57212 */ /* 0x000fc400078e3cff */
[----:B------:R-:W-:Y:S01]  /*cea0*/  LOP3.LUT P0, RZ, R16, 0x2, RZ, 0xc0, !PT ;  /* 0x0000000210ff7812 */ /* 0x000fe2000780c0ff */
[----:B------:R-:W3:Y:S01]  /*ceb0*/  SHFL.IDX PT, R11, R14, RZ, 0x181f ;  /* 0x00181fff0e0b7589 */ /* 0x000ee200000e0000 */
[----:B------:R-:W-:Y:S01]  /*cec0*/  SHF.R.S32.HI R15, RZ, 0x1f, R18 ;  /* 0x0000001fff0f7819 */ /* 0x000fe20000011412 */
[----:B------:R-:W-:Y:S01]  /*ced0*/  IMAD R197, R12, 0x200, R197 ;  /* 0x000002000cc57824 */ /* 0x000fe200078e02c5 */
[----:B------:R-:W-:Y:S01]  /*cee0*/  SHF.R.S32.HI R22, RZ, 0x1f, R17 ;  /* 0x0000001fff167819 */ /* 0x000fe20000011411 */
[----:B------:R4:W5:Y:S01]  /*cef0*/  SHFL.IDX PT, R9, R14, 0x1, 0x181f ;  /* 0x00381f000e097f89 */ /* 0x00096200000e0000 */
[----:B------:R-:W-:Y:S01]  /*cf00*/  LEA.HI R144, R15, R18, RZ, 0x3 ;  /* 0x000000120f907211 */ /* 0x000fe200078f18ff */
[----:B------:R-:W-:Y:S01]  /*cf10*/  IMAD.SHL.U32 R197, R197, 0x2, RZ ;  /* 0x00000002c5c57824 */ /* 0x000fe200078e00ff */
[----:B------:R-:W-:Y:S02]  /*cf20*/  LEA.HI R135, R22, R17, RZ, 0x3 ;  /* 0x0000001116877211 */ /* 0x000fe400078f18ff */
[----:B------:R-:W-:-:S02]  /*cf30*/  LOP3.LUT R144, R144, 0xfffffff8, RZ, 0xc0, !PT ;  /* 0xfffffff890907812 */ /* 0x000fc400078ec0ff */
[C---:B------:R-:W-:Y:S01]  /*cf40*/  IADD3 R13, R197.reuse, 0x6100, RZ ;  /* 0x00006100c50d7810 */ /* 0x040fe20007ffe0ff */
[----:B------:R-:W-:Y:S01]  /*cf50*/  LDSM.16.M88.4 R28, [R197+0x6100] ;  /* 0x00610000c51c783b */ /* 0x000fe20000000200 */
[----:B------:R-:W-:Y:S01]  /*cf60*/  IADD3 R196, R197, 0x6120, RZ ;  /* 0x00006120c5c47810 */ /* 0x000fe20007ffe0ff */
[----:B------:R-:W-:Y:S01]  /*cf70*/  IMAD.WIDE R22, R144, 0x2, RZ ;  /* 0x0000000290167825 */ /* 0x000fe200078e02ff */
[----:B------:R-:W-:Y:S01]  /*cf80*/  @P0 IADD3 R196, R13, -0x20, RZ ;  /* 0xffffffe00dc40810 */ /* 0x000fe20007ffe0ff */
[----:B------:R-:W-:Y:S01]  /*cf90*/  LDSM.16.M88.4 R40, [R197+0x7900] ;  /* 0x00790000c528783b */ /* 0x000fe20000000200 */
[----:B------:R-:W-:Y:S01]  /*cfa0*/  LOP3.LUT R135, R135, 0xfffffff8, RZ, 0xc0, !PT ;  /* 0xfffffff887877812 */ /* 0x000fe200078ec0ff */
[----:B------:R-:W-:Y:S01]  /*cfb0*/  IMAD.SHL.U32 R13, R12, 0x8, RZ ;  /* 0x000000080c0d7824 */ /* 0x000fe200078e00ff */
[----:B-1----:R-:W-:Y:S01]  /*cfc0*/  IADD3 R46, P0, R24, R78, RZ ;  /* 0x0000004e182e7210 */ /* 0x002fe20007f1e0ff */
[----:B------:R-:W-:Y:S01]  /*cfd0*/  LDSM.16.M88.4 R36, [R196] ;  /* 0x00000000c424783b */ /* 0x000fe20000000200 */
[----:B--2---:R-:W-:-:S02]  /*cfe0*/  IADD3 R26, P1, R10, R24, RZ ;  /* 0x000000180a1a7210 */ /* 0x004fc40007f3e0ff */
[----:B------:R-:W-:Y:S01]  /*cff0*/  LOP3.LUT R70, R70, 0xfffffe00, RZ, 0xc0, !PT ;  /* 0xfffffe0046467812 */ /* 0x000fe200078ec0ff */
[----:B------:R-:W-:Y:S01]  /*d000*/  LDSM.16.M88.4 R72, [R196+0x800] ;  /* 0x00080000c448783b */ /* 0x000fe20000000200 */
[----:B------:R-:W-:Y:S01]  /*d010*/  IADD3 R187, R196, 0x800, RZ ;  /* 0x00000800c4bb7810 */ /* 0x000fe20007ffe0ff */
[----:B---3--:R-:W-:Y:S01]  /*d020*/  IMAD.X R27, R11, 0x1, R25, P1 ;  /* 0x000000010b1b7824 */ /* 0x008fe200008e0619 */
[----:B------:R-:W-:Y:S01]  /*d030*/  IADD3 R24, P1, R10, R22, RZ ;  /* 0x000000160a187210 */ /* 0x000fe20007f3e0ff */
[----:B----4-:R-:W-:Y:S01]  /*d040*/  IMAD.SHL.U32 R14, R20, 0x40, RZ ;  /* 0x00000040140e7824 */ /* 0x010fe200078e00ff */
[----:B------:R-:W-:Y:S01]  /*d050*/  LDSM.16.M88.4 R64, [R196+0x1000] ;  /* 0x00100000c440783b */ /* 0x000fe20000000200 */
[----:B------:R-:W-:Y:S01]  /*d060*/  IMAD.WIDE R20, R135, 0x2, RZ ;  /* 0x0000000287147825 */ /* 0x000fe200078e02ff */
[----:B------:R-:W-:Y:S02]  /*d070*/  IADD3 R186, R196, 0x1000, RZ ;  /* 0x00001000c4ba7810 */ /* 0x000fe40007ffe0ff */
[----:B------:R-:W-:Y:S01]  /*d080*/  LOP3.LUT R14, R14, 0x1c0, RZ, 0xc0, !PT ;  /* 0x000001c00e0e7812 */ /* 0x000fe200078ec0ff */
[----:B-----5:R-:W-:Y:S01]  /*d090*/  IMAD.X R47, R25, 0x1, R9, P0 ;  /* 0x00000001192f7824 */ /* 0x020fe200000e0609 */
[----:B------:R-:W-:Y:S01]  /*d0a0*/  IADD3 R80, P0, R22, R78, RZ ;  /* 0x0000004e16507210 */ /* 0x000fe20007f1e0ff */
[----:B------:R-:W-:Y:S01]  /*d0b0*/  IMAD.X R25, R11, 0x1, R23, P1 ;  /* 0x000000010b197824 */ /* 0x000fe200008e0617 */
[----:B------:R-:W-:Y:S01]  /*d0c0*/  LOP3.LUT R13, R14, 0x8, R13, 0xf8, !PT ;  /* 0x000000080e0d7812 */ /* 0x000fe200078ef80d */
[----:B------:R-:W-:Y:S01]  /*d0d0*/  LDSM.16.M88.4 R60, [R196+0x1800] ;  /* 0x00180000c43c783b */ /* 0x000fe20000000200 */
[----:B------:R-:W-:Y:S01]  /*d0e0*/  SHF.R.U32.HI R12, RZ, 0x3, R14 ;  /* 0x00000003ff0c7819 */ /* 0x000fe2000001160e */
[----:B------:R-:W-:Y:S01]  /*d0f0*/  IMAD.X R81, R23, 0x1, R9, P0 ;  /* 0x0000000117517824 */ /* 0x000fe200000e0609 */
[----:B------:R-:W-:-:S02]  /*d100*/  IADD3 R10, P1, R10, R20, RZ ;  /* 0x000000140a0a7210 */ /* 0x000fc40007f3e0ff */
[----:B------:R-:W-:Y:S01]  /*d110*/  LOP3.LUT R7, R13, R12, RZ, 0x3c, !PT ;  /* 0x0000000c0d077212 */ /* 0x000fe200078e3cff */
[----:B------:R-:W-:Y:S01]  /*d120*/  IMAD R12, R19, 0x400, R70 ;  /* 0x00000400130c7824 */ /* 0x000fe200078e0246 */
[----:B------:R-:W-:Y:S01]  /*d130*/  IADD3 R78, P0, R20, R78, RZ ;  /* 0x0000004e144e7210 */ /* 0x000fe20007f1e0ff */
[----:B------:R-:W-:Y:S01]  /*d140*/  IMAD.X R11, R11, 0x1, R21, P1 ;  /* 0x000000010b0b7824 */ /* 0x000fe200008e0615 */
[----:B------:R-:W-:Y:S01]  /*d150*/  ISETP.GE.AND P1, PT, R134, c[0x0][0x1d4], PT ;  /* 0x0000750086007a0c */ /* 0x000fe20003f26270 */
[----:B------:R-:W-:Y:S01]  /*d160*/  IMAD.IADD R2, R7, 0x1, R12 ;  /* 0x0000000107027824 */ /* 0x000fe200078e020c */
[----:B------:R-:W-:Y:S01]  /*d170*/  IADD3 R185, R196, 0x1800, RZ ;  /* 0x00001800c4b97810 */ /* 0x000fe20007ffe0ff */
[----:B------:R-:W-:Y:S01]  /*d180*/  IMAD.X R79, R21, 0x1, R9, P0 ;  /* 0x00000001154f7824 */ /* 0x000fe200000e0609 */
[----:B------:R-:W-:Y:S01]  /*d190*/  ISETP.LT.OR P0, PT, R44, 0x1, P1 ;  /* 0x000000012c00780c */ /* 0x000fe20000f01670 */
[----:B------:R-:W-:Y:S01]  /*d1a0*/  IMAD.SHL.U32 R198, R2, 0x2, RZ ;  /* 0x0000000202c67824 */ /* 0x000fe200078e00ff */
[----:B------:R-:W-:Y:S01]  /*d1b0*/  LDSM.16.M88.4 R20, [R197+0x6900] ;  /* 0x00690000c514783b */ /* 0x000fe20000000200 */
[----:B------:R-:W-:Y:S01]  /*d1c0*/  ISETP.LT.OR P1, PT, R44, 0x21, P1 ;  /* 0x000000212c00780c */ /* 0x000fe20000f21670 */
[----:B------:R-:W-:Y:S01]  /*d1d0*/  IMAD.MOV.U32 R2, RZ, RZ, 0x40 ;  /* 0x00000040ff027424 */ /* 0x000fe200078e00ff */
[----:B------:R-:W-:Y:S01]  /*d1e0*/  IADD3 R183, R196, 0x2000, RZ ;  /* 0x00002000c4b77810 */ /* 0x000fe20007ffe0ff */
[----:B------:R-:W1:Y:S01]  /*d1f0*/  LDSM.16.M88.4 R84, [R198+0xc100] ;  /* 0x00c10000c654783b */ /* 0x000e620000000200 */
[--C-:B------:R-:W-:Y:S01]  /*d200*/  IMAD R194, R0, 0x2, R198.reuse ;  /* 0x0000000200c27824 */ /* 0x100fe200078e02c6 */
[C---:B------:R-:W-:Y:S01]  /*d210*/  IADD3 R182, R196.reuse, 0x2800, RZ ;  /* 0x00002800c4b67810 */ /* 0x040fe20007ffe0ff */
[C---:B------:R-:W-:Y:S01]  /*d220*/  IMAD R193, R5.reuse, 0x2, R198 ;  /* 0x0000000205c17824 */ /* 0x040fe200078e02c6 */
[----:B------:R-:W2:Y:S01]  /*d230*/  LDSM.16.M88.4 R12, [R197+0x7100] ;  /* 0x00710000c50c783b */ /* 0x000ea20000000200 */
[----:B------:R-:W-:Y:S01]  /*d240*/  IMAD R191, R5, 0x2, R194 ;  /* 0x0000000205bf7824 */ /* 0x000fe200078e02c2 */
[----:B------:R-:W-:-:S02]  /*d250*/  IADD3 R181, R196, 0x3000, RZ ;  /* 0x00003000c4b57810 */ /* 0x000fc40007ffe0ff */
[----:B------:R-:W3:Y:S01]  /*d260*/  LDSM.16.M88.4 R56, [R194+0xc100] ;  /* 0x00c10000c238783b */ /* 0x000ee20000000200 */
[C---:B------:R-:W-:Y:S02]  /*d270*/  IADD3 R180, R196.reuse, 0x3800, RZ ;  /* 0x00003800c4b47810 */ /* 0x040fe40007ffe0ff */
[----:B------:R-:W-:Y:S01]  /*d280*/  IADD3 R179, R196, 0x4000, RZ ;  /* 0x00004000c4b37810 */ /* 0x000fe20007ffe0ff */
[----:B------:R-:W-:Y:S01]  /*d290*/  @!PT LDS RZ, [RZ] ;  /* 0x00000000fffff984 */ /* 0x000fe20000000800 */
[----:B------:R-:W-:Y:S01]  /*d2a0*/  @!PT LDS RZ, [RZ] ;  /* 0x00000000fffff984 */ /* 0x000fe20000000800 */
[----:B------:R-:W-:Y:S01]  /*d2b0*/  @!PT LDS RZ, [RZ] ;  /* 0x00000000fffff984 */ /* 0x000fe20000000800 */
[----:B------:R4:W-:Y:S01]  /*d2c0*/  LDGSTS.E.BYPASS.LTC128B.128 [R208+0x100], [R26.64], !P0 ;  /* 0x001000001ad07fae */ /* 0x0009e2000c101d46 */
[----:B------:R-:W-:Y:S02]  /*d2d0*/  ISETP.LT.OR P0, PT, R44, 0x1, P2 ;  /* 0x000000012c00780c */ /* 0x000fe40001701670 */
[C---:B------:R-:W-:Y:S02]  /*d2e0*/  IADD3 R178, R196.reuse, 0x4800, RZ ;  /* 0x00004800c4b27810 */ /* 0x040fe40007ffe0ff */
[C---:B------:R-:W-:Y:S02]  /*d2f0*/  IADD3 R177, R196.reuse, 0x5000, RZ ;  /* 0x00005000c4b17810 */ /* 0x040fe40007ffe0ff */
[----:B------:R-:W-:-:S07]  /*d300*/  IADD3 R176, R196, 0x5800, RZ ;  /* 0x00005800c4b07810 */ /* 0x000fce0007ffe0ff */
[----:B------:R4:W-:Y:S01]  /*d310*/  LDGSTS.E.BYPASS.LTC128B.128 [R208+0x2100], [R24.64], !P0 ;  /* 0x0210000018d07fae */ /* 0x0009e2000c101d46 */
[----:B------:R-:W-:-:S04]  /*d320*/  ISETP.GE.AND P0, PT, R17, c[0x0][0x1d4], PT ;  /* 0x0000750011007a0c */ /* 0x000fc80003f06270 */
[C---:B------:R-:W-:Y:S02]  /*d330*/  ISETP.LT.OR P3, PT, R44.reuse, 0x1, P0 ;  /* 0x000000012c00780c */ /* 0x040fe40000761670 */
[----:B------:R-:W-:Y:S01]  /*d340*/  ISETP.LT.OR P0, PT, R44, 0x21, P0 ;  /* 0x000000212c00780c */ /* 0x000fe20000701670 */
[C---:B-1----:R-:W-:Y:S10]  /*d350*/  HMMA.16816.F32 R32, R84.reuse, R28, RZ ;  /* 0x0000001c5420723c */ /* 0x042ff400000018ff */
[----:B------:R1:W-:Y:S01]  /*d360*/  LDGSTS.E.BYPASS.LTC128B.128 [R208+0x4100], [R10.64], !P3 ;  /* 0x041000000ad07fae */ /* 0x0003e2000d901d46 */
[----:B------:R-:W-:Y:S01]  /*d370*/  ISETP.NE.AND P3, PT, R8, RZ, PT ;  /* 0x000000ff0800720c */ /* 0x000fe20003f65270 */
[----:B------:R-:W-:Y:S02]  /*d380*/  HMMA.16816.F32 R28, R84, R30, RZ ;  /* 0x0000001e541c723c */ /* 0x000fe400000018ff */
[----:B------:R5:W-:Y:S01]  /*d390*/  LDGSTS.E.BYPASS.LTC128B.128 [R208+0x1100], [R46.64], !P1 ;  /* 0x011000002ed07fae */ /* 0x000be2000c901d46 */
[----:B------:R-:W-:-:S04]  /*d3a0*/  LOP3.LUT P1, RZ, R16, 0x4, RZ, 0xc0, !PT ;  /* 0x0000000410ff7812 */ /* 0x000fc8000782c0ff */
[----:B------:R-:W-:Y:S02]  /*d3b0*/  SEL R2, R2, 0xffffffc0, !P1 ;  /* 0xffffffc002027807 */ /* 0x000fe40004800000 */
[----:B------:R-:W-:Y:S01]  /*d3c0*/  ISETP.LT.OR P1, PT, R44, 0x21, P2 ;  /* 0x000000212c00780c */ /* 0x000fe20001721670 */
[C---:B----4-:R-:W-:Y:S01]  /*d3d0*/  HMMA.16816.F32 R24, R84.reuse, R20, RZ ;  /* 0x000000145418723c */ /* 0x050fe200000018ff */
[----:B------:R-:W-:Y:S01]  /*d3e0*/  ISETP.GE.AND P2, PT, R77, 0x41, PT ;  /* 0x000000414d00780c */ /* 0x000fe20003f46270 */
[----:B------:R-:W-:Y:S02]  /*d3f0*/  IMAD.IADD R192, R197, 0x1, R2 ;  /* 0x00000001c5c07824 */ /* 0x000fe400078e0202 */
[----:B------:R-:W-:Y:S01]  /*d400*/  IMAD.IADD R184, R2, 0x1, R196 ;  /* 0x0000000102b87824 */ /* 0x000fe200078e02c4 */
[----:B------:R-:W-:Y:S02]  /*d410*/  LOP3.LUT R2, R7, R70, RZ, 0xfc, !PT ;  /* 0x0000004607027212 */ /* 0x000fe400078efcff */
[----:B------:R-:W-:Y:S01]  /*d420*/  SHF.R.S32.HI R7, RZ, 0x1f, R134 ;  /* 0x0000001fff077819 */ /* 0x000fe20000011486 */
[C---:B--2---:R-:W-:Y:S04]  /*d430*/  HMMA.16816.F32 R16, R84.reuse, R12, RZ ;  /* 0x0000000c5410723c */ /* 0x044fe800000018ff */
[----:B------:R2:W-:Y:S04]  /*d440*/  LDGSTS.E.BYPASS.LTC128B.128 [R208+0x3100], [R80.64], !P1 ;  /* 0x0310000050d07fae */ /* 0x0005e8000c901d46 */
[C---:B------:R-:W-:Y:S01]  /*d450*/  HMMA.16816.F32 R20, R84.reuse, R22, RZ ;  /* 0x000000165414723c */ /* 0x040fe200000018ff */
[----:B------:R4:W-:Y:S04]  /*d460*/  LDGSTS.E.BYPASS.LTC128B.128 [R208+0x5100], [R78.64], !P0 ;  /* 0x051000004ed07fae */ /* 0x0009e8000c101d46 */
[----:B------:R-:W-:Y:S03]  /*d470*/  LDSM.16.M88.4 R52, [R193+0xc100] ;  /* 0x00c10000c134783b */ /* 0x000fe60000000200 */
[C---:B------:R-:W-:Y:S01]  /*d480*/  HMMA.16816.F32 R12, R84.reuse, R14, RZ ;  /* 0x0000000e540c723c */ /* 0x040fe200000018ff */
[----:B------:R-:W4:Y:S04]  /*d490*/  LDSM.16.M88.4 R48, [R192+0x6100] ;  /* 0x00610000c030783b */ /* 0x000f280000000200 */
[----:B-----5:R-:W5:Y:S03]  /*d4a0*/  LDSM.16.M88.4 R44, [R192+0x6900] ;  /* 0x00690000c02c783b */ /* 0x020f660000000200 */
[C---:B-1----:R-:W-:Y:S01]  /*d4b0*/  HMMA.16816.F32 R8, R84.reuse, R40, RZ ;  /* 0x000000285408723c */ /* 0x042fe200000018ff */
[----:B------:R-:W0:Y:S04]  /*d4c0*/  LDGDEPBAR ;  /* 0x00000000000079af */ /* 0x000e280000000000 */
[----:B--2---:R-:W-:Y:S03]  /*d4d0*/  LDSM.16.M88.4 R80, [R191+0xc100] ;  /* 0x00c10000bf50783b */ /* 0x004fe60000000200 */
[----:B------:R-:W-:Y:S01]  /*d4e0*/  HMMA.16816.F32 R84, R84, R42, RZ ;  /* 0x0000002a5454723c */ /* 0x000fe200000018ff */
[----:B------:R-:W1:Y:S07]  /*d4f0*/  LDSM.16.M88.4 R40, [R192+0x7100] ;  /* 0x00710000c028783b */ /* 0x000e6e0000000200 */
[C---:B---3--:R-:W-:Y:S08]  /*d500*/  HMMA.16816.F32 R32, R56.reuse, R36, R32 ;  /* 0x000000243820723c */ /* 0x048ff00000001820 */
[C---:B------:R-:W-:Y:S01]  /*d510*/  HMMA.16816.F32 R28, R56.reuse, R38, R28 ;  /* 0x00000026381c723c */ /* 0x040fe2000000181c */
[----:B------:R-:W2:Y:S07]  /*d520*/  LDSM.16.M88.4 R36, [R192+0x7900] ;  /* 0x00790000c024783b */ /* 0x000eae0000000200 */
[C---:B------:R-:W-:Y:S08]  /*d530*/  HMMA.16816.F32 R24, R56.reuse, R72, R24 ;  /* 0x000000483818723c */ /* 0x040ff00000001818 */
[C---:B------:R-:W-:Y:S01]  /*d540*/  HMMA.16816.F32 R20, R56.reuse, R74, R20 ;  /* 0x0000004a3814723c */ /* 0x040fe20000001814 */
[----:B------:R-:W3:Y:S07]  /*d550*/  LDSM.16.M88.4 R72, [R184] ;  /* 0x00000000b848783b */ /* 0x000eee0000000200 */
[C---:B------:R-:W-:Y:S08]  /*d560*/  HMMA.16816.F32 R16, R56.reuse, R64, R16 ;  /* 0x000000403810723c */ /* 0x040ff00000001810 */
[C---:B------:R-:W-:Y:S01]  /*d570*/  HMMA.16816.F32 R12, R56.reuse, R66, R12 ;  /* 0x00000042380c723c */ /* 0x040fe2000000180c */
[----:B------:R-:W1:Y:S07]  /*d580*/  LDSM.16.M88.4 R64, [R184+0x800] ;  /* 0x00080000b840783b */ /* 0x000e6e0000000200 */
[C---:B------:R-:W-:Y:S08]  /*d590*/  HMMA.16816.F32 R8, R56.reuse, R60, R8 ;  /* 0x0000003c3808723c */ /* 0x040ff00000001808 */
[----:B------:R-:W-:Y:S01]  /*d5a0*/  HMMA.16816.F32 R84, R56, R62, R84 ;  /* 0x0000003e3854723c */ /* 0x000fe20000001854 */
[----:B------:R-:W2:Y:S04]  /*d5b0*/  LDSM.16.M88.4 R60, [R184+0x1000] ;  /* 0x00100000b83c783b */ /* 0x000ea80000000200 */
[----:B------:R-:W2:Y:S03]  /*d5c0*/  LDSM.16.M88.4 R56, [R184+0x1800] ;  /* 0x00180000b838783b */ /* 0x000ea60000000200 */
[C---:B----4-:R-:W-:Y:S08]  /*d5d0*/  HMMA.16816.F32 R32, R52.reuse, R48, R32 ;  /* 0x000000303420723c */ /* 0x050ff00000001820 */
[C---:B------:R-:W-:Y:S01]  /*d5e0*/  HMMA.16816.F32 R28, R52.reuse, R50, R28 ;  /* 0x00000032341c723c */ /* 0x040fe2000000181c */
[----:B------:R-:W-:Y:S07]  /*d5f0*/  LDSM.16.M88.4 R48, [R197+0x8100] ;  /* 0x00810000c530783b */ /* 0x000fee0000000200 */
[C---:B-----5:R-:W-:Y:S08]  /*d600*/  HMMA.16816.F32 R24, R52.reuse, R44, R24 ;  /* 0x0000002c3418723c */ /* 0x060ff00000001818 */
        /* <DEDUP_REMOVED lines=107> */
[C---:B--2---:R-:W-:Y:S07]  /*dcc0*/  HMMA.16816.F32 R8, R52.reuse, R36, R8 ;  /* 0x000000243408723c */ /* 0x044fee0000001808 */
[----:B------:R-:W-:Y:S01]  /*dcd0*/  SHF.R.S32.HI R36, RZ, 0x1f, R135 ;  /* 0x0000001fff247819 */ /* 0x000fe20000011487 */
[----:B------:R-:W-:Y:S07]  /*dce0*/  HMMA.16816.F32 R84, R52, R38, R84 ;  /* 0x000000263454723c */ /* 0x000fee0000001854 */
[----:B------:R-:W-:Y:S01]  /*dcf0*/  SHF.R.S32.HI R39, RZ, 0x1f, R144 ;  /* 0x0000001fff277819 */ /* 0x000fe20000011490 */
        /* <DEDUP_REMOVED lines=11> */
[----:B------:R-:W-:Y:S01]  /*ddb0*/  IMAD.MOV.U32 R206, RZ, RZ, RZ ;  /* 0x000000ffffce7224 */ /* 0x000fe200078e00ff */
[----:B------:R-:W-:-:S04]  /*ddc0*/  IADD3 R207, R209, R71, R200 ;  /* 0x00000047d1cf7210 */ /* 0x000fc80007ffe0c8 */
[----:B------:R-:W-:-:S05]  /*ddd0*/  IADD3 R207, R207, -0x80, RZ ;  /* 0xffffff80cfcf7810 */ /* 0x000fca0007ffe0ff */
[----:B------:R-:W-:Y:S02]  /*dde0*/  IMAD.MOV.U32 R37, RZ, RZ, R207 ;  /* 0x000000ffff257224 */ /* 0x000fe400078e00cf */
[----:B------:R-:W-:-:S05]  /*ddf0*/  @P1 IMAD.HI.U32 R38, R207, c[0x0][0x2bc], RZ ;  /* 0x0000af00cf261a27 */ /* 0x000fca00078e00ff */
[----:B------:R-:W-:-:S04]  /*de00*/  @P1 SHF.R.U32.HI R37, RZ, c[0x0][0x2c0], R38 ;  /* 0x0000b000ff251a19 */ /* 0x000fc80000011626 */
[----:B------:R-:W-:-:S04]  /*de10*/  @!P3 IADD3 R41, P0, R37, R210, RZ ;  /* 0x000000d22529b210 */ /* 0x000fc80007f1e0ff */
[----:B------:R-:W-:Y:S02]  /*de20*/  @!P3 LEA.HI.X.SX32 R38, R37, R205, 0x1, P0 ;  /* 0x000000cd2526b211 */ /* 0x000fe400000f0eff */
[----:B------:R-:W-:-:S04]  /*de30*/  @!P3 LEA R42, P0, R41, c[0x0][0x2a0], 0x2 ;  /* 0x0000a800292aba11 */ /* 0x000fc800078010ff */
[----:B------:R-:W-:-:S05]  /*de40*/  @!P3 LEA.HI.X R43, R41, c[0x0][0x2a4], R38, 0x2, P0 ;  /* 0x0000a900292bba11 */ /* 0x000fca00000f1426 */
[----:B------:R1:W2:Y:S01]  /*de50*/  @!P3 LDG.E R206, [R42.64] ;  /* 0x000000062aceb981 */ /* 0x0002a2000c1e1900 */
[----:B------:R-:W-:Y:S01]  /*de60*/  IMAD.MOV R38, RZ, RZ, -R37 ;  /* 0x000000ffff267224 */ /* 0x000fe200078e0a25 */
[----:B------:R-:W-:Y:S02]  /*de70*/  IADD3 R46, -R6, 0x10, RZ ;  /* 0x00000010062e7810 */ /* 0x000fe40007ffe1ff */
[----:B------:R-:W-:Y:S01]  /*de80*/  SHF.L.U64.HI R39, R144, 0x1, R39 ;  /* 0x0000000190277819 */ /* 0x000fe20000010227 */
[----:B------:R-:W-:Y:S01]  /*de90*/  IMAD R207, R38, c[0x0][0x2b8], R207 ;  /* 0x0000ae0026cf7a24 */ /* 0x000fe200078e02cf */
[----:B------:R-:W-:Y:S02]  /*dea0*/  LOP3.LUT R46, R46, 0xf, RZ, 0xc0, !PT ;  /* 0x0000000f2e2e7812 */ /* 0x000fe400078ec0ff */
[----:B------:R-:W-:Y:S01]  /*deb0*/  SHF.L.U64.HI R36, R135, 0x1, R36 ;  /* 0x0000000187247819 */ /* 0x000fe20000010224 */
[----:B------:R-:W-:Y:S01]  /*dec0*/  IMAD.WIDE.U32 R40, R207, c[0x0][0x1e0], RZ ;  /* 0x00007800cf287a25 */ /* 0x000fe200078e00ff */
[----:B------:R-:W-:-:S05]  /*ded0*/  SHF.R.S32.HI R38, RZ, 0x1f, R207 ;  /* 0x0000001fff267819 */ /* 0x000fca00000114cf */
[----:B------:R-:W-:-:S04]  /*dee0*/  IMAD R38, R38, c[0x0][0x1e0], RZ ;  /* 0x0000780026267a24 */ /* 0x000fc800078e02ff */
[----:B------:R-:W-:-:S04]  /*def0*/  IMAD R37, R207, c[0x0][0x1e4], R38 ;  /* 0x00007900cf257a24 */ /* 0x000fc800078e0226 */
[----:B------:R-:W-:Y:S01]  /*df00*/  IMAD.IADD R41, R41, 0x1, R37 ;  /* 0x0000000129297824 */ /* 0x000fe200078e0225 */
[----:B-1----:R-:W-:Y:S01]  /*df10*/  SHF.L.U64.HI R42, R134, 0x1, R7 ;  /* 0x00000001862a7819 */ /* 0x002fe20000010207 */
[----:B------:R-:W-:Y:S01]  /*df20*/  IMAD.SHL.U32 R7, R135, 0x2, RZ ;  /* 0x0000000287077824 */ /* 0x000fe200078e00ff */
[----:B--2---:R-:W-:Y:S01]  /*df30*/  SHF.R.S32.HI R37, RZ, 0x1f, R206 ;  /* 0x0000001fff257819 */ /* 0x004fe200000114ce */
[----:B------:R-:W-:-:S04]  /*df40*/  IMAD.WIDE.U32 R40, R206, c[0x0][0x1f0], R40 ;  /* 0x00007c00ce287a25 */ /* 0x000fc800078e0028 */
[----:B------:R-:W-:Y:S01]  /*df50*/  IMAD R37, R37, c[0x0][0x1f0], RZ ;  /* 0x00007c0025257a24 */ /* 0x000fe200078e02ff */
[----:B------:R-:W-:Y:S02]  /*df60*/  IADD3 R43, P0, R68, R40, RZ ;  /* 0x00000028442b7210 */ /* 0x000fe40007f1e0ff */
[----:B------:R-:W-:Y:S01]  /*df70*/  SEL R40, RZ, 0x10, P6 ;  /* 0x00000010ff287807 */ /* 0x000fe20003000000 */
[----:B------:R-:W-:Y:S01]  /*df80*/  IMAD R38, R206, c[0x0][0x1f4], R37 ;  /* 0x00007d00ce267a24 */ /* 0x000fe200078e0225 */
[----:B------:R-:W-:Y:S02]  /*df90*/  SEL R37, RZ, 0x10, P5 ;  /* 0x00000010ff257807 */ /* 0x000fe40002800000 */
[----:B------:R-:W-:Y:S02]  /*dfa0*/  IADD3 R50, -R40, 0x10, RZ ;  /* 0x0000001028327810 */ /* 0x000fe40007ffe1ff */
[----:B------:R-:W-:Y:S01]  /*dfb0*/  IADD3.X R38, R203, R41, R38, P0, !PT ;  /* 0x00000029cb267210 */ /* 0x000fe200007fe426 */
[----:B------:R-:W-:Y:S01]  /*dfc0*/  IMAD.SHL.U32 R41, R134, 0x2, RZ ;  /* 0x0000000286297824 */ /* 0x000fe200078e00ff */
[----:B------:R-:W-:-:S02]  /*dfd0*/  LEA R44, P0, R43, c[0x0][0x1c8], 0x1 ;  /* 0x000072002b2c7a11 */ /* 0x000fc400078008ff */
[----:B------:R-:W-:Y:S02]  /*dfe0*/  LOP3.LUT R50, R50, 0xf, RZ, 0xc0, !PT ;  /* 0x0000000f32327812 */ /* 0x000fe400078ec0ff */
[----:B------:R-:W-:Y:S01]  /*dff0*/  LEA.HI.X R43, R43, c[0x0][0x1cc], R38, 0x1, P0 ;  /* 0x000073002b2b7a11 */ /* 0x000fe200000f0c26 */
[----:B------:R-:W1:Y:S01]  /*e000*/  SHFL.IDX PT, R45, R44, 0x1, 0x181f ;  /* 0x00381f002c2d7f89 */ /* 0x000e6200000e0000 */
[----:B------:R-:W-:Y:S01]  /*e010*/  IADD3 R48, -R37, 0x10, RZ ;  /* 0x0000001025307810 */ /* 0x000fe20007ffe1ff */
[----:B------:R-:W-:Y:S02]  /*e020*/  IMAD.SHL.U32 R38, R144, 0x2, RZ ;  /* 0x0000000290267824 */ /* 0x000fe400078e00ff */
        /* <DEDUP_REMOVED lines=25> */
.L_x_138:
        /* <DEDUP_REMOVED lines=11> */
[----:B-1----:R-:W-:Y:S03]  /*e270*/  LDSM.16.MT88.4 R44, [R190+0x100] ;  /* 0x00010000be2c783b */ /* 0x002fe60000004200 */
[----:B------:R-:W-:Y:S01]  /*e280*/  LOP3.LUT R3, R3, 0x7ffffffc, RZ, 0xc0, !PT ;  /* 0x7ffffffc03037812 */ /* 0x000fe200078ec0ff */
[----:B------:R-:W-:Y:S04]  /*e290*/  LDSM.16.MT88.4 R52, [R189+0x100] ;  /* 0x00010000bd34783b */ /* 0x000fe80000004200 */
        /* <DEDUP_REMOVED lines=345> */
[----:B------:R-:W-:Y:S01]  /*f830*/  SHF.R.S32.HI R219, RZ, 0x1f, R134 ;  /* 0x0000001fffdb7819 */ /* 0x000fe20000011486 */
[----:B------:R-:W-:Y:S01]  /*f840*/  IMAD.MOV.U32 R0, RZ, RZ, R3 ;  /* 0x000000ffff007224 */ /* 0x000fe200078e0003 */
[----:B------:R-:W-:Y:S01]  /*f850*/  SHF.R.S32.HI R217, RZ, 0x1f, R144 ;  /* 0x0000001fffd97819 */ /* 0x000fe20000011490 */
[----:B------:R-:W-:Y:S01]  /*f860*/  IMAD.SHL.U32 R218, R134, 0x2, RZ ;  /* 0x0000000286da7824 */ /* 0x000fe200078e00ff */
[----:B------:R-:W-:Y:S01]  /*f870*/  SHF.R.S32.HI R2, RZ, 0x1f, R135 ;  /* 0x0000001fff027819 */ /* 0x000fe20000011487 */
[----:B------:R-:W-:Y:S01]  /*f880*/  IMAD.SHL.U32 R216, R144, 0x2, RZ ;  /* 0x0000000290d87824 */ /* 0x000fe200078e00ff */
[----:B------:R-:W-:Y:S01]  /*f890*/  LEA.HI.SX32 R221, R133, 0xfffffffe, 0x1a ;  /* 0xfffffffe85dd7811 */ /* 0x000fe200078fd2ff */
[----:B------:R-:W-:Y:S01]  /*f8a0*/  IMAD.MOV.U32 R133, RZ, RZ, R132 ;  /* 0x000000ffff857224 */ /* 0x000fe200078e0084 */
[----:B------:R-:W-:Y:S01]  /*f8b0*/  SHF.L.U64.HI R219, R134, 0x1, R219 ;  /* 0x0000000186db7819 */ /* 0x000fe200000102db */
[----:B------:R-:W-:Y:S01]  /*f8c0*/  IMAD.SHL.U32 R214, R135, 0x2, RZ ;  /* 0x0000000287d67824 */ /* 0x000fe200078e00ff */
[----:B------:R-:W-:Y:S01]  /*f8d0*/  SHF.L.U64.HI R217, R144, 0x1, R217 ;  /* 0x0000000190d97819 */ /* 0x000fe200000102d9 */
[----:B------:R-:W-:Y:S01]  /*f8e0*/  IMAD R213, R199, c[0x0][0x210], RZ ;  /* 0x00008400c7d57a24 */ /* 0x000fe200078e02ff */
[----:B------:R-:W-:Y:S01]  /*f8f0*/  SHF.L.U64.HI R215, R135, 0x1, R2 ;  /* 0x0000000187d77819 */ /* 0x000fe20000010202 */
[----:B------:R-:W-:Y:S01]  /*f900*/  ULDC.64 UR4, c[0x0][0x118] ;  /* 0x0000460000047ab9 */ /* 0x000fe20000000a00 */
[----:B------:R-:W-:Y:S01]  /*f910*/  IADD3 R212, R208, 0x100, RZ ;  /* 0x00000100d0d47810 */ /* 0x000fe20007ffe0ff */
[----:B------:R-:W-:Y:S05]  /*f920*/  BRA `(.L_x_140) ;  /* 0x0000033000007947 */ /* 0x000fea0003800000 */
.L_x_142:
[----:B------:R-:W-:Y:S01]  /*f930*/  ISETP.NE.AND P2, PT, R204, 0x1, PT ;  /* 0x00000001cc00780c */ /* 0x000fe20003f45270 */
[----:B------:R-:W-:Y:S02]  /*f940*/  IMAD R2, R221, 0x40, R200 ;  /* 0x00000040dd027824 */ /* 0x000fe400078e02c8 */
[----:B------:R-:W-:Y:S03]  /*f950*/  IMAD.MOV.U32 R206, RZ, RZ, RZ ;  /* 0x000000ffffce7224 */ /* 0x000fe600078e00ff */
[----:B------:R-:W-:Y:S05]  /*f960*/  IADD3 R207, R2, -0x40, R209 ;  /* 0xffffffc002cf7810 */ /* 0x000fea0007ffe0d1 */
[----:B------:R-:W-:Y:S02]  /*f970*/  IMAD.MOV.U32 R2, RZ, RZ, R207 ;  /* 0x000000ffff027224 */ /* 0x000fe400078e00cf */
[----:B------:R-:W-:Y:S05]  /*f980*/  @P2 IMAD.HI.U32 R3, R207, c[0x0][0x2bc], RZ ;  /* 0x0000af00cf032a27 */ /* 0x000fea00078e00ff */
[----:B------:R-:W-:Y:S04]  /*f990*/  @P2 SHF.R.U32.HI R2, RZ, c[0x0][0x2c0], R3 ;  /* 0x0000b000ff022a19 */ /* 0x000fe80000011603 */
[C---:B------:R-:W-:Y:S04]  /*f9a0*/  @!P3 IADD3 R132, P0, R2.reuse, R210, RZ ;  /* 0x000000d20284b210 */ /* 0x040fe80007f1e0ff */
[----:B------:R-:W-:Y:S01]  /*f9b0*/  @!P3 LEA.HI.X.SX32 R3, R2, R205, 0x1, P0 ;  /* 0x000000cd0203b211 */ /* 0x000fe200000f0eff */
[----:B------:R-:W-:Y:S01]  /*f9c0*/  IMAD.MOV R2, RZ, RZ, -R2 ;  /* 0x000000ffff027224 */ /* 0x000fe200078e0a02 */
[----:B------:R-:W-:Y:S03]  /*f9d0*/  @!P3 LEA R136, P0, R132, c[0x0][0x2a0], 0x2 ;  /* 0x0000a8008488ba11 */ /* 0x000fe600078010ff */
[----:B------:R-:W-:Y:S01]  /*f9e0*/  IMAD R207, R2, c[0x0][0x2b8], R207 ;  /* 0x0000ae0002cf7a24 */ /* 0x000fe200078e02cf */
[----:B------:R-:W-:Y:S01]  /*f9f0*/  @!P3 LEA.HI.X R137, R132, c[0x0][0x2a4], R3, 0x2, P0 ;  /* 0x0000a9008489ba11 */ /* 0x000fe200000f1403 */
[----:B------:R-:W-:Y:S02]  /*fa00*/  IMAD R2, R199, c[0x0][0x1e8], RZ ;  /* 0x00007a00c7027a24 */ /* 0x000fe400078e02ff */
        /* <DEDUP_REMOVED lines=14> */
[----:B------:R-:W1:Y:S04]  /*faf0*/  SHFL.IDX PT, R3, R145, 0x1, 0x181f ;  /* 0x00381f0091037f89 */ /* 0x000e6800000e0000 */
[----:B------:R-:W2:Y:S04]  /*fb00*/  SHFL.IDX PT, R135, R145, RZ, 0x181f ;  /* 0x00181fff91877589 */ /* 0x000ea800000e0000 */
[----:B------:R-:W3:Y:S04]  /*fb10*/  SHFL.IDX PT, R132, R144, RZ, 0x181f ;  /* 0x00181fff90847589 */ /* 0x000ee800000e0000 */
[----:B------:R-:W4:Y:S01]  /*fb20*/  SHFL.IDX PT, R2, R144, 0x1, 0x181f ;  /* 0x00381f0090027f89 */ /* 0x000f2200000e0000 */
[-C--:B-1----:R-:W-:Y:S02]  /*fb30*/  IADD3 R138, P2, R3, R218.reuse, RZ ;  /* 0x000000da038a7210 */ /* 0x082fe40007f5e0ff */
[C---:B--2---:R-:W-:Y:S02]  /*fb40*/  IADD3 R136, P0, R135.reuse, R218, RZ ;  /* 0x000000da87887210 */ /* 0x044fe40007f1e0ff */
[C---:B------:R-:W-:Y:S02]  /*fb50*/  IADD3 R134, P1, R135.reuse, R216, RZ ;  /* 0x000000d887867210 */ /* 0x040fe40007f3e0ff */
[C---:B---3--:R-:W-:Y:S02]  /*fb60*/  IADD3.X R137, R132.reuse, R219, RZ, P0, !PT ;  /* 0x000000db84897210 */ /* 0x048fe400007fe4ff */
[----:B------:R-:W-:Y:S01]  /*fb70*/  IADD3 R140, P0, R135, R214, RZ ;  /* 0x000000d6878c7210 */ /* 0x000fe20007f1e0ff */
[----:B------:R-:W-:Y:S01]  /*fb80*/  IMAD.X R135, R132, 0x1, R217, P1 ;  /* 0x0000000184877824 */ /* 0x000fe200008e06d9 */
[C---:B------:R-:W-:Y:S01]  /*fb90*/  IADD3 R142, P1, R3.reuse, R216, RZ ;  /* 0x000000d8038e7210 */ /* 0x040fe20007f3e0ff */
[----:B------:R1:W-:Y:S01]  /*fba0*/  LDGSTS.E.BYPASS.LTC128B.128 [R208+0x6100], [R136.64], !P6 ;  /* 0x0610000088d07fae */ /* 0x0003e2000f101d44 */
[----:B----4-:R-:W-:Y:S02]  /*fbb0*/  IMAD.X R139, R2, 0x1, R219, P2 ;  /* 0x00000001028b7824 */ /* 0x010fe400010e06db */
[--C-:B------:R-:W-:Y:S01]  /*fbc0*/  IMAD.X R141, R132, 0x1, R215.reuse, P0 ;  /* 0x00000001848d7824 */ /* 0x100fe200000e06d7 */
[----:B------:R1:W-:Y:S01]  /*fbd0*/  LDGSTS.E.BYPASS.LTC128B.128 [R208+0x8100], [R134.64], !P5 ;  /* 0x0810000086d07fae */ /* 0x0003e2000e901d44 */
[----:B------:R-:W-:Y:S02]  /*fbe0*/  IADD3 R144, P0, R3, R214, RZ ;  /* 0x000000d603907210 */ /* 0x000fe40007f1e0ff */
[C---:B------:R-:W-:Y:S01]  /*fbf0*/  IADD3.X R143, R2.reuse, R217, RZ, P1, !PT ;  /* 0x000000d9028f7210 */ /* 0x040fe20000ffe4ff */
[----:B------:R1:W-:Y:S02]  /*fc00*/  LDGSTS.E.BYPASS.LTC128B.128 [R208+0xa100], [R140.64], !P4 ;  /* 0x0a1000008cd07fae */ /* 0x0003e4000e101d44 */
[----:B------:R-:W-:Y:S02]  /*fc10*/  IMAD.X R145, R2, 0x1, R215, P0 ;  /* 0x0000000102917824 */ /* 0x000fe400000e06d7 */
[----:B------:R1:W-:Y:S04]  /*fc20*/  LDGSTS.E.BYPASS.LTC128B.128 [R208+0x7100], [R138.64], !P6 ;  /* 0x071000008ad07fae */ /* 0x0003e8000f101d44 */
[----:B------:R1:W-:Y:S04]  /*fc30*/  LDGSTS.E.BYPASS.LTC128B.128 [R208+0x9100], [R142.64], !P5 ;  /* 0x091000008ed07fae */ /* 0x0003e8000e901d44 */
[----:B------:R1:W-:Y:S01]  /*fc40*/  LDGSTS.E.BYPASS.LTC128B.128 [R208+0xb100], [R144.64], !P4 ;  /* 0x0b10000090d07fae */ /* 0x0003e2000e101d44 */
[----:B------:R-:W-:-:S05]  /*fc50*/  BRA `(.L_x_141) ;  /* 0x00000c9000007947 */ /* 0x000fca0003800000 */
.L_x_140:
[----:B------:R-:W-:Y:S04]  /*fc60*/  DEPBAR.LE SB0, 0x0 ;  /* 0x000080000000791a */ /* 0x000fe80000000000 */
[----:B------:R-:W-:Y:S01]  /*fc70*/  BAR.SYNC.DEFER_BLOCKING 0x0 ;  /* 0x0000000000007b1d */ /* 0x000fe20000010000 */
[----:B------:R-:W-:Y:S01]  /*fc80*/  SHF.R.S32.HI R3, RZ, 0x1f, R207 ;  /* 0x0000001fff037819 */ /* 0x000fe200000114cf */
[----:B------:R-:W-:Y:S01]  /*fc90*/  IMAD.WIDE.U32 R24, R207, c[0x0][0x208], RZ ;  /* 0x00008200cf187a25 */ /* 0x000fe200078e00ff */
[----:B------:R-:W-:Y:S03]  /*fca0*/  SHF.R.S32.HI R23, RZ, 0x1f, R206 ;  /* 0x0000001fff177819 */ /* 0x000fe600000114ce */
[----:B------:R-:W-:Y:S02]  /*fcb0*/  IMAD R3, R3, c[0x0][0x208], RZ ;  /* 0x0000820003037a24 */ /* 0x000fe400078e02ff */
[----:B------:R-:W-:Y:S02]  /*fcc0*/  IMAD R23, R23, c[0x0][0x218], RZ ;  /* 0x0000860017177a24 */ /* 0x000fe400078e02ff */
[----:B------:R-:W-:Y:S02]  /*fcd0*/  IMAD R3, R207, c[0x0][0x20c], R3 ;  /* 0x00008300cf037a24 */ /* 0x000fe400078e0203 */
[C---:B------:R-:W-:Y:S02]  /*fce0*/  IMAD R23, R206.reuse, c[0x0][0x21c], R23 ;  /* 0x00008700ce177a24 */ /* 0x040fe400078e0217 */
[----:B------:R-:W-:Y:S04]  /*fcf0*/  IMAD.IADD R25, R25, 0x1, R3 ;  /* 0x0000000119197824 */ /* 0x000fe800078e0203 */
[----:B------:R-:W-:Y:S05]  /*fd00*/  IMAD.WIDE.U32 R24, R206, c[0x0][0x218], R24 ;  /* 0x00008600ce187a25 */ /* 0x000fea00078e0018 */
[----:B------:R-:W-:Y:S01]  /*fd10*/  IADD3 R3, P0, R213, R24, RZ ;  /* 0x00000018d5037210 */ /* 0x000fe20007f1e0ff */
[----:B------:R-:W-:Y:S03]  /*fd20*/  LDSM.16.M88.4 R136, [R198+0xc100] ;  /* 0x00c10000c688783b */ /* 0x000fe60000000200 */
[----:B------:R-:W-:Y:S01]  /*fd30*/  IADD3.X R2, R202, R25, R23, P0, !PT ;  /* 0x00000019ca027210 */ /* 0x000fe200007fe417 */
[----:B------:R-:W1:Y:S01]  /*fd40*/  LDSM.16.M88.4 R140, [R197+0x6100] ;  /* 0x00610000c58c783b */ /* 0x000e620000000200 */
[C---:B------:R-:W-:Y:S03]  /*fd50*/  LEA R21, P0, R3.reuse, c[0x0][0x1f8], 0x1 ;  /* 0x00007e0003157a11 */ /* 0x040fe600078008ff */
[----:B------:R-:W-:Y:S01]  /*fd60*/  LDSM.16.M88.4 R144, [R197+0x6900] ;  /* 0x00690000c590783b */ /* 0x000fe20000000200 */
[----:B------:R-:W-:Y:S03]  /*fd70*/  LEA.HI.X R20, R3, c[0x0][0x1fc], R2, 0x1, P0 ;  /* 0x00007f0003147a11 */ /* 0x000fe600000f0c02 */
[----:B------:R-:W2:Y:S04]  /*fd80*/  SHFL.IDX PT, R25, R21, RZ, 0x181f ;  /* 0x00181fff15197589 */ /* 0x000ea800000e0000 */
[----:B------:R-:W3:Y:S04]  /*fd90*/  SHFL.IDX PT, R24, R20, RZ, 0x181f ;  /* 0x00181fff14187589 */ /* 0x000ee800000e0000 */
[----:B------:R-:W-:Y:S04]  /*fda0*/  LDSM.16.M88.4 R148, [R197+0x7100] ;  /* 0x00710000c594783b */ /* 0x000fe80000000200 */
[----:B------:R-:W-:Y:S04]  /*fdb0*/  LDSM.16.M88.4 R152, [R194+0xc100] ;  /* 0x00c10000c298783b */ /* 0x000fe80000000200 */
[----:B------:R-:W-:Y:S04]  /*fdc0*/  LDSM.16.M88.4 R156, [R187] ;  /* 0x00000000bb9c783b */ /* 0x000fe80000000200 */
[----:B------:R-:W-:Y:S04]  /*fdd0*/  LDSM.16.M88.4 R160, [R186] ;  /* 0x00000000baa0783b */ /* 0x000fe80000000200 */
[----:B------:R-:W-:Y:S04]  /*fde0*/  LDSM.16.M88.4 R164, [R185] ;  /* 0x00000000b9a4783b */ /* 0x000fe80000000200 */
[----:B------:R-:W4:Y:S01]  /*fdf0*/  SHFL.IDX PT, R3, R21, 0x1, 0x181f ;  /* 0x00381f0015037f89 */ /* 0x000f2200000e0000 */
[C---:B-1----:R-:W-:Y:S03]  /*fe00*/  HMMA.16816.F32 R4, R136.reuse, R140, RZ ;  /* 0x0000008c8804723c */ /* 0x042fe600000018ff */
[----:B------:R-:W1:Y:S01]  /*fe10*/  SHFL.IDX PT, R2, R20, 0x1, 0x181f ;  /* 0x00381f0014027f89 */ /* 0x000e6200000e0000 */
[C---:B--2---:R-:W-:Y:S02]  /*fe20*/  IADD3 R30, P1, R25.reuse, R218, RZ ;  /* 0x000000da191e7210 */ /* 0x044fe40007f3e0ff */
[C---:B------:R-:W-:Y:S02]  /*fe30*/  IADD3 R28, P0, R25.reuse, R216, RZ ;  /* 0x000000d8191c7210 */ /* 0x040fe40007f1e0ff */
[C---:B------:R-:W-:Y:S01]  /*fe40*/  HMMA.16816.F32 R8, R136.reuse, R142, RZ ;  /* 0x0000008e8808723c */ /* 0x040fe200000018ff */
[----:B------:R-:W2:Y:S03]  /*fe50*/  LDSM.16.M88.4 R140, [R197+0x7900] ;  /* 0x00790000c58c783b */ /* 0x000ea60000000200 */
[C---:B---3--:R-:W-:Y:S02]  /*fe60*/  IMAD.X R31, R24.reuse, 0x1, R219, P1 ;  /* 0x00000001181f7824 */ /* 0x048fe400008e06db */
[C---:B------:R-:W-:Y:S01]  /*fe70*/  IMAD.X R29, R24.reuse, 0x1, R217, P0 ;  /* 0x00000001181d7824 */ /* 0x040fe200000e06d9 */
[----:B------:R-:W-:Y:S01]  /*fe80*/  IADD3 R230, P0, R25, R214, RZ ;  /* 0x000000d619e67210 */ /* 0x000fe20007f1e0ff */
[C---:B------:R-:W-:Y:S04]  /*fe90*/  HMMA.16816.F32 R12, R136.reuse, R144, RZ ;  /* 0x00000090880c723c */ /* 0x040fe800000018ff */
[----:B------:R-:W-:Y:S01]  /*fea0*/  IMAD.X R231, R24, 0x1, R215, P0 ;  /* 0x0000000118e77824 */ /* 0x000fe200000e06d7 */
[C---:B----4-:R-:W-:Y:S02]  /*feb0*/  IADD3 R228, P2, R3.reuse, R218, RZ ;  /* 0x000000da03e47210 */ /* 0x050fe40007f5e0ff */
[C---:B------:R-:W-:Y:S01]  /*fec0*/  IADD3 R134, P1, R3.reuse, R216, RZ ;  /* 0x000000d803867210 */ /* 0x040fe20007f3e0ff */
[C---:B------:R-:W-:Y:S01]  /*fed0*/  HMMA.16816.F32 R16, R136.reuse, R146, RZ ;  /* 0x000000928810723c */ /* 0x040fe200000018ff */
[----:B------:R-:W3:Y:S03]  /*fee0*/  LDSM.16.M88.4 R144, [R196] ;  /* 0x00000000c490783b */ /* 0x000ee60000000200 */
[C---:B-1----:R-:W-:Y:S01]  /*fef0*/  IMAD.X R229, R2.reuse, 0x1, R219, P2 ;  /* 0x0000000102e57824 */ /* 0x042fe200010e06db */
[----:B------:R-:W-:Y:S01]  /*ff00*/  @!PT LDS RZ, [RZ] ;  /* 0x00000000fffff984 */ /* 0x000fe20000000800 */
[----:B------:R-:W-:Y:S01]  /*ff10*/  @!PT LDS RZ, [RZ] ;  /* 0x00000000fffff984 */ /* 0x000fe20000000800 */
[----:B------:R-:W-:Y:S01]  /*ff20*/  @!PT LDS RZ, [RZ] ;  /* 0x00000000fffff984 */ /* 0x000fe20000000800 */
[----:B------:R2:W-:Y:S01]  /*ff30*/  LDGSTS.E.BYPASS.LTC128B.128 [R212], [R30.64], !P6 ;  /* 0x000000001ed47fae */ /* 0x0005e2000f101d44 */
[----:B------:R-:W-:Y:S01]  /*ff40*/  IADD3 R226, P0, R3, R214, RZ ;  /* 0x000000d603e27210 */ /* 0x000fe20007f1e0ff */
[C---:B------:R-:W-:Y:S01]  /*ff50*/  IMAD.X R135, R2.reuse, 0x1, R217, P1 ;  /* 0x0000000102877824 */ /* 0x040fe200008e06d9 */
[C---:B------:R-:W-:Y:S01]  /*ff60*/  HMMA.16816.F32 R20, R136.reuse, R148, RZ ;  /* 0x000000948814723c */ /* 0x040fe200000018ff */
[----:B------:R2:W-:Y:S03]  /*ff70*/  LDGSTS.E.BYPASS.LTC128B.128 [R212+0x2000], [R28.64], !P5 ;  /* 0x020000001cd47fae */ /* 0x0005e6000e901d44 */
[----:B------:R-:W-:Y:S01]  /*ff80*/  IMAD.X R227, R2, 0x1, R215, P0 ;  /* 0x0000000102e37824 */ /* 0x000fe200000e06d7 */
[----:B------:R1:W-:Y:S01]  /*ff90*/  LDGSTS.E.BYPASS.LTC128B.128 [R212+0x4000], [R230.64], !P4 ;  /* 0x04000000e6d47fae */ /* 0x0003e2000e101d44 */
[----:B------:R-:W-:Y:S02]  /*ffa0*/  ISETP.GE.AND P0, PT, R221, 0x1, PT ;  /* 0x00000001dd00780c */ /* 0x000fe40003f06270 */
[C---:B------:R-:W-:Y:S01]  /*ffb0*/  HMMA.16816.F32 R24, R136.reuse, R150, RZ ;  /* 0x000000968818723c */ /* 0x040fe200000018ff */
[----:B------:R1:W-:Y:S04]  /*ffc0*/  LDGSTS.E.BYPASS.LTC128B.128 [R212+0x1000], [R228.64], !P6 ;  /* 0x01000000e4d47fae */ /* 0x0003e8000f101d44 */
[----:B------:R1:W-:Y:S04]  /*ffd0*/  LDGSTS.E.BYPASS.LTC128B.128 [R212+0x3000], [R134.64], !P5 ;  /* 0x0300000086d47fae */ /* 0x0003e8000e901d44 */
[----:B------:R1:W-:Y:S04]  /*ffe0*/  LDGSTS.E.BYPASS.LTC128B.128 [R212+0x5000], [R226.64], !P4 ;  /* 0x05000000e2d47fae */ /* 0x0003e8000e101d44 */
[----:B------:R-:W-:Y:S04]  /*fff0*/  LDSM.16.M88.4 R148, [R193+0xc100] ;  /* 0x00c10000c194783b */ /* 0x000fe80000000200 */
[----:B------:R-:W0:Y:S01]  /*10000*/  LDGDEPBAR ;  /* 0x00000000000079af */ /* 0x000e220000000000 */
[C---:B--2---:R-:W-:Y:S03]  /*10010*/  HMMA.16816.F32 R28, R136.reuse, R140, RZ ;  /* 0x0000008c881c723c */ /* 0x044fe600000018ff */
[----:B------:R-:W2:Y:S04]  /*10020*/  LDSM.16.M88.4 R168, [R192+0x6100] ;  /* 0x00610000c0a8783b */ /* 0x000ea80000000200 */
[----:B------:R-:W4:Y:S01]  /*10030*/  LDSM.16.M88.4 R172, [R192+0x6900] ;  /* 0x00690000c0ac783b */ /* 0x000f220000000200 */
[----:B------:R-:W-:Y:S03]  /*10040*/  HMMA.16816.F32 R32, R136, R142, RZ ;  /* 0x0000008e8820723c */ /* 0x000fe600000018ff */
[----:B------:R-:W5:Y:S04]  /*10050*/  LDSM.16.M88.4 R136, [R192+0x7100] ;  /* 0x00710000c088783b */ /* 0x000f680000000200 */
[----:B------:R-:W1:Y:S01]  /*10060*/  LDSM.16.M88.4 R140, [R192+0x7900] ;  /* 0x00790000c08c783b */ /* 0x000e620000000200 */
[C---:B---3--:R-:W-:Y:S08]  /*10070*/  HMMA.16816.F32 R4, R152.reuse, R144, R4 ;  /* 0x000000909804723c */ /* 0x048ff00000001804 */
[C---:B------:R-:W-:Y:S01]  /*10080*/  HMMA.16816.F32 R8, R152.reuse, R146, R8 ;  /* 0x000000929808723c */ /* 0x040fe20000001808 */
[----:B------:R-:W-:Y:S07]  /*10090*/  LDSM.16.M88.4 R144, [R191+0xc100] ;  /* 0x00c10000bf90783b */ /* 0x000fee0000000200 */
        /* <DEDUP_REMOVED lines=8> */
[----:B------:R-:W1:Y:S04]  /*10120*/  LDSM.16.M88.4 R152, [R184+0x1000] ;  /* 0x00100000b898783b */ /* 0x000e680000000200 */
[----:B------:R-:W1:Y:S03]  /*10130*/  LDSM.16.M88.4 R164, [R184+0x1800] ;  /* 0x00180000b8a4783b */ /* 0x000e660000000200 */
[C---:B--2---:R-:W-:Y:S08]  /*10140*/  HMMA.16816.F32 R4, R148.reuse, R168, R4 ;  /* 0x000000a89404723c */ /* 0x044ff00000001804 */
[C---:B------:R-:W-:Y:S01]  /*10150*/  HMMA.16816.F32 R8, R148.reuse, R170, R8 ;  /* 0x000000aa9408723c */ /* 0x040fe20000001808 */
[----:B------:R-:W-:Y:S07]  /*10160*/  LDSM.16.M88.4 R168, [R197+0x8100] ;  /* 0x00810000c5a8783b */ /* 0x000fee0000000200 */
[C---:B----4-:R-:W-:Y:S08]  /*10170*/  HMMA.16816.F32 R12, R148.reuse, R172, R12 ;  /* 0x000000ac940c723c */ /* 0x050ff0000000180c */
[C---:B------:R-:W-:Y:S01]  /*10180*/  HMMA.16816.F32 R16, R148.reuse, R174, R16 ;  /* 0x000000ae9410723c */ /* 0x040fe20000001810 */
[----:B------:R-:W-:Y:S07]  /*10190*/  LDSM.16.M88.4 R172, [R197+0x8900] ;  /* 0x00890000c5ac783b */ /* 0x000fee0000000200 */
[C---:B-----5:R-:W-:Y:S08]  /*101a0*/  HMMA.16816.F32 R20, R148.reuse, R136, R20 ;  /* 0x000000889414723c */ /* 0x060ff00000001814 */
[C---:B------:R-:W-:Y:S01]  /*101b0*/  HMMA.16816.F32 R24, R148.reuse, R138, R24 ;  /* 0x0000008a9418723c */ /* 0x040fe20000001818 */
[----:B------:R-:W2:Y:S07]  /*101c0*/  LDSM.16.M88.4 R136, [R198+0x10100] ;  /* 0x01010000c688783b */ /* 0x000eae0000000200 */
[C---:B-1----:R-:W-:Y:S08]  /*101d0*/  HMMA.16816.F32 R28, R148.reuse, R140, R28 ;  /* 0x0000008c941c723c */ /* 0x042ff0000000181c */
[----:B------:R-:W-:Y:S01]  /*101e0*/  HMMA.16816.F32 R32, R148, R142, R32 ;  /* 0x0000008e9420723c */ /* 0x000fe20000001820 */
[----:B------:R-:W1:Y:S04]  /*101f0*/  LDSM.16.M88.4 R140, [R197+0x9100] ;  /* 0x00910000c58c783b */ /* 0x000e680000000200 */
[----:B------:R-:W4:Y:S03]  /*10200*/  LDSM.16.M88.4 R148, [R197+0x9900] ;  /* 0x00990000c594783b */ /* 0x000f260000000200 */
[C---:B---3--:R-:W-:Y:S08]  /*10210*/  HMMA.16816.F32 R4, R144.reuse, R156, R4 ;  /* 0x0000009c9004723c */ /* 0x048ff00000001804 */
[C---:B------:R-:W-:Y:S01]  /*10220*/  HMMA.16816.F32 R8, R144.reuse, R158, R8 ;  /* 0x0000009e9008723c */ /* 0x040fe20000001808 */
[----:B------:R-:W-:Y:S07]  /*10230*/  LDSM.16.M88.4 R156, [R183] ;  /* 0x00000000b79c783b */ /* 0x000fee0000000200 */
[C---:B------:R-:W-:Y:S08]  /*10240*/  HMMA.16816.F32 R12, R144.reuse, R160, R12 ;  /* 0x000000a0900c723c */ /* 0x040ff0000000180c */
        /* <DEDUP_REMOVED lines=9> */
[C---:B--2---:R-:W-:Y:S08]  /*102e0*/  HMMA.16816.F32 R4, R136.reuse, R168, R4 ;  /* 0x000000a88804723c */ /* 0x044ff00000001804 */
[C---:B------:R-:W-:Y:S01]  /*102f0*/  HMMA.16816.F32 R8, R136.reuse, R170, R8 ;  /* 0x000000aa8808723c */ /* 0x040fe20000001808 */
[----:B------:R-:W-:Y:S07]  /*10300*/  LDSM.16.M88.4 R168, [R192+0x8100] ;  /* 0x00810000c0a8783b */ /* 0x000fee0000000200 */
[C---:B------:R-:W-:Y:S08]  /*10310*/  HMMA.16816.F32 R12, R136.reuse, R172, R12 ;  /* 0x000000ac880c723c */ /* 0x040ff0000000180c */
[C---:B------:R-:W-:Y:S01]  /*10320*/  HMMA.16816.F32 R16, R136.reuse, R174, R16 ;  /* 0x000000ae8810723c */ /* 0x040fe20000001810 */
[----:B------:R-:W-:Y:S07]  /*10330*/  LDSM.16.M88.4 R172, [R192+0x8900] ;  /* 0x00890000c0ac783b */ /* 0x000fee0000000200 */
[C---:B-1----:R-:W-:Y:S08]  /*10340*/  HMMA.16816.F32 R20, R136.reuse, R140, R20 ;  /* 0x0000008c8814723c */ /* 0x042ff00000001814 */
        /* <DEDUP_REMOVED lines=90> */
.L_x_141:
        /* <DEDUP_REMOVED lines=407> */
.L_x_139:
        /* <DEDUP_REMOVED lines=10> */
[----:B-1----:R-:W-:Y:S02]  /*12300*/  FADD.FTZ R5, R6, R5 ;  /* 0x0000000506057221 */ /* 0x002fe40000010000 */
[----:B--2---:R-:W-:-:S03]  /*12310*/  FADD.FTZ R0, R0, R7 ;  /* 0x0000000700007221 */ /* 0x004fc60000010000 */
[----:B------:R-:W-:Y:S02]  /*12320*/  FSETP.NE.FTZ.AND P1, PT, R5, RZ, PT ;  /* 0x000000ff0500720b */ /* 0x000fe40003f35000 */
[----:B------:R-:W-:-:S11]  /*12330*/  FSETP.NE.FTZ.AND P0, PT, R0, RZ, PT ;  /* 0x000000ff0000720b */ /* 0x000fd60003f15000 */
[----:B------:R-:W1:Y:S01]  /*12340*/  @P1 MUFU.RCP R4, R5 ;  /* 0x0000000500041308 */ /* 0x000e620000001000 */
[----:B------:R-:W-:Y:S02]  /*12350*/  @P1 MOV R15, 0x3f317218 ;  /* 0x3f317218000f1802 */ /* 0x000fe40000000f00 */
[----:B------:R-:W-:-:S03]  /*12360*/  @P0 MOV R17, 0x3f317218 ;  /* 0x3f31721800110802 */ /* 0x000fc60000000f00 */
[----:B------:R-:W-:Y:S02]  /*12370*/  @P1 FMUL.FTZ R15, R15, c[0x0][0x2d0] ;  /* 0x0000b4000f0f1a20 */ /* 0x000fe40000410000 */
[----:B------:R-:W2:Y:S08]  /*12380*/  @P0 MUFU.LG2 R14, R0 ;  /* 0x00000000000e0308 */ /* 0x000eb00000000c00 */
[----:B------:R-:W3:Y:S01]  /*12390*/  @P1 MUFU.LG2 R5, R5 ;  /* 0x0000000500051308 */ /* 0x000ee20000000c00 */
[----:B-1----:R-:W-:-:S02]  /*123a0*/  FMUL.FTZ R128, R4, R128 ;  /* 0x0000008004807220 */ /* 0x002fc40000410000 */
[C---:B------:R-:W-:Y:S02]  /*123b0*/  FMUL.FTZ R129, R4.reuse, R129 ;  /* 0x0000008104817220 */ /* 0x040fe40000410000 */
[C---:B------:R-:W-:Y:S02]  /*123c0*/  FMUL.FTZ R36, R4.reuse, R36 ;  /* 0x0000002404247220 */ /* 0x040fe40000410000 */
[----:B------:R-:W-:Y:S01]  /*123d0*/  FMUL.FTZ R37, R4, R37 ;  /* 0x0000002504257220 */ /* 0x000fe20000410000 */
[----:B------:R1:W4:Y:S01]  /*123e0*/  @P0 MUFU.RCP R2, R0 ;  /* 0x0000000000020308 */ /* 0x0003220000001000 */
[----:B--2---:R-:W-:Y:S02]  /*123f0*/  @P0 FMUL.FTZ R16, R14, 0.69314718246459960938 ;  /* 0x3f3172180e100820 */ /* 0x004fe40000410000 */
[----:B------:R-:W-:Y:S02]  /*12400*/  @P0 FMUL.FTZ R14, R17, c[0x0][0x2d0] ;  /* 0x0000b400110e0a20 */ /* 0x000fe40000410000 */
[----:B------:R-:W-:-:S02]  /*12410*/  FMUL.FTZ R40, R4, R40 ;  /* 0x0000002804287220 */ /* 0x000fc40000410000 */
[C---:B------:R-:W-:Y:S02]  /*12420*/  FMUL.FTZ R41, R4.reuse, R41 ;  /* 0x0000002904297220 */ /* 0x040fe40000410000 */
[----:B---3--:R-:W-:Y:S02]  /*12430*/  @P1 FMUL.FTZ R5, R5, 0.69314718246459960938 ;  /* 0x3f31721805051820 */ /* 0x008fe40000410000 */
[C---:B------:R-:W-:Y:S02]  /*12440*/  FMUL.FTZ R44, R4.reuse, R44 ;  /* 0x0000002c042c7220 */ /* 0x040fe40000410000 */
[C---:B------:R-:W-:Y:S02]  /*12450*/  FMUL.FTZ R45, R4.reuse, R45 ;  /* 0x0000002d042d7220 */ /* 0x040fe40000410000 */
[C---:B------:R-:W-:Y:S01]  /*12460*/  FMUL.FTZ R48, R4.reuse, R48 ;  /* 0x0000003004307220 */ /* 0x040fe20000410000 */
[----:B-1----:R-:W-:Y:S01]  /*12470*/  MOV R0, 0xff800000 ;  /* 0xff80000000007802 */ /* 0x002fe20000000f00 */
        /* <DEDUP_REMOVED lines=39> */
[C---:B----4-:R-:W-:Y:S02]  /*126f0*/  FMUL.FTZ R130, R2.reuse, R130 ;  /* 0x0000008202827220 */ /* 0x050fe40000410000 */
        /* <DEDUP_REMOVED lines=49> */
.L_x_91:
[----:B------:R-:W-:Y:S01]  /*12a10*/  ULDC.64 UR4, c[0x0][0x118] ;  /* 0x0000460000047ab9 */ /* 0x000fe20000000a00 */
[----:B------:R-:W-:Y:S01]  /*12a20*/  SHF.R.S32.HI R2, RZ, 0x1f, R199 ;  /* 0x0000001fff027819 */ /* 0x000fe200000114c7 */
[----:B------:R-:W-:Y:S05]  /*12a30*/  @P2 BRA `(.L_x_143) ;  /* 0x0000168000002947 */ /* 0x000fea0003800000 */
[----:B------:R-:W1:Y:S01]  /*12a40*/  S2R R3, SR_TID.X ;  /* 0x0000000000037919 */ /* 0x000e620000002100 */
[----:B------:R-:W-:Y:S02]  /*12a50*/  F2FP.PACK_AB R13, R13, R4 ;  /* 0x000000040d0d723e */ /* 0x000fe400000000ff */
[----:B------:R-:W-:Y:S01]  /*12a60*/  F2FP.PACK_AB R8, R9, R8 ;  /* 0x000000080908723e */ /* 0x000fe200000000ff */
[----:B------:R-:W-:Y:S01]  /*12a70*/  BAR.SYNC.DEFER_BLOCKING 0x1, 0x100 ;  /* 0x0044000000007b1d */ /* 0x000fe20000010000 */
[----:B------:R-:W-:-:S02]  /*12a80*/  F2FP.PACK_AB R6, R7, R6 ;  /* 0x000000060706723e */ /* 0x000fc400000000ff */
[----:B------:R-:W-:Y:S02]  /*12a90*/  F2FP.PACK_AB R128, R129, R128 ;  /* 0x000000808180723e */ /* 0x000fe400000000ff */
[----:B------:R-:W-:Y:S02]  /*12aa0*/  F2FP.PACK_AB R130, R131, R130 ;  /* 0x000000828382723e */ /* 0x000fe400000000ff */
[----:B------:R-:W-:Y:S02]  /*12ab0*/  F2FP.PACK_AB R36, R37, R36 ;  /* 0x000000242524723e */ /* 0x000fe400000000ff */
[----:B------:R-:W-:Y:S02]  /*12ac0*/  F2FP.PACK_AB R38, R39, R38 ;  /* 0x000000262726723e */ /* 0x000fe400000000ff */
[----:B------:R-:W-:Y:S02]  /*12ad0*/  F2FP.PACK_AB R40, R41, R40 ;  /* 0x000000282928723e */ /* 0x000fe400000000ff */
[----:B------:R-:W-:-:S02]  /*12ae0*/  F2FP.PACK_AB R42, R43, R42 ;  /* 0x0000002a2b2a723e */ /* 0x000fc400000000ff */
[----:B------:R-:W-:Y:S02]  /*12af0*/  F2FP.PACK_AB R44, R45, R44 ;  /* 0x0000002c2d2c723e */ /* 0x000fe400000000ff */
[----:B------:R-:W-:Y:S02]  /*12b00*/  F2FP.PACK_AB R46, R47, R46 ;  /* 0x0000002e2f2e723e */ /* 0x000fe400000000ff */
[----:B------:R-:W-:Y:S02]  /*12b10*/  F2FP.PACK_AB R48, R49, R48 ;  /* 0x000000303130723e */ /* 0x000fe400000000ff */
[----:B-1----:R-:W-:Y:S02]  /*12b20*/  SHF.R.S32.HI R14, RZ, 0x1f, R3 ;  /* 0x0000001fff0e7819 */ /* 0x002fe40000011403 */
[----:B------:R-:W-:Y:S02]  /*12b30*/  F2FP.PACK_AB R50, R51, R50 ;  /* 0x000000323332723e */ /* 0x000fe400000000ff */
[----:B------:R-:W-:-:S02]  /*12b40*/  LEA.HI R4, R14, R3, RZ, 0x2 ;  /* 0x000000030e047211 */ /* 0x000fc400078f10ff */
[----:B------:R-:W-:Y:S02]  /*12b50*/  F2FP.PACK_AB R52, R53, R52 ;  /* 0x000000343534723e */ /* 0x000fe400000000ff */
[--C-:B------:R-:W-:Y:S02]  /*12b60*/  SHF.R.S32.HI R16, RZ, 0x2, R4.reuse ;  /* 0x00000002ff107819 */ /* 0x100fe40000011404 */
[----:B------:R-:W-:Y:S02]  /*12b70*/  SHF.R.S32.HI R5, RZ, 0x1f, R4 ;  /* 0x0000001fff057819 */ /* 0x000fe40000011404 */
[----:B------:R-:W-:Y:S02]  /*12b80*/  LOP3.LUT R4, R4, 0xfffffffc, RZ, 0xc0, !PT ;  /* 0xfffffffc04047812 */ /* 0x000fe400078ec0ff */
[----:B------:R-:W-:Y:S02]  /*12b90*/  LEA.HI R5, R5, R16, RZ, 0x3 ;  /* 0x0000001005057211 */ /* 0x000fe400078f18ff */
[----:B------:R-:W-:Y:S01]  /*12ba0*/  F2FP.PACK_AB R54, R55, R54 ;  /* 0x000000363736723e */ /* 0x000fe200000000ff */
[----:B------:R-:W-:Y:S01]  /*12bb0*/  IMAD.IADD R4, R3, 0x1, -R4 ;  /* 0x0000000103047824 */ /* 0x000fe200078e0a04 */
[----:B------:R-:W-:-:S02]  /*12bc0*/  LOP3.LUT R5, R5, 0xfffffff8, RZ, 0xc0, !PT ;  /* 0xfffffff805057812 */ /* 0x000fc400078ec0ff */
[----:B------:R-:W-:Y:S02]  /*12bd0*/  F2FP.PACK_AB R56, R57, R56 ;  /* 0x000000383938723e */ /* 0x000fe400000000ff */
[----:B------:R-:W-:Y:S01]  /*12be0*/  F2FP.PACK_AB R58, R59, R58 ;  /* 0x0000003a3b3a723e */ /* 0x000fe200000000ff */
[----:B------:R-:W-:Y:S01]  /*12bf0*/  IMAD.IADD R16, R16, 0x1, -R5 ;  /* 0x0000000110107824 */ /* 0x000fe200078e0a05 */
[----:B------:R-:W-:Y:S02]  /*12c00*/  LEA.HI R5, R14, R3, RZ, 0x5 ;  /* 0x000000030e057211 */ /* 0x000fe400078f28ff */
[----:B------:R-:W-:Y:S01]  /*12c10*/  F2FP.PACK_AB R60, R61, R60 ;  /* 0x0000003c3d3c723e */ /* 0x000fe200000000ff */
[C---:B------:R-:W-:Y:S01]  /*12c20*/  IMAD.SHL.U32 R9, R16.reuse, 0x40, RZ ;  /* 0x0000004010097824 */ /* 0x040fe200078e00ff */
[----:B------:R-:W-:Y:S02]  /*12c30*/  SHF.R.S32.HI R7, RZ, 0x5, R5 ;  /* 0x00000005ff077819 */ /* 0x000fe40000011405 */
[----:B------:R-:W-:-:S02]  /*12c40*/  LOP3.LUT R17, R16, 0x1, RZ, 0xc0, !PT ;  /* 0x0000000110117812 */ /* 0x000fc400078ec0ff */
[----:B------:R-:W-:Y:S01]  /*12c50*/  LOP3.LUT R9, R9, 0x1c0, RZ, 0xc0, !PT ;  /* 0x000001c009097812 */ /* 0x000fe200078ec0ff */
[----:B------:R-:W-:Y:S01]  /*12c60*/  IMAD R15, R7, 0x200, R4 ;  /* 0x00000200070f7824 */ /* 0x000fe200078e0204 */
[----:B------:R-:W-:Y:S02]  /*12c70*/  ISETP.NE.U32.AND P0, PT, R17, 0x1, PT ;  /* 0x000000011100780c */ /* 0x000fe40003f05070 */
[----:B------:R-:W-:Y:S02]  /*12c80*/  LEA.HI R18, R9, R9, RZ, 0x1d ;  /* 0x0000000909127211 */ /* 0x000fe400078fe8ff */
[----:B------:R-:W-:Y:S01]  /*12c90*/  R2P PR, R16, 0x6 ;  /* 0x0000000610007804 */ /* 0x000fe20000000000 */
[----:B------:R-:W-:Y:S01]  /*12ca0*/  IMAD.MOV.U32 R16, RZ, RZ, 0x20 ;  /* 0x00000020ff107424 */ /* 0x000fe200078e00ff */
[----:B------:R-:W-:Y:S01]  /*12cb0*/  F2FP.PACK_AB R62, R63, R62 ;  /* 0x0000003e3f3e723e */ /* 0x000fe200000000ff */
[----:B------:R-:W-:Y:S01]  /*12cc0*/  IMAD.U32 R15, R15, 0x2, R18 ;  /* 0x000000020f0f7824 */ /* 0x000fe200078e0012 */
[----:B------:R-:W-:-:S02]  /*12cd0*/  F2FP.PACK_AB R64, R65, R64 ;  /* 0x000000404140723e */ /* 0x000fc400000000ff */
[----:B------:R-:W-:Y:S01]  /*12ce0*/  SEL R16, R16, 0xffffffe0, !P1 ;  /* 0xffffffe010107807 */ /* 0x000fe20004800000 */
[----:B------:R-:W-:Y:S01]  /*12cf0*/  IMAD.SHL.U32 R15, R15, 0x2, RZ ;  /* 0x000000020f0f7824 */ /* 0x000fe200078e00ff */
[----:B------:R-:W-:Y:S02]  /*12d00*/  F2FP.PACK_AB R66, R67, R66 ;  /* 0x000000424342723e */ /* 0x000fe400000000ff */
[----:B------:R-:W-:Y:S01]  /*12d10*/  F2FP.PACK_AB R68, R69, R68 ;  /* 0x000000444544723e */ /* 0x000fe200000000ff */
[C---:B------:R-:W-:Y:S01]  /*12d20*/  IMAD.IADD R19, R15.reuse, 0x1, R16 ;  /* 0x000000010f137824 */ /* 0x040fe200078e0210 */
[C---:B------:R-:W-:Y:S01]  /*12d30*/  IADD3 R17, R15.reuse, 0x80, RZ ;  /* 0x000000800f117810 */ /* 0x040fe20007ffe0ff */
[----:B------:R-:W-:Y:S01]  /*12d40*/  STS [R15+0x80], R128 ;  /* 0x000080800f007388 */ /* 0x000fe20000000800 */
[----:B------:R-:W-:Y:S02]  /*12d50*/  IADD3 R9, R15, 0x70, RZ ;  /* 0x000000700f097810 */ /* 0x000fe40007ffe0ff */
[----:B------:R-:W-:Y:S01]  /*12d60*/  @P0 IADD3 R9, R17, 0x10, RZ ;  /* 0x0000001011090810 */ /* 0x000fe20007ffe0ff */
[----:B------:R-:W-:Y:S01]  /*12d70*/  IMAD.MOV.U32 R17, RZ, RZ, 0x40 ;  /* 0x00000040ff117424 */ /* 0x000fe200078e00ff */
[----:B------:R-:W-:Y:S01]  /*12d80*/  STS [R15+0x480], R130 ;  /* 0x000480820f007388 */ /* 0x000fe20000000800 */
[----:B------:R-:W-:-:S02]  /*12d90*/  F2FP.PACK_AB R11, R11, R70 ;  /* 0x000000460b0b723e */ /* 0x000fc400000000ff */
[----:B------:R-:W-:Y:S01]  /*12da0*/  F2FP.PACK_AB R72, R73, R72 ;  /* 0x000000484948723e */ /* 0x000fe200000000ff */
[----:B------:R-:W-:Y:S01]  /*12db0*/  STS [R9], R36 ;  /* 0x0000002409007388 */ /* 0x000fe20000000800 */
[----:B------:R-:W-:Y:S01]  /*12dc0*/  SEL R18, R17, 0xffffffc0, !P2 ;  /* 0xffffffc011127807 */ /* 0x000fe20005000000 */
[--C-:B------:R-:W-:Y:S01]  /*12dd0*/  IMAD.IADD R17, R16, 0x1, R9.reuse ;  /* 0x0000000110117824 */ /* 0x100fe200078e0209 */
[----:B------:R-:W-:Y:S01]  /*12de0*/  F2FP.PACK_AB R74, R75, R74 ;  /* 0x0000004a4b4a723e */ /* 0x000fe200000000ff */
[----:B------:R-:W-:Y:S01]  /*12df0*/  STS [R9+0x400], R38 ;  /* 0x0004002609007388 */ /* 0x000fe20000000800 */
[----:B------:R-:W-:Y:S01]  /*12e00*/  F2FP.PACK_AB R10, R83, R10 ;  /* 0x0000000a530a723e */ /* 0x000fe200000000ff */
[--C-:B------:R-:W-:Y:S01]  /*12e10*/  IMAD.IADD R21, R15, 0x1, R18.reuse ;  /* 0x000000010f157824 */ /* 0x100fe200078e0212 */
[----:B------:R-:W-:Y:S01]  /*12e20*/  F2FP.PACK_AB R84, R85, R84 ;  /* 0x000000545554723e */ /* 0x000fe200000000ff */
[C---:B------:R-:W-:Y:S01]  /*12e30*/  IMAD.IADD R23, R18.reuse, 0x1, R9 ;  /* 0x0000000112177824 */ /* 0x040fe200078e0209 */
[----:B------:R-:W-:Y:S01]  /*12e40*/  STS [R19+0x80], R40 ;  /* 0x0000802813007388 */ /* 0x000fe20000000800 */
[----:B------:R-:W-:Y:S01]  /*12e50*/  IMAD.IADD R25, R18, 0x1, R19 ;  /* 0x0000000112197824 */ /* 0x000fe200078e0213 */
[----:B------:R-:W-:Y:S01]  /*12e60*/  F2FP.PACK_AB R86, R87, R86 ;  /* 0x000000565756723e */ /* 0x000fe200000000ff */
[----:B------:R-:W-:Y:S01]  /*12e70*/  IMAD.IADD R27, R17, 0x1, R18 ;  /* 0x00000001111b7824 */ /* 0x000fe200078e0212 */
        /* <DEDUP_REMOVED lines=24> */
[----:B------:R-:W-:Y:S01]  /*13000*/  STS [R25+0x480], R58 ;  /* 0x0004803a19007388 */ /* 0x000fe20000000800 */
[----:B------:R-:W-:Y:S02]  /*13010*/  F2FP.PACK_AB R120, R121, R120 ;  /* 0x000000787978723e */ /* 0x000fe400000000ff */
[----:B------:R-:W-:Y:S01]  /*13020*/  F2FP.PACK_AB R122, R123, R122 ;  /* 0x0000007a7b7a723e */ /* 0x000fe200000000ff */
[----:B------:R-:W-:Y:S01]  /*13030*/  STS [R27], R60 ;  /* 0x0000003c1b007388 */ /* 0x000fe20000000800 */
[----:B------:R-:W-:-:S02]  /*13040*/  F2FP.PACK_AB R116, R117, R116 ;  /* 0x000000747574723e */ /* 0x000fc400000000ff */
[----:B------:R-:W-:Y:S01]  /*13050*/  F2FP.PACK_AB R118, R119, R118 ;  /* 0x000000767776723e */ /* 0x000fe200000000ff */
[----:B------:R-:W-:Y:S01]  /*13060*/  STS [R27+0x400], R62 ;  /* 0x0004003e1b007388 */ /* 0x000fe20000000800 */
[----:B------:R-:W-:Y:S02]  /*13070*/  ISETP.NE.U32.AND P1, PT, RZ, c[0x0][0x508], PT ;  /* 0x00014200ff007a0c */ /* 0x000fe40003f25070 */
[----:B------:R-:W-:Y:S01]  /*13080*/  ISETP.NE.U32.AND P0, PT, RZ, c[0x0][0x500], PT ;  /* 0x00014000ff007a0c */ /* 0x000fe20003f05070 */
[----:B------:R-:W-:Y:S01]  /*13090*/  STS [R15+0x4080], R64 ;  /* 0x004080400f007388 */ /* 0x000fe20000000800 */
[----:B------:R-:W-:Y:S02]  /*130a0*/  ISETP.NE.AND.EX P1, PT, RZ, c[0x0][0x50c], PT, P1 ;  /* 0x00014300ff007a0c */ /* 0x000fe40003f25310 */
[----:B------:R-:W-:Y:S01]  /*130b0*/  ISETP.NE.AND.EX P0, PT, RZ, c[0x0][0x504], PT, P0 ;  /* 0x00014100ff007a0c */ /* 0x000fe20003f05300 */
        /* <DEDUP_REMOVED lines=14> */
[----:B-1----:R-:W-:-:S03]  /*131a0*/  IMAD.MOV.U32 R8, RZ, RZ, 0x4 ;  /* 0x00000004ff087424 */ /* 0x002fc600078e00ff */
        /* <DEDUP_REMOVED lines=8> */
[----:B------:R2:W-:Y:S04]  /*13230*/  STS [R17+0x8400], R106 ;  /* 0x0084006a11007388 */ /* 0x0005e80000000800 */
[----:B------:R3:W-:Y:S04]  /*13240*/  STS [R21+0x8080], R108 ;  /* 0x0080806c15007388 */ /* 0x0007e80000000800 */
[----:B------:R3:W-:Y:S04]  /*13250*/  STS [R21+0x8480], R110 ;  /* 0x0084806e15007388 */ /* 0x0007e80000000800 */
[----:B------:R3:W-:Y:S04]  /*13260*/  STS [R23+0x8000], R112 ;  /* 0x0080007017007388 */ /* 0x0007e80000000800 */
[----:B------:R3:W-:Y:S01]  /*13270*/  STS [R23+0x8400], R114 ;  /* 0x0084007217007388 */ /* 0x0007e20000000800 */
[----:B-1----:R-:W-:-:S03]  /*13280*/  IMAD.WIDE R18, R201, R8, c[0x0][0x500] ;  /* 0x00014000c9127625 */ /* 0x002fc600078e0208 */
[----:B------:R3:W-:Y:S04]  /*13290*/  STS [R25+0x8080], R120 ;  /* 0x0080807819007388 */ /* 0x0007e80000000800 */
[----:B------:R3:W-:Y:S04]  /*132a0*/  STS [R25+0x8480], R122 ;  /* 0x0084807a19007388 */ /* 0x0007e80000000800 */
[----:B------:R3:W-:Y:S04]  /*132b0*/  STS [R27+0x8000], R116 ;  /* 0x008000741b007388 */ /* 0x0007e80000000800 */
[----:B------:R3:W-:Y:S04]  /*132c0*/  STS [R27+0x8400], R118 ;  /* 0x008400761b007388 */ /* 0x0007e80000000800 */
[----:B------:R-:W-:Y:S01]  /*132d0*/  BAR.SYNC.DEFER_BLOCKING 0x1, 0x100 ;  /* 0x0044000000007b1d */ /* 0x000fe20000010000 */
[----:B------:R-:W-:-:S02]  /*132e0*/  IMAD.MOV.U32 R6, RZ, RZ, c[0x0][0x388] ;  /* 0x0000e200ff067624 */ /* 0x000fc400078e00ff */
[----:B--2---:R-:W-:-:S03]  /*132f0*/  @P1 IMAD.WIDE R16, R201, R8, c[0x0][0x508] ;  /* 0x00014200c9101625 */ /* 0x004fc600078e0208 */
[----:B------:R-:W2:Y:S04]  /*13300*/  @P0 LDG.E R9, [R18.64] ;  /* 0x0000000412090981 */ /* 0x000ea8000c1e1900 */
[----:B------:R3:W5:Y:S01]  /*13310*/  @P1 LDG.E R6, [R16.64] ;  /* 0x0000000410061981 */ /* 0x000762000c1e1900 */
[----:B------:R-:W-:Y:S02]  /*13320*/  CS2R R10, SRZ ;  /* 0x00000000000a7805 */ /* 0x000fe4000001ff00 */
[--C-:B--2---:R-:W-:Y:S01]  /*13330*/  @P0 SHF.R.S32.HI R11, RZ, 0x1f, R9.reuse ;  /* 0x0000001fff0b0819 */ /* 0x104fe20000011409 */
[----:B------:R-:W-:Y:S01]  /*13340*/  @P0 IMAD.MOV.U32 R10, RZ, RZ, R9 ;  /* 0x000000ffff0a0224 */ /* 0x000fe200078e0009 */
[----:B------:R-:W-:Y:S05]  /*13350*/  @P1 BRA `(.L_x_144) ;  /* 0x0000004000001947 */ /* 0x000fea0003800000 */
[----:B---3--:R-:W-:Y:S05]  /*13360*/  @!P0 BRA `(.L_x_144) ;  /* 0x0000003000008947 */ /* 0x008fea0003800000 */
[----:B-----5:R-:W2:Y:S04]  /*13370*/  LDG.E R6, [R18.64] ;  /* 0x0000000412067981 */ /* 0x020ea8000c1e1900 */
[----:B------:R-:W2:Y:S02]  /*13380*/  LDG.E R9, [R18.64+0x4] ;  /* 0x0000040412097981 */ /* 0x000ea4000c1e1900 */
[----:B--2---:R-:W-:-:S02]  /*13390*/  IADD3 R6, -R6, R9, RZ ;  /* 0x0000000906067210 */ /* 0x004fc40007ffe1ff */
.L_x_144:
[----:B---3--:R-:W-:Y:S01]  /*133a0*/  LOP3.LUT R8, R5, 0xffffffe0, RZ, 0xc0, !PT ;  /* 0xffffffe005087812 */ /* 0x008fe200078ec0ff */
[----:B------:R-:W1:Y:S01]  /*133b0*/  S2R R54, SR_CTAID.X ;  /* 0x0000000000367919 */ /* 0x000e620000002500 */
[----:B------:R-:W-:Y:S01]  /*133c0*/  SHF.R.S32.HI R16, RZ, 0x1f, R7 ;  /* 0x0000001fff107819 */ /* 0x000fe20000011407 */
[----:B------:R-:W-:Y:S01]  /*133d0*/  IMAD.MOV.U32 R9, RZ, RZ, c[0x0][0x4e8] ;  /* 0x00013a00ff097624 */ /* 0x000fe200078e00ff */
[----:B------:R-:W-:Y:S01]  /*133e0*/  LEA.HI R13, R4, R4, RZ, 0x1 ;  /* 0x00000004040d7211 */ /* 0x000fe200078f08ff */
[----:B------:R-:W-:Y:S01]  /*133f0*/  IMAD.IADD R8, R3, 0x1, -R8 ;  /* 0x0000000103087824 */ /* 0x000fe200078e0a08 */
[----:B------:R-:W-:Y:S01]  /*13400*/  LEA.HI R16, R16, R7, RZ, 0x3 ;  /* 0x0000000710107211 */ /* 0x000fe200078f18ff */
[----:B------:R-:W-:Y:S01]  /*13410*/  IMAD.MOV.U32 R19, RZ, RZ, R11 ;  /* 0x000000ffff137224 */ /* 0x000fe200078e000b */
[----:B------:R-:W-:Y:S01]  /*13420*/  LOP3.LUT R13, R13, 0x1ffffffe, RZ, 0xc0, !PT ;  /* 0x1ffffffe0d0d7812 */ /* 0x000fe200078ec0ff */
[----:B------:R-:W-:Y:S01]  /*13430*/  BSSY B0, `(.L_x_145) ;  /* 0x0000080000007945 */ /* 0x000fe20003800000 */
[----:B------:R-:W-:-:S02]  /*13440*/  SHF.R.S32.HI R5, RZ, 0x1f, R8 ;  /* 0x0000001fff057819 */ /* 0x000fc40000011408 */
[----:B------:R-:W-:Y:S01]  /*13450*/  LOP3.LUT R16, R16, 0xffffff8, RZ, 0xc0, !PT ;  /* 0x0ffffff810107812 */ /* 0x000fe200078ec0ff */
[----:B------:R-:W-:Y:S01]  /*13460*/  IMAD.IADD R4, R4, 0x1, -R13 ;  /* 0x0000000104047824 */ /* 0x000fe200078e0a0d */
[----:B------:R-:W-:Y:S02]  /*13470*/  LEA.HI R5, R5, R8, RZ, 0x2 ;  /* 0x0000000805057211 */ /* 0x000fe400078f10ff */
[----:B------:R-:W-:Y:S02]  /*13480*/  IADD3 R7, -R16, R7, RZ ;  /* 0x0000000710077210 */ /* 0x000fe40007ffe1ff */
[----:B------:R-:W-:Y:S02]  /*13490*/  SHF.R.S32.HI R16, RZ, 0x2, R5 ;  /* 0x00000002ff107819 */ /* 0x000fe40000011405 */
[----:B------:R-:W-:Y:S02]  /*134a0*/  ISETP.NE.AND P1, PT, R9, 0x1, PT ;  /* 0x000000010900780c */ /* 0x000fe40003f25270 */
[----:B------:R-:W-:Y:S01]  /*134b0*/  LOP3.LUT P2, RZ, R8, 0x3, RZ, 0xc0, !PT ;  /* 0x0000000308ff7812 */ /* 0x000fe2000784c0ff */
[----:B------:R-:W-:Y:S01]  /*134c0*/  IMAD R5, R7, 0x10, R16 ;  /* 0x0000001007057824 */ /* 0x000fe200078e0210 */
[----:B------:R-:W-:Y:S01]  /*134d0*/  MOV R18, R10 ;  /* 0x0000000a00127202 */ /* 0x000fe20000000f00 */
[----:B------:R-:W-:Y:S01]  /*134e0*/  IMAD R8, R2, c[0x0][0x490], RZ ;  /* 0x0001240002087a24 */ /* 0x000fe200078e02ff */
[-C--:B------:R-:W-:Y:S01]  /*134f0*/  LEA.HI R13, R14, R3.reuse, RZ, 0x3 ;  /* 0x000000030e0d7211 */ /* 0x080fe200078f18ff */
[----:B------:R-:W-:Y:S01]  /*13500*/  IMAD R15, R4, 0x8, R5 ;  /* 0x00000008040f7824 */ /* 0x000fe200078e0205 */
[----:B------:R-:W-:Y:S01]  /*13510*/  LEA.HI R14, R14, R3, RZ, 0x6 ;  /* 0x000000030e0e7211 */ /* 0x000fe200078f30ff */
[----:B------:R-:W-:Y:S01]  /*13520*/  IMAD R7, R11, c[0x0][0x3a0], RZ ;  /* 0x0000e8000b077a24 */ /* 0x000fe200078e02ff */
[----:B------:R-:W-:Y:S01]  /*13530*/  LOP3.LUT R4, R13, 0xfffffff8, RZ, 0xc0, !PT ;  /* 0xfffffff80d047812 */ /* 0x000fe200078ec0ff */
[C---:B------:R-:W-:Y:S01]  /*13540*/  IMAD R9, R199.reuse, c[0x0][0x494], R8 ;  /* 0x00012500c7097a24 */ /* 0x040fe200078e0208 */
[----:B-1----:R-:W-:Y:S01]  /*13550*/  LEA R8, R54, R15, 0x7 ;  /* 0x0000000f36087211 */ /* 0x002fe200078e38ff */
[----:B------:R-:W-:Y:S01]  /*13560*/  IMAD.WIDE.U32 R18, R199, c[0x0][0x490], R18 ;  /* 0x00012400c7127a25 */ /* 0x000fe200078e0012 */
[----:B------:R-:W-:-:S03]  /*13570*/  SHF.R.S32.HI R13, RZ, 0x3, R13 ;  /* 0x00000003ff0d7819 */ /* 0x000fc6000001140d */
[C---:B------:R-:W-:Y:S02]  /*13580*/  IMAD R7, R10.reuse, c[0x0][0x3a4], R7 ;  /* 0x0000e9000a077a24 */ /* 0x040fe400078e0207 */
[----:B------:R-:W-:-:S04]  /*13590*/  IMAD.WIDE.U32 R10, R10, c[0x0][0x3a0], RZ ;  /* 0x0000e8000a0a7a25 */ /* 0x000fc800078e00ff */
[----:B------:R-:W-:Y:S01]  /*135a0*/  IMAD.IADD R19, R19, 0x1, R9 ;  /* 0x0000000113137824 */ /* 0x000fe200078e0209 */
[----:B------:R-:W-:Y:S01]  /*135b0*/  IADD3 R11, R11, R7, RZ ;  /* 0x000000070b0b7210 */ /* 0x000fe20007ffe0ff */
[----:B------:R-:W-:-:S04]  /*135c0*/  @P1 IMAD.HI.U32 R9, R8, c[0x0][0x4ec], RZ ;  /* 0x00013b0008091a27 */ /* 0x000fc800078e00ff */
[----:B------:R-:W-:Y:S01]  /*135d0*/  IMAD.IADD R4, R3, 0x1, -R4 ;  /* 0x0000000103047824 */ /* 0x000fe200078e0a04 */
[----:B------:R-:W-:Y:S01]  /*135e0*/  SHF.R.S32.HI R3, RZ, 0x1f, R201 ;  /* 0x0000001fff037819 */ /* 0x000fe200000114c9 */
[----:B------:R-:W-:Y:S01]  /*135f0*/  IMAD.MOV.U32 R7, RZ, RZ, R8 ;  /* 0x000000ffff077224 */ /* 0x000fe200078e0008 */
[----:B------:R-:W-:Y:S01]  /*13600*/  @P1 SHF.R.U32.HI R7, RZ, c[0x0][0x4f0], R9 ;  /* 0x00013c00ff071a19 */ /* 0x000fe20000011609 */
[----:B------:R-:W-:Y:S01]  /*13610*/  IMAD R2, R2, c[0x0][0x3e8], RZ ;  /* 0x0000fa0002027a24 */ /* 0x000fe200078e02ff */
[----:B------:R-:W-:Y:S01]  /*13620*/  SEL R201, R201, RZ, !P0 ;  /* 0x000000ffc9c97207 */ /* 0x000fe20004000000 */
[----:B------:R-:W-:Y:S01]  /*13630*/  IMAD.WIDE.U32 R10, R199, c[0x0][0x3e8], R10 ;  /* 0x0000fa00c70a7a25 */ /* 0x000fe200078e000a */
[----:B------:R-:W-:Y:S02]  /*13640*/  SEL R3, R3, RZ, !P0 ;  /* 0x000000ff03037207 */ /* 0x000fe40004000000 */
[----:B------:R-:W-:Y:S01]  /*13650*/  LEA R15, R4, R13, 0x5 ;  /* 0x0000000d040f7211 */ /* 0x000fe200078e28ff */
[----:B------:R-:W-:-:S02]  /*13660*/  IMAD.MOV R9, RZ, RZ, -R7 ;  /* 0x000000ffff097224 */ /* 0x000fc400078e0a07 */
[----:B------:R-:W-:-:S04]  /*13670*/  IMAD.WIDE.U32 R18, R201, c[0x0][0x498], R18 ;  /* 0x00012600c9127a25 */ /* 0x000fc800078e0012 */
[----:B------:R-:W-:Y:S01]  /*13680*/  IMAD R9, R9, c[0x0][0x4e8], R8 ;  /* 0x00013a0009097a24 */ /* 0x000fe200078e0208 */
[----:B------:R-:W-:Y:S01]  /*13690*/  IADD3 R20, P0, R7, R18, RZ ;  /* 0x0000001207147210 */ /* 0x000fe20007f1e0ff */
[----:B------:R-:W-:Y:S02]  /*136a0*/  IMAD R16, R3, c[0x0][0x498], RZ ;  /* 0x0001260003107a24 */ /* 0x000fe400078e02ff */
[----:B------:R-:W-:Y:S01]  /*136b0*/  IMAD R8, R54, 0x80, R15 ;  /* 0x0000008036087824 */ /* 0x000fe200078e020f */
[----:B------:R-:W-:Y:S01]  /*136c0*/  SHF.R.S32.HI R18, RZ, 0x1f, R9 ;  /* 0x0000001fff127819 */ /* 0x000fe20000011409 */
[----:B------:R-:W-:Y:S01]  /*136d0*/  IMAD R15, R201, c[0x0][0x49c], R16 ;  /* 0x00012700c90f7a24 */ /* 0x000fe200078e0210 */
[----:B------:R-:W-:Y:S01]  /*136e0*/  SHF.R.S32.HI R16, RZ, 0x1f, R7 ;  /* 0x0000001fff107819 */ /* 0x000fe20000011407 */
[----:B------:R-:W-:Y:S02]  /*136f0*/  IMAD R17, R199, c[0x0][0x3ec], R2 ;  /* 0x0000fb00c7117a24 */ /* 0x000fe400078e0202 */
[----:B------:R-:W-:Y:S01]  /*13700*/  IMAD.SHL.U32 R2, R13, 0x40, RZ ;  /* 0x000000400d027824 */ /* 0x000fe200078e00ff */
[----:B------:R-:W-:Y:S01]  /*13710*/  IADD3.X R21, R16, R19, R15, P0, !PT ;  /* 0x0000001310157210 */ /* 0x000fe200007fe40f */
[----:B------:R-:W-:Y:S01]  /*13720*/  IMAD R18, R18, c[0x0][0x488], RZ ;  /* 0x0001220012127a24 */ /* 0x000fe200078e02ff */
[----:B------:R-:W-:Y:S01]  /*13730*/  IADD3 R11, R11, R17, RZ ;  /* 0x000000110b0b7210 */ /* 0x000fe20007ffe0ff */
[----:B------:R-:W-:Y:S01]  /*13740*/  @P1 IMAD.HI.U32 R17, R8, c[0x0][0x4ec], RZ ;  /* 0x00013b0008111a27 */ /* 0x000fe200078e00ff */
[----:B------:R-:W-:-:S03]  /*13750*/  LOP3.LUT R15, R2, 0x1c0, RZ, 0xc0, !PT ;  /* 0x000001c0020f7812 */ /* 0x000fc600078ec0ff */
[----:B------:R-:W-:Y:S02]  /*13760*/  IMAD.SHL.U32 R2, R4, 0x8, RZ ;  /* 0x0000000804027824 */ /* 0x000fe400078e00ff */
[----:B------:R-:W-:-:S03]  /*13770*/  IMAD.WIDE.U32 R20, R9, c[0x0][0x488], R20 ;  /* 0x0001220009147a25 */ /* 0x000fc600078e0014 */
[----:B------:R-:W-:Y:S01]  /*13780*/  LOP3.LUT R16, R15, 0x38, R2, 0xf8, !PT ;  /* 0x000000380f107812 */ /* 0x000fe200078ef802 */
[----:B------:R-:W-:Y:S01]  /*13790*/  IMAD R18, R9, c[0x0][0x48c], R18 ;  /* 0x0001230009127a24 */ /* 0x000fe200078e0212 */
[C---:B------:R-:W-:Y:S01]  /*137a0*/  LEA R9, P0, R20.reuse, c[0x0][0x450], 0x2 ;  /* 0x0001140014097a11 */ /* 0x040fe200078010ff */
[----:B------:R-:W-:Y:S01]  /*137b0*/  IMAD R4, R3, c[0x0][0x3f0], RZ ;  /* 0x0000fc0003047a24 */ /* 0x000fe200078e02ff */
[----:B------:R-:W-:Y:S01]  /*137c0*/  SHF.R.U32.HI R3, RZ, 0x3, R15 ;  /* 0x00000003ff037819 */ /* 0x000fe2000001160f */
[----:B------:R-:W-:Y:S01]  /*137d0*/  IMAD.MOV.U32 R7, RZ, RZ, R8 ;  /* 0x000000ffff077224 */ /* 0x000fe200078e0008 */
[----:B------:R-:W-:Y:S01]  /*137e0*/  IADD3 R15, R21, R18, RZ ;  /* 0x00000012150f7210 */ /* 0x000fe20007ffe0ff */
[C---:B------:R-:W-:Y:S01]  /*137f0*/  IMAD R4, R201.reuse, c[0x0][0x3f4], R4 ;  /* 0x0000fd00c9047a24 */ /* 0x040fe200078e0204 */
[----:B------:R-:W-:Y:S01]  /*13800*/  @P1 SHF.R.U32.HI R7, RZ, c[0x0][0x4f0], R17 ;  /* 0x00013c00ff071a19 */ /* 0x000fe20000011611 */
[----:B------:R-:W-:Y:S01]  /*13810*/  IMAD.WIDE.U32 R10, R201, c[0x0][0x3f0], R10 ;  /* 0x0000fc00c90a7a25 */ /* 0x000fe200078e000a */
[----:B------:R-:W-:Y:S01]  /*13820*/  LEA.HI.X R15, R20, c[0x0][0x454], R15, 0x2, P0 ;  /* 0x00011500140f7a11 */ /* 0x000fe200000f140f */
[----:B------:R-:W-:Y:S01]  /*13830*/  SHFL.IDX PT, R32, R9, RZ, 0x1c1f ;  /* 0x001c1fff09207589 */ /* 0x000fe200000e0000 */
[----:B------:R-:W-:Y:S01]  /*13840*/  LOP3.LUT R16, R16, R3, RZ, 0x3c, !PT ;  /* 0x0000000310107212 */ /* 0x000fe200078e3cff */
[----:B------:R-:W-:Y:S01]  /*13850*/  IMAD.MOV R3, RZ, RZ, -R7 ;  /* 0x000000ffff037224 */ /* 0x000fe200078e0a07 */
[----:B------:R-:W-:Y:S01]  /*13860*/  IADD3 R11, R11, R4, RZ ;  /* 0x000000040b0b7210 */ /* 0x000fe20007ffe0ff */
[----:B------:R-:W1:Y:S01]  /*13870*/  SHFL.IDX PT, R33, R15, RZ, 0x1c1f ;  /* 0x001c1fff0f217589 */ /* 0x000e6200000e0000 */
[----:B------:R-:W-:Y:S01]  /*13880*/  IMAD R4, R54, 0x80, R5 ;  /* 0x0000008036047824 */ /* 0x000fe200078e0205 */
[----:B------:R-:W-:Y:S01]  /*13890*/  SHF.R.S32.HI R17, RZ, 0x1f, R7 ;  /* 0x0000001fff117819 */ /* 0x000fe20000011407 */
[----:B------:R-:W-:Y:S01]  /*138a0*/  IMAD R56, R3, c[0x0][0x4e8], R8 ;  /* 0x00013a0003387a24 */ /* 0x000fe200078e0208 */
[----:B------:R-:W-:Y:S01]  /*138b0*/  SHFL.IDX PT, R34, R9, 0x1, 0x1c1f ;  /* 0x003c1f0009227f89 */ /* 0x000fe200000e0000 */
[----:B-----5:R-:W-:Y:S01]  /*138c0*/  IMAD R3, R6, c[0x0][0x4e8], RZ ;  /* 0x00013a0006037a24 */ /* 0x020fe200078e02ff */
[----:B------:R-:W-:Y:S01]  /*138d0*/  IADD3 R6, R4, 0x8, RZ ;  /* 0x0000000804067810 */ /* 0x000fe20007ffe0ff */
[----:B------:R-:W-:Y:S01]  /*138e0*/  IMAD R8, R17, c[0x0][0x3e0], RZ ;  /* 0x0000f80011087a24 */ /* 0x000fe200078e02ff */
[----:B------:R-:W2:Y:S01]  /*138f0*/  SHFL.IDX PT, R35, R15, 0x1, 0x1c1f ;  /* 0x003c1f000f237f89 */ /* 0x000ea200000e0000 */
[----:B------:R-:W-:Y:S01]  /*13900*/  SHF.L.U32 R5, R14, 0x3, RZ ;  /* 0x000000030e057819 */ /* 0x000fe200000006ff */
[----:B------:R-:W-:Y:S01]  /*13910*/  IMAD.WIDE.U32 R10, R7, c[0x0][0x3e0], R10 ;  /* 0x0000f800070a7a25 */ /* 0x000fe200078e000a */
[----:B------:R-:W-:-:S02]  /*13920*/  ISETP.GE.OR P1, PT, R4, R3, P2 ;  /* 0x000000030400720c */ /* 0x000fc40001726670 */
[----:B------:R-:W-:Y:S01]  /*13930*/  ISETP.GE.OR P0, PT, R6, R3, P2 ;  /* 0x000000030600720c */ /* 0x000fe20001706670 */
[----:B------:R-:W-:Y:S01]  /*13940*/  IMAD R8, R7, c[0x0][0x3e4], R8 ;  /* 0x0000f90007087a24 */ /* 0x000fe200078e0208 */
[----:B------:R-:W-:Y:S02]  /*13950*/  SHF.R.S32.HI R4, RZ, 0x1f, R56 ;  /* 0x0000001fff047819 */ /* 0x000fe40000011438 */
[----:B------:R-:W-:Y:S01]  /*13960*/  LOP3.LUT R5, R16, 0x7ffffe00, R5, 0xf8, !PT ;  /* 0x7ffffe0010057812 */ /* 0x000fe200078ef805 */
[----:B------:R-:W-:Y:S01]  /*13970*/  IMAD.IADD R11, R11, 0x1, R8 ;  /* 0x000000010b0b7824 */ /* 0x000fe200078e0208 */
[----:B------:R-:W-:Y:S01]  /*13980*/  LEA R54, R54, R13, 0x7 ;  /* 0x0000000d36367211 */ /* 0x000fe200078e38ff */
[----:B------:R-:W-:Y:S01]  /*13990*/  IMAD R7, R4, c[0x0][0x3d8], RZ ;  /* 0x0000f60004077a24 */ /* 0x000fe200078e02ff */
[----:B------:R-:W-:-:S03]  /*139a0*/  SHF.L.U32 R58, R5, 0x1, RZ ;  /* 0x00000001053a7819 */ /* 0x000fc600000006ff */
[C---:B------:R-:W-:Y:S01]  /*139b0*/  IMAD R14, R56.reuse, c[0x0][0x3dc], R7 ;  /* 0x0000f700380e7a24 */ /* 0x040fe200078e0207 */
[----:B-1----:R1:W-:Y:S01]  /*139c0*/  @!P1 ST.E [R32.64], R0 ;  /* 0x0000000020009985 */ /* 0x0023e2000c101904 */
[----:B------:R-:W-:-:S04]  /*139d0*/  IMAD.WIDE.U32 R56, R56, c[0x0][0x3d8], R10 ;  /* 0x0000f60038387a25 */ /* 0x000fc800078e000a */
[----:B------:R-:W-:Y:S01]  /*139e0*/  IMAD.IADD R14, R57, 0x1, R14 ;  /* 0x00000001390e7824 */ /* 0x000fe200078e020e */
[----:B--2---:R1:W-:Y:S01]  /*139f0*/  @!P0 ST.E [R34.64], R12 ;  /* 0x0000000c22008985 */ /* 0x0043e2000c101904 */
[----:B------:R-:W-:-:S03]  /*13a00*/  LEA R57, P0, R56, c[0x0][0x380], 0x1 ;  /* 0x0000e00038397a11 */ /* 0x000fc600078008ff */
[----:B------:R1:W2:Y:S01]  /*13a10*/  LDS.128 R44, [R58+0x1080] ;  /* 0x001080003a2c7984 */ /* 0x0002a20000000c00 */
[----:B------:R-:W-:Y:S02]  /*13a20*/  LEA.HI.X R56, R56, c[0x0][0x384], R14, 0x1, P0 ;  /* 0x0000e10038387a11 */ /* 0x000fe400000f0c0e */
[----:B------:R-:W-:Y:S01]  /*13a30*/  ISETP.GE.AND P0, PT, R54, R3, PT ;  /* 0x000000033600720c */ /* 0x000fe20003f06270 */
[----:B------:R1:W3:Y:S04]  /*13a40*/  LDS.128 R40, [R58+0x2080] ;  /* 0x002080003a287984 */ /* 0x0002e80000000c00 */
        /* <DEDUP_REMOVED lines=10> */
[----:B--2---:R-:W2:Y:S01]  /*13af0*/  LDS.128 R48, [R58+0x80] ;  /* 0x000080003a307984 */ /* 0x004ea20000000c00 */
[----:B------:R-:W-:-:S02]  /*13b00*/  IADD3 R55, R2, 0x40, RZ ;  /* 0x0000004002377810 */ /* 0x000fc40007ffe0ff */
[C---:B------:R-:W-:Y:S01]  /*13b10*/  IADD3 R53, R2.reuse, 0x80, RZ ;  /* 0x0000008002357810 */ /* 0x040fe20007ffe0ff */
[----:B-1----:R-:W1:Y:S01]  /*13b20*/  LDS.128 R32, [R58+0x4080] ;  /* 0x004080003a207984 */ /* 0x002e620000000c00 */
        /* <DEDUP_REMOVED lines=13> */
[----:B--2---:R2:W-:Y:S04]  /*13c00*/  @!P2 ST.E.128 [R58.64], R48 ;  /* 0x000000303a00a985 */ /* 0x0045e8000c101d04 */
[----:B-1----:R2:W-:Y:S04]  /*13c10*/  @!P1 ST.E.128 [R52.64], R32 ;  /* 0x0000002034009985 */ /* 0x0025e8000c101d04 */
[----:B----4-:R2:W-:Y:S02]  /*13c20*/  @!P0 ST.E.128 [R60.64], R12 ;  /* 0x0000000c3c008985 */ /* 0x0105e4000c101d04 */
.L_x_146:
[----:B--2---:R-:W-:Y:S05]  /*13c30*/  BSYNC B0 ;  /* 0x0000000000007941 */ /* 0x004fea0003800000 */
.L_x_145:
[----:B-1----:R-:W-:Y:S01]  /*13c40*/  IADD3 R0, R54, 0x20, RZ ;  /* 0x0000002036007810 */ /* 0x002fe20007ffe0ff */
[----:B------:R1:W2:Y:S01]  /*13c50*/  SHFL.IDX PT, R33, R56, 0x1, 0x181f ;  /* 0x00381f0038217f89 */ /* 0x0002a200000e0000 */
[----:B------:R-:W-:Y:S02]  /*13c60*/  BSSY B0, `(.L_x_147) ;  /* 0x0000015000007945 */ /* 0x000fe40003800000 */
[----:B------:R-:W-:Y:S01]  /*13c70*/  ISETP.GE.AND P0, PT, R0, R3, PT ;  /* 0x000000030000720c */ /* 0x000fe20003f06270 */
[----:B------:R1:W4:-:S12]  /*13c80*/  SHFL.IDX PT, R32, R57, 0x1, 0x181f ;  /* 0x00381f0039207f89 */ /* 0x00031800000e0000 */
[----:B------:R-:W-:Y:S05]  /*13c90*/  @P0 BRA `(.L_x_148) ;  /* 0x0000011000000947 */ /* 0x000fea0003800000 */
[C---:B------:R-:W-:Y:S02]  /*13ca0*/  IADD3 R15, R2.reuse, 0x40, RZ ;  /* 0x00000040020f7810 */ /* 0x040fe40007ffe0ff */
[C---:B------:R-:W-:Y:S02]  /*13cb0*/  IADD3 R13, R2.reuse, 0x80, RZ ;  /* 0x00000080020d7810 */ /* 0x040fe40007ffe0ff */
        /* <DEDUP_REMOVED lines=15> */
.L_x_148:
[----:B------:R-:W-:Y:S05]  /*13db0*/  BSYNC B0 ;  /* 0x0000000000007941 */ /* 0x000fea0003800000 */
.L_x_147:
[----:B------:R-:W-:Y:S01]  /*13dc0*/  IADD3 R0, R54, 0x40, RZ ;  /* 0x0000004036007810 */ /* 0x000fe20007ffe0ff */
[----:B--2---:R2:W1:Y:S01]  /*13dd0*/  SHFL.IDX PT, R17, R56, 0x2, 0x181f ;  /* 0x00581f0038117f89 */ /* 0x00446200000e0000 */
        /* <DEDUP_REMOVED lines=21> */
.L_x_150:
[----:B------:R-:W-:Y:S05]  /*13f30*/  BSYNC B0 ;  /* 0x0000000000007941 */ /* 0x000fea0003800000 */
.L_x_149:
[----:B------:R-:W-:Y:S01]  /*13f40*/  IADD3 R54, R54, 0x60, RZ ;  /* 0x0000006036367810 */ /* 0x000fe20007ffe0ff */
[----:B-1----:R1:W2:Y:S03]  /*13f50*/  SHFL.IDX PT, R9, R56, 0x3, 0x181f ;  /* 0x00781f0038097f89 */ /* 0x0022a600000e0000 */
[----:B------:R-:W-:Y:S01]  /*13f60*/  ISETP.GE.AND P0, PT, R54, R3, PT ;  /* 0x000000033600720c */ /* 0x000fe20003f06270 */
[----:B------:R1:W4:-:S12]  /*13f70*/  SHFL.IDX PT, R8, R57, 0x3, 0x181f ;  /* 0x00781f0039087f89 */ /* 0x00031800000e0000 */
[----:B------:R-:W-:Y:S05]  /*13f80*/  @P0 EXIT ;  /* 0x000000000000094d */ /* 0x000fea0003800000 */
[C---:B------:R-:W-:Y:S02]  /*13f90*/  IADD3 R3, R2.reuse, 0x40, RZ ;  /* 0x0000004002037810 */ /* 0x040fe40007ffe0ff */
[----:B------:R-:W-:Y:S02]  /*13fa0*/  ISETP.GE.AND P1, PT, R2, c[0x0][0x3c8], PT ;  /* 0x0000f20002007a0c */ /* 0x000fe40003f26270 */
[----:B------:R-:W-:-:S11]  /*13fb0*/  ISETP.GE.AND P0, PT, R3, c[0x0][0x3c8], PT ;  /* 0x0000f20003007a0c */ /* 0x000fd60003f06270 */
[----:B--2-4-:R-:W-:Y:S02]  /*13fc0*/  @!P1 IMAD.WIDE R10, R2, 0x2, R8 ;  /* 0x00000002020a9825 */ /* 0x014fe400078e0208 */
[----:B------:R-:W-:-:S03]  /*13fd0*/  @!P0 SHF.R.S32.HI R0, RZ, 0x1f, R3 ;  /* 0x0000001fff008819 */ /* 0x000fc60000011403 */
[----:B------:R2:W-:Y:S01]  /*13fe0*/  @!P1 ST.E.128 [R10.64], R36 ;  /* 0x000000240a009985 */ /* 0x0005e2000c101d04 */
[----:B------:R-:W-:Y:S02]  /*13ff0*/  @!P0 LEA.HI R0, R0, R3, RZ, 0x3 ;  /* 0x0000000300008211 */ /* 0x000fe400078f18ff */
[----:B------:R-:W-:Y:S02]  /*14000*/  IADD3 R3, R2, 0x80, RZ ;  /* 0x0000008002037810 */ /* 0x000fe40007ffe0ff */
[----:B------:R-:W-:-:S05]  /*14010*/  @!P0 LOP3.LUT R0, R0, 0xfffffff8, RZ, 0xc0, !PT ;  /* 0xfffffff800008812 */ /* 0x000fca00078ec0ff */
[----:B------:R-:W-:-:S05]  /*14020*/  @!P0 IMAD.WIDE R12, R0, 0x2, R8 ;  /* 0x00000002000c8825 */ /* 0x000fca00078e0208 */
[----:B------:R2:W-:Y:S01]  /*14030*/  @!P0 ST.E.128 [R12.64], R20 ;  /* 0x000000140c008985 */ /* 0x0005e2000c101d04 */
[----:B------:R-:W-:-:S13]  /*14040*/  ISETP.GE.AND P0, PT, R3, c[0x0][0x3c8], PT ;  /* 0x0000f20003007a0c */ /* 0x000fda0003f06270 */
[----:B------:R-:W-:Y:S05]  /*14050*/  @P0 EXIT ;  /* 0x000000000000094d */ /* 0x000fea0003800000 */
[----:B------:R-:W-:-:S04]  /*14060*/  SHF.R.S32.HI R0, RZ, 0x1f, R3 ;  /* 0x0000001fff007819 */ /* 0x000fc80000011403 */
[----:B------:R-:W-:-:S04]  /*14070*/  LEA.HI R3, R0, R3, RZ, 0x3 ;  /* 0x0000000300037211 */ /* 0x000fc800078f18ff */
[----:B------:R-:W-:-:S05]  /*14080*/  LOP3.LUT R3, R3, 0xfffffff8, RZ, 0xc0, !PT ;  /* 0xfffffff803037812 */ /* 0x000fca00078ec0ff */
[----:B------:R-:W-:-:S05]  /*14090*/  IMAD.WIDE R8, R3, 0x2, R8 ;  /* 0x0000000203087825 */ /* 0x000fca00078e0208 */
[----:B------:R-:W-:Y:S01]  /*140a0*/  ST.E.128 [R8.64], R4 ;  /* 0x0000000408007985 */ /* 0x000fe2000c101d04 */
[----:B------:R-:W-:Y:S05]  /*140b0*/  EXIT ;  /* 0x000000000000794d */ /* 0x000fea0003800000 */
.L_x_143:
[----:B------:R-:W-:Y:S01]  /*140c0*/  ISETP.NE.U32.AND P1, PT, RZ, c[0x0][0x508], PT ;  /* 0x00014200ff007a0c */ /* 0x000fe20003f25070 */
[----:B------:R-:W-:Y:S01]  /*140d0*/  IMAD.MOV.U32 R0, RZ, RZ, 0x4 ;  /* 0x00000004ff007424 */ /* 0x000fe200078e00ff */
[----:B------:R-:W-:Y:S02]  /*140e0*/  ISETP.NE.U32.AND P0, PT, RZ, c[0x0][0x500], PT ;  /* 0x00014000ff007a0c */ /* 0x000fe40003f05070 */
[----:B------:R-:W-:Y:S01]  /*140f0*/  ISETP.NE.AND.EX P1, PT, RZ, c[0x0][0x50c], PT, P1 ;  /* 0x00014300ff007a0c */ /* 0x000fe20003f25310 */
[----:B------:R-:W-:Y:S01]  /*14100*/  IMAD.WIDE R6, R201, R0, c[0x0][0x500] ;  /* 0x00014000c9067625 */ /* 0x000fe200078e0200 */
[----:B------:R-:W-:-:S03]  /*14110*/  ISETP.NE.AND.EX P0, PT, RZ, c[0x0][0x504], PT, P0 ;  /* 0x00014100ff007a0c */ /* 0x000fc60003f05300 */
[----:B------:R-:W-:-:S08]  /*14120*/  IMAD.MOV.U32 R3, RZ, RZ, c[0x0][0x388] ;  /* 0x0000e200ff037624 */ /* 0x000fd000078e00ff */
[----:B------:R-:W-:Y:S02]  /*14130*/  @P1 IMAD.WIDE R8, R201, R0, c[0x0][0x508] ;  /* 0x00014200c9081625 */ /* 0x000fe400078e0200 */
[----:B------:R-:W2:Y:S04]  /*14140*/  @P0 LDG.E R5, [R6.64] ;  /* 0x0000000406050981 */ /* 0x000ea8000c1e1900 */
[----:B------:R1:W5:Y:S01]  /*14150*/  @P1 LDG.E R3, [R8.64] ;  /* 0x0000000408031981 */ /* 0x000362000c1e1900 */
[----:B------:R-:W-:Y:S02]  /*14160*/  CS2R R10, SRZ ;  /* 0x00000000000a7805 */ /* 0x000fe4000001ff00 */
[--C-:B--2---:R-:W-:Y:S01]  /*14170*/  @P0 SHF.R.S32.HI R11, RZ, 0x1f, R5.reuse ;  /* 0x0000001fff0b0819 */ /* 0x104fe20000011405 */
[----:B------:R-:W-:Y:S01]  /*14180*/  @P0 IMAD.MOV.U32 R10, RZ, RZ, R5 ;  /* 0x000000ffff0a0224 */ /* 0x000fe200078e0005 */
[----:B------:R-:W-:Y:S05]  /*14190*/  @P1 BRA `(.L_x_151) ;  /* 0x0000004000001947 */ /* 0x000fea0003800000 */
[----:B-1----:R-:W-:Y:S05]  /*141a0*/  @!P0 BRA `(.L_x_151) ;  /* 0x0000003000008947 */ /* 0x002fea0003800000 */
[----:B-----5:R-:W2:Y:S04]  /*141b0*/  LDG.E R3, [R6.64] ;  /* 0x0000000406037981 */ /* 0x020ea8000c1e1900 */
[----:B------:R-:W2:Y:S02]  /*141c0*/  LDG.E R0, [R6.64+0x4] ;  /* 0x0000040406007981 */ /* 0x000ea4000c1e1900 */
[----:B--2---:R-:W-:-:S02]  /*141d0*/  IADD3 R3, -R3, R0, RZ ;  /* 0x0000000003037210 */ /* 0x004fc40007ffe1ff */
.L_x_151:
[----:B-1----:R-:W1:Y:S01]  /*141e0*/  S2R R0, SR_TID.X ;  /* 0x0000000000007919 */ /* 0x002e620000002100 */
[----:B------:R-:W-:Y:S01]  /*141f0*/  SHF.R.S32.HI R5, RZ, 0x1f, R201 ;  /* 0x0000001fff057819 */ /* 0x000fe200000114c9 */
[----:B------:R-:W-:Y:S01]  /*14200*/  BSSY B0, `(.L_x_152) ;  /* 0x0000026000007945 */ /* 0x000fe20003800000 */
[----:B------:R-:W-:-:S02]  /*14210*/  SEL R201, R201, RZ, !P0 ;  /* 0x000000ffc9c97207 */ /* 0x000fc40004000000 */
[----:B------:R-:W-:Y:S02]  /*14220*/  SEL R5, R5, RZ, !P0 ;  /* 0x000000ff05057207 */ /* 0x000fe40004000000 */
[----:B-1----:R-:W-:-:S13]  /*14230*/  ISETP.GE.AND P1, PT, R0, 0x80, PT ;  /* 0x000000800000780c */ /* 0x002fda0003f26270 */
[----:B------:R-:W-:Y:S05]  /*14240*/  @P1 BRA `(.L_x_153) ;  /* 0x0000021000001947 */ /* 0x000fea0003800000 */
[----:B------:R-:W1:Y:S01]  /*14250*/  S2R R9, SR_CTAID.X ;  /* 0x0000000000097919 */ /* 0x000e620000002500 */
[----:B-----5:R-:W-:Y:S01]  /*14260*/  IMAD R7, R3, c[0x0][0x4e8], RZ ;  /* 0x00013a0003077a24 */ /* 0x020fe200078e02ff */
[----:B-1----:R-:W-:-:S04]  /*14270*/  LEA R8, R9, R0, 0x7 ;  /* 0x0000000009087211 */ /* 0x002fc800078e38ff */
[----:B------:R-:W-:-:S13]  /*14280*/  ISETP.GE.AND P0, PT, R8, R7, PT ;  /* 0x000000070800720c */ /* 0x000fda0003f06270 */
[----:B------:R-:W-:Y:S05]  /*14290*/  @P0 BRA `(.L_x_153) ;  /* 0x000001c000000947 */ /* 0x000fea0003800000 */
[----:B------:R-:W-:Y:S01]  /*142a0*/  MOV R4, c[0x0][0x4e8] ;  /* 0x00013a0000047a02 */ /* 0x000fe20000000f00 */
[----:B------:R-:W-:Y:S01]  /*142b0*/  IMAD.MOV.U32 R13, RZ, RZ, R11 ;  /* 0x000000ffff0d7224 */ /* 0x000fe200078e000b */
[----:B------:R-:W-:Y:S02]  /*142c0*/  MOV R12, R10 ;  /* 0x0000000a000c7202 */ /* 0x000fe40000000f00 */
[----:B------:R-:W-:Y:S01]  /*142d0*/  ISETP.NE.AND P0, PT, R4, 0x1, PT ;  /* 0x000000010400780c */ /* 0x000fe20003f05270 */
[----:B------:R-:W-:Y:S01]  /*142e0*/  IMAD R4, R2, c[0x0][0x490], RZ ;  /* 0x0001240002047a24 */ /* 0x000fe200078e02ff */
[----:B------:R-:W-:Y:S01]  /*142f0*/  MOV R7, R8 ;  /* 0x0000000800077202 */ /* 0x000fe20000000f00 */
[----:B------:R-:W-:-:S04]  /*14300*/  IMAD.WIDE.U32 R12, R199, c[0x0][0x490], R12 ;  /* 0x00012400c70c7a25 */ /* 0x000fc800078e000c */
[----:B------:R-:W-:-:S05]  /*14310*/  IMAD R4, R199, c[0x0][0x494], R4 ;  /* 0x00012500c7047a24 */ /* 0x000fca00078e0204 */
[----:B------:R-:W-:Y:S01]  /*14320*/  IADD3 R13, R4, R13, RZ ;  /* 0x0000000d040d7210 */ /* 0x000fe20007ffe0ff */
[----:B------:R-:W-:-:S04]  /*14330*/  @P0 IMAD.HI.U32 R6, R8, c[0x0][0x4ec], RZ ;  /* 0x00013b0008060a27 */ /* 0x000fc800078e00ff */
[----:B------:R-:W-:Y:S01]  /*14340*/  IMAD R4, R5, c[0x0][0x498], RZ ;  /* 0x0001260005047a24 */ /* 0x000fe200078e02ff */
[----:B------:R-:W-:Y:S01]  /*14350*/  @P0 SHF.R.U32.HI R7, RZ, c[0x0][0x4f0], R6 ;  /* 0x00013c00ff070a19 */ /* 0x000fe20000011606 */
[----:B------:R-:W-:-:S04]  /*14360*/  IMAD.WIDE.U32 R12, R201, c[0x0][0x498], R12 ;  /* 0x00012600c90c7a25 */ /* 0x000fc800078e000c */
[--C-:B------:R-:W-:Y:S01]  /*14370*/  IMAD.MOV R9, RZ, RZ, -R7.reuse ;  /* 0x000000ffff097224 */ /* 0x100fe200078e0a07 */
[----:B------:R-:W-:Y:S01]  /*14380*/  IADD3 R12, P0, R7, R12, RZ ;  /* 0x0000000c070c7210 */ /* 0x000fe20007f1e0ff */
[----:B------:R-:W-:Y:S01]  /*14390*/  IMAD R15, R201, c[0x0][0x49c], R4 ;  /* 0x00012700c90f7a24 */ /* 0x000fe200078e0204 */
[----:B------:R-:W-:Y:S01]  /*143a0*/  SHF.R.S32.HI R4, RZ, 0x1f, R7 ;  /* 0x0000001fff047819 */ /* 0x000fe20000011407 */
[----:B------:R-:W-:-:S03]  /*143b0*/  IMAD R9, R9, c[0x0][0x4e8], R8 ;  /* 0x00013a0009097a24 */ /* 0x000fc600078e0208 */
[----:B------:R-:W-:Y:S02]  /*143c0*/  IADD3.X R13, R4, R13, R15, P0, !PT ;  /* 0x0000000d040d7210 */ /* 0x000fe400007fe40f */
[----:B------:R-:W-:Y:S02]  /*143d0*/  SHF.R.S32.HI R6, RZ, 0x1f, R9 ;  /* 0x0000001fff067819 */ /* 0x000fe40000011409 */
[----:B------:R-:W-:Y:S01]  /*143e0*/  MOV R4, 0xff800000 ;  /* 0xff80000000047802 */ /* 0x000fe20000000f00 */
[----:B------:R-:W-:-:S04]  /*143f0*/  IMAD.WIDE.U32 R12, R9, c[0x0][0x488], R12 ;  /* 0x00012200090c7a25 */ /* 0x000fc800078e000c */
[----:B------:R-:W-:-:S04]  /*14400*/  IMAD R6, R6, c[0x0][0x488], RZ ;  /* 0x0001220006067a24 */ /* 0x000fc800078e02ff */
[----:B------:R-:W-:Y:S01]  /*14410*/  IMAD R7, R9, c[0x0][0x48c], R6 ;  /* 0x0001230009077a24 */ /* 0x000fe200078e0206 */
[----:B------:R-:W-:-:S04]  /*14420*/  LEA R6, P0, R12, c[0x0][0x450], 0x2 ;  /* 0x000114000c067a11 */ /* 0x000fc800078010ff */
[----:B------:R-:W-:-:S04]  /*14430*/  IADD3 R7, R13, R7, RZ ;  /* 0x000000070d077210 */ /* 0x000fc80007ffe0ff */
[----:B------:R-:W-:-:S05]  /*14440*/  LEA.HI.X R7, R12, c[0x0][0x454], R7, 0x2, P0 ;  /* 0x000115000c077a11 */ /* 0x000fca00000f1407 */
[----:B------:R1:W-:Y:S02]  /*14450*/  STG.E [R6.64], R4 ;  /* 0x0000000406007986 */ /* 0x0003e4000c101904 */
.L_x_153:
[----:B------:R-:W-:Y:S05]  /*14460*/  BSYNC B0 ;  /* 0x0000000000007941 */ /* 0x000fea0003800000 */
.L_x_152:
[----:B-1----:R-:W1:Y:S01]  /*14470*/  S2R R6, SR_CTAID.X ;  /* 0x0000000000067919 */ /* 0x002e620000002500 */
[----:B------:R-:W-:Y:S01]  /*14480*/  SHF.R.S32.HI R9, RZ, 0x1f, R0 ;  /* 0x0000001fff097819 */ /* 0x000fe20000011400 */
[----:B------:R-:W-:Y:S01]  /*14490*/  IMAD R7, R11, c[0x0][0x3a0], RZ ;  /* 0x0000e8000b077a24 */ /* 0x000fe200078e02ff */
[----:B------:R-:W-:Y:S01]  /*144a0*/  MOV R8, c[0x0][0x4e8] ;  /* 0x00013a0000087a02 */ /* 0x000fe20000000f00 */
[----:B------:R-:W-:Y:S01]  /*144b0*/  IMAD R2, R2, c[0x0][0x3e8], RZ ;  /* 0x0000fa0002027a24 */ /* 0x000fe200078e02ff */
[----:B------:R-:W-:Y:S01]  /*144c0*/  LEA.HI R4, R9, R0, RZ, 0x3 ;  /* 0x0000000009047211 */ /* 0x000fe200078f18ff */
[----:B------:R-:W-:Y:S01]  /*144d0*/  IMAD R7, R10, c[0x0][0x3a4], R7 ;  /* 0x0000e9000a077a24 */ /* 0x000fe200078e0207 */
[----:B------:R-:W-:Y:S01]  /*144e0*/  ISETP.NE.AND P0, PT, R8, 0x1, PT ;  /* 0x000000010800780c */ /* 0x000fe20003f05270 */
[----:B------:R-:W-:Y:S01]  /*144f0*/  IMAD.WIDE.U32 R10, R10, c[0x0][0x3a0], RZ ;  /* 0x0000e8000a0a7a25 */ /* 0x000fe200078e00ff */
[----:B------:R-:W-:Y:S01]  /*14500*/  LOP3.LUT R9, R4, 0xfffffff8, RZ, 0xc0, !PT ;  /* 0xfffffff804097812 */ /* 0x000fe200078ec0ff */
[----:B------:R-:W-:Y:S01]  /*14510*/  BSSY B0, `(.L_x_154) ;  /* 0x0000036000007945 */ /* 0x000fe20003800000 */
[----:B------:R-:W-:Y:S01]  /*14520*/  SHF.R.S32.HI R4, RZ, 0x3, R4 ;  /* 0x00000003ff047819 */ /* 0x000fe20000011404 */
[----:B------:R-:W-:Y:S01]  /*14530*/  IMAD R2, R199, c[0x0][0x3ec], R2 ;  /* 0x0000fb00c7027a24 */ /* 0x000fe200078e0202 */
[----:B------:R-:W-:Y:S01]  /*14540*/  IADD3 R11, R11, R7, RZ ;  /* 0x000000070b0b7210 */ /* 0x000fe20007ffe0ff */
[----:B------:R-:W-:-:S02]  /*14550*/  IMAD.IADD R9, R0, 0x1, -R9 ;  /* 0x0000000100097824 */ /* 0x000fc400078e0a09 */
[----:B-----5:R-:W-:Y:S02]  /*14560*/  IMAD R3, R3, c[0x0][0x4e8], RZ ;  /* 0x00013a0003037a24 */ /* 0x020fe400078e02ff */
[----:B------:R-:W-:Y:S01]  /*14570*/  IMAD.WIDE.U32 R10, R199, c[0x0][0x3e8], R10 ;  /* 0x0000fa00c70a7a25 */ /* 0x000fe200078e000a */
[CC--:B------:R-:W-:Y:S02]  /*14580*/  LEA R7, R9.reuse, R4.reuse, 0x5 ;  /* 0x0000000409077211 */ /* 0x0c0fe400078e28ff */
[----:B------:R-:W-:Y:S02]  /*14590*/  SHF.L.U32 R9, R9, 0x3, RZ ;  /* 0x0000000309097819 */ /* 0x000fe400000006ff */
[----:B------:R-:W-:Y:S01]  /*145a0*/  IADD3 R11, R2, R11, RZ ;  /* 0x0000000b020b7210 */ /* 0x000fe20007ffe0ff */
[C---:B-1----:R-:W-:Y:S01]  /*145b0*/  IMAD R7, R6.reuse, 0x80, R7 ;  /* 0x0000008006077824 */ /* 0x042fe200078e0207 */
[----:B------:R-:W-:Y:S01]  /*145c0*/  LEA R4, R6, R4, 0x7 ;  /* 0x0000000406047211 */ /* 0x000fe200078e38ff */
[----:B------:R-:W-:Y:S01]  /*145d0*/  IMAD R2, R5, c[0x0][0x3f0], RZ ;  /* 0x0000fc0005027a24 */ /* 0x000fe200078e02ff */
[----:B------:R-:W-:Y:S01]  /*145e0*/  IADD3 R6, R9, 0x40, RZ ;  /* 0x0000004009067810 */ /* 0x000fe20007ffe0ff */
[----:B------:R-:W-:Y:S01]  /*145f0*/  @P0 IMAD.HI.U32 R0, R7, c[0x0][0x4ec], RZ ;  /* 0x00013b0007000a27 */ /* 0x000fe200078e00ff */
[----:B------:R-:W-:-:S03]  /*14600*/  MOV R5, R7 ;  /* 0x0000000700057202 */ /* 0x000fc60000000f00 */
[C---:B------:R-:W-:Y:S01]  /*14610*/  IMAD R2, R201.reuse, c[0x0][0x3f4], R2 ;  /* 0x0000fd00c9027a24 */ /* 0x040fe200078e0202 */
[----:B------:R-:W-:Y:S01]  /*14620*/  @P0 SHF.R.U32.HI R5, RZ, c[0x0][0x4f0], R0 ;  /* 0x00013c00ff050a19 */ /* 0x000fe20000011600 */
[----:B------:R-:W-:-:S03]  /*14630*/  IMAD.WIDE.U32 R10, R201, c[0x0][0x3f0], R10 ;  /* 0x0000fc00c90a7a25 */ /* 0x000fc600078e000a */
[--C-:B------:R-:W-:Y:S01]  /*14640*/  SHF.R.S32.HI R8, RZ, 0x1f, R5.reuse ;  /* 0x0000001fff087819 */ /* 0x100fe20000011405 */
[----:B------:R-:W-:Y:S01]  /*14650*/  IMAD.MOV R0, RZ, RZ, -R5 ;  /* 0x000000ffff007224 */ /* 0x000fe200078e0a05 */
[----:B------:R-:W-:-:S03]  /*14660*/  IADD3 R11, R11, R2, RZ ;  /* 0x000000020b0b7210 */ /* 0x000fc60007ffe0ff */
[----:B------:R-:W-:Y:S02]  /*14670*/  IMAD R8, R8, c[0x0][0x3e0], RZ ;  /* 0x0000f80008087a24 */ /* 0x000fe400078e02ff */
[----:B------:R-:W-:Y:S02]  /*14680*/  IMAD R0, R0, c[0x0][0x4e8], R7 ;  /* 0x00013a0000007a24 */ /* 0x000fe400078e0207 */
[----:B------:R-:W-:-:S03]  /*14690*/  IMAD.WIDE.U32 R10, R5, c[0x0][0x3e0], R10 ;  /* 0x0000f800050a7a25 */ /* 0x000fc600078e000a */
[----:B------:R-:W-:Y:S01]  /*146a0*/  SHF.R.S32.HI R2, RZ, 0x1f, R0 ;  /* 0x0000001fff027819 */ /* 0x000fe20000011400 */
[----:B------:R-:W-:-:S05]  /*146b0*/  IMAD R5, R5, c[0x0][0x3e4], R8 ;  /* 0x0000f90005057a24 */ /* 0x000fca00078e0208 */
[----:B------:R-:W-:Y:S01]  /*146c0*/  IADD3 R11, R11, R5, RZ ;  /* 0x000000050b0b7210 */ /* 0x000fe20007ffe0ff */
[----:B------:R-:W-:-:S04]  /*146d0*/  IMAD R5, R2, c[0x0][0x3d8], RZ ;  /* 0x0000f60002057a24 */ /* 0x000fc800078e02ff */
[C---:B------:R-:W-:Y:S02]  /*146e0*/  IMAD R5, R0.reuse, c[0x0][0x3dc], R5 ;  /* 0x0000f70000057a24 */ /* 0x040fe400078e0205 */
[----:B------:R-:W-:-:S04]  /*146f0*/  IMAD.WIDE.U32 R10, R0, c[0x0][0x3d8], R10 ;  /* 0x0000f600000a7a25 */ /* 0x000fc800078e000a */
[----:B------:R-:W-:Y:S01]  /*14700*/  IMAD.IADD R5, R11, 0x1, R5 ;  /* 0x000000010b057824 */ /* 0x000fe200078e0205 */
[----:B------:R-:W-:-:S04]  /*14710*/  LEA R2, P0, R10, c[0x0][0x380], 0x1 ;  /* 0x0000e0000a027a11 */ /* 0x000fc800078008ff */
[----:B------:R-:W-:Y:S02]  /*14720*/  LEA.HI.X R0, R10, c[0x0][0x384], R5, 0x1, P0 ;  /* 0x0000e1000a007a11 */ /* 0x000fe400000f0c05 */
[----:B------:R-:W-:Y:S01]  /*14730*/  ISETP.GE.AND P0, PT, R4, R3, PT ;  /* 0x000000030400720c */ /* 0x000fe20003f06270 */
[----:B------:R1:W2:Y:S01]  /*14740*/  SHFL.IDX PT, R10, R2, RZ, 0x181f ;  /* 0x00181fff020a7589 */ /* 0x0002a200000e0000 */
[----:B------:R-:W-:-:S03]  /*14750*/  IADD3 R5, R9, 0x80, RZ ;  /* 0x0000008009057810 */ /* 0x000fc60007ffe0ff */
[----:B------:R1:W3:Y:S08]  /*14760*/  SHFL.IDX PT, R11, R0, RZ, 0x181f ;  /* 0x00181fff000b7589 */ /* 0x0002f000000e0000 */
        /* <DEDUP_REMOVED lines=16> */
.L_x_155:
[----:B------:R-:W-:Y:S05]  /*14870*/  BSYNC B0 ;  /* 0x0000000000007941 */ /* 0x000fea0003800000 */
.L_x_154:
[----:B------:R-:W-:Y:S01]  /*14880*/  IADD3 R8, R4, 0x20, RZ ;  /* 0x0000002004087810 */ /* 0x000fe20007ffe0ff */
[----:B--23--:R2:W3:Y:S01]  /*14890*/  SHFL.IDX PT, R11, R0, 0x1, 0x181f ;  /* 0x00381f00000b7f89 */ /* 0x00c4e200000e0000 */
        /* <DEDUP_REMOVED lines=14> */
[----:B------:R3:W-:Y:S01]  /*14980*/  @!P2 ST.E.128 [R12.64], RZ ;  /* 0x000000ff0c00a985 */ /* 0x0007e2000c101d04 */
[----:B------:R-:W-:-:S04]  /*14990*/  @!P1 IMAD.WIDE R14, R8, 0x2, R10 ;  /* 0x00000002080e9825 */ /* 0x000fc800078e020a */
[----:B------:R-:W-:Y:S01]  /*149a0*/  @!P0 IMAD.WIDE R10, R7, 0x2, R10 ;  /* 0x00000002070a8825 */ /* 0x000fe200078e020a */
[----:B------:R3:W-:Y:S04]  /*149b0*/  @!P1 ST.E.128 [R14.64], RZ ;  /* 0x000000ff0e009985 */ /* 0x0007e8000c101d04 */
[----:B------:R3:W-:Y:S02]  /*149c0*/  @!P0 ST.E.128 [R10.64], RZ ;  /* 0x000000ff0a008985 */ /* 0x0007e4000c101d04 */
.L_x_157:
[----:B------:R-:W-:Y:S05]  /*149d0*/  BSYNC B0 ;  /* 0x0000000000007941 */ /* 0x000fea0003800000 */
.L_x_156:
[----:B------:R-:W-:Y:S01]  /*149e0*/  IADD3 R8, R4, 0x40, RZ ;  /* 0x0000004004087810 */ /* 0x000fe20007ffe0ff */
[----:B---3--:R3:W1:Y:S01]  /*149f0*/  SHFL.IDX PT, R11, R0, 0x2, 0x181f ;  /* 0x00581f00000b7f89 */ /* 0x00866200000e0000 */
        /* <DEDUP_REMOVED lines=14> */
[----:B------:R1:W-:Y:S01]  /*14ae0*/  @!P2 ST.E.128 [R12.64], RZ ;  /* 0x000000ff0c00a985 */ /* 0x0003e2000c101d04 */
[----:B------:R-:W-:-:S04]  /*14af0*/  @!P1 IMAD.WIDE R14, R8, 0x2, R10 ;  /* 0x00000002080e9825 */ /* 0x000fc800078e020a */
[----:B------:R-:W-:Y:S01]  /*14b00*/  @!P0 IMAD.WIDE R10, R7, 0x2, R10 ;  /* 0x00000002070a8825 */ /* 0x000fe200078e020a */
[----:B------:R1:W-:Y:S04]  /*14b10*/  @!P1 ST.E.128 [R14.64], RZ ;  /* 0x000000ff0e009985 */ /* 0x0003e8000c101d04 */
[----:B------:R1:W-:Y:S02]  /*14b20*/  @!P0 ST.E.128 [R10.64], RZ ;  /* 0x000000ff0a008985 */ /* 0x0003e4000c101d04 */
.L_x_159:
[----:B------:R-:W-:Y:S05]  /*14b30*/  BSYNC B0 ;  /* 0x0000000000007941 */ /* 0x000fea0003800000 */
.L_x_158:
        /* <DEDUP_REMOVED lines=12> */
[----:B-1-3--:R-:W-:-:S05]  /*14c00*/  @!P0 IMAD.WIDE R2, R3, 0x2, R10 ;  /* 0x0000000203028825 */ /* 0x00afca00078e020a */
        /* <DEDUP_REMOVED lines=9> */
.L_x_160:
        /* <DEDUP_REMOVED lines=14> */
.L_x_1496:


//--------------------- .text._ZN7cutlass13device_kernelIN5flash19enable_sm80_to_sm89INS1_16FlashAttnFwdSm80INS1_25CollectiveMainloopFwdSm80ILi8ELi1ELb0EN4cute5tupleIJNS5_1CILi128EEENS7_ILi64EEENS7_ILi192EEEEEELi192ENS_6half_tEfNS_4arch4Sm80ELb0ELb1ELb0ELb0ELb1ELb0ELb1ELb0EEENS1_21CollectiveEpilogueFwdINS6_IJS8_SA_S9_EEENS6_IJNS7_ILi1EEESI_SI_EEESC_SE_Li256ELb0ELb1ELb0ELb0EEENS1_19SingleTileSchedulerILb0ELb0ELb1ELi128EEEEEEEEEvNT_6ParamsE --------------------------
	.section	.text._ZN7cutlass13device_kernelIN5flash19enable_sm80_to_sm89INS1_16FlashAttnFwdSm80INS1_25CollectiveMainloopFwdSm80ILi8ELi1ELb0EN4cute5tupleIJNS5_1CILi128EEENS7_ILi64EEENS7_ILi192EEEEEELi192ENS_6half_tEfNS_4arch4Sm80ELb0ELb1ELb0ELb0ELb1ELb0ELb1ELb0EEENS1_21CollectiveEpilogueFwdINS6_IJS8_SA_S9_EEENS6_IJNS7_ILi1EEESI_SI_EEESC_SE_Li256ELb0ELb1ELb0ELb0EEENS1_19SingleTileSchedulerILb0ELb0ELb1ELi128EEEEEEEEEvNT_6ParamsE,"ax",@progbits
	.sectioninfo	@"SHI_REGISTERS=237"
	.align	128
.text._ZN7cutlass13device_kernelIN5flash19enable_sm80_to_sm89INS1_16FlashAttnFwdSm80INS1_25CollectiveMainloopFwdSm80ILi8ELi1ELb0EN4cute5tupleIJNS5_1CILi128EEENS7_ILi64EEENS7_ILi192EEEEEELi192ENS_6half_tEfNS_4arch4Sm80ELb0ELb1ELb0ELb0ELb1ELb0ELb1ELb0EEENS1_21CollectiveEpilogueFwdINS6_IJS8_SA_S9_EEENS6_IJNS7_ILi1EEESI_SI_EEESC_SE_Li256ELb0ELb1ELb0ELb0EEENS1_19SingleTileSchedulerILb0ELb0ELb1ELi128EEEEEEEEEvNT_6ParamsE:
        .type           _ZN7cutlass13device_kernelIN5flash19enable_sm80_to_sm89INS1_16FlashAttnFwdSm80INS1_25CollectiveMainloopFwdSm80ILi8ELi1ELb0EN4cute5tupleIJNS5_1CILi128EEENS7_ILi64EEENS7_ILi192EEEEEELi192ENS_6half_tEfNS_4arch4Sm80ELb0ELb1ELb0ELb0ELb1ELb0ELb1ELb0EEENS1_21CollectiveEpilogueFwdINS6_IJS8_SA_S9_EEENS6_IJNS7_ILi1EEESI_SI_EEESC_SE_Li256ELb0ELb1ELb0ELb0EEENS1_19SingleTileSchedulerILb0ELb0ELb1ELi128EEEEEEEEEvNT_6ParamsE,@function
        .size           _ZN7cutlass13device_kernelIN5flash19enable_sm80_to_sm89INS1_16FlashAttnFwdSm80INS1_25CollectiveMainloopFwdSm80ILi8ELi1ELb0EN4cute5tupleIJNS5_1CILi128EEENS7_ILi64EEENS7_ILi192EEEEEELi192ENS_6half_tEfNS_4arch4Sm80ELb0ELb1ELb0ELb0ELb1ELb0ELb1ELb0EEENS1_21CollectiveEpilogueFwdINS6_IJS8_SA_S9_EEENS6_IJNS7_ILi1EEESI_SI_EEESC_SE_Li256ELb0ELb1ELb0ELb0EEENS1_19SingleTileSchedulerILb0ELb0ELb1ELi128EEEEEEEEEvNT_6ParamsE,(.L_x_1497 - _ZN7cutlass13device_kernelIN5flash19enable_sm80_to_sm89INS1_16FlashAttnFwdSm80INS1_25CollectiveMainloopFwdSm80ILi8ELi1ELb0EN4cute5tupleIJNS5_1CILi128EEENS7_ILi64EEENS7_ILi192EEEEEELi192ENS_6half_tEfNS_4arch4Sm80ELb0ELb1ELb0ELb0ELb1ELb0ELb1ELb0EEENS1_21CollectiveEpilogueFwdINS6_IJS8_SA_S9_EEENS6_IJNS7_ILi1EEESI_SI_EEESC_SE_Li256ELb0ELb1ELb0ELb0EEENS1_19SingleTileSchedulerILb0ELb0ELb1ELi128EEEEEEEEEvNT_6ParamsE)
        .other          _ZN7cutlass13device_kernelIN5flash19enable_sm80_to_sm89INS1_16FlashAttnFwdSm80INS1_25CollectiveMainloopFwdSm80ILi8ELi1ELb0EN4cute5tupleIJNS5_1CILi128EEENS7_ILi64EEENS7_ILi192EEEEEELi192ENS_6half_tEfNS_4arch4Sm80ELb0ELb1ELb0ELb0ELb1ELb0ELb1ELb0EEENS1_21CollectiveEpilogueFwdINS6_IJS8_SA_S9_EEENS6_IJNS7_ILi1EEESI_SI_EEESC_SE_Li256ELb0ELb1ELb0ELb0EEENS1_19SingleTileSchedulerILb0ELb0ELb1ELi128EEEEEEEEEvNT_6ParamsE,@"STO_CUDA_ENTRY STV_DEFAULT"
_ZN7cutlass13device_kernelIN5flash19enable_sm80_to_sm89INS1_16FlashAttnFwdSm80INS1_25CollectiveMainloopFwdSm80ILi8ELi1ELb0EN4cute5tupleIJNS5_1CILi128EEENS7_ILi64EEENS7_ILi192EEEEEELi192ENS_6half_tEfNS_4arch4Sm80ELb0ELb1ELb0ELb0ELb1ELb0ELb1ELb0EEENS1_21CollectiveEpilogueFwdINS6_IJS8_SA_S9_EEENS6_IJNS7_ILi1EEESI_SI_EEESC_SE_Li256ELb0ELb1ELb0ELb0EEENS1_19SingleTileSchedulerILb0ELb0ELb1ELi128EEEEEEEEEvNT_6ParamsE:
        /* <DEDUP_REMOVED lines=8> */
[----:B------:R-:W-:-:S04]  /*0080*/  ULDC.64 UR22, c[0x0][0x118] ;  /* 0x0000460000167ab9 */ /* 0x000fc80000000a00 */
[----:B------:R-:W-:-:S05]  /*0090*/  PLOP3.LUT P0, PT, PT, PT, UP0, 0x80, 0x0 ;  /* 0x000000000000781c */ /* 0x000fca0003f0f008 */
[----:B------:R-:W-:Y:S02]  /*00a0*/  @UP0 UMOV UR4, 0x4 ;  /* 0x0000000400040882 */ /* 0x000fe40000000000 */
[----:B------:R-:W-:-:S06]  /*00b0*/  @UP0 UIMAD.WIDE UR4, UR6, UR4, UR8 ;  /* 0x00000004060402a5 */ /* 0x000fcc000f8e0208 */
[----:B------:R-:W-:Y:S02]  /*00c0*/  IMAD.U32 R2, RZ, RZ, UR4 ;  /* 0x00000004ff027e24 */ /* 0x000fe4000f8e00ff */
[----:B------:R-:W-:Y:S01]  /*00d0*/  IMAD.U32 R3, RZ, RZ, UR5 ;  /* 0x00000005ff037e24 */ /* 0x000fe2000f8e00ff */
[----:B------:R-:W1:Y:S01]  /*00e0*/  S2UR UR25, SR_CTAID.X ;  /* 0x00000000001979c3 */ /* 0x000e620000002500 */
[----:B------:R-:W-:Y:S02]  /*00f0*/  ULDC UR9, c[0x0][0x2c4] ;  /* 0x0000b10000097ab9 */ /* 0x000fe40000000800 */
[----:B------:R-:W-:Y:S01]  /*0100*/  ULDC.64 UR4, c[0x0][0x2c8] ;  /* 0x0000b20000047ab9 */ /* 0x000fe20000000a00 */
[----:B------:R-:W2:Y:S01]  /*0110*/  @P0 LDG.E R2, [R2.64] ;  /* 0x0000001602020981 */ /* 0x000ea2000c1e1900 */
[----:B------:R-:W-:Y:S02]  /*0120*/  UISETP.NE.AND UP2, UPT, UR9, 0x1, UPT ;  /* 0x000000010900788c */ /* 0x000fe4000bf45270 */
[----:B------:R-:W-:Y:S01]  /*0130*/  ULDC UR20, c[0x0][0x2ac] ;  /* 0x0000ab0000147ab9 */ /* 0x000fe20000000800 */
[----:B------:R-:W3:Y:S01]  /*0140*/  S2UR UR11, SR_CTAID.Y ;  /* 0x00000000000b79c3 */ /* 0x000ee20000002600 */
[----:B------:R-:W4:Y:S01]  /*0150*/  S2R R88, SR_TID.X ;  /* 0x0000000000587919 */ /* 0x000f220000002100 */
[----:B------:R-:W-:-:S02]  /*0160*/  ULDC UR10, c[0x0][0x1d0] ;  /* 0x00007400000a7ab9 */ /* 0x000fc40000000800 */
[----:B------:R-:W-:Y:S02]  /*0170*/  UIMAD UR10, UR20, UR10, URZ ;  /* 0x0000000a140a72a4 */ /* 0x000fe4000f8e023f */
[----:B------:R-:W-:Y:S02]  /*0180*/  ULDC UR8, c[0x0][0x168] ;  /* 0x00005a0000087ab9 */ /* 0x000fe40000000800 */
[----:B-1----:R-:W-:-:S04]  /*0190*/  USHF.L.U32 UR25, UR25, 0x7, URZ ;  /* 0x0000000719197899 */ /* 0x002fc8000800063f */
[----:B------:R-:W-:Y:S02]  /*01a0*/  @UP2 UIADD3 UR12, UR25, 0x7f, URZ ;  /* 0x0000007f190c2890 */ /* 0x000fe4000fffe03f */
[----:B------:R-:W-:Y:S02]  /*01b0*/  UIADD3 UR7, UR25, 0x7f, URZ ;  /* 0x0000007f19077890 */ /* 0x000fe4000fffe03f */
[----:B------:R-:W-:-:S04]  /*01c0*/  UIMAD.WIDE.U32 UR12, UR12, UR4, URZ ;  /* 0x000000040c0c72a5 */ /* 0x000fc8000f8e003f */
[----:B------:R-:W-:-:S03]  /*01d0*/  @UP2 USHF.R.U32.HI UR7, URZ, UR5, UR13 ;  /* 0x000000053f072299 */ /* 0x000fc6000801160d */
[----:B------:R-:W-:Y:S02]  /*01e0*/  UMOV UR12, 0x1 ;  /* 0x00000001000c7882 */ /* 0x000fe40000000000 */
[----:B------:R-:W-:Y:S02]  /*01f0*/  ULDC.64 UR4, c[0x0][0x328] ;  /* 0x0000ca0000047ab9 */ /* 0x000fe40000000a00 */
[----:B------:R-:W-:Y:S02]  /*0200*/  UISETP.LE.AND UP1, UPT, UR12, UR5, UPT ;  /* 0x000000050c00728c */ /* 0x000fe4000bf23270 */
[----:B------:R-:W-:Y:S02]  /*0210*/  UMOV UR13, URZ ;  /* 0x0000003f000d7c82 */ /* 0x000fe40008000000 */
[----:B------:R-:W-:-:S04]  /*0220*/  UIADD3 UR8, UR10, -UR8, UR12 ;  /* 0x800000080a087290 */ /* 0x000fc8000fffe00c */
[----:B------:R-:W-:Y:S02]  /*0230*/  UIADD3 UR5, UR8, UR7, URZ ;  /* 0x0000000708057290 */ /* 0x000fe4000fffe03f */
[----:B---3--:R-:W-:Y:S02]  /*0240*/  USHF.R.S32.HI UR8, URZ, 0x1f, UR11 ;  /* 0x0000001f3f087899 */ /* 0x008fe4000801140b */
[----:B------:R-:W-:Y:S01]  /*0250*/  UIADD3 UR7, UR5, UR4, URZ ;  /* 0x0000000405077290 */ /* 0x000fe2000fffe03f */
[----:B--2---:R1:W2:Y:S01]  /*0260*/  @P0 R2UR UR13, R2 ;  /* 0x00000000020d03c2 */ /* 0x0042a200000e0000 */
[----:B------:R-:W-:-:S13]  /*0270*/  PLOP3.LUT P0, PT, PT, PT, UP1, 0x40, 0x0 ;  /* 0x000000000000781c */ /* 0x000fda0003f0e818 */
[----:B------:R-:W-:Y:S05]  /*0280*/  @P0 BRA `(.L_x_161) ;  /* 0x0000016000000947 */ /* 0x000fea0003800000 */
[----:B----4-:R-:W-:Y:S01]  /*0290*/  ISETP.LT.AND P0, PT, RZ, UR5, PT ;  /* 0x00000005ff007c0c */ /* 0x010fe2000bf01270 */
[----:B------:R-:W-:-:S12]  /*02a0*/  UIADD3 UR14, UR5, -0x1, URZ ;  /* 0xffffffff050e7890 */ /* 0x000fd8000fffe03f */
[----:B------:R-:W-:Y:S05]  /*02b0*/  @P0 BRA `(.L_x_162) ;  /* 0x0000009000000947 */ /* 0x000fea0003800000 */
[----:B------:R-:W-:Y:S02]  /*02c0*/  ULDC UR4, c[0x0][0x32c] ;  /* 0x0000cb0000047ab9 */ /* 0x000fe40000000800 */
[----:B------:R-:W-:Y:S02]  /*02d0*/  UISETP.NE.AND UP0, UPT, UR12, UR4, UPT ;  /* 0x000000040c00728c */ /* 0x000fe4000bf05270 */
[----:B------:R-:W-:-:S03]  /*02e0*/  UIADD3 UR14, -UR5, URZ, URZ ;  /* 0x0000003f050e7290 */ /* 0x000fc6000fffe13f */
[----:B------:R-:W-:Y:S02]  /*02f0*/  ULDC.64 UR4, c[0x0][0x330] ;  /* 0x0000cc0000047ab9 */ /* 0x000fe40000000a00 */
[----:B------:R-:W-:-:S07]  /*0300*/  UIMAD.WIDE.U32 UR16, UR14, UR4, URZ ;  /* 0x000000040e1072a5 */ /* 0x000fce000f8e003f */
[----:B------:R-:W-:Y:S02]  /*0310*/  @UP0 UMOV UR15, UR17 ;  /* 0x00000011000f0c82 */ /* 0x000fe40008000000 */
[----:B------:R-:W-:-:S04]  /*0320*/  @UP0 USHF.R.U32.HI UR14, URZ, UR5, UR15 ;  /* 0x000000053f0e0299 */ /* 0x000fc8000801160f */
[----:B------:R-:W-:Y:S01]  /*0330*/  ULOP3.LUT UR14, URZ, UR14, URZ, 0x33, !UPT ;  /* 0x0000000e3f0e7292 */ /* 0x000fe2000f8e333f */
[----:B------:R-:W-:Y:S05]  /*0340*/  BRA `(.L_x_163) ;  /* 0x0000006000007947 */ /* 0x000fea0003800000 */
.L_x_162:
[----:B------:R-:W-:Y:S02]  /*0350*/  ULDC UR4, c[0x0][0x32c] ;  /* 0x0000cb0000047ab9 */ /* 0x000fe40000000800 */
[----:B------:R-:W-:-:S03]  /*0360*/  UISETP.NE.AND UP0, UPT, UR12, UR4, UPT ;  /* 0x000000040c00728c */ /* 0x000fc6000bf05270 */
[----:B------:R-:W-:Y:S02]  /*0370*/  ULDC.64 UR4, c[0x0][0x330] ;  /* 0x0000cc0000047ab9 */ /* 0x000fe40000000a00 */
[----:B------:R-:W-:-:S07]  /*0380*/  UIMAD.WIDE.U32 UR16, UR14, UR4, URZ ;  /* 0x000000040e1072a5 */ /* 0x000fce000f8e003f */
[----:B------:R-:W-:Y:S02]  /*0390*/  @UP0 UMOV UR15, UR17 ;  /* 0x00000011000f0c82 */ /* 0x000fe40008000000 */
[----:B------:R-:W-:Y:S02]  /*03a0*/  @UP0 USHF.R.U32.HI UR14, URZ, UR5, UR15 ;  /* 0x000000053f0e0299 */ /* 0x000fe4000801160f */
.L_x_163:
[----:B------:R-:W-:Y:S02]  /*03b0*/  ULDC UR4, c[0x0][0x32c] ;  /* 0x0000cb0000047ab9 */ /* 0x000fe40000000800 */
[----:B------:R-:W-:-:S04]  /*03c0*/  UIMAD UR4, UR14, UR4, UR4 ;  /* 0x000000040e0472a4 */ /* 0x000fc8000f8e0204 */
[----:B------:R-:W-:-:S04]  /*03d0*/  UISETP.LT.AND UP0, UPT, UR7, UR4, UPT ;  /* 0x000000040700728c */ /* 0x000fc8000bf01270 */
[----:B------:R-:W-:Y:S02]  /*03e0*/  USEL UR7, UR7, UR4, UP0 ;  /* 0x0000000407077287 */ /* 0x000fe40008000000 */
.L_x_161:
[----:B----4-:R-:W-:Y:S01]  /*03f0*/  UIADD3 UR12, UR10, 0x3f, URZ ;  /* 0x0000003f0a0c7890 */ /* 0x010fe2000fffe03f */
[----:B------:R-:W-:Y:S01]  /*0400*/  PLOP3.LUT P0, PT, PT, PT, UP1, 0x40, 0x0 ;  /* 0x000000000000781c */ /* 0x000fe20003f0e818 */
[----:B------:R-:W-:Y:S02]  /*0410*/  UIADD3 UR14, UR7, 0x3f, URZ ;  /* 0x0000003f070e7890 */ /* 0x000fe4000fffe03f */
[----:B------:R-:W-:Y:S02]  /*0420*/  ULDC.64 UR4, c[0x0][0x2c8] ;  /* 0x0000b20000047ab9 */ /* 0x000fe40000000a00 */
[----:B------:R-:W-:Y:S02]  /*0430*/  UIMAD.WIDE.U32 UR16, UR25, UR4, URZ ;  /* 0x00000004191072a5 */ /* 0x000fe4000f8e003f */
[----:B------:R-:W-:Y:S02]  /*0440*/  USHF.R.S32.HI UR15, URZ, 0x1f, UR12 ;  /* 0x0000001f3f0f7899 */ /* 0x000fe4000801140c */
[----:B------:R-:W-:-:S02]  /*0450*/  USHF.R.S32.HI UR7, URZ, 0x1f, UR14 ;  /* 0x0000001f3f077899 */ /* 0x000fc4000801140e */
[----:B------:R-:W-:Y:S02]  /*0460*/  UMOV UR4, UR25 ;  /* 0x0000001900047c82 */ /* 0x000fe40008000000 */
[----:B------:R-:W-:Y:S02]  /*0470*/  @UP2 USHF.R.U32.HI UR4, URZ, UR5, UR17 ;  /* 0x000000053f042299 */ /* 0x000fe40008011611 */
[----:B------:R-:W-:Y:S02]  /*0480*/  ULEA.HI UR5, UR15, UR12, URZ, 0x6 ;  /* 0x0000000c0f057291 */ /* 0x000fe4000f8f303f */
[----:B------:R-:W-:Y:S02]  /*0490*/  ULEA.HI UR21, UR7, UR14, URZ, 0x6 ;  /* 0x0000000e07157291 */ /* 0x000fe4000f8f303f */
[----:B------:R-:W-:Y:S02]  /*04a0*/  ULDC UR24, c[0x0][0x168] ;  /* 0x00005a0000187ab9 */ /* 0x000fe40000000800 */
[----:B------:R-:W-:-:S02]  /*04b0*/  USHF.R.S32.HI UR5, URZ, 0x6, UR5 ;  /* 0x000000063f057899 */ /* 0x000fc40008011405 */
[----:B------:R-:W-:Y:S02]  /*04c0*/  USHF.R.S32.HI UR21, URZ, 0x6, UR21 ;  /* 0x000000063f157899 */ /* 0x000fe40008011415 */
[----:B------:R-:W-:Y:S02]  /*04d0*/  UIADD3 UR24, UR10, -UR24, URZ ;  /* 0x800000180a187290 */ /* 0x000fe4000fffe03f */
[----:B------:R-:W-:Y:S02]  /*04e0*/  UISETP.LT.AND UP0, UPT, UR5, UR21, UPT ;  /* 0x000000150500728c */ /* 0x000fe4000bf01270 */
[----:B------:R-:W-:Y:S02]  /*04f0*/  UIADD3 UR4, UR24, UR4, URZ ;  /* 0x0000000418047290 */ /* 0x000fe4000fffe03f */
[----:B------:R-:W-:Y:S02]  /*0500*/  ULDC UR7, c[0x0][0x324] ;  /* 0x0000c90000077ab9 */ /* 0x000fe40000000800 */
[----:B------:R-:W-:-:S02]  /*0510*/  USEL UR21, UR5, UR21, UP0 ;  /* 0x0000001505157287 */ /* 0x000fc40008000000 */
[----:B------:R-:W-:Y:S01]  /*0520*/  UIADD3 UR7, UR4, -UR7, URZ ;  /* 0x8000000704077290 */ /* 0x000fe2000fffe03f */
[----:B------:R-:W-:Y:S05]  /*0530*/  @P0 BRA `(.L_x_164) ;  /* 0x0000015000000947 */ /* 0x000fea0003800000 */
[----:B------:R-:W-:Y:S02]  /*0540*/  UMOV UR12, UR4 ;  /* 0x00000004000c7c82 */ /* 0x000fe40008000000 */
[----:B------:R-:W-:-:S06]  /*0550*/  UISETP.GT.AND UP0, UPT, UR12, -0x1, UPT ;  /* 0xffffffff0c00788c */ /* 0x000fcc000bf04270 */
[----:B------:R-:W-:-:S13]  /*0560*/  PLOP3.LUT P0, PT, PT, PT, UP0, 0x80, 0x0 ;  /* 0x000000000000781c */ /* 0x000fda0003f0f008 */
[----:B------:R-:W-:Y:S05]  /*0570*/  @P0 BRA `(.L_x_165) ;  /* 0x0000008000000947 */ /* 0x000fea0003800000 */
[----:B------:R-:W-:Y:S02]  /*0580*/  ULDC UR4, c[0x0][0x32c] ;  /* 0x0000cb0000047ab9 */ /* 0x000fe40000000800 */
[----:B------:R-:W-:Y:S02]  /*0590*/  UISETP.NE.AND UP0, UPT, UR4, 0x1, UPT ;  /* 0x000000010400788c */ /* 0x000fe4000bf05270 */
[----:B------:R-:W-:Y:S02]  /*05a0*/  ULOP3.LUT UR12, URZ, UR12, URZ, 0x33, !UPT ;  /* 0x0000000c3f0c7292 */ /* 0x000fe4000f8e333f */
[----:B------:R-:W-:Y:S02]  /*05b0*/  ULDC.64 UR4, c[0x0][0x330] ;  /* 0x0000cc0000047ab9 */ /* 0x000fe40000000a00 */
[----:B------:R-:W-:-:S05]  /*05c0*/  UIMAD.WIDE.U32 UR14, UR12, UR4, URZ ;  /* 0x000000040c0e72a5 */ /* 0x000fca000f8e003f */
[----:B------:R-:W-:-:S04]  /*05d0*/  @UP0 USHF.R.U32.HI UR12, URZ, UR5, UR15 ;  /* 0x000000053f0c0299 */ /* 0x000fc8000801160f */
[----:B------:R-:W-:Y:S01]  /*05e0*/  ULOP3.LUT UR12, URZ, UR12, URZ, 0x33, !UPT ;  /* 0x0000000c3f0c7292 */ /* 0x000fe2000f8e333f */
[----:B------:R-:W-:Y:S05]  /*05f0*/  BRA `(.L_x_166) ;  /* 0x0000005000007947 */ /* 0x000fea0003800000 */
.L_x_165:
[----:B------:R-:W-:Y:S02]  /*0600*/  ULDC UR4, c[0x0][0x32c] ;  /* 0x0000cb0000047ab9 */ /* 0x000fe40000000800 */
[----:B------:R-:W-:-:S03]  /*0610*/  UISETP.NE.AND UP0, UPT, UR4, 0x1, UPT ;  /* 0x000000010400788c */ /* 0x000fc6000bf05270 */
[----:B------:R-:W-:Y:S02]  /*0620*/  ULDC.64 UR4, c[0x0][0x330] ;  /* 0x0000cc0000047ab9 */ /* 0x000fe40000000a00 */
[----:B------:R-:W-:-:S06]  /*0630*/  UIMAD.WIDE.U32 UR14, UR12, UR4, URZ ;  /* 0x000000040c0e72a5 */ /* 0x000fcc000f8e003f */
[----:B------:R-:W-:Y:S02]  /*0640*/  @UP0 USHF.R.U32.HI UR12, URZ, UR5, UR15 ;  /* 0x000000053f0c0299 */ /* 0x000fe4000801160f */
.L_x_166:
[----:B------:R-:W-:Y:S02]  /*0650*/  ULDC UR4, c[0x0][0x32c] ;  /* 0x0000cb0000047ab9 */ /* 0x000fe40000000800 */
[----:B------:R-:W-:-:S04]  /*0660*/  UIMAD UR4, UR12, UR4, URZ ;  /* 0x000000040c0472a4 */ /* 0x000fc8000f8e023f */
[----:B------:R-:W-:-:S04]  /*0670*/  UISETP.LT.AND UP0, UPT, UR7, UR4, UPT ;  /* 0x000000040700728c */ /* 0x000fc8000bf01270 */
[----:B------:R-:W-:-:S04]  /*0680*/  USEL UR7, UR7, UR4, !UP0 ;  /* 0x0000000407077287 */ /* 0x000fc8000c000000 */
.L_x_164:
[----:B------:R-:W-:Y:S01]  /*0690*/  USHF.R.S32.HI UR4, URZ, 0x1f, UR7 ;  /* 0x0000001f3f047899 */ /* 0x000fe20008011407 */
[----:B------:R-:W-:Y:S01]  /*06a0*/  PLOP3.LUT P2, PT, PT, PT, PT, 0x80, 0x0 ;  /* 0x000000000000781c */ /* 0x000fe20003f4f070 */
[----:B------:R-:W-:Y:S01]  /*06b0*/  CS2R R98, SRZ ;  /* 0x0000000000627805 */ /* 0x000fe2000001ff00 */
[----:B------:R-:W-:Y:S01]  /*06c0*/  IMAD.MOV.U32 R5, RZ, RZ, RZ ;  /* 0x000000ffff057224 */ /* 0x000fe200078e00ff */
[----:B------:R-:W-:Y:S01]  /*06d0*/  ULEA.HI UR7, UR4, UR7, URZ, 0x6 ;  /* 0x0000000704077291 */ /* 0x000fe2000f8f303f */
[----:B------:R-:W-:Y:S01]  /*06e0*/  IMAD.MOV.U32 R96, RZ, RZ, RZ ;  /* 0x000000ffff607224 */ /* 0x000fe200078e00ff */
[----:B------:R-:W-:Y:S01]  /*06f0*/  CS2R R94, SRZ ;  /* 0x00000000005e7805 */ /* 0x000fe2000001ff00 */
[----:B------:R-:W-:Y:S01]  /*0700*/  CS2R R92, SRZ ;  /* 0x00000000005c7805 */ /* 0x000fe2000001ff00 */
[----:B------:R-:W-:Y:S01]  /*0710*/  USHF.R.S32.HI UR7, URZ, 0x6, UR7 ;  /* 0x000000063f077899 */ /* 0x000fe20008011407 */
[----:B------:R-:W-:Y:S01]  /*0720*/  CS2R R90, SRZ ;  /* 0x00000000005a7805 */ /* 0x000fe2000001ff00 */
[----:B------:R-:W-:Y:S01]  /*0730*/  MOV R89, RZ ;  /* 0x000000ff00597202 */ /* 0x000fe20000000f00 */
[----:B------:R-:W-:Y:S01]  /*0740*/  CS2R R6, SRZ ;  /* 0x0000000000067805 */ /* 0x000fe2000001ff00 */
[----:B------:R-:W-:Y:S01]  /*0750*/  UISETP.LT.AND UP0, UPT, URZ, UR7, UPT ;  /* 0x000000073f00728c */ /* 0x000fe2000bf01270 */
[----:B------:R-:W-:Y:S01]  /*0760*/  CS2R R86, SRZ ;  /* 0x0000000000567805 */ /* 0x000fe2000001ff00 */
[----:B------:R-:W-:Y:S01]  /*0770*/  CS2R R84, SRZ ;  /* 0x0000000000547805 */ /* 0x000fe2000001ff00 */
[----:B------:R-:W-:Y:S01]  /*0780*/  CS2R R82, SRZ ;  /* 0x0000000000527805 */ /* 0x000fe2000001ff00 */
[----:B------:R-:W-:Y:S01]  /*0790*/  USEL UR7, URZ, UR7, !UP0 ;  /* 0x000000073f077287 */ /* 0x000fe2000c000000 */
[----:B------:R-:W-:Y:S01]  /*07a0*/  CS2R R80, SRZ ;  /* 0x0000000000507805 */ /* 0x000fe2000001ff00 */
[----:B------:R-:W-:Y:S01]  /*07b0*/  CS2R R78, SRZ ;  /* 0x00000000004e7805 */ /* 0x000fe2000001ff00 */
[----:B------:R-:W-:Y:S01]  /*07c0*/  CS2R R76, SRZ ;  /* 0x00000000004c7805 */ /* 0x000fe2000001ff00 */
[----:B------:R-:W-:Y:S01]  /*07d0*/  UISETP.GT.AND UP0, UPT, UR21, UR7, UPT ;  /* 0x000000071500728c */ /* 0x000fe2000bf04270 */
[----:B------:R-:W-:Y:S01]  /*07e0*/  CS2R R74, SRZ ;  /* 0x00000000004a7805 */ /* 0x000fe2000001ff00 */
[----:B------:R-:W-:Y:S01]  /*07f0*/  CS2R R72, SRZ ;  /* 0x0000000000487805 */ /* 0x000fe2000001ff00 */
[----:B------:R-:W-:Y:S01]  /*0800*/  CS2R R70, SRZ ;  /* 0x0000000000467805 */ /* 0x000fe2000001ff00 */
[----:B------:R-:W-:Y:S01]  /*0810*/  CS2R R68, SRZ ;  /* 0x0000000000447805 */ /* 0x000fe2000001ff00 */
[----:B------:R-:W-:Y:S01]  /*0820*/  CS2R R66, SRZ ;  /* 0x0000000000427805 */ /* 0x000fe2000001ff00 */
[----:B------:R-:W-:Y:S01]  /*0830*/  PLOP3.LUT P0, PT, PT, PT, UP0, 0x80, 0x0 ;  /* 0x000000000000781c */ /* 0x000fe20003f0f008 */
        /* <DEDUP_REMOVED lines=33> */
[----:B------:R-:W-:Y:S02]  /*0a50*/  ULDC.64 UR4, c[0x0][0x340] ;  /* 0x0000d00000047ab9 */ /* 0x000fe40000000a00 */
[----:B------:R-:W-:-:S02]  /*0a60*/  UISETP.NE.U32.AND UP0, UPT, URZ, UR4, UPT ;  /* 0x000000043f00728c */ /* 0x000fc4000bf05070 */
[----:B------:R-:W-:Y:S02]  /*0a70*/  ULDC.64 UR14, c[0x0][0x340] ;  /* 0x0000d000000e7ab9 */ /* 0x000fe40000000a00 */
[----:B------:R-:W-:-:S06]  /*0a80*/  UISETP.NE.AND.EX UP0, UPT, URZ, UR5, UPT, UP0 ;  /* 0x000000053f00728c */ /* 0x000fcc000bf05300 */
[----:B------:R-:W-:-:S05]  /*0a90*/  PLOP3.LUT P0, PT, PT, PT, UP0, 0x80, 0x0 ;  /* 0x000000000000781c */ /* 0x000fca0003f0f008 */
[----:B------:R-:W-:Y:S02]  /*0aa0*/  @UP0 UMOV UR4, 0x4 ;  /* 0x0000000400040882 */ /* 0x000fe40000000000 */
[----:B------:R-:W-:-:S06]  /*0ab0*/  @UP0 UIMAD.WIDE UR4, UR6, UR4, UR14 ;  /* 0x00000004060402a5 */ /* 0x000fcc000f8e020e */
[----:B------:R-:W-:Y:S02]  /*0ac0*/  IMAD.U32 R14, RZ, RZ, UR4 ;  /* 0x00000004ff0e7e24 */ /* 0x000fe4000f8e00ff */
[----:B------:R-:W-:Y:S01]  /*0ad0*/  IMAD.U32 R15, RZ, RZ, UR5 ;  /* 0x00000005ff0f7e24 */ /* 0x000fe2000f8e00ff */
[----:B------:R-:W-:Y:S01]  /*0ae0*/  SHF.R.S32.HI R91, RZ, 0x1f, R88 ;  /* 0x0000001fff5b7819 */ /* 0x000fe20000011458 */
[----:B------:R-:W-:-:S03]  /*0af0*/  ULDC.64 UR4, c[0x0][0x1b8] ;  /* 0x00006e0000047ab9 */ /* 0x000fc60000000a00 */
[----:B------:R-:W-:Y:S01]  /*0b00*/  LEA.HI R0, R91, R88, RZ, 0x3 ;  /* 0x000000585b007211 */ /* 0x000fe200078f18ff */
[----:B------:R-:W3:Y:S01]  /*0b10*/  @P0 LDG.E R14, [R14.64] ;  /* 0x000000160e0e0981 */ /* 0x000ee2000c1e1900 */
[----:B------:R-:W-:Y:S01]  /*0b20*/  PLOP3.LUT P2, PT, PT, PT, UP2, 0x80, 0x0 ;  /* 0x000000000000781c */ /* 0x000fe20003f4f028 */
[----:B------:R-:W-:Y:S01]  /*0b30*/  UIMAD UR12, UR8, UR4, URZ ;  /* 0x00000004080c72a4 */ /* 0x000fe2000f8e023f */
[----:B------:R-:W-:Y:S01]  /*0b40*/  LOP3.LUT R13, R0, 0xfffffff8, RZ, 0xc0, !PT ;  /* 0xfffffff8000d7812 */ /* 0x000fe200078ec0ff */
[----:B------:R-:W-:Y:S01]  /*0b50*/  UIMAD.WIDE.U32 UR16, UR11, UR4, URZ ;  /* 0x000000040b1072a5 */ /* 0x000fe2000f8e003f */
[----:B------:R-:W-:Y:S01]  /*0b60*/  SHF.R.S32.HI R0, RZ, 0x3, R0 ;  /* 0x00000003ff007819 */ /* 0x000fe20000011400 */
[----:B------:R-:W-:Y:S01]  /*0b70*/  UIMAD UR12, UR11, UR5, UR12 ;  /* 0x000000050b0c72a4 */ /* 0x000fe2000f8e020c */
[----:B------:R-:W-:Y:S01]  /*0b80*/  PLOP3.LUT P1, PT, PT, PT, UP2, 0x80, 0x0 ;  /* 0x000000000000781c */ /* 0x000fe20003f2f028 */
[----:B------:R-:W-:Y:S01]  /*0b90*/  IMAD.IADD R13, R88, 0x1, -R13 ;  /* 0x00000001580d7824 */ /* 0x000fe200078e0a0d */
[----:B------:R-:W-:Y:S01]  /*0ba0*/  USHF.R.S32.HI UR14, URZ, 0x1f, UR6 ;  /* 0x0000001f3f0e7899 */ /* 0x000fe20008011406 */
[----:B------:R-:W-:Y:S01]  /*0bb0*/  IMAD.SHL.U32 R201, R0, 0x40, RZ ;  /* 0x0000004000c97824 */ /* 0x000fe200078e00ff */
[----:B------:R-:W-:Y:S01]  /*0bc0*/  ULDC.64 UR4, c[0x0][0x1c0] ;  /* 0x0000700000047ab9 */ /* 0x000fe20000000a00 */
[C---:B------:R-:W-:Y:S01]  /*0bd0*/  IMAD R202, R13.reuse, 0x20, R0 ;  /* 0x000000200dca7824 */ /* 0x040fe200078e0200 */
[----:B------:R-:W-:Y:S01]  /*0be0*/  UIADD3 UR17, UR17, UR12, URZ ;  /* 0x0000000c11117290 */ /* 0x000fe2000fffe03f */
[----:B------:R-:W-:Y:S01]  /*0bf0*/  IMAD.SHL.U32 R210, R13, 0x8, RZ ;  /* 0x000000080dd27824 */ /* 0x000fe200078e00ff */
[----:B------:R-:W-:Y:S01]  /*0c00*/  UIMAD UR14, UR14, UR4, URZ ;  /* 0x000000040e0e72a4 */ /* 0x000fe2000f8e023f */
[----:B------:R-:W-:Y:S01]  /*0c10*/  LOP3.LUT R201, R201, 0x1c0, RZ, 0xc0, !PT ;  /* 0x000001c0c9c97812 */ /* 0x000fe200078ec0ff */
[----:B------:R-:W-:Y:S01]  /*0c20*/  UIMAD.WIDE.U32 UR16, UR6, UR4, UR16 ;  /* 0x00000004061072a5 */ /* 0x000fe2000f8e0010 */
[----:B-1----:R-:W-:Y:S01]  /*0c30*/  IADD3 R2, R202, UR25, RZ ;  /* 0x00000019ca027c10 */ /* 0x002fe2000fffe0ff */
[----:B------:R-:W-:Y:S01]  /*0c40*/  UIMAD UR5, UR6, UR5, UR14 ;  /* 0x00000005060572a4 */ /* 0x000fe2000f8e020e */
[----:B------:R-:W-:Y:S01]  /*0c50*/  SHF.R.U32.HI R8, RZ, 0x3, R201 ;  /* 0x00000003ff087819 */ /* 0x000fe200000116c9 */
[----:B------:R-:W-:Y:S01]  /*0c60*/  ULDC UR4, c[0x0][0x168] ;  /* 0x00005a0000047ab9 */ /* 0x000fe20000000800 */
[----:B------:R-:W-:Y:S01]  /*0c70*/  LOP3.LUT R201, R201, 0x38, R210, 0xf8, !PT ;  /* 0x00000038c9c97812 */ /* 0x000fe200078ef8d2 */
[----:B------:R-:W-:Y:S01]  /*0c80*/  @P2 IMAD.HI.U32 R3, R2, c[0x0][0x2c8], RZ ;  /* 0x0000b20002032a27 */ /* 0x000fe200078e00ff */
[----:B------:R-:W-:Y:S01]  /*0c90*/  UIADD3 UR5, UR17, UR5, URZ ;  /* 0x0000000511057290 */ /* 0x000fe2000fffe03f */
[C---:B------:R-:W-:Y:S01]  /*0ca0*/  IADD3 R12, R210.reuse, 0x80, RZ ;  /* 0x00000080d20c7810 */ /* 0x040fe20007ffe0ff */
[----:B------:R-:W-:Y:S01]  /*0cb0*/  UIMAD UR4, UR9, UR4, URZ ;  /* 0x00000004090472a4 */ /* 0x000fe2000f8e023f */
[----:B------:R-:W-:Y:S01]  /*0cc0*/  IMAD.MOV.U32 R5, RZ, RZ, R2 ;  /* 0x000000ffff057224 */ /* 0x000fe200078e0002 */
[----:B------:R-:W-:Y:S01]  /*0cd0*/  @P1 SHF.R.U32.HI R5, RZ, c[0x0][0x2cc], R3 ;  /* 0x0000b300ff051a19 */ /* 0x000fe20000011603 */
[----:B------:R-:W-:Y:S01]  /*0ce0*/  IMAD.U32 R7, RZ, RZ, UR17 ;  /* 0x00000011ff077e24 */ /* 0x000fe2000f8e00ff */
[----:B------:R-:W-:Y:S01]  /*0cf0*/  LOP3.LUT R201, R201, R8, RZ, 0x3c, !PT ;  /* 0x00000008c9c97212 */ /* 0x000fe200078e3cff */
[----:B------:R-:W-:Y:S01]  /*0d00*/  IMAD.U32 R6, RZ, RZ, UR16 ;  /* 0x00000010ff067e24 */ /* 0x000fe2000f8e00ff */
[--C-:B------:R-:W-:Y:S01]  /*0d10*/  SHF.R.S32.HI R4, RZ, 0x1f, R5.reuse ;  /* 0x0000001fff047819 */ /* 0x100fe20000011405 */
[----:B------:R-:W-:Y:S01]  /*0d20*/  IMAD.MOV R3, RZ, RZ, -R5 ;  /* 0x000000ffff037224 */ /* 0x000fe200078e0a05 */
[----:B------:R-:W-:Y:S01]  /*0d30*/  SHF.R.S32.HI R9, RZ, 0x1f, R12 ;  /* 0x0000001fff097819 */ /* 0x000fe2000001140c */
[----:B------:R-:W-:Y:S01]  /*0d40*/  IMAD.U32 R7, RZ, RZ, UR5 ;  /* 0x00000005ff077e24 */ /* 0x000fe2000f8e00ff */
[----:B------:R-:W-:Y:S01]  /*0d50*/  ISETP.GE.AND P4, PT, R210, c[0x0][0x198], PT ;  /* 0x00006600d2007a0c */ /* 0x000fe20003f86270 */
[----:B------:R-:W-:Y:S01]  /*0d60*/  IMAD R3, R3, c[0x0][0x2c4], R2 ;  /* 0x0000b10003037a24 */ /* 0x000fe200078e0202 */
[----:B------:R-:W-:Y:S01]  /*0d70*/  LEA.HI R208, R9, R12, RZ, 0x3 ;  /* 0x0000000c09d07211 */ /* 0x000fe200078f18ff */
[----:B------:R-:W-:Y:S01]  /*0d80*/  IMAD R4, R4, c[0x0][0x1b0], RZ ;  /* 0x00006c0004047a24 */ /* 0x000fe200078e02ff */
[----:B------:R-:W-:Y:S01]  /*0d90*/  ISETP.GE.AND P2, PT, R12, c[0x0][0x198], PT ;  /* 0x000066000c007a0c */ /* 0x000fe20003f46270 */
[C---:B------:R-:W-:Y:S01]  /*0da0*/  IMAD.WIDE.U32 R6, R5.reuse, c[0x0][0x1b0], R6 ;  /* 0x00006c0005067a25 */ /* 0x040fe200078e0006 */
[----:B------:R-:W-:Y:S01]  /*0db0*/  SHF.R.S32.HI R2, RZ, 0x1f, R3 ;  /* 0x0000001fff027819 */ /* 0x000fe20000011403 */
[----:B------:R-:W-:Y:S01]  /*0dc0*/  UIADD3 UR26, UR21, -0x1, URZ ;  /* 0xffffffff151a7890 */ /* 0x000fe2000fffe03f */
[----:B------:R-:W-:Y:S01]  /*0dd0*/  LOP3.LUT R208, R208, 0xfffffff8, RZ, 0xc0, !PT ;  /* 0xfffffff8d0d07812 */ /* 0x000fe200078ec0ff */
[----:B------:R-:W-:-:S02]  /*0de0*/  IMAD R5, R5, c[0x0][0x1b4], R4 ;  /* 0x00006d0005057a24 */ /* 0x000fc400078e0204 */
[----:B------:R-:W-:Y:S01]  /*0df0*/  IMAD R2, R2, c[0x0][0x1a8], RZ ;  /* 0x00006a0002027a24 */ /* 0x000fe200078e02ff */
[----:B------:R-:W-:Y:S01]  /*0e00*/  USHF.L.U32 UR12, UR26, 0x6, URZ ;  /* 0x000000061a0c7899 */ /* 0x000fe2000800063f */
[----:B------:R-:W-:Y:S02]  /*0e10*/  IMAD.IADD R7, R7, 0x1, R5 ;  /* 0x0000000107077824 */ /* 0x000fe400078e0205 */
[C---:B------:R-:W-:Y:S02]  /*0e20*/  IMAD R2, R3.reuse, c[0x0][0x1ac], R2 ;  /* 0x00006b0003027a24 */ /* 0x040fe400078e0202 */
[----:B------:R-:W-:Y:S01]  /*0e30*/  IMAD.WIDE.U32 R4, R3, c[0x0][0x1a8], R6 ;  /* 0x00006a0003047a25 */ /* 0x000fe200078e0006 */
[----:B------:R-:W-:Y:S02]  /*0e40*/  LEA.HI R7, R91, R88, RZ, 0x6 ;  /* 0x000000585b077211 */ /* 0x000fe400078f30ff */
[----:B------:R-:W-:Y:S01]  /*0e50*/  IADD3 R200, R202, UR12, RZ ;  /* 0x0000000ccac87c10 */ /* 0x000fe2000fffe0ff */
[----:B------:R-:W-:Y:S01]  /*0e60*/  IMAD.IADD R3, R5, 0x1, R2 ;  /* 0x0000000105037824 */ /* 0x000fe200078e0202 */
[----:B------:R-:W-:Y:S01]  /*0e70*/  LEA R5, P1, R4, c[0x0][0x160], 0x1 ;  /* 0x0000580004057a11 */ /* 0x000fe200078208ff */
[----:B------:R-:W-:Y:S01]  /*0e80*/  IMAD.SHL.U32 R8, R7, 0x8, RZ ;  /* 0x0000000807087824 */ /* 0x000fe200078e00ff */
[----:B------:R-:W-:Y:S01]  /*0e90*/  IADD3 R2, R0, UR25, RZ ;  /* 0x0000001900027c10 */ /* 0x000fe2000fffe0ff */
[----:B------:R-:W-:Y:S01]  /*0ea0*/  IMAD.MOV.U32 R199, RZ, RZ, RZ ;  /* 0x000000ffffc77224 */ /* 0x000fe200078e00ff */
[----:B------:R-:W-:Y:S01]  /*0eb0*/  LEA.HI.X R4, R4, c[0x0][0x164], R3, 0x1, P1 ;  /* 0x0000590004047a11 */ /* 0x000fe200008f0c03 */
[----:B------:R-:W-:Y:S01]  /*0ec0*/  SHFL.IDX PT, R10, R5, RZ, 0x181f ;  /* 0x00181fff050a7589 */ /* 0x000fe200000e0000 */
[----:B------:R-:W-:Y:S01]  /*0ed0*/  IADD3 R6, R2, 0x20, RZ ;  /* 0x0000002002067810 */ /* 0x000fe20007ffe0ff */
[----:B------:R-:W-:Y:S01]  /*0ee0*/  IMAD.MOV.U32 R3, RZ, RZ, c[0x0][0x2b8] ;  /* 0x0000ae00ff037624 */ /* 0x000fe200078e00ff */
[----:B------:R-:W-:Y:S01]  /*0ef0*/  LOP3.LUT R201, R201, 0xfffffe00, R8, 0xf8, !PT ;  /* 0xfffffe00c9c97812 */ /* 0x000fe200078ef808 */
[----:B------:R-:W1:Y:S01]  /*0f00*/  SHFL.IDX PT, R11, R4, RZ, 0x181f ;  /* 0x00181fff040b7589 */ /* 0x000e6200000e0000 */
[----:B------:R-:W-:-:S02]  /*0f10*/  ISETP.GE.AND P6, PT, R6, UR4, PT ;  /* 0x0000000406007c0c */ /* 0x000fc4000bfc6270 */
[----:B------:R-:W-:Y:S01]  /*0f20*/  ISETP.NE.AND P3, PT, R3, 0x1, PT ;  /* 0x000000010300780c */ /* 0x000fe20003f65270 */
[----:B------:R-:W-:Y:S01]  /*0f30*/  SHFL.IDX PT, R6, R5, 0x1, 0x181f ;  /* 0x00381f0005067f89 */ /* 0x000fe200000e0000 */
[----:B------:R-:W-:Y:S01]  /*0f40*/  IADD3 R3, R210, 0x40, RZ ;  /* 0x00000040d2037810 */ /* 0x000fe20007ffe0ff */
[----:B------:R-:W-:Y:S01]  /*0f50*/  IMAD.SHL.U32 R201, R201, 0x2, RZ ;  /* 0x00000002c9c97824 */ /* 0x000fe200078e00ff */
[----:B------:R-:W-:Y:S01]  /*0f60*/  ISETP.GE.AND P1, PT, R2, UR4, PT ;  /* 0x0000000402007c0c */ /* 0x000fe2000bf26270 */
[----:B------:R-:W4:Y:S01]  /*0f70*/  SHFL.IDX PT, R7, R4, 0x1, 0x181f ;  /* 0x00381f0004077f89 */ /* 0x000f2200000e0000 */
[----:B------:R-:W-:Y:S02]  /*0f80*/  SHF.R.S32.HI R8, RZ, 0x1f, R3 ;  /* 0x0000001fff087819 */ /* 0x000fe40000011403 */
[----:B------:R-:W-:Y:S01]  /*0f90*/  ISETP.GE.AND P5, PT, R3, c[0x0][0x198], PT ;  /* 0x0000660003007a0c */ /* 0x000fe20003fa6270 */
[----:B------:R-:W-:Y:S01]  /*0fa0*/  SHFL.IDX PT, R9, R4, 0x2, 0x181f ;  /* 0x00581f0004097f89 */ /* 0x000fe200000e0000 */
[----:B------:R-:W-:-:S02]  /*0fb0*/  LEA.HI R209, R8, R3, RZ, 0x3 ;  /* 0x0000000308d17211 */ /* 0x000fc400078f18ff */
[C---:B------:R-:W-:Y:S02]  /*0fc0*/  IADD3 R8, R2.reuse, 0x40, RZ ;  /* 0x0000004002087810 */ /* 0x040fe40007ffe0ff */
[----:B------:R-:W-:Y:S02]  /*0fd0*/  LOP3.LUT R209, R209, 0xfffffff8, RZ, 0xc0, !PT ;  /* 0xfffffff8d1d17812 */ /* 0x000fe400078ec0ff */
[----:B------:R-:W-:Y:S01]  /*0fe0*/  IADD3 R2, R2, 0x60, RZ ;  /* 0x0000006002027810 */ /* 0x000fe20007ffe0ff */
[----:B-1----:R-:W-:-:S04]  /*0ff0*/  @!P1 IMAD.WIDE R16, R210, 0x2, R10 ;  /* 0x00000002d2109825 */ /* 0x002fc800078e020a */
[----:B------:R-:W-:Y:S01]  /*1000*/  @!P1 IMAD.WIDE R22, R208, 0x2, R10 ;  /* 0x00000002d0169825 */ /* 0x000fe200078e020a */
[----:B------:R1:W-:Y:S03]  /*1010*/  @!P1 LDGSTS.E.BYPASS.LTC128B.128 [R201+0xc100], [R16.64], !P4 ;  /* 0x0c10000010c99fae */ /* 0x0003e6000e101d56 */
[----:B----4-:R-:W-:-:S04]  /*1020*/  @!P6 IMAD.WIDE R20, R210, 0x2, R6 ;  /* 0x00000002d214e825 */ /* 0x010fc800078e0206 */
[----:B------:R-:W-:Y:S01]  /*1030*/  @!P6 IMAD.WIDE R18, R208, 0x2, R6 ;  /* 0x00000002d012e825 */ /* 0x000fe200078e0206 */
[----:B---3--:R3:W4:Y:S01]  /*1040*/  @P0 R2UR UR9, R14 ;  /* 0x000000000e0903c2 */ /* 0x00872200000e0000 */
[----:B------:R-:W-:Y:S01]  /*1050*/  ISETP.GE.AND P0, PT, R8, UR4, PT ;  /* 0x0000000408007c0c */ /* 0x000fe2000bf06270 */
[----:B----4-:R-:W-:Y:S01]  /*1060*/  @!UP0 UMOV UR9, UR6 ;  /* 0x0000000600098c82 */ /* 0x010fe20008000000 */
[----:B------:R-:W1:Y:S01]  /*1070*/  SHFL.IDX PT, R8, R5, 0x2, 0x181f ;  /* 0x00581f0005087f89 */ /* 0x000e6200000e0000 */
[----:B------:R-:W-:Y:S01]  /*1080*/  USHF.R.S32.HI UR6, URZ, 0x1f, UR9 ;  /* 0x0000001f3f067899 */ /* 0x000fe20008011409 */
[----:B---3--:R-:W-:-:S04]  /*1090*/  @!P1 IMAD.WIDE R14, R209, 0x2, R10 ;  /* 0x00000002d10e9825 */ /* 0x008fc800078e020a */
[C---:B------:R-:W-:Y:S01]  /*10a0*/  @!P6 IMAD.WIDE R10, R209.reuse, 0x2, R6 ;  /* 0x00000002d10ae825 */ /* 0x040fe200078e0206 */
[----:B------:R3:W-:Y:S04]  /*10b0*/  @!P1 LDGSTS.E.BYPASS.LTC128B.128 [R201+0x10100], [R14.64], !P5 ;  /* 0x101000000ec99fae */ /* 0x0007e8000e901d56 */
[----:B-1----:R-:W-:Y:S01]  /*10c0*/  @!P0 IMAD.WIDE R16, R209, 0x2, R8 ;  /* 0x00000002d1108825 */ /* 0x002fe200078e0208 */
[----:B------:R-:W-:Y:S04]  /*10d0*/  SHFL.IDX PT, R6, R5, 0x3, 0x181f ;  /* 0x00781f0005067f89 */ /* 0x000fe800000e0000 */
[----:B------:R-:W3:Y:S04]  /*10e0*/  SHFL.IDX PT, R7, R4, 0x3, 0x181f ;  /* 0x00781f0004077f89 */ /* 0x000ee800000e0000 */
[----:B------:R1:W-:Y:S01]  /*10f0*/  @!P1 LDGSTS.E.BYPASS.LTC128B.128 [R201+0x14100], [R22.64], !P2 ;  /* 0x1410000016c99fae */ /* 0x0003e2000d101d56 */
[----:B------:R-:W-:Y:S01]  /*1100*/  ISETP.GE.AND P1, PT, R2, UR4, PT ;  /* 0x0000000402007c0c */ /* 0x000fe2000bf26270 */
[----:B------:R-:W-:-:S02]  /*1110*/  ULDC.64 UR4, c[0x0][0x2b0] ;  /* 0x0000ac0000047ab9 */ /* 0x000fc40000000a00 */
[----:B------:R4:W-:Y:S01]  /*1120*/  @!P6 LDGSTS.E.BYPASS.LTC128B.128 [R201+0xd100], [R20.64], !P4 ;  /* 0x0d10000014c9efae */ /* 0x0009e2000e101d56 */
[----:B------:R-:W-:Y:S02]  /*1130*/  UIMAD UR6, UR6, UR4, URZ ;  /* 0x00000004060672a4 */ /* 0x000fe4000f8e023f */
[----:B------:R-:W-:Y:S01]  /*1140*/  UIMAD.WIDE.U32 UR14, UR9, UR4, URZ ;  /* 0x00000004090e72a5 */ /* 0x000fe2000f8e003f */
[----:B------:R5:W-:Y:S01]  /*1150*/  @!P6 LDGSTS.E.BYPASS.LTC128B.128 [R201+0x11100], [R10.64], !P5 ;  /* 0x111000000ac9efae */ /* 0x000be2000e901d56 */
[----:B------:R-:W-:-:S03]  /*1160*/  UIMAD UR6, UR9, UR5, UR6 ;  /* 0x00000005090672a4 */ /* 0x000fc6000f8e0206 */
[----:B------:R2:W-:Y:S01]  /*1170*/  @!P6 LDGSTS.E.BYPASS.LTC128B.128 [R201+0x15100], [R18.64], !P2 ;  /* 0x1510000012c9efae */ /* 0x0005e2000d101d56 */
[C---:B------:R-:W-:Y:S01]  /*1180*/  ISETP.GE.AND P6, PT, R200.reuse, UR10, PT ;  /* 0x0000000ac8007c0c */ /* 0x040fe2000bfc6270 */
[----:B------:R-:W-:Y:S01]  /*1190*/  UIADD3 UR6, UR15, UR6, URZ ;  /* 0x000000060f067290 */ /* 0x000fe2000fffe03f */
[----:B--2---:R-:W-:Y:S01]  /*11a0*/  IADD3 R200, R200, UR13, RZ ;  /* 0x0000000dc8c87c10 */ /* 0x004fe2000fffe0ff */
[----:B------:R-:W-:Y:S01]  /*11b0*/  ULDC.64 UR4, c[0x0][0x210] ;  /* 0x0000840000047ab9 */ /* 0x000fe20000000a00 */
[----:B------:R-:W-:-:S03]  /*11c0*/  ISETP.GT.OR P6, PT, R202, 0x3f, P6 ;  /* 0x0000003fca00780c */ /* 0x000fc600037c4670 */
[----:B------:R-:W-:Y:S02]  /*11d0*/  IMAD.MOV.U32 R2, RZ, RZ, R200 ;  /* 0x000000ffff027224 */ /* 0x000fe400078e00c8 */
[----:B---3--:R-:W-:-:S04]  /*11e0*/  @!P1 IMAD.WIDE R14, R210, 0x2, R6 ;  /* 0x00000002d20e9825 */ /* 0x008fc800078e0206 */
[----:B----4-:R-:W-:-:S04]  /*11f0*/  @!P0 IMAD.WIDE R20, R208, 0x2, R8 ;  /* 0x00000002d0148825 */ /* 0x010fc800078e0208 */
[----:B-----5:R-:W-:-:S04]  /*1200*/  @P3 IMAD.HI.U32 R10, R200, c[0x0][0x2bc], RZ ;  /* 0x0000af00c80a3a27 */ /* 0x020fc800078e00ff */
[----:B------:R-:W-:Y:S01]  /*1210*/  @!P0 IMAD.WIDE R18, R210, 0x2, R8 ;  /* 0x00000002d2128825 */ /* 0x000fe200078e0208 */
[----:B------:R-:W-:-:S03]  /*1220*/  @P3 SHF.R.U32.HI R2, RZ, c[0x0][0x2c0], R10 ;  /* 0x0000b000ff023a19 */ /* 0x000fc6000001160a */
[--C-:B------:R-:W-:Y:S01]  /*1230*/  @!P1 IMAD.WIDE R10, R209, 0x2, R6.reuse ;  /* 0x00000002d10a9825 */ /* 0x100fe200078e0206 */
[----:B------:R2:W-:Y:S03]  /*1240*/  @!P0 LDGSTS.E.BYPASS.LTC128B.128 [R201+0xe100], [R18.64], !P4 ;  /* 0x0e10000012c98fae */ /* 0x0005e6000e101d56 */
[----:B------:R-:W-:Y:S01]  /*1250*/  @!P1 IMAD.WIDE R6, R208, 0x2, R6 ;  /* 0x00000002d0069825 */ /* 0x000fe200078e0206 */
[----:B------:R3:W-:Y:S04]  /*1260*/  @!P0 LDGSTS.E.BYPASS.LTC128B.128 [R201+0x12100], [R16.64], !P5 ;  /* 0x1210000010c98fae */ /* 0x0007e8000e901d56 */
[----:B------:R4:W-:Y:S01]  /*1270*/  @!P0 LDGSTS.E.BYPASS.LTC128B.128 [R201+0x16100], [R20.64], !P2 ;  /* 0x1610000014c98fae */ /* 0x0009e2000d101d56 */
[----:B------:R-:W-:-:S03]  /*1280*/  @!P6 IADD3 R5, P0, R2, UR14, RZ ;  /* 0x0000000e0205ec10 */ /* 0x000fc6000ff1e0ff */
[----:B------:R5:W-:Y:S01]  /*1290*/  @!P1 LDGSTS.E.BYPASS.LTC128B.128 [R201+0xf100], [R14.64], !P4 ;  /* 0x0f1000000ec99fae */ /* 0x000be2000e101d56 */
[----:B------:R-:W-:Y:S02]  /*12a0*/  @!P6 LEA.HI.X.SX32 R4, R2, UR6, 0x1, P0 ;  /* 0x000000060204ec11 */ /* 0x000fe400080f0eff */
[C---:B------:R-:W-:Y:S01]  /*12b0*/  @!P6 LEA R8, P0, R5.reuse, c[0x0][0x2a0], 0x2 ;  /* 0x0000a8000508ea11 */ /* 0x040fe200078010ff */
[----:B------:R1:W-:Y:S03]  /*12c0*/  @!P1 LDGSTS.E.BYPASS.LTC128B.128 [R201+0x13100], [R10.64], !P5 ;  /* 0x131000000ac99fae */ /* 0x0003e6000e901d56 */
[----:B------:R-:W-:Y:S01]  /*12d0*/  @!P6 LEA.HI.X R9, R5, c[0x0][0x2a4], R4, 0x2, P0 ;  /* 0x0000a9000509ea11 */ /* 0x000fe200000f1404 */
[----:B------:R1:W-:Y:S04]  /*12e0*/  @!P1 LDGSTS.E.BYPASS.LTC128B.128 [R201+0x17100], [R6.64], !P2 ;  /* 0x1710000006c99fae */ /* 0x0003e8000d101d56 */
[----:B------:R-:W0:Y:S04]  /*12f0*/  LDGDEPBAR ;  /* 0x00000000000079af */ /* 0x000e280000000000 */
[----:B------:R-:W-:Y:S06]  /*1300*/  BAR.SYNC.DEFER_BLOCKING 0x0 ;  /* 0x0000000000007b1d */ /* 0x000fec0000010000 */
[----:B------:R-:W2:Y:S01]  /*1310*/  @!P6 LDG.E R199, [R8.64] ;  /* 0x0000001608c7e981 */ /* 0x000ea2000c1e1900 */
[----:B------:R-:W-:Y:S01]  /*1320*/  IMAD.MOV R5, RZ, RZ, -R2 ;  /* 0x000000ffff057224 */ /* 0x000fe200078e0a02 */
[----:B------:R-:W-:Y:S01]  /*1330*/  UIMAD UR9, UR8, UR4, URZ ;  /* 0x00000004080972a4 */ /* 0x000fe2000f8e023f */
[-C--:B------:R-:W-:Y:S01]  /*1340*/  LEA.HI R2, R91, R88.reuse, RZ, 0x4 ;  /* 0x000000585b027211 */ /* 0x080fe200078f20ff */
[----:B------:R-:W-:Y:S01]  /*1350*/  UIMAD.WIDE.U32 UR16, UR11, UR4, URZ ;  /* 0x000000040b1072a5 */ /* 0x000fe2000f8e003f */
[----:B------:R-:W-:Y:S01]  /*1360*/  IMAD R200, R5, c[0x0][0x2b8], R200 ;  /* 0x0000ae0005c87a24 */ /* 0x000fe200078e02c8 */
[----:B------:R-:W-:Y:S01]  /*1370*/  UIMAD UR9, UR11, UR5, UR9 ;  /* 0x000000050b0972a4 */ /* 0x000fe2000f8e0209 */
[----:B------:R-:W-:Y:S01]  /*1380*/  IMAD.SHL.U32 R197, R0, 0x8, RZ ;  /* 0x0000000800c57824 */ /* 0x000fe200078e00ff */
[----:B------:R-:W-:Y:S01]  /*1390*/  ISETP.GE.AND P6, PT, R210, c[0x0][0x1d4], PT ;  /* 0x00007500d2007a0c */ /* 0x000fe20003fc6270 */
[C---:B-----5:R-:W-:Y:S01]  /*13a0*/  IMAD.WIDE.U32 R14, R200.reuse, c[0x0][0x208], RZ ;  /* 0x00008200c80e7a25 */ /* 0x060fe200078e00ff */
[----:B------:R-:W-:Y:S01]  /*13b0*/  SHF.R.S32.HI R5, RZ, 0x1f, R200 ;  /* 0x0000001fff057819 */ /* 0x000fe200000114c8 */
[----:B------:R-:W-:Y:S01]  /*13c0*/  UIADD3 UR9, UR17, UR9, URZ ;  /* 0x0000000911097290 */ /* 0x000fe2000fffe03f */
[----:B------:R-:W-:Y:S01]  /*13d0*/  ISETP.GE.AND P5, PT, R3, c[0x0][0x1d4], PT ;  /* 0x0000750003007a0c */ /* 0x000fe20003fa6270 */
[----:B-1----:R-:W-:Y:S01]  /*13e0*/  IMAD.MOV.U32 R10, RZ, RZ, R14 ;  /* 0x000000ffff0a7224 */ /* 0x002fe200078e000e */
[----:B------:R-:W-:Y:S01]  /*13f0*/  ULDC.64 UR4, c[0x0][0x1e8] ;  /* 0x00007a0000047ab9 */ /* 0x000fe20000000a00 */
[C---:B---3--:R-:W-:Y:S01]  /*1400*/  IMAD R17, R5.reuse, c[0x0][0x208], RZ ;  /* 0x0000820005117a24 */ /* 0x048fe200078e02ff */
[----:B------:R-:W-:Y:S01]  /*1410*/  UIMAD.WIDE.U32 UR18, UR11, UR4, URZ ;  /* 0x000000040b1272a5 */ /* 0x000fe2000f8e003f */
[----:B------:R-:W-:Y:S01]  /*1420*/  IMAD R5, R5, c[0x0][0x1e0], RZ ;  /* 0x0000780005057a24 */ /* 0x000fe200078e02ff */
[----:B------:R-:W-:Y:S01]  /*1430*/  UIMAD UR4, UR8, UR4, URZ ;  /* 0x00000004080472a4 */ /* 0x000fe2000f8e023f */
[----:B------:R-:W-:Y:S01]  /*1440*/  IMAD R11, R200, c[0x0][0x20c], R17 ;  /* 0x00008300c80b7a24 */ /* 0x000fe200078e0211 */
[----:B------:R-:W-:Y:S01]  /*1450*/  ISETP.GE.AND P4, PT, R12, c[0x0][0x1d4], PT ;  /* 0x000075000c007a0c */ /* 0x000fe20003f86270 */
[C---:B------:R-:W-:Y:S01]  /*1460*/  IMAD.WIDE.U32 R6, R200.reuse, c[0x0][0x1e0], RZ ;  /* 0x00007800c8067a25 */ /* 0x040fe200078e00ff */
[----:B------:R-:W-:Y:S01]  /*1470*/  UIMAD UR4, UR11, UR5, UR4 ;  /* 0x000000050b0472a4 */ /* 0x000fe2000f8e0204 */
[----:B------:R-:W-:Y:S01]  /*1480*/  LEA.HI R89, R91, R88, RZ, 0x5 ;  /* 0x000000585b597211 */ /* 0x000fe200078f28ff */
[----:B------:R-:W-:Y:S01]  /*1490*/  UISETP.GT.AND UP0, UPT, UR26, UR7, UPT ;  /* 0x000000071a00728c */ /* 0x000fe2000bf04270 */
[----:B------:R-:W-:Y:S01]  /*14a0*/  IMAD.IADD R11, R15, 0x1, R11 ;  /* 0x000000010f0b7824 */ /* 0x000fe200078e020b */
[----:B------:R-:W-:Y:S01]  /*14b0*/  UIADD3 UR8, UR19, UR4, URZ ;  /* 0x0000000413087290 */ /* 0x000fe2000fffe03f */
[----:B------:R-:W-:Y:S01]  /*14c0*/  IMAD R5, R200, c[0x0][0x1e4], R5 ;  /* 0x00007900c8057a24 */ /* 0x000fe200078e0205 */
[----:B------:R-:W-:Y:S01]  /*14d0*/  SHF.R.S32.HI R86, RZ, 0x5, R89 ;  /* 0x00000005ff567819 */ /* 0x000fe20000011459 */
[----:B------:R-:W-:Y:S01]  /*14e0*/  IMAD.U32 R85, RZ, RZ, UR12 ;  /* 0x0000000cff557e24 */ /* 0x000fe2000f8e00ff */
[----:B------:R-:W-:Y:S01]  /*14f0*/  SEL R213, RZ, 0x10, P4 ;  /* 0x00000010ffd57807 */ /* 0x000fe20002000000 */
[----:B------:R-:W-:Y:S01]  /*1500*/  IMAD.IADD R7, R7, 0x1, R5 ;  /* 0x0000000107077824 */ /* 0x000fe200078e0205 */
[----:B------:R-:W-:Y:S01]  /*1510*/  SHF.R.S32.HI R212, RZ, 0x1f, R209 ;  /* 0x0000001fffd47819 */ /* 0x000fe200000114d1 */
[----:B------:R-:W-:Y:S01]  /*1520*/  IMAD.MOV.U32 R38, RZ, RZ, 0x20 ;  /* 0x00000020ff267424 */ /* 0x000fe200078e00ff */
[----:B------:R-:W-:-:S02]  /*1530*/  IADD3 R0, -R0, UR10, -R85 ;  /* 0x0000000a00007c10 */ /* 0x000fc4000fffe955 */
[----:B------:R-:W-:Y:S02]  /*1540*/  SHF.R.S32.HI R211, RZ, 0x1f, R208 ;  /* 0x0000001fffd37819 */ /* 0x000fe400000114d0 */
[----:B------:R-:W-:Y:S02]  /*1550*/  ISETP.GE.AND P2, PT, R0, 0x1, PT ;  /* 0x000000010000780c */ /* 0x000fe40003f46270 */
[----:B------:R-:W-:Y:S02]  /*1560*/  IADD3 R205, R201, 0x100, RZ ;  /* 0x00000100c9cd7810 */ /* 0x000fe40007ffe0ff */
[----:B--2---:R-:W-:Y:S01]  /*1570*/  SHF.R.S32.HI R14, RZ, 0x1f, R199 ;  /* 0x0000001fff0e7819 */ /* 0x004fe200000114c7 */
[----:B------:R-:W-:Y:S01]  /*1580*/  IMAD.WIDE.U32 R8, R199, c[0x0][0x218], R10 ;  /* 0x00008600c7087a25 */ /* 0x000fe200078e000a */
[----:B------:R-:W-:-:S03]  /*1590*/  SHF.R.S32.HI R11, RZ, 0x4, R2 ;  /* 0x00000004ff0b7819 */ /* 0x000fc60000011402 */
[----:B------:R-:W-:Y:S01]  /*15a0*/  IMAD R10, R14, c[0x0][0x218], RZ ;  /* 0x000086000e0a7a24 */ /* 0x000fe200078e02ff */
[----:B------:R-:W-:Y:S01]  /*15b0*/  IADD3 R5, P0, R8, UR16, RZ ;  /* 0x0000001008057c10 */ /* 0x000fe2000ff1e0ff */
[----:B------:R-:W-:-:S04]  /*15c0*/  IMAD.WIDE.U32 R6, R199, c[0x0][0x1f0], R6 ;  /* 0x00007c00c7067a25 */ /* 0x000fc800078e0006 */
[----:B------:R-:W-:Y:S02]  /*15d0*/  IMAD R10, R199, c[0x0][0x21c], R10 ;  /* 0x00008700c70a7a24 */ /* 0x000fe400078e020a */
[----:B------:R-:W-:Y:S02]  /*15e0*/  IMAD R14, R14, c[0x0][0x1f0], RZ ;  /* 0x00007c000e0e7a24 */ /* 0x000fe400078e02ff */
[----:B------:R-:W-:Y:S01]  /*15f0*/  IMAD.SHL.U32 R8, R13, 0x40, RZ ;  /* 0x000000400d087824 */ /* 0x000fe200078e00ff */
[----:B------:R-:W-:Y:S01]  /*1600*/  IADD3.X R10, R9, UR9, R10, P0, !PT ;  /* 0x00000009090a7c10 */ /* 0x000fe200087fe40a */
[----:B------:R-:W-:Y:S01]  /*1610*/  IMAD R14, R199, c[0x0][0x1f4], R14 ;  /* 0x00007d00c70e7a24 */ /* 0x000fe200078e020e */
[C---:B------:R-:W-:Y:S02]  /*1620*/  LEA R16, P0, R5.reuse, c[0x0][0x1f8], 0x1 ;  /* 0x00007e0005107a11 */ /* 0x040fe400078008ff */
[----:B------:R-:W-:Y:S02]  /*1630*/  IADD3 R9, P1, R6, UR18, RZ ;  /* 0x0000001206097c10 */ /* 0x000fe4000ff3e0ff */
[----:B------:R-:W-:Y:S01]  /*1640*/  LEA.HI.X R10, R5, c[0x0][0x1fc], R10, 0x1, P0 ;  /* 0x00007f00050a7a11 */ /* 0x000fe200000f0c0a */
[----:B------:R-:W1:Y:S01]  /*1650*/  SHFL.IDX PT, R30, R16, RZ, 0x181f ;  /* 0x00181fff101e7589 */ /* 0x000e6200000e0000 */
[----:B------:R-:W-:-:S02]  /*1660*/  LEA.HI R6, R2, R11, RZ, 0x1 ;  /* 0x0000000b02067211 */ /* 0x000fc400078f08ff */
[----:B------:R-:W-:Y:S01]  /*1670*/  IADD3.X R14, R7, UR8, R14, P1, !PT ;  /* 0x00000008070e7c10 */ /* 0x000fe20008ffe40e */
[----:B----4-:R2:W3:Y:S01]  /*1680*/  SHFL.IDX PT, R20, R16, 0x1, 0x181f ;  /* 0x00381f0010147f89 */ /* 0x0104e200000e0000 */
[C---:B------:R-:W-:Y:S02]  /*1690*/  LEA R15, P0, R9.reuse, c[0x0][0x1c8], 0x1 ;  /* 0x00007200090f7a11 */ /* 0x040fe400078008ff */
[----:B------:R-:W-:Y:S01]  /*16a0*/  LOP3.LUT R8, R8, 0x1c0, RZ, 0xc0, !PT ;  /* 0x000001c008087812 */ /* 0x000fe200078ec0ff */
[----:B------:R-:W4:Y:S01]  /*16b0*/  SHFL.IDX PT, R5, R10, RZ, 0x181f ;  /* 0x00181fff0a057589 */ /* 0x000f2200000e0000 */
[----:B------:R-:W-:Y:S02]  /*16c0*/  LOP3.LUT R6, R6, 0xfffffffe, RZ, 0xc0, !PT ;  /* 0xfffffffe06067812 */ /* 0x000fe400078ec0ff */
[----:B------:R-:W-:Y:S01]  /*16d0*/  LEA.HI.X R14, R9, c[0x0][0x1cc], R14, 0x1, P0 ;  /* 0x00007300090e7a11 */ /* 0x000fe200000f0c0e */
[----:B------:R-:W5:Y:S01]  /*16e0*/  SHFL.IDX PT, R4, R10, 0x1, 0x181f ;  /* 0x00381f000a047f89 */ /* 0x000f6200000e0000 */
[----:B------:R-:W-:Y:S01]  /*16f0*/  LOP3.LUT R197, R8, 0x8, R197, 0xf8, !PT ;  /* 0x0000000808c57812 */ /* 0x000fe200078ef8c5 */
[----:B------:R-:W-:Y:S01]  /*1700*/  IMAD.IADD R6, R11, 0x1, -R6 ;  /* 0x000000010b067824 */ /* 0x000fe200078e0a06 */
[----:B------:R-:W-:Y:S01]  /*1710*/  SHF.R.U32.HI R8, RZ, 0x3, R8 ;  /* 0x00000003ff087819 */ /* 0x000fe20000011608 */
[----:B------:R-:W-:Y:S01]  /*1720*/  SHFL.IDX PT, R10, R15, RZ, 0x181f ;  /* 0x00181fff0f0a7589 */ /* 0x000fe200000e0000 */
[----:B------:R-:W-:Y:S01]  /*1730*/  LOP3.LUT R7, R2, 0xfffffff0, RZ, 0xc0, !PT ;  /* 0xfffffff002077812 */ /* 0x000fe200078ec0ff */
[----:B------:R-:W-:Y:S01]  /*1740*/  IMAD.SHL.U32 R84, R6, 0x8, RZ ;  /* 0x0000000806547824 */ /* 0x000fe200078e00ff */
[----:B------:R-:W-:Y:S01]  /*1750*/  LOP3.LUT R197, R197, R8, RZ, 0x3c, !PT ;  /* 0x00000008c5c57212 */ /* 0x000fe200078e3cff */
[----:B------:R-:W5:Y:S02]  /*1760*/  SHFL.IDX PT, R11, R14, RZ, 0x181f ;  /* 0x00181fff0e0b7589 */ /* 0x000f6400000e0000 */
[----:B------:R-:W-:-:S02]  /*1770*/  IMAD.IADD R7, R88, 0x1, -R7 ;  /* 0x0000000158077824 */ /* 0x000fc400078e0a07 */
[----:B------:R-:W-:Y:S01]  /*1780*/  SHFL.IDX PT, R8, R15, 0x1, 0x181f ;  /* 0x00381f000f087f89 */ /* 0x000fe200000e0000 */
[----:B------:R-:W-:Y:S02]  /*1790*/  IMAD R197, R6, 0x200, R197 ;  /* 0x0000020006c57824 */ /* 0x000fe400078e02c5 */
[----:B--2---:R-:W-:Y:S01]  /*17a0*/  IMAD.WIDE R16, R210, 0x2, RZ ;  /* 0x00000002d2107825 */ /* 0x004fe200078e02ff */
[----:B------:R2:W2:Y:S01]  /*17b0*/  SHFL.IDX PT, R9, R14, 0x1, 0x181f ;  /* 0x00381f000e097f89 */ /* 0x0004a200000e0000 */
[----:B------:R-:W-:Y:S02]  /*17c0*/  SHF.R.S32.HI R2, RZ, 0x1f, R7 ;  /* 0x0000001fff027819 */ /* 0x000fe40000011407 */
[----:B------:R-:W-:Y:S01]  /*17d0*/  IMAD.SHL.U32 R197, R197, 0x2, RZ ;  /* 0x00000002c5c57824 */ /* 0x000fe200078e00ff */
[----:B-1----:R-:W-:Y:S02]  /*17e0*/  IADD3 R36, P1, R30, R16, RZ ;  /* 0x000000101e247210 */ /* 0x002fe40007f3e0ff */
[----:B---3--:R-:W-:-:S02]  /*17f0*/  IADD3 R28, P0, R16, R20, RZ ;  /* 0x00000014101c7210 */ /* 0x008fc40007f1e0ff */
[----:B------:R-:W-:Y:S01]  /*1800*/  LEA.HI R87, R2, R7, RZ, 0x3 ;  /* 0x0000000702577211 */ /* 0x000fe200078f18ff */
[----:B----4-:R-:W-:Y:S01]  /*1810*/  IMAD.X R37, R5, 0x1, R17, P1 ;  /* 0x0000000105257824 */ /* 0x010fe200008e0611 */
[----:B------:R-:W-:Y:S01]  /*1820*/  ISETP.GT.AND P1, PT, R0, 0x20, PT ;  /* 0x000000200000780c */ /* 0x000fe20003f24270 */
[----:B-----5:R-:W-:Y:S01]  /*1830*/  IMAD.X R29, R17, 0x1, R4, P0 ;  /* 0x00000001111d7824 */ /* 0x020fe200000e0604 */
[----:B------:R-:W-:Y:S01]  /*1840*/  LOP3.LUT R2, R87, 0xfffffff8, RZ, 0xc0, !PT ;  /* 0xfffffff857027812 */ /* 0x000fe200078ec0ff */
[----:B------:R-:W-:Y:S01]  /*1850*/  IMAD.WIDE R16, R209, 0x2, RZ ;  /* 0x00000002d1107825 */ /* 0x000fe200078e02ff */
[----:B------:R-:W-:-:S03]  /*1860*/  IADD3 R196, R197, 0x6120, RZ ;  /* 0x00006120c5c47810 */ /* 0x000fc60007ffe0ff */
[----:B------:R-:W-:-:S04]  /*1870*/  @P2 IMAD.WIDE R18, R210, 0x2, R10 ;  /* 0x00000002d2122825 */ /* 0x000fc800078e020a */
[--C-:B------:R-:W-:Y:S01]  /*1880*/  @P2 IMAD.WIDE R24, R209, 0x2, R10.reuse ;  /* 0x00000002d1182825 */ /* 0x100fe200078e020a */
[----:B------:R1:W-:Y:S01]  /*1890*/  @P2 LDGSTS.E.BYPASS.LTC128B.128 [R201+0x6100], [R18.64], !P6 ;  /* 0x0610000012c92fae */ /* 0x0003e2000f101d56 */
[----:B--2---:R-:W-:Y:S02]  /*18a0*/  IADD3 R14, P0, R30, R16, RZ ;  /* 0x000000101e0e7210 */ /* 0x004fe40007f1e0ff */
[----:B------:R-:W-:Y:S01]  /*18b0*/  @P2 IMAD.WIDE R26, R208, 0x2, R10 ;  /* 0x00000002d01a2825 */ /* 0x000fe200078e020a */
[----:B------:R2:W-:Y:S03]  /*18c0*/  @P2 LDGSTS.E.BYPASS.LTC128B.128 [R201+0x8100], [R24.64], !P5 ;  /* 0x0810000018c92fae */ /* 0x0005e6000e901d56 */
[----:B------:R-:W-:Y:S01]  /*18d0*/  IMAD.X R15, R5, 0x1, R17, P0 ;  /* 0x00000001050f7824 */ /* 0x000fe200000e0611 */
[----:B------:R-:W-:Y:S01]  /*18e0*/  IADD3 R22, P0, R16, R20, RZ ;  /* 0x0000001410167210 */ /* 0x000fe20007f1e0ff */
[----:B------:R-:W-:Y:S01]  /*18f0*/  @P1 IMAD.WIDE R10, R209, 0x2, R8 ;  /* 0x00000002d10a1825 */ /* 0x000fe200078e0208 */
[----:B------:R2:W-:Y:S03]  /*1900*/  @P2 LDGSTS.E.BYPASS.LTC128B.128 [R201+0xa100], [R26.64], !P4 ;  /* 0x0a1000001ac92fae */ /* 0x0005e6000e101d56 */
[----:B------:R-:W-:Y:S01]  /*1910*/  IMAD.X R23, R17, 0x1, R4, P0 ;  /* 0x0000000111177824 */ /* 0x000fe200000e0604 */
[----:B------:R-:W-:Y:S01]  /*1920*/  LOP3.LUT P0, RZ, R13, 0x2, RZ, 0xc0, !PT ;  /* 0x000000020dff7812 */ /* 0x000fe2000780c0ff */
[----:B------:R-:W-:-:S04]  /*1930*/  @P1 IMAD.WIDE R16, R210, 0x2, R8 ;  /* 0x00000002d2101825 */ /* 0x000fc800078e0208 */
[----:B------:R-:W-:Y:S01]  /*1940*/  @P1 IMAD.WIDE R8, R208, 0x2, R8 ;  /* 0x00000002d0081825 */ /* 0x000fe200078e0208 */
[----:B------:R1:W-:Y:S03]  /*1950*/  @P1 LDGSTS.E.BYPASS.LTC128B.128 [R201+0x7100], [R16.64], !P6 ;  /* 0x0710000010c91fae */ /* 0x0003e6000f101d56 */
[----:B------:R-:W-:Y:S01]  /*1960*/  IMAD.IADD R2, R7, 0x1, -R2 ;  /* 0x0000000107027824 */ /* 0x000fe200078e0a02 */
[----:B------:R3:W-:Y:S01]  /*1970*/  @P1 LDGSTS.E.BYPASS.LTC128B.128 [R201+0x9100], [R10.64], !P5 ;  /* 0x091000000ac91fae */ /* 0x0007e2000e901d56 */
[----:B------:R-:W-:Y:S02]  /*1980*/  IMAD.SHL.U32 R87, R87, 0x40, RZ ;  /* 0x0000004057577824 */ /* 0x000fe400078e00ff */
[----:B------:R-:W-:Y:S01]  /*1990*/  IMAD.SHL.U32 R7, R2, 0x40, RZ ;  /* 0x0000004002077824 */ /* 0x000fe200078e00ff */
[----:B------:R3:W-:Y:S02]  /*19a0*/  @P1 LDGSTS.E.BYPASS.LTC128B.128 [R201+0xb100], [R8.64], !P4 ;  /* 0x0b10000008c91fae */ /* 0x0007e4000e101d56 */
[----:B------:R-:W-:-:S02]  /*19b0*/  LOP3.LUT R87, R87, 0xfffffe00, RZ, 0xc0, !PT ;  /* 0xfffffe0057577812 */ /* 0x000fc400078ec0ff */
[----:B------:R-:W0:Y:S01]  /*19c0*/  LDGDEPBAR ;  /* 0x00000000000079af */ /* 0x000e220000000000 */
[----:B------:R-:W-:-:S04]  /*19d0*/  LOP3.LUT R7, R7, 0x1c0, RZ, 0xc0, !PT ;  /* 0x000001c007077812 */ /* 0x000fc800078ec0ff */
[----:B------:R-:W-:Y:S02]  /*19e0*/  LOP3.LUT R84, R7, 0x8, R84, 0xf8, !PT ;  /* 0x0000000807547812 */ /* 0x000fe400078ef854 */
[----:B------:R-:W-:-:S04]  /*19f0*/  SHF.R.U32.HI R7, RZ, 0x3, R7 ;  /* 0x00000003ff077819 */ /* 0x000fc80000011607 */
[----:B------:R-:W-:Y:S01]  /*1a00*/  LOP3.LUT R84, R84, R7, RZ, 0x3c, !PT ;  /* 0x0000000754547212 */ /* 0x000fe200078e3cff */
[----:B------:R-:W-:-:S05]  /*1a10*/  IMAD.WIDE R6, R208, 0x2, RZ ;  /* 0x00000002d0067825 */ /* 0x000fca00078e02ff */
[----:B------:R-:W-:Y:S02]  /*1a20*/  IADD3 R20, P1, R6, R20, RZ ;  /* 0x0000001406147210 */ /* 0x000fe40007f3e0ff */
[----:B------:R-:W-:-:S03]  /*1a30*/  IADD3 R30, P2, R30, R6, RZ ;  /* 0x000000061e1e7210 */ /* 0x000fc60007f5e0ff */
[----:B------:R-:W-:Y:S01]  /*1a40*/  IMAD.X R21, R7, 0x1, R4, P1 ;  /* 0x0000000107157824 */ /* 0x000fe200008e0604 */
[----:B------:R-:W-:Y:S01]  /*1a50*/  IADD3 R4, R197, 0x6100, RZ ;  /* 0x00006100c5047810 */ /* 0x000fe20007ffe0ff */
[----:B------:R-:W-:-:S04]  /*1a60*/  DEPBAR.LE SB0, 0x1 ;  /* 0x000080400000791a */ /* 0x000fc80000000000 */
[----:B------:R-:W-:-:S04]  /*1a70*/  DEPBAR.LE SB0, 0x0 ;  /* 0x000080000000791a */ /* 0x000fc80000000000 */
[----:B------:R-:W-:Y:S01]  /*1a80*/  BAR.SYNC.DEFER_BLOCKING 0x0 ;  /* 0x0000000000007b1d */ /* 0x000fe20000010000 */
[----:B------:R-:W-:Y:S01]  /*1a90*/  IMAD.X R31, R5, 0x1, R7, P2 ;  /* 0x00000001051f7824 */ /* 0x000fe200010e0607 */
[----:B------:R-:W-:Y:S01]  /*1aa0*/  R2P PR, R2, 0x6 ;  /* 0x0000000602007804 */ /* 0x000fe20000000000 */
[----:B------:R-:W-:Y:S01]  /*1ab0*/  IMAD.MOV.U32 R2, RZ, RZ, 0x10 ;  /* 0x00000010ff027424 */ /* 0x000fe200078e00ff */
[----:B------:R-:W-:Y:S01]  /*1ac0*/  @P0 IADD3 R196, R4, -0x20, RZ ;  /* 0xffffffe004c40810 */ /* 0x000fe20007ffe0ff */
[----:B------:R-:W-:Y:S01]  /*1ad0*/  IMAD R5, R86, 0x400, R87 ;  /* 0x0000040056057824 */ /* 0x000fe200078e0257 */
[----:B------:R-:W-:Y:S02]  /*1ae0*/  ISETP.GE.AND P0, PT, R210, c[0x0][0x1d4], PT ;  /* 0x00007500d2007a0c */ /* 0x000fe40003f06270 */
[----:B------:R-:W-:Y:S01]  /*1af0*/  SEL R2, R2, 0xfffffff0, !P1 ;  /* 0xfffffff002027807 */ /* 0x000fe20004800000 */
[----:B------:R-:W-:Y:S01]  /*1b00*/  IMAD.IADD R198, R84, 0x1, R5 ;  /* 0x0000000154c67824 */ /* 0x000fe200078e0205 */
[----:B------:R-:W-:-:S02]  /*1b10*/  ISETP.LT.OR P1, PT, R0, 0x1, P0 ;  /* 0x000000010000780c */ /* 0x000fc40000721670 */
[----:B------:R-:W-:Y:S01]  /*1b20*/  ISETP.LT.OR P0, PT, R0, 0x21, P0 ;  /* 0x000000210000780c */ /* 0x000fe20000701670 */
[----:B------:R-:W-:Y:S01]  /*1b30*/  IMAD.SHL.U32 R198, R198, 0x2, RZ ;  /* 0x00000002c6c67824 */ /* 0x000fe200078e00ff */
[C---:B------:R-:W-:Y:S02]  /*1b40*/  IADD3 R187, R196.reuse, 0x800, RZ ;  /* 0x00000800c4bb7810 */ /* 0x040fe40007ffe0ff */
[----:B------:R-:W-:Y:S01]  /*1b50*/  IADD3 R186, R196, 0x1000, RZ ;  /* 0x00001000c4ba7810 */ /* 0x000fe20007ffe0ff */
[----:B------:R-:W-:Y:S01]  /*1b60*/  IMAD R194, R2, 0x2, R198 ;  /* 0x0000000202c27824 */ /* 0x000fe200078e02c6 */
[C---:B------:R-:W-:Y:S02]  /*1b70*/  IADD3 R185, R196.reuse, 0x1800, RZ ;  /* 0x00001800c4b97810 */ /* 0x040fe40007ffe0ff */
[C---:B------:R-:W-:Y:S02]  /*1b80*/  IADD3 R183, R196.reuse, 0x2000, RZ ;  /* 0x00002000c4b77810 */ /* 0x040fe40007ffe0ff */
[C---:B------:R-:W-:Y:S01]  /*1b90*/  IADD3 R182, R196.reuse, 0x2800, RZ ;  /* 0x00002800c4b67810 */ /* 0x040fe20007ffe0ff */
[----:B-1----:R-:W-:Y:S01]  /*1ba0*/  LDSM.16.M88.4 R16, [R198+0xc100] ;  /* 0x00c10000c610783b */ /* 0x002fe20000000200 */
[----:B------:R-:W-:-:S02]  /*1bb0*/  IADD3 R181, R196, 0x3000, RZ ;  /* 0x00003000c4b57810 */ /* 0x000fc40007ffe0ff */
[C---:B------:R-:W-:Y:S01]  /*1bc0*/  IADD3 R180, R196.reuse, 0x3800, RZ ;  /* 0x00003800c4b47810 */ /* 0x040fe20007ffe0ff */
[----:B---3--:R-:W-:Y:S01]  /*1bd0*/  LDSM.16.M88.4 R8, [R194+0xc100] ;  /* 0x00c10000c208783b */ /* 0x008fe20000000200 */
[C---:B------:R-:W-:Y:S02]  /*1be0*/  IADD3 R179, R196.reuse, 0x4000, RZ ;  /* 0x00004000c4b37810 */ /* 0x040fe40007ffe0ff */
[C---:B------:R-:W-:Y:S01]  /*1bf0*/  IADD3 R178, R196.reuse, 0x4800, RZ ;  /* 0x00004800c4b27810 */ /* 0x040fe20007ffe0ff */
[----:B------:R-:W-:Y:S01]  /*1c00*/  LDSM.16.M88.4 R60, [R197+0x6100] ;  /* 0x00610000c53c783b */ /* 0x000fe20000000200 */
[C---:B------:R-:W-:Y:S02]  /*1c10*/  IADD3 R177, R196.reuse, 0x5000, RZ ;  /* 0x00005000c4b17810 */ /* 0x040fe40007ffe0ff */
[----:B------:R-:W-:Y:S01]  /*1c20*/  IADD3 R176, R196, 0x5800, RZ ;  /* 0x00005800c4b07810 */ /* 0x000fe20007ffe0ff */
[----:B------:R-:W1:Y:S04]  /*1c30*/  LDSM.16.M88.4 R52, [R197+0x6900] ;  /* 0x00690000c534783b */ /* 0x000e680000000200 */
[----:B------:R-:W3:Y:S04]  /*1c40*/  LDSM.16.M88.4 R44, [R197+0x7100] ;  /* 0x00710000c52c783b */ /* 0x000ee80000000200 */
[----:B------:R-:W4:Y:S04]  /*1c50*/  LDSM.16.M88.4 R4, [R197+0x7900] ;  /* 0x00790000c504783b */ /* 0x000f280000000200 */
[----:B------:R-:W5:Y:S04]  /*1c60*/  LDSM.16.M88.4 R80, [R196] ;  /* 0x00000000c450783b */ /* 0x000f680000000200 */
[----:B------:R-:W4:Y:S04]  /*1c70*/  LDSM.16.M88.4 R64, [R196+0x800] ;  /* 0x00080000c440783b */ /* 0x000f280000000200 */
[----:B------:R-:W4:Y:S04]  /*1c80*/  LDSM.16.M88.4 R32, [R196+0x1000] ;  /* 0x00100000c420783b */ /* 0x000f280000000200 */
[----:B--2---:R-:W2:Y:S04]  /*1c90*/  LDSM.16.M88.4 R24, [R196+0x1800] ;  /* 0x00180000c418783b */ /* 0x004ea80000000200 */
[----:B------:R-:W-:Y:S01]  /*1ca0*/  @!PT LDS RZ, [RZ] ;  /* 0x00000000fffff984 */ /* 0x000fe20000000800 */
[----:B------:R-:W-:Y:S01]  /*1cb0*/  @!PT LDS RZ, [RZ] ;  /* 0x00000000fffff984 */ /* 0x000fe20000000800 */
[----:B------:R-:W-:Y:S01]  /*1cc0*/  @!PT LDS RZ, [RZ] ;  /* 0x00000000fffff984 */ /* 0x000fe20000000800 */
[----:B------:R2:W-:Y:S01]  /*1cd0*/  LDGSTS.E.BYPASS.LTC128B.128 [R201+0x100], [R36.64], !P1 ;  /* 0x0010000024c97fae */ /* 0x0005e2000c901d56 */
[----:B------:R-:W-:-:S04]  /*1ce0*/  ISETP.GE.AND P1, PT, R3, c[0x0][0x1d4], PT ;  /* 0x0000750003007a0c */ /* 0x000fc80003f26270 */
[----:B------:R-:W-:Y:S01]  /*1cf0*/  ISETP.LT.OR P1, PT, R0, 0x1, P1 ;  /* 0x000000010000780c */ /* 0x000fe20000f21670 */
[C---:B-1----:R-:W-:Y:S11]  /*1d00*/  HMMA.16816.F32 R56, R16.reuse, R52, RZ ;  /* 0x000000341038723c */ /* 0x042ff600000018ff */
[----:B------:R-:W-:Y:S01]  /*1d10*/  @!UPT UIADD3 URZ, URZ, URZ, URZ ;  /* 0x0000003f3f3ff290 */ /* 0x000fe2000fffe03f */
[----:B------:R1:W-:Y:S01]  /*1d20*/  LDGSTS.E.BYPASS.LTC128B.128 [R201+0x2100], [R14.64], !P1 ;  /* 0x021000000ec97fae */ /* 0x0003e2000c901d56 */
[----:B------:R-:W-:Y:S01]  /*1d30*/  ISETP.GE.AND P1, PT, R12, c[0x0][0x1d4], PT ;  /* 0x000075000c007a0c */ /* 0x000fe20003f26270 */
[----:B---3--:R-:W-:Y:S03]  /*1d40*/  HMMA.16816.F32 R48, R16, R44, RZ ;  /* 0x0000002c1030723c */ /* 0x008fe600000018ff */
[----:B------:R-:W-:-:S05]  /*1d50*/  ISETP.LT.OR P1, PT, R0, 0x1, P1 ;  /* 0x000000010000780c */ /* 0x000fca0000f21670 */
[C---:B------:R-:W-:Y:S08]  /*1d60*/  HMMA.16816.F32 R52, R16.reuse, R54, RZ ;  /* 0x000000361034723c */ /* 0x040ff000000018ff */
[----:B------:R3:W-:Y:S01]  /*1d70*/  LDGSTS.E.BYPASS.LTC128B.128 [R201+0x4100], [R30.64], !P1 ;  /* 0x041000001ec97fae */ /* 0x0007e2000c901d56 */
[----:B------:R-:W-:Y:S01]  /*1d80*/  ISETP.GE.AND P1, PT, R3, c[0x0][0x1d4], PT ;  /* 0x0000750003007a0c */ /* 0x000fe20003f26270 */
[----:B------:R-:W-:Y:S01]  /*1d90*/  HMMA.16816.F32 R44, R16, R46, RZ ;  /* 0x0000002e102c723c */ /* 0x000fe200000018ff */
[----:B------:R-:W-:Y:S01]  /*1da0*/  SEL R3, R38, 0xffffffe0, !P2 ;  /* 0xffffffe026037807 */ /* 0x000fe20005000000 */
[----:B------:R3:W-:Y:S01]  /*1db0*/  LDGSTS.E.BYPASS.LTC128B.128 [R201+0x1100], [R28.64], !P0 ;  /* 0x011000001cc97fae */ /* 0x0007e2000c101d56 */
[----:B------:R-:W-:-:S02]  /*1dc0*/  ISETP.GE.AND P2, PT, R12, c[0x0][0x1d4], PT ;  /* 0x000075000c007a0c */ /* 0x000fc40003f46270 */
[C---:B------:R-:W-:Y:S01]  /*1dd0*/  ISETP.LT.OR P1, PT, R0.reuse, 0x21, P1 ;  /* 0x000000210000780c */ /* 0x040fe20000f21670 */
[----:B------:R-:W-:Y:S01]  /*1de0*/  IMAD R193, R3, 0x2, R198 ;  /* 0x0000000203c17824 */ /* 0x000fe200078e02c6 */
[----:B------:R-:W-:Y:S01]  /*1df0*/  ISETP.LT.OR P2, PT, R0, 0x21, P2 ;  /* 0x000000210000780c */ /* 0x000fe20001741670 */
[----:B------:R-:W-:Y:S01]  /*1e00*/  IMAD.MOV.U32 R0, RZ, RZ, 0x40 ;  /* 0x00000040ff007424 */ /* 0x000fe200078e00ff */
[----:B------:R-:W-:Y:S01]  /*1e10*/  LOP3.LUT P0, RZ, R13, 0x4, RZ, 0xc0, !PT ;  /* 0x000000040dff7812 */ /* 0x000fe2000780c0ff */
[----:B----4-:R-:W-:Y:S01]  /*1e20*/  HMMA.16816.F32 R40, R16, R4, RZ ;  /* 0x000000041028723c */ /* 0x010fe200000018ff */
[----:B------:R-:W-:Y:S02]  /*1e30*/  IMAD R191, R3, 0x2, R194 ;  /* 0x0000000203bf7824 */ /* 0x000fe400078e02c2 */
[----:B------:R-:W-:Y:S02]  /*1e40*/  SEL R0, R0, 0xffffffc0, !P0 ;  /* 0xffffffc000007807 */ /* 0x000fe40004000000 */
[----:B------:R-:W-:-:S03]  /*1e50*/  PLOP3.LUT P0, PT, PT, PT, UP0, 0x40, 0x0 ;  /* 0x000000000000781c */ /* 0x000fc60003f0e808 */
[C---:B-1----:R-:W-:Y:S01]  /*1e60*/  HMMA.16816.F32 R12, R16.reuse, R60, RZ ;  /* 0x0000003c100c723c */ /* 0x042fe200000018ff */
[----:B------:R-:W-:Y:S01]  /*1e70*/  IMAD.IADD R192, R197, 0x1, R0 ;  /* 0x00000001c5c07824 */ /* 0x000fe200078e0200 */
[----:B------:R1:W-:Y:S01]  /*1e80*/  LDGSTS.E.BYPASS.LTC128B.128 [R201+0x3100], [R22.64], !P1 ;  /* 0x0310000016c97fae */ /* 0x0003e2000c901d56 */
[----:B------:R-:W-:Y:S01]  /*1e90*/  IMAD.IADD R184, R0, 0x1, R196 ;  /* 0x0000000100b87824 */ /* 0x000fe200078e02c4 */
[----:B------:R-:W-:Y:S02]  /*1ea0*/  ISETP.GT.AND P1, PT, R202, 0x3f, PT ;  /* 0x0000003fca00780c */ /* 0x000fe40003f24270 */
[----:B------:R1:W-:Y:S02]  /*1eb0*/  LDGSTS.E.BYPASS.LTC128B.128 [R201+0x5100], [R20.64], !P2 ;  /* 0x0510000014c97fae */ /* 0x0003e4000d101d56 */
[C---:B------:R-:W-:Y:S02]  /*1ec0*/  HMMA.16816.F32 R60, R16.reuse, R62, RZ ;  /* 0x0000003e103c723c */ /* 0x040fe400000018ff */
[----:B--2---:R-:W-:Y:S04]  /*1ed0*/  LDSM.16.M88.4 R36, [R193+0xc100] ;  /* 0x00c10000c124783b */ /* 0x004fe80000000200 */
[----:B------:R-:W2:Y:S02]  /*1ee0*/  LDSM.16.M88.4 R76, [R192+0x6100] ;  /* 0x00610000c04c783b */ /* 0x000ea40000000200 */
[----:B------:R-:W-:Y:S02]  /*1ef0*/  HMMA.16816.F32 R16, R16, R6, RZ ;  /* 0x000000061010723c */ /* 0x000fe400000018ff */
[----:B------:R-:W4:Y:S04]  /*1f00*/  LDSM.16.M88.4 R72, [R192+0x6900] ;  /* 0x00690000c048783b */ /* 0x000f280000000200 */
[----:B---3--:R-:W3:Y:S02]  /*1f10*/  LDSM.16.M88.4 R28, [R192+0x7100] ;  /* 0x00710000c01c783b */ /* 0x008ee40000000200 */
[C---:B-----5:R-:W-:Y:S02]  /*1f20*/  HMMA.16816.F32 R12, R8.reuse, R80, R12 ;  /* 0x00000050080c723c */ /* 0x060fe4000000180c */
[----:B------:R-:W-:Y:S04]  /*1f30*/  LDSM.16.M88.4 R4, [R191+0xc100] ;  /* 0x00c10000bf04783b */ /* 0x000fe80000000200 */
[----:B------:R-:W-:Y:S02]  /*1f40*/  LDSM.16.M88.4 R68, [R184] ;  /* 0x00000000b844783b */ /* 0x000fe40000000200 */
[C---:B------:R-:W-:Y:S02]  /*1f50*/  HMMA.16816.F32 R60, R8.reuse, R82, R60 ;  /* 0x00000052083c723c */ /* 0x040fe4000000183c */
[----:B-1----:R-:W1:Y:S04]  /*1f60*/  LDSM.16.M88.4 R20, [R192+0x7900] ;  /* 0x00790000c014783b */ /* 0x002e680000000200 */
[----:B------:R-:W-:Y:S02]  /*1f70*/  LDSM.16.M88.4 R80, [R197+0x8100] ;  /* 0x00810000c550783b */ /* 0x000fe40000000200 */
[C---:B------:R-:W-:Y:S02]  /*1f80*/  HMMA.16816.F32 R56, R8.reuse, R64, R56 ;  /* 0x000000400838723c */ /* 0x040fe40000001838 */
[----:B------:R-:W0:Y:S06]  /*1f90*/  LDGDEPBAR ;  /* 0x00000000000079af */ /* 0x000e2c0000000000 */
[C---:B------:R-:W-:Y:S01]  /*1fa0*/  HMMA.16816.F32 R52, R8.reuse, R66, R52 ;  /* 0x000000420834723c */ /* 0x040fe20000001834 */
[----:B------:R-:W-:Y:S07]  /*1fb0*/  LDSM.16.M88.4 R64, [R184+0x800] ;  /* 0x00080000b840783b */ /* 0x000fee0000000200 */
[C---:B------:R-:W-:Y:S08]  /*1fc0*/  HMMA.16816.F32 R48, R8.reuse, R32, R48 ;  /* 0x000000200830723c */ /* 0x040ff00000001830 */
[C---:B------:R-:W-:Y:S01]  /*1fd0*/  HMMA.16816.F32 R44, R8.reuse, R34, R44 ;  /* 0x00000022082c723c */ /* 0x040fe2000000182c */
[----:B------:R-:W-:Y:S07]  /*1fe0*/  LDSM.16.M88.4 R32, [R184+0x1000] ;  /* 0x00100000b820783b */ /* 0x000fee0000000200 */
[C---:B------:R-:W-:Y:S08]  /*1ff0*/  HMMA.16816.F32 R40, R8.reuse, R24, R40 ;  /* 0x000000180828723c */ /* 0x040ff00000001828 */
[----:B------:R-:W-:Y:S01]  /*2000*/  HMMA.16816.F32 R16, R8, R26, R16 ;  /* 0x0000001a0810723c */ /* 0x000fe20000001810 */
[----:B------:R-:W5:Y:S04]  /*2010*/  LDSM.16.M88.4 R24, [R184+0x1800] ;  /* 0x00180000b818783b */ /* 0x000f680000000200 */
[----:B------:R-:W1:Y:S03]  /*2020*/  LDSM.16.M88.4 R8, [R198+0x10100] ;  /* 0x01010000c608783b */ /* 0x000e660000000200 */
[C---:B--2---:R-:W-:Y:S08]  /*2030*/  HMMA.16816.F32 R12, R36.reuse, R76, R12 ;  /* 0x0000004c240c723c */ /* 0x044ff0000000180c */
[C---:B------:R-:W-:Y:S01]  /*2040*/  HMMA.16816.F32 R60, R36.reuse, R78, R60 ;  /* 0x0000004e243c723c */ /* 0x040fe2000000183c */
[----:B------:R-:W-:Y:S07]  /*2050*/  LDSM.16.M88.4 R76, [R197+0x8900] ;  /* 0x00890000c54c783b */ /* 0x000fee0000000200 */
[C---:B----4-:R-:W-:Y:S08]  /*2060*/  HMMA.16816.F32 R56, R36.reuse, R72, R56 ;  /* 0x000000482438723c */ /* 0x050ff00000001838 */
[C---:B------:R-:W-:Y:S01]  /*2070*/  HMMA.16816.F32 R52, R36.reuse, R74, R52 ;  /* 0x0000004a2434723c */ /* 0x040fe20000001834 */
[----:B------:R-:W-:Y:S07]  /*2080*/  LDSM.16.M88.4 R72, [R196+0x2000] ;  /* 0x00200000c448783b */ /* 0x000fee0000000200 */
[C---:B---3--:R-:W-:Y:S08]  /*2090*/  HMMA.16816.F32 R48, R36.reuse, R28, R48 ;  /* 0x0000001c2430723c */ /* 0x048ff00000001830 */
[C---:B------:R-:W-:Y:S01]  /*20a0*/  HMMA.16816.F32 R44, R36.reuse, R30, R44 ;  /* 0x0000001e242c723c */ /* 0x040fe2000000182c */
[----:B------:R-:W-:Y:S07]  /*20b0*/  LDSM.16.M88.4 R28, [R194+0x10100] ;  /* 0x01010000c21c783b */ /* 0x000fee0000000200 */
[C---:B-1----:R-:W-:Y:S08]  /*20c0*/  HMMA.16816.F32 R40, R36.reuse, R20, R40 ;  /* 0x000000142428723c */ /* 0x042ff00000001828 */
[----:B------:R-:W-:Y:S01]  /*20d0*/  HMMA.16816.F32 R36, R36, R22, R16 ;  /* 0x000000162424723c */ /* 0x000fe20000001810 */
[----:B------:R-:W1:Y:S04]  /*20e0*/  LDSM.16.M88.4 R16, [R197+0x9900] ;  /* 0x00990000c510783b */ /* 0x000e680000000200 */
[----:B------:R-:W2:Y:S03]  /*20f0*/  LDSM.16.M88.4 R20, [R197+0x9100] ;  /* 0x00910000c514783b */ /* 0x000ea60000000200 */
[C---:B------:R-:W-:Y:S08]  /*2100*/  HMMA.16816.F32 R12, R4.reuse, R68, R12 ;  /* 0x00000044040c723c */ /* 0x040ff0000000180c */
        /* <DEDUP_REMOVED lines=12> */
[C---:B------:R-:W-:Y:S08]  /*21d0*/  HMMA.16816.F32 R12, R8.reuse, R80, R12 ;  /* 0x00000050080c723c */ /* 0x040ff0000000180c */
[C---:B------:R-:W-:Y:S01]  /*21e0*/  HMMA.16816.F32 R60, R8.reuse, R82, R60 ;  /* 0x00000052083c723c */ /* 0x040fe2000000183c */
[----:B------:R-:W-:Y:S07]  /*21f0*/  LDSM.16.M88.4 R80, [R184+0x2000] ;  /* 0x00200000b850783b */ /* 0x000fee0000000200 */
[C---:B-1----:R-:W-:Y:S08]  /*2200*/  HMMA.16816.F32 R40, R8.reuse, R16, R40 ;  /* 0x000000100828723c */ /* 0x042ff00000001828 */
        /* <DEDUP_REMOVED lines=9> */
[C---:B------:R-:W-:Y:S08]  /*22a0*/  HMMA.16816.F32 R12, R28.reuse, R72, R12 ;  /* 0x000000481c0c723c */ /* 0x040ff0000000180c */
[C---:B------:R-:W-:Y:S01]  /*22b0*/  HMMA.16816.F32 R60, R28.reuse, R74, R60 ;  /* 0x0000004a1c3c723c */ /* 0x040fe2000000183c */
[----:B------:R-:W-:Y:S07]  /*22c0*/  LDSM.16.M88.4 R72, [R184+0x2800] ;  /* 0x00280000b848783b */ /* 0x000fee0000000200 */
[C---:B---3--:R-:W-:Y:S08]  /*22d0*/  HMMA.16816.F32 R40, R28.reuse, R32, R40 ;  /* 0x000000201c28723c */ /* 0x048ff00000001828 */
[C---:B------:R-:W-:Y:S01]  /*22e0*/  HMMA.16816.F32 R36, R28.reuse, R34, R36 ;  /* 0x000000221c24723c */ /* 0x040fe20000001824 */
[----:B------:R-:W-:Y:S07]  /*22f0*/  LDSM.16.M88.4 R32, [R198+0x14100] ;  /* 0x01410000c620783b */ /* 0x000fee0000000200 */
[C---:B------:R-:W-:Y:S08]  /*2300*/  HMMA.16816.F32 R48, R28.reuse, R64, R48 ;  /* 0x000000401c30723c */ /* 0x040ff00000001830 */
[C---:B------:R-:W-:Y:S01]  /*2310*/  HMMA.16816.F32 R44, R28.reuse, R66, R44 ;  /* 0x000000421c2c723c */ /* 0x040fe2000000182c */
[----:B------:R-:W3:Y:S07]  /*2320*/  LDSM.16.M88.4 R64, [R184+0x3800] ;  /* 0x00380000b840783b */ /* 0x000eee0000000200 */
[C---:B------:R-:W-:Y:S08]  /*2330*/  HMMA.16816.F32 R56, R28.reuse, R68, R56 ;  /* 0x000000441c38723c */ /* 0x040ff00000001838 */
[----:B------:R-:W-:Y:S01]  /*2340*/  HMMA.16816.F32 R52, R28, R70, R52 ;  /* 0x000000461c34723c */ /* 0x000fe20000001834 */
[----:B------:R-:W5:Y:S04]  /*2350*/  LDSM.16.M88.4 R68, [R184+0x3000] ;  /* 0x00300000b844783b */ /* 0x000f680000000200 */
[----:B------:R-:W2:Y:S03]  /*2360*/  LDSM.16.M88.4 R28, [R197+0xa100] ;  /* 0x00a10000c51c783b */ /* 0x000ea60000000200 */
[C---:B----4-:R-:W-:Y:S08]  /*2370*/  HMMA.16816.F32 R12, R4.reuse, R24, R12 ;  /* 0x00000018040c723c */ /* 0x050ff0000000180c */
[C---:B------:R-:W-:Y:S01]  /*2380*/  HMMA.16816.F32 R60, R4.reuse, R26, R60 ;  /* 0x0000001a043c723c */ /* 0x040fe2000000183c */
[----:B------:R-:W-:Y:S07]  /*2390*/  LDSM.16.M88.4 R24, [R197+0xa900] ;  /* 0x00a90000c518783b */ /* 0x000fee0000000200 */
[C---:B-1----:R-:W-:Y:S08]  /*23a0*/  HMMA.16816.F32 R40, R4.reuse, R8, R40 ;  /* 0x000000080428723c */ /* 0x042ff00000001828 */
[C---:B------:R-:W-:Y:S01]  /*23b0*/  HMMA.16816.F32 R36, R4.reuse, R10, R36 ;  /* 0x0000000a0424723c */ /* 0x040fe20000001824 */
[----:B------:R-:W-:Y:S07]  /*23c0*/  LDSM.16.M88.4 R8, [R194+0x14100] ;  /* 0x01410000c208783b */ /* 0x000fee0000000200 */
[C---:B------:R-:W-:Y:S08]  /*23d0*/  HMMA.16816.F32 R48, R4.reuse, R16, R48 ;  /* 0x000000100430723c */ /* 0x040ff00000001830 */
[C---:B------:R-:W-:Y:S01]  /*23e0*/  HMMA.16816.F32 R44, R4.reuse, R18, R44 ;  /* 0x00000012042c723c */ /* 0x040fe2000000182c */
[----:B------:R-:W1:Y:S07]  /*23f0*/  LDSM.16.M88.4 R16, [R197+0xb900] ;  /* 0x00b90000c510783b */ /* 0x000e6e0000000200 */
[C---:B--2---:R-:W-:Y:S08]  /*2400*/  HMMA.16816.F32 R56, R4.reuse, R20, R56 ;  /* 0x000000140438723c */ /* 0x044ff00000001838 */
[----:B------:R-:W-:Y:S01]  /*2410*/  HMMA.16816.F32 R52, R4, R22, R52 ;  /* 0x000000160434723c */ /* 0x000fe20000001834 */
[----:B------:R-:W2:Y:S04]  /*2420*/  LDSM.16.M88.4 R20, [R197+0xb100] ;  /* 0x00b10000c514783b */ /* 0x000ea80000000200 */
[----:B------:R-:W4:Y:S03]  /*2430*/  LDSM.16.M88.4 R4, [R196+0x4000] ;  /* 0x00400000c404783b */ /* 0x000f260000000200 */
[C---:B------:R-:W-:Y:S08]  /*2440*/  HMMA.16816.F32 R12, R76.reuse, R80, R12 ;  /* 0x000000504c0c723c */ /* 0x040ff0000000180c */
[C---:B------:R-:W-:Y:S08]  /*2450*/  HMMA.16816.F32 R60, R76.reuse, R82, R60 ;  /* 0x000000524c3c723c */ /* 0x040ff0000000183c */
[C---:B---3--:R-:W-:Y:S08]  /*2460*/  HMMA.16816.F32 R40, R76.reuse, R64, R40 ;  /* 0x000000404c28723c */ /* 0x048ff00000001828 */
[C---:B------:R-:W-:Y:S01]  /*2470*/  HMMA.16816.F32 R36, R76.reuse, R66, R36 ;  /* 0x000000424c24723c */ /* 0x040fe20000001824 */
[----:B------:R-:W-:Y:S07]  /*2480*/  LDSM.16.M88.4 R64, [R196+0x5000] ;  /* 0x00500000c440783b */ /* 0x000fee0000000200 */
[C---:B------:R-:W-:Y:S08]  /*2490*/  HMMA.16816.F32 R56, R76.reuse, R72, R56 ;  /* 0x000000484c38723c */ /* 0x040ff00000001838 */
[C---:B------:R-:W-:Y:S08]  /*24a0*/  HMMA.16816.F32 R52, R76.reuse, R74, R52 ;  /* 0x0000004a4c34723c */ /* 0x040ff00000001834 */
[C---:B-----5:R-:W-:Y:S08]  /*24b0*/  HMMA.16816.F32 R48, R76.reuse, R68, R48 ;  /* 0x000000444c30723c */ /* 0x060ff00000001830 */
[----:B------:R-:W-:Y:S01]  /*24c0*/  HMMA.16816.F32 R44, R76, R70, R44 ;  /* 0x000000464c2c723c */ /* 0x000fe2000000182c */
[----:B------:R-:W3:Y:S07]  /*24d0*/  LDSM.16.M88.4 R68, [R196+0x4800] ;  /* 0x00480000c444783b */ /* 0x000eee0000000200 */
[C---:B------:R-:W-:Y:S08]  /*24e0*/  HMMA.16816.F32 R12, R32.reuse, R28, R12 ;  /* 0x0000001c200c723c */ /* 0x040ff0000000180c */
[C---:B------:R-:W-:Y:S01]  /*24f0*/  HMMA.16816.F32 R60, R32.reuse, R30, R60 ;  /* 0x0000001e203c723c */ /* 0x040fe2000000183c */
[----:B------:R-:W-:Y:S07]  /*2500*/  LDSM.16.M88.4 R28, [R192+0xa900] ;  /* 0x00a90000c01c783b */ /* 0x000fee0000000200 */
[C---:B-1----:R-:W-:Y:S08]  /*2510*/  HMMA.16816.F32 R40, R32.reuse, R16, R40 ;  /* 0x000000102028723c */ /* 0x042ff00000001828 */
[C---:B------:R-:W-:Y:S01]  /*2520*/  HMMA.16816.F32 R36, R32.reuse, R18, R36 ;  /* 0x000000122024723c */ /* 0x040fe20000001824 */
[----:B------:R-:W1:Y:S07]  /*2530*/  LDSM.16.M88.4 R16, [R196+0x5800] ;  /* 0x00580000c410783b */ /* 0x000e6e0000000200 */
[C---:B------:R-:W-:Y:S08]  /*2540*/  HMMA.16816.F32 R56, R32.reuse, R24, R56 ;  /* 0x000000182038723c */ /* 0x040ff00000001838 */
[C---:B------:R-:W-:Y:S01]  /*2550*/  HMMA.16816.F32 R52, R32.reuse, R26, R52 ;  /* 0x0000001a2034723c */ /* 0x040fe20000001834 */
[----:B------:R-:W-:Y:S07]  /*2560*/  LDSM.16.M88.4 R24, [R192+0xb100] ;  /* 0x00b10000c018783b */ /* 0x000fee0000000200 */
[C---:B--2---:R-:W-:Y:S08]  /*2570*/  HMMA.16816.F32 R48, R32.reuse, R20, R48 ;  /* 0x000000142030723c */ /* 0x044ff00000001830 */
[----:B------:R-:W-:Y:S01]  /*2580*/  HMMA.16816.F32 R44, R32, R22, R44 ;  /* 0x00000016202c723c */ /* 0x000fe2000000182c */
[----:B------:R-:W-:Y:S04]  /*2590*/  LDSM.16.M88.4 R20, [R193+0x14100] ;  /* 0x01410000c114783b */ /* 0x000fe80000000200 */
[----:B------:R-:W-:Y:S03]  /*25a0*/  LDSM.16.M88.4 R32, [R192+0xb900] ;  /* 0x00b90000c020783b */ /* 0x000fe60000000200 */
[C---:B----4-:R-:W-:Y:S08]  /*25b0*/  HMMA.16816.F32 R12, R8.reuse, R4, R12 ;  /* 0x00000004080c723c */ /* 0x050ff0000000180c */
[C---:B------:R-:W-:Y:S01]  /*25c0*/  HMMA.16816.F32 R60, R8.reuse, R6, R60 ;  /* 0x00000006083c723c */ /* 0x040fe2000000183c */
[----:B------:R-:W2:Y:S07]  /*25d0*/  LDSM.16.M88.4 R4, [R192+0xa100] ;  /* 0x00a10000c004783b */ /* 0x000eae0000000200 */
[C---:B---3--:R-:W-:Y:S08]  /*25e0*/  HMMA.16816.F32 R56, R8.reuse, R68, R56 ;  /* 0x000000440838723c */ /* 0x048ff00000001838 */
[C---:B------:R-:W-:Y:S08]  /*25f0*/  HMMA.16816.F32 R52, R8.reuse, R70, R52 ;  /* 0x000000460834723c */ /* 0x040ff00000001834 */
[C---:B------:R-:W-:Y:S08]  /*2600*/  HMMA.16816.F32 R48, R8.reuse, R64, R48 ;  /* 0x000000400830723c */ /* 0x040ff00000001830 */
[C---:B------:R-:W-:Y:S01]  /*2610*/  HMMA.16816.F32 R68, R8.reuse, R66, R44 ;  /* 0x000000420844723c */ /* 0x040fe2000000182c */
[----:B------:R-:W-:Y:S04]  /*2620*/  LDSM.16.M88.4 R64, [R191+0x14100] ;  /* 0x01410000bf40783b */ /* 0x000fe80000000200 */
[----:B------:R-:W3:Y:S03]  /*2630*/  LDSM.16.M88.4 R44, [R184+0x4000] ;  /* 0x00400000b82c783b */ /* 0x000ee60000000200 */
[C---:B-1----:R-:W-:Y:S08]  /*2640*/  HMMA.16816.F32 R40, R8.reuse, R16, R40 ;  /* 0x000000100828723c */ /* 0x042ff00000001828 */
[----:B------:R-:W-:Y:S01]  /*2650*/  HMMA.16816.F32 R72, R8, R18, R36 ;  /* 0x000000120848723c */ /* 0x000fe20000001824 */
[----:B------:R-:W1:Y:S04]  /*2660*/  LDSM.16.M88.4 R36, [R184+0x4800] ;  /* 0x00480000b824783b */ /* 0x000e680000000200 */
[----:B------:R-:W4:Y:S03]  /*2670*/  LDSM.16.M88.4 R16, [R184+0x5000] ;  /* 0x00500000b810783b */ /* 0x000f260000000200 */
[----:B--2---:R-:W-:Y:S01]  /*2680*/  HMMA.16816.F32 R12, R20, R4, R12 ;  /* 0x00000004140c723c */ /* 0x004fe2000000180c */
[----:B------:R-:W2:Y:S01]  /*2690*/  LDSM.16.M88.4 R8, [R184+0x5800] ;  /* 0x00580000b808783b */ /* 0x000ea20000000200 */
[----:B------:R-:W-:-:S06]  /*26a0*/  DEPBAR.LE SB0, 0x0 ;  /* 0x000080000000791a */ /* 0x000fcc0000000000 */
[C---:B------:R-:W-:Y:S08]  /*26b0*/  HMMA.16816.F32 R60, R20.reuse, R6, R60 ;  /* 0x00000006143c723c */ /* 0x040ff0000000183c */
[C---:B------:R-:W-:Y:S08]  /*26c0*/  HMMA.16816.F32 R56, R20.reuse, R28, R56 ;  /* 0x0000001c1438723c */ /* 0x040ff00000001838 */
[C---:B------:R-:W-:Y:S08]  /*26d0*/  HMMA.16816.F32 R52, R20.reuse, R30, R52 ;  /* 0x0000001e1434723c */ /* 0x040ff00000001834 */
[C---:B------:R-:W-:Y:S08]  /*26e0*/  HMMA.16816.F32 R48, R20.reuse, R24, R48 ;  /* 0x000000181430723c */ /* 0x040ff00000001830 */
[C---:B------:R-:W-:Y:S08]  /*26f0*/  HMMA.16816.F32 R68, R20.reuse, R26, R68 ;  /* 0x0000001a1444723c */ /* 0x040ff00000001844 */
[C---:B------:R-:W-:Y:S08]  /*2700*/  HMMA.16816.F32 R40, R20.reuse, R32, R40 ;  /* 0x000000201428723c */ /* 0x040ff00000001828 */
[----:B------:R-:W-:Y:S08]  /*2710*/  HMMA.16816.F32 R72, R20, R34, R72 ;  /* 0x000000221448723c */ /* 0x000ff00000001848 */
[C---:B---3--:R-:W-:Y:S08]  /*2720*/  HMMA.16816.F32 R12, R64.reuse, R44, R12 ;  /* 0x0000002c400c723c */ /* 0x048ff0000000180c */
[C---:B------:R-:W-:Y:S08]  /*2730*/  HMMA.16816.F32 R60, R64.reuse, R46, R60 ;  /* 0x0000002e403c723c */ /* 0x040ff0000000183c */
[C---:B-1----:R-:W-:Y:S08]  /*2740*/  HMMA.16816.F32 R56, R64.reuse, R36, R56 ;  /* 0x000000244038723c */ /* 0x042ff00000001838 */
[C---:B------:R-:W-:Y:S08]  /*2750*/  HMMA.16816.F32 R52, R64.reuse, R38, R52 ;  /* 0x000000264034723c */ /* 0x040ff00000001834 */
[C---:B----4-:R-:W-:Y:S08]  /*2760*/  HMMA.16816.F32 R48, R64.reuse, R16, R48 ;  /* 0x000000104030723c */ /* 0x050ff00000001830 */
[C---:B------:R-:W-:Y:S08]  /*2770*/  HMMA.16816.F32 R68, R64.reuse, R18, R68 ;  /* 0x000000124044723c */ /* 0x040ff00000001844 */
[C---:B--2---:R-:W-:Y:S07]  /*2780*/  HMMA.16816.F32 R40, R64.reuse, R8, R40 ;  /* 0x000000084028723c */ /* 0x044fee0000001828 */
[----:B------:R-:W-:Y:S01]  /*2790*/  SHF.R.S32.HI R9, RZ, 0x1f, R210 ;  /* 0x0000001fff097819 */ /* 0x000fe200000114d2 */
[----:B------:R-:W-:Y:S01]  /*27a0*/  HMMA.16816.F32 R72, R64, R10, R72 ;  /* 0x0000000a4048723c */ /* 0x000fe20000001848 */
[----:B------:R-:W-:Y:S06]  /*27b0*/  BAR.SYNC.DEFER_BLOCKING 0x0 ;  /* 0x0000000000007b1d */ /* 0x000fec0000010000 */
[----:B------:R-:W-:Y:S05]  /*27c0*/  @P0 BRA `(.L_x_168) ;  /* 0x0000041000000947 */ /* 0x000fea0003800000 */
[----:B------:R-:W-:Y:S01]  /*27d0*/  IADD3 R200, R202, UR13, R85 ;  /* 0x0000000dcac87c10 */ /* 0x000fe2000fffe055 */
[----:B------:R-:W-:-:S03]  /*27e0*/  IMAD.MOV.U32 R199, RZ, RZ, RZ ;  /* 0x000000ffffc77224 */ /* 0x000fc600078e00ff */
[----:B------:R-:W-:-:S05]  /*27f0*/  IADD3 R200, R200, -0x40, RZ ;  /* 0xffffffc0c8c87810 */ /* 0x000fca0007ffe0ff */
        /* <DEDUP_REMOVED lines=10> */
[----:B------:R-:W-:Y:S01]  /*28a0*/  SEL R16, RZ, 0x10, P5 ;  /* 0x00000010ff107807 */ /* 0x000fe20002800000 */
[----:B------:R-:W-:Y:S01]  /*28b0*/  IMAD R200, R7, c[0x0][0x2b8], R200 ;  /* 0x0000ae0007c87a24 */ /* 0x000fe200078e02c8 */
[----:B------:R-:W-:Y:S02]  /*28c0*/  IADD3 R22, -R17, 0x10, RZ ;  /* 0x0000001011167810 */ /* 0x000fe40007ffe1ff */
[----:B------:R-:W-:Y:S01]  /*28d0*/  IADD3 R20, -R16, 0x10, RZ ;  /* 0x0000001010147810 */ /* 0x000fe20007ffe1ff */
[----:B------:R-:W-:Y:S01]  /*28e0*/  IMAD.WIDE.U32 R6, R200, c[0x0][0x1e0], RZ ;  /* 0x00007800c8067a25 */ /* 0x000fe200078e00ff */
[----:B------:R-:W-:-:S02]  /*28f0*/  SHF.R.S32.HI R11, RZ, 0x1f, R200 ;  /* 0x0000001fff0b7819 */ /* 0x000fc400000114c8 */
[----:B------:R-:W-:Y:S02]  /*2900*/  LOP3.LUT R22, R22, 0xf, RZ, 0xc0, !PT ;  /* 0x0000000f16167812 */ /* 0x000fe400078ec0ff */
[----:B------:R-:W-:Y:S01]  /*2910*/  LOP3.LUT R20, R20, 0xf, RZ, 0xc0, !PT ;  /* 0x0000000f14147812 */ /* 0x000fe200078ec0ff */
[----:B------:R-:W-:Y:S01]  /*2920*/  IMAD R11, R11, c[0x0][0x1e0], RZ ;  /* 0x000078000b0b7a24 */ /* 0x000fe200078e02ff */
[----:B------:R-:W-:-:S03]  /*2930*/  IADD3 R8, -R213, 0x10, RZ ;  /* 0x00000010d5087810 */ /* 0x000fc60007ffe1ff */
[----:B------:R-:W-:Y:S01]  /*2940*/  IMAD R11, R200, c[0x0][0x1e4], R11 ;  /* 0x00007900c80b7a24 */ /* 0x000fe200078e020b */
[----:B------:R-:W-:-:S03]  /*2950*/  LOP3.LUT R8, R8, 0xf, RZ, 0xc0, !PT ;  /* 0x0000000f08087812 */ /* 0x000fc600078ec0ff */
[----:B------:R-:W-:Y:S01]  /*2960*/  IMAD.IADD R7, R7, 0x1, R11 ;  /* 0x0000000107077824 */ /* 0x000fe200078e020b */
[----:B--2---:R-:W-:-:S03]  /*2970*/  SHF.R.S32.HI R0, RZ, 0x1f, R199 ;  /* 0x0000001fff007819 */ /* 0x004fc600000114c7 */
[----:B------:R-:W-:-:S04]  /*2980*/  IMAD.WIDE.U32 R4, R199, c[0x0][0x1f0], R6 ;  /* 0x00007c00c7047a25 */ /* 0x000fc800078e0006 */
[----:B------:R-:W-:Y:S01]  /*2990*/  IMAD R0, R0, c[0x0][0x1f0], RZ ;  /* 0x00007c0000007a24 */ /* 0x000fe200078e02ff */
[----:B------:R-:W-:Y:S01]  /*29a0*/  IADD3 R24, P0, R4, UR18, RZ ;  /* 0x0000001204187c10 */ /* 0x000fe2000ff1e0ff */
[----:B------:R-:W-:Y:S02]  /*29b0*/  IMAD.SHL.U32 R4, R210, 0x2, RZ ;  /* 0x00000002d2047824 */ /* 0x000fe400078e00ff */
[----:B------:R-:W-:Y:S02]  /*29c0*/  IMAD R0, R199, c[0x0][0x1f4], R0 ;  /* 0x00007d00c7007a24 */ /* 0x000fe400078e0200 */
[----:B------:R-:W-:-:S03]  /*29d0*/  IMAD.SHL.U32 R6, R209, 0x2, RZ ;  /* 0x00000002d1067824 */ /* 0x000fc600078e00ff */
[----:B------:R-:W-:Y:S02]  /*29e0*/  IADD3.X R5, R5, UR8, R0, P0, !PT ;  /* 0x0000000805057c10 */ /* 0x000fe400087fe400 */
[----:B------:R-:W-:Y:S02]  /*29f0*/  LEA R7, P0, R24, c[0x0][0x1c8], 0x1 ;  /* 0x0000720018077a11 */ /* 0x000fe400078008ff */
[----:B------:R-:W-:Y:S02]  /*2a00*/  SHF.L.U64.HI R0, R210, 0x1, R9 ;  /* 0x00000001d2007819 */ /* 0x000fe40000010209 */
[----:B------:R-:W-:Y:S01]  /*2a10*/  LEA.HI.X R24, R24, c[0x0][0x1cc], R5, 0x1, P0 ;  /* 0x0000730018187a11 */ /* 0x000fe200000f0c05 */
[----:B------:R-:W1:Y:S01]  /*2a20*/  SHFL.IDX PT, R11, R7, 0x1, 0x181f ;  /* 0x00381f00070b7f89 */ /* 0x000e6200000e0000 */
[----:B------:R-:W-:-:S03]  /*2a30*/  SHF.L.U64.HI R5, R209, 0x1, R212 ;  /* 0x00000001d1057819 */ /* 0x000fc600000102d4 */
[----:B------:R-:W2:Y:S04]  /*2a40*/  SHFL.IDX PT, R10, R24, 0x1, 0x181f ;  /* 0x00381f00180a7f89 */ /* 0x000ea800000e0000 */
[----:B------:R3:W4:Y:S04]  /*2a50*/  SHFL.IDX PT, R19, R7, RZ, 0x181f ;  /* 0x00181fff07137589 */ /* 0x00072800000e0000 */
[----:B------:R5:W4:Y:S01]  /*2a60*/  SHFL.IDX PT, R18, R24, RZ, 0x181f ;  /* 0x00181fff18127589 */ /* 0x000b2200000e0000 */
[----:B-1----:R-:W-:-:S04]  /*2a70*/  IADD3 R22, P2, P0, R22, R11, R4 ;  /* 0x0000000b16167210 */ /* 0x002fc8000785e004 */
[----:B--2---:R-:W-:Y:S02]  /*2a80*/  IADD3.X R23, RZ, R10, R0, P2, P0 ;  /* 0x0000000aff177210 */ /* 0x004fe400017e0400 */
[----:B------:R-:W-:Y:S01]  /*2a90*/  IADD3 R20, P2, P0, R20, R11, R6 ;  /* 0x0000000b14147210 */ /* 0x000fe2000785e006 */
[----:B---3--:R-:W-:-:S03]  /*2aa0*/  IMAD.SHL.U32 R7, R208, 0x2, RZ ;  /* 0x00000002d0077824 */ /* 0x008fc600078e00ff */
[----:B------:R-:W-:Y:S02]  /*2ab0*/  IADD3.X R21, RZ, R10, R5, P2, P0 ;  /* 0x0000000aff157210 */ /* 0x000fe400017e0405 */
[----:B-----5:R-:W-:Y:S02]  /*2ac0*/  IADD3 R24, P2, P0, R8, R11, R7 ;  /* 0x0000000b08187210 */ /* 0x020fe4000785e007 */
[----:B------:R-:W-:-:S04]  /*2ad0*/  SHF.L.U64.HI R11, R208, 0x1, R211 ;  /* 0x00000001d00b7819 */ /* 0x000fc800000102d3 */
[----:B------:R-:W-:Y:S02]  /*2ae0*/  IADD3.X R25, RZ, R10, R11, P2, P0 ;  /* 0x0000000aff197210 */ /* 0x000fe400017e040b */
[C---:B----4-:R-:W-:Y:S02]  /*2af0*/  IADD3 R26, P2, R19.reuse, R4, RZ ;  /* 0x00000004131a7210 */ /* 0x050fe40007f5e0ff */
[----:B------:R-:W-:-:S03]  /*2b00*/  IADD3 R4, P0, R19, R6, RZ ;  /* 0x0000000613047210 */ /* 0x000fc60007f1e0ff */
[C---:B------:R-:W-:Y:S01]  /*2b10*/  IMAD.X R27, R18.reuse, 0x1, R0, P2 ;  /* 0x00000001121b7824 */ /* 0x040fe200010e0600 */
[----:B------:R-:W-:Y:S01]  /*2b20*/  ISETP.NE.U32.AND P2, PT, R17, RZ, PT ;  /* 0x000000ff1100720c */ /* 0x000fe20003f45070 */
[C---:B------:R-:W-:Y:S01]  /*2b30*/  IMAD.X R5, R18.reuse, 0x1, R5, P0 ;  /* 0x0000000112057824 */ /* 0x040fe200000e0605 */
[----:B------:R-:W-:Y:S02]  /*2b40*/  IADD3 R6, P0, R19, R7, RZ ;  /* 0x0000000713067210 */ /* 0x000fe40007f1e0ff */
[----:B------:R1:W-:Y:S03]  /*2b50*/  LDGSTS.E.BYPASS.LTC128B.128 [R201+0x6100], [R26.64], !P6 ;  /* 0x061000001ac97fae */ /* 0x0003e6000f101d56 */
[----:B------:R-:W-:Y:S01]  /*2b60*/  IMAD.X R7, R18, 0x1, R11, P0 ;  /* 0x0000000112077824 */ /* 0x000fe200000e060b */
[----:B------:R1:W-:Y:S01]  /*2b70*/  LDGSTS.E.BYPASS.LTC128B.128 [R201+0x8100], [R4.64], !P5 ;  /* 0x0810000004c97fae */ /* 0x0003e2000e901d56 */
[----:B------:R-:W-:-:S03]  /*2b80*/  ISETP.NE.U32.AND P0, PT, R16, RZ, PT ;  /* 0x000000ff1000720c */ /* 0x000fc60003f05070 */
[----:B------:R1:W-:Y:S04]  /*2b90*/  LDGSTS.E.BYPASS.LTC128B.128 [R201+0xa100], [R6.64], !P4 ;  /* 0x0a10000006c97fae */ /* 0x0003e8000e101d56 */
[----:B------:R1:W-:Y:S01]  /*2ba0*/  LDGSTS.E.BYPASS.LTC128B.128.ZFILL [R201+0x7100], [R22.64], P2 ;  /* 0x0710000016c97fae */ /* 0x0003e20009141d56 */
[----:B------:R-:W-:-:S05]  /*2bb0*/  ISETP.NE.U32.AND P2, PT, R213, RZ, PT ;  /* 0x000000ffd500720c */ /* 0x000fca0003f45070 */
[----:B------:R1:W-:Y:S08]  /*2bc0*/  LDGSTS.E.BYPASS.LTC128B.128.ZFILL [R201+0x9100], [R20.64], P0 ;  /* 0x0910000014c97fae */ /* 0x0003f00008141d56 */
[----:B------:R1:W-:Y:S02]  /*2bd0*/  LDGSTS.E.BYPASS.LTC128B.128.ZFILL [R201+0xb100], [R24.64], P2 ;  /* 0x0b10000018c97fae */ /* 0x0003e40009141d56 */
.L_x_168:
[----:B------:R-:W-:Y:S01]  /*2be0*/  LOP3.LUT R89, R89, 0xffffffe0, RZ, 0xc0, !PT ;  /* 0xffffffe059597812 */ /* 0x000fe200078ec0ff */
[----:B------:R-:W-:Y:S01]  /*2bf0*/  UIADD3 UR4, UR10, 0x1, -UR12 ;  /* 0x000000010a047890 */ /* 0x000fe2000fffe80c */
[----:B------:R-:W-:Y:S01]  /*2c00*/  LEA.HI R11, R91, R88, RZ, 0x2 ;  /* 0x000000585b0b7211 */ /* 0x000fe200078f10ff */
[----:B------:R-:W-:Y:S01]  /*2c10*/  ULDC UR5, c[0x0][0x324] ;  /* 0x0000c90000057ab9 */ /* 0x000fe20000000800 */
[----:B-1----:R-:W-:Y:S01]  /*2c20*/  SHF.R.S32.HI R7, RZ, 0x1f, R86 ;  /* 0x0000001fff077819 */ /* 0x002fe20000011456 */
[----:B------:R-:W-:Y:S01]  /*2c30*/  IMAD.IADD R0, R88, 0x1, -R89 ;  /* 0x0000000158007824 */ /* 0x000fe200078e0a59 */
[----:B------:R-:W-:Y:S01]  /*2c40*/  LOP3.LUT R11, R11, 0xfffffffc, RZ, 0xc0, !PT ;  /* 0xfffffffc0b0b7812 */ /* 0x000fe200078ec0ff */
[----:B------:R-:W0:Y:S01]  /*2c50*/  LDGDEPBAR ;  /* 0x00000000000079af */ /* 0x000e220000000000 */
[----:B------:R-:W-:-:S02]  /*2c60*/  LEA.HI R7, R7, R86, RZ, 0x3 ;  /* 0x0000005607077211 */ /* 0x000fc400078f18ff */
[----:B------:R-:W-:Y:S01]  /*2c70*/  SHF.R.S32.HI R5, RZ, 0x1f, R0 ;  /* 0x0000001fff057819 */ /* 0x000fe20000011400 */
[----:B------:R-:W-:Y:S01]  /*2c80*/  IMAD.IADD R88, R88, 0x1, -R11 ;  /* 0x0000000158587824 */ /* 0x000fe200078e0a0b */
[----:B------:R-:W-:Y:S02]  /*2c90*/  LOP3.LUT R7, R7, 0xffffff8, RZ, 0xc0, !PT ;  /* 0x0ffffff807077812 */ /* 0x000fe400078ec0ff */
[----:B------:R-:W-:Y:S02]  /*2ca0*/  LEA.HI R4, R5, R0, RZ, 0x2 ;  /* 0x0000000005047211 */ /* 0x000fe400078f10ff */
[----:B------:R-:W-:Y:S01]  /*2cb0*/  LEA.HI R5, R88, R88, RZ, 0x1 ;  /* 0x0000005858057211 */ /* 0x000fe200078f08ff */
[----:B------:R-:W-:Y:S01]  /*2cc0*/  IMAD.IADD R7, R86, 0x1, -R7 ;  /* 0x0000000156077824 */ /* 0x000fe200078e0a07 */
[----:B------:R-:W-:Y:S02]  /*2cd0*/  PLOP3.LUT P2, PT, PT, PT, UP2, 0x80, 0x0 ;  /* 0x000000000000781c */ /* 0x000fe40003f4f028 */
[----:B------:R-:W-:-:S02]  /*2ce0*/  LEA.HI.SX32 R6, R4, UR25, 0x1e ;  /* 0x0000001904067c11 */ /* 0x000fc4000f8ff2ff */
[----:B------:R-:W-:Y:S02]  /*2cf0*/  LOP3.LUT R5, R5, 0x1ffffffe, RZ, 0xc0, !PT ;  /* 0x1ffffffe05057812 */ /* 0x000fe400078ec0ff */
[----:B------:R-:W-:Y:S01]  /*2d00*/  PLOP3.LUT P0, PT, PT, PT, UP2, 0x80, 0x0 ;  /* 0x000000000000781c */ /* 0x000fe20003f0f028 */
[----:B------:R-:W-:Y:S02]  /*2d10*/  IMAD R6, R7, 0x10, R6 ;  /* 0x0000001007067824 */ /* 0x000fe400078e0206 */
[----:B------:R-:W-:-:S04]  /*2d20*/  IMAD.IADD R5, R88, 0x1, -R5 ;  /* 0x0000000158057824 */ /* 0x000fc800078e0a05 */
[----:B------:R-:W-:-:S04]  /*2d30*/  IMAD R203, R5, 0x8, R6 ;  /* 0x0000000805cb7824 */ /* 0x000fc800078e0206 */
[----:B------:R-:W-:-:S04]  /*2d40*/  @P2 IMAD.HI.U32 R5, R203, c[0x0][0x2c8], RZ ;  /* 0x0000b200cb052a27 */ /* 0x000fc800078e00ff */
[----:B------:R-:W-:Y:S01]  /*2d50*/  IMAD.MOV.U32 R20, RZ, RZ, R203 ;  /* 0x000000ffff147224 */ /* 0x000fe200078e00cb */
[----:B------:R-:W-:Y:S02]  /*2d60*/  @P0 SHF.R.U32.HI R20, RZ, c[0x0][0x2cc], R5 ;  /* 0x0000b300ff140a19 */ /* 0x000fe40000011605 */
[----:B------:R-:W-:Y:S01]  /*2d70*/  LOP3.LUT R5, R4, 0x7ffffffc, RZ, 0xc0, !PT ;  /* 0x7ffffffc04057812 */ /* 0x000fe200078ec0ff */
[----:B------:R-:W-:Y:S01]  /*2d80*/  IMAD.IADD R4, R87, 0x1, R84 ;  /* 0x0000000157047824 */ /* 0x000fe200078e0254 */
[----:B------:R-:W-:Y:S01]  /*2d90*/  PLOP3.LUT P0, PT, PT, PT, UP1, 0x40, 0x0 ;  /* 0x000000000000781c */ /* 0x000fe20003f0e818 */
[----:B------:R-:W1:Y:S02]  /*2da0*/  SHFL.IDX PT, R6, R20, RZ, 0x1c1f ;  /* 0x001c1fff14067589 */ /* 0x000e6400000e0000 */
[----:B------:R-:W-:Y:S02]  /*2db0*/  IMAD.IADD R204, R0, 0x1, -R5 ;  /* 0x0000000100cc7824 */ /* 0x000fe400078e0a05 */
[----:B------:R-:W-:Y:S01]  /*2dc0*/  IMAD.U32 R5, RZ, RZ, UR4 ;  /* 0x00000004ff057e24 */ /* 0x000fe2000f8e00ff */
[----:B------:R-:W-:Y:S01]  /*2dd0*/  ULDC UR4, c[0x0][0x1d0] ;  /* 0x0000740000047ab9 */ /* 0x000fe20000000800 */
[----:B------:R-:W-:Y:S01]  /*2de0*/  IMAD.SHL.U32 R204, R204, 0x2, RZ ;  /* 0x00000002cccc7824 */ /* 0x000fe200078e00ff */
[----:B------:R-:W-:-:S02]  /*2df0*/  UIMAD UR4, UR20, UR4, -UR12 ;  /* 0x00000004140472a4 */ /* 0x000fc4000f8e0a0c */
[----:B------:R-:W-:Y:S02]  /*2e00*/  ULOP3.LUT UR12, URZ, UR5, URZ, 0x33, !UPT ;  /* 0x000000053f0c7292 */ /* 0x000fe4000f8e333f */
[----:B------:R-:W-:Y:S02]  /*2e10*/  IADD3 R5, R5, -c[0x0][0x168], -R204 ;  /* 0x80005a0005057a10 */ /* 0x000fe40007ffe8cc */
[----:B------:R-:W-:Y:S02]  /*2e20*/  IADD3 R0, -R204, UR4, RZ ;  /* 0x00000004cc007c10 */ /* 0x000fe4000fffe1ff */
[C---:B------:R-:W-:Y:S02]  /*2e30*/  IADD3 R11, R5.reuse, c[0x0][0x328], RZ ;  /* 0x0000ca00050b7a10 */ /* 0x040fe40007ffe0ff */
[----:B------:R-:W-:-:S03]  /*2e40*/  IADD3 R5, R5, UR12, RZ ;  /* 0x0000000c05057c10 */ /* 0x000fc6000fffe0ff */
[--C-:B-1----:R-:W-:Y:S02]  /*2e50*/  IMAD.IADD R19, R11, 0x1, R6.reuse ;  /* 0x000000010b137824 */ /* 0x102fe400078e0206 */
[----:B------:R-:W-:-:S03]  /*2e60*/  IMAD.IADD R17, R5, 0x1, R6 ;  /* 0x0000000105117824 */ /* 0x000fc600078e0206 */
[----:B------:R-:W-:Y:S01]  /*2e70*/  IMNMX R19, R19, R0, PT ;  /* 0x0000000013137217 */ /* 0x000fe20003800200 */
[----:B------:R-:W-:Y:S05]  /*2e80*/  @P0 BRA `(.L_x_169) ;  /* 0x0000016000000947 */ /* 0x000fea0003800000 */
[----:B------:R-:W-:Y:S01]  /*2e90*/  IMAD.U32 R7, RZ, RZ, UR10 ;  /* 0x0000000aff077e24 */ /* 0x000fe2000f8e00ff */
[----:B------:R-:W-:Y:S04]  /*2ea0*/  BSSY B0, `(.L_x_170) ;  /* 0x000000f000007945 */ /* 0x000fe80003800000 */
[----:B------:R-:W-:-:S04]  /*2eb0*/  IADD3 R8, R7, -c[0x0][0x168], R6 ;  /* 0x80005a0007087a10 */ /* 0x000fc80007ffe006 */
[----:B------:R-:W-:-:S13]  /*2ec0*/  ISETP.GT.AND P0, PT, R8, -0x1, PT ;  /* 0xffffffff0800780c */ /* 0x000fda0003f04270 */
[----:B------:R-:W-:Y:S05]  /*2ed0*/  @P0 BRA `(.L_x_171) ;  /* 0x0000007000000947 */ /* 0x000fea0003800000 */
[----:B------:R-:W-:Y:S01]  /*2ee0*/  IMAD.MOV.U32 R6, RZ, RZ, c[0x0][0x32c] ;  /* 0x0000cb00ff067624 */ /* 0x000fe200078e00ff */
[----:B------:R-:W-:-:S04]  /*2ef0*/  LOP3.LUT R8, RZ, R8, RZ, 0x33, !PT ;  /* 0x00000008ff087212 */ /* 0x000fc800078e33ff */
[----:B------:R-:W-:-:S13]  /*2f00*/  ISETP.NE.AND P0, PT, R6, 0x1, PT ;  /* 0x000000010600780c */ /* 0x000fda0003f05270 */
[----:B------:R-:W-:-:S05]  /*2f10*/  @P0 IMAD.HI.U32 R6, R8, c[0x0][0x330], RZ ;  /* 0x0000cc0008060a27 */ /* 0x000fca00078e00ff */
[----:B------:R-:W-:-:S04]  /*2f20*/  @P0 SHF.R.U32.HI R8, RZ, c[0x0][0x334], R6 ;  /* 0x0000cd00ff080a19 */ /* 0x000fc80000011606 */
[----:B------:R-:W-:Y:S01]  /*2f30*/  LOP3.LUT R8, RZ, R8, RZ, 0x33, !PT ;  /* 0x00000008ff087212 */ /* 0x000fe200078e33ff */
[----:B------:R-:W-:Y:S05]  /*2f40*/  BRA `(.L_x_172) ;  /* 0x0000004000007947 */ /* 0x000fea0003800000 */
.L_x_171:
[----:B------:R-:W-:-:S04]  /*2f50*/  MOV R6, c[0x0][0x32c] ;  /* 0x0000cb0000067a02 */ /* 0x000fc80000000f00 */
[----:B------:R-:W-:-:S13]  /*2f60*/  ISETP.NE.AND P0, PT, R6, 0x1, PT ;  /* 0x000000010600780c */ /* 0x000fda0003f05270 */
[----:B------:R-:W-:-:S05]  /*2f70*/  @P0 IMAD.HI.U32 R6, R8, c[0x0][0x330], RZ ;  /* 0x0000cc0008060a27 */ /* 0x000fca00078e00ff */
[----:B------:R-:W-:Y:S02]  /*2f80*/  @P0 SHF.R.U32.HI R8, RZ, c[0x0][0x334], R6 ;  /* 0x0000cd00ff080a19 */ /* 0x000fe40000011606 */
.L_x_172:
[----:B------:R-:W-:Y:S05]  /*2f90*/  BSYNC B0 ;  /* 0x0000000000007941 */ /* 0x000fea0003800000 */
.L_x_170:
[----:B------:R-:W-:-:S04]  /*2fa0*/  IMAD R7, R8, c[0x0][0x32c], -R85 ;  /* 0x0000cb0008077a24 */ /* 0x000fc800078e0a55 */
[----:B------:R-:W-:-:S05]  /*2fb0*/  IMAD.IADD R8, R7, 0x1, -R204 ;  /* 0x0000000107087824 */ /* 0x000fca00078e0acc */
[----:B------:R-:W-:Y:S02]  /*2fc0*/  IADD3 R6, R8, c[0x0][0x32c], RZ ;  /* 0x0000cb0008067a10 */ /* 0x000fe40007ffe0ff */
[----:B------:R-:W-:Y:S02]  /*2fd0*/  IMNMX R17, R17, R8, !PT ;  /* 0x0000000811117217 */ /* 0x000fe40007800200 */
[----:B------:R-:W-:Y:S02]  /*2fe0*/  IMNMX R19, R19, R6, PT ;  /* 0x0000000613137217 */ /* 0x000fe40003800200 */
.L_x_169:
[----:B------:R-:W-:Y:S01]  /*2ff0*/  ISETP.LT.AND P2, PT, RZ, UR21, PT ;  /* 0x00000015ff007c0c */ /* 0x000fe2000bf41270 */
[----:B------:R-:W1:Y:S03]  /*3000*/  SHFL.IDX PT, R22, R20, 0x1, 0x1c1f ;  /* 0x003c1f0014167f89 */ /* 0x000e6600000e0000 */
[----:B------:R-:W-:-:S04]  /*3010*/  ISETP.GT.AND P0, PT, R17, RZ, P2 ;  /* 0x000000ff1100720c */ /* 0x000fc80001704270 */
[----:B------:R-:W-:-:S04]  /*3020*/  ISETP.LT.OR P0, PT, R19, 0x1, P0 ;  /* 0x000000011300780c */ /* 0x000fc80000701670 */
[----:B------:R-:W-:Y:S02]  /*3030*/  FSEL R7, R12, -INF , !P0 ;  /* 0xff8000000c077808 */ /* 0x000fe40004000000 */
[----:B------:R-:W-:-:S04]  /*3040*/  ISETP.GT.AND P0, PT, R17, 0x1, P2 ;  /* 0x000000011100780c */ /* 0x000fc80001704270 */
[----:B------:R-:W-:-:S04]  /*3050*/  ISETP.LT.OR P0, PT, R19, 0x2, P0 ;  /* 0x000000021300780c */ /* 0x000fc80000701670 */
[----:B------:R-:W-:Y:S02]  /*3060*/  FSEL R8, R13, -INF , !P0 ;  /* 0xff8000000d087808 */ /* 0x000fe40004000000 */
[----:B------:R-:W-:Y:S01]  /*3070*/  ISETP.GT.AND P0, PT, R17, 0x8, P2 ;  /* 0x000000081100780c */ /* 0x000fe20001704270 */
[--C-:B-1----:R-:W-:Y:S02]  /*3080*/  IMAD.IADD R11, R11, 0x1, R22.reuse ;  /* 0x000000010b0b7824 */ /* 0x102fe400078e0216 */
[----:B------:R-:W-:Y:S01]  /*3090*/  IMAD.IADD R20, R5, 0x1, R22 ;  /* 0x0000000105147824 */ /* 0x000fe200078e0216 */
[----:B------:R-:W-:Y:S02]  /*30a0*/  ISETP.LT.OR P0, PT, R19, 0x9, P0 ;  /* 0x000000091300780c */ /* 0x000fe40000701670 */
[----:B------:R-:W-:Y:S02]  /*30b0*/  IMNMX R0, R11, R0, PT ;  /* 0x000000000b007217 */ /* 0x000fe40003800200 */
[----:B------:R-:W-:-:S02]  /*30c0*/  FSEL R60, R60, -INF , !P0 ;  /* 0xff8000003c3c7808 */ /* 0x000fc40004000000 */
[----:B------:R-:W-:-:S04]  /*30d0*/  ISETP.GT.AND P0, PT, R17, 0x9, P2 ;  /* 0x000000091100780c */ /* 0x000fc80001704270 */
[----:B------:R-:W-:-:S04]  /*30e0*/  ISETP.LT.OR P0, PT, R19, 0xa, P0 ;  /* 0x0000000a1300780c */ /* 0x000fc80000701670 */
[----:B------:R-:W-:Y:S02]  /*30f0*/  FSEL R18, R61, -INF , !P0 ;  /* 0xff8000003d127808 */ /* 0x000fe40004000000 */
        /* <DEDUP_REMOVED lines=36> */
[----:B------:R-:W-:-:S13]  /*3340*/  PLOP3.LUT P0, PT, PT, PT, UP1, 0x40, 0x0 ;  /* 0x000000000000781c */ /* 0x000fda0003f0e818 */
        /* <DEDUP_REMOVED lines=13> */
.L_x_175:
[----:B------:R-:W-:-:S04]  /*3420*/  MOV R5, c[0x0][0x32c] ;  /* 0x0000cb0000057a02 */ /* 0x000fc80000000f00 */
[----:B------:R-:W-:-:S13]  /*3430*/  ISETP.NE.AND P0, PT, R5, 0x1, PT ;  /* 0x000000010500780c */ /* 0x000fda0003f05270 */
[----:B------:R-:W-:-:S05]  /*3440*/  @P0 IMAD.HI.U32 R5, R22, c[0x0][0x330], RZ ;  /* 0x0000cc0016050a27 */ /* 0x000fca00078e00ff */
[----:B------:R-:W-:Y:S02]  /*3450*/  @P0 SHF.R.U32.HI R22, RZ, c[0x0][0x334], R5 ;  /* 0x0000cd00ff160a19 */ /* 0x000fe40000011605 */
.L_x_176:
[----:B------:R-:W-:Y:S05]  /*3460*/  BSYNC B0 ;  /* 0x0000000000007941 */ /* 0x000fea0003800000 */
.L_x_174:
[----:B------:R-:W-:-:S04]  /*3470*/  IMAD R11, R22, c[0x0][0x32c], -R85 ;  /* 0x0000cb00160b7a24 */ /* 0x000fc800078e0a55 */
[----:B------:R-:W-:-:S05]  /*3480*/  IMAD.IADD R11, R11, 0x1, -R204 ;  /* 0x000000010b0b7824 */ /* 0x000fca00078e0acc */
[----:B------:R-:W-:Y:S02]  /*3490*/  IADD3 R5, R11, c[0x0][0x32c], RZ ;  /* 0x0000cb000b057a10 */ /* 0x000fe40007ffe0ff */
[----:B------:R-:W-:Y:S02]  /*34a0*/  IMNMX R20, R20, R11, !PT ;  /* 0x0000000b14147217 */ /* 0x000fe40007800200 */
[----:B------:R-:W-:Y:S02]  /*34b0*/  IMNMX R0, R0, R5, PT ;  /* 0x0000000500007217 */ /* 0x000fe40003800200 */
.L_x_173:
[----:B------:R-:W-:Y:S01]  /*34c0*/  ISETP.GT.AND P0, PT, R20, 0x1, P2 ;  /* 0x000000011400780c */ /* 0x000fe20001704270 */
[----:B------:R-:W-:Y:S01]  /*34d0*/  IMAD.SHL.U32 R195, R4, 0x2, RZ ;  /* 0x0000000204c37824 */ /* 0x000fe200078e00ff */
[----:B------:R-:W-:Y:S01]  /*34e0*/  FMNMX.FTZ R21, R7, R8, !PT ;  /* 0x0000000807157209 */ /* 0x000fe20007810000 */
[----:B------:R-:W-:Y:S01]  /*34f0*/  ULDC.64 UR4, c[0x0][0x2c8] ;  /* 0x0000b20000047ab9 */ /* 0x000fe20000000a00 */
[----:B------:R-:W-:Y:S01]  /*3500*/  ISETP.LT.OR P0, PT, R0, 0x2, P0 ;  /* 0x000000020000780c */ /* 0x000fe20000701670 */
[--C-:B------:R-:W-:Y:S01]  /*3510*/  IMAD R189, R3, 0x2, R195.reuse ;  /* 0x0000000203bd7824 */ /* 0x100fe200078e02c3 */
[----:B------:R-:W-:Y:S01]  /*3520*/  FMNMX.FTZ R21, R60, R21, !PT ;  /* 0x000000153c157209 */ /* 0x000fe20007810000 */
[----:B------:R-:W-:Y:S01]  /*3530*/  IMAD R190, R2, 0x2, R195 ;  /* 0x0000000202be7824 */ /* 0x000fe200078e02c3 */
[----:B------:R-:W-:Y:S01]  /*3540*/  FSEL R11, R15, -INF , !P0 ;  /* 0xff8000000f0b7808 */ /* 0x000fe20004000000 */
[----:B------:R-:W-:Y:S01]  /*3550*/  LDSM.16.MT88.4 R100, [R195+0x100] ;  /* 0x00010000c364783b */ /* 0x000fe20000004200 */
[----:B------:R-:W-:Y:S01]  /*3560*/  ISETP.GT.AND P0, PT, R20, 0x8, P2 ;  /* 0x000000081400780c */ /* 0x000fe20001704270 */
[----:B------:R-:W-:Y:S01]  /*3570*/  IMAD R188, R3, 0x2, R190 ;  /* 0x0000000203bc7824 */ /* 0x000fe200078e02be */
[----:B------:R-:W-:Y:S01]  /*3580*/  FMNMX.FTZ R21, R18, R21, !PT ;  /* 0x0000001512157209 */ /* 0x000fe20007810000 */
[----:B------:R-:W-:Y:S01]  /*3590*/  LDSM.16.MT88.4 R108, [R190+0x100] ;  /* 0x00010000be6c783b */ /* 0x000fe20000004200 */
[----:B------:R-:W-:Y:S01]  /*35a0*/  ISETP.LT.OR P0, PT, R0, 0x9, P0 ;  /* 0x000000090000780c */ /* 0x000fe20000701670 */
[----:B------:R-:W-:Y:S01]  /*35b0*/  UIMAD.WIDE.U32 UR26, UR25, UR4, URZ ;  /* 0x00000004191a72a5 */ /* 0x000fe2000f8e003f */
[----:B------:R-:W-:Y:S01]  /*35c0*/  FMNMX.FTZ R21, R16, R21, !PT ;  /* 0x0000001510157209 */ /* 0x000fe20007810000 */
[----:B------:R-:W-:Y:S01]  /*35d0*/  LDSM.16.MT88.4 R116, [R189+0x100] ;  /* 0x00010000bd74783b */ /* 0x000fe20000004200 */
[----:B------:R-:W-:Y:S01]  /*35e0*/  FSEL R5, R62, -INF , !P0 ;  /* 0xff8000003e057808 */ /* 0x000fe20004000000 */
[----:B------:R-:W-:Y:S01]  /*35f0*/  @UP2 USHF.R.U32.HI UR25, URZ, UR5, UR27 ;  /* 0x000000053f192299 */ /* 0x000fe2000801161b */
[----:B------:R-:W-:Y:S01]  /*3600*/  ISETP.GT.AND P0, PT, R20, 0x9, P2 ;  /* 0x000000091400780c */ /* 0x000fe20001704270 */
[----:B------:R-:W-:Y:S01]  /*3610*/  LDSM.16.MT88.4 R124, [R188+0x100] ;  /* 0x00010000bc7c783b */ /* 0x000fe20000004200 */
[----:B------:R-:W-:Y:S01]  /*3620*/  FMNMX.FTZ R21, R12, R21, !PT ;  /* 0x000000150c157209 */ /* 0x000fe20007810000 */
[----:B------:R-:W-:Y:S01]  /*3630*/  UIADD3 UR4, UR24, UR25, URZ ;  /* 0x0000001918047290 */ /* 0x000fe2000fffe03f */
[----:B------:R-:W-:Y:S01]  /*3640*/  ISETP.LT.OR P0, PT, R0, 0xa, P0 ;  /* 0x0000000a0000780c */ /* 0x000fe20000701670 */
[----:B------:R-:W-:Y:S01]  /*3650*/  LDSM.16.MT88.4 R64, [R188+0x2100] ;  /* 0x00210000bc40783b */ /* 0x000fe20000004200 */
[----:B------:R-:W-:Y:S01]  /*3660*/  FMNMX.FTZ R21, R10, R21, !PT ;  /* 0x000000150a157209 */ /* 0x000fe20007810000 */
[----:B------:R-:W-:Y:S01]  /*3670*/  ULDC UR25, c[0x0][0x328] ;  /* 0x0000ca0000197ab9 */ /* 0x000fe20000000800 */
[----:B------:R-:W-:Y:S01]  /*3680*/  FSEL R63, R63, -INF , !P0 ;  /* 0xff8000003f3f7808 */ /* 0x000fe20004000000 */
[----:B------:R-:W-:Y:S01]  /*3690*/  LDSM.16.MT88.4 R80, [R190+0x4100] ;  /* 0x00410000be50783b */ /* 0x000fe20000004200 */
[----:B------:R-:W-:Y:S01]  /*36a0*/  ISETP.GT.AND P0, PT, R20, 0x10, P2 ;  /* 0x000000101400780c */ /* 0x000fe20001704270 */
[----:B------:R-:W-:Y:S01]  /*36b0*/  UIADD3 UR21, UR21, -0x2, URZ ;  /* 0xfffffffe15157890 */ /* 0x000fe2000fffe03f */
[----:B------:R-:W-:Y:S01]  /*36c0*/  FMNMX.FTZ R21, R6, R21, !PT ;  /* 0x0000001506157209 */ /* 0x000fe20007810000 */
[----:B------:R-:W-:Y:S01]  /*36d0*/  LDSM.16.MT88.4 R88, [R189+0x4100] ;  /* 0x00410000bd58783b */ /* 0x000fe20000004200 */
[----:B------:R-:W-:Y:S01]  /*36e0*/  ISETP.LT.OR P0, PT, R0, 0x11, P0 ;  /* 0x000000110000780c */ /* 0x000fe20000701670 */
[----:B------:R-:W-:Y:S01]  /*36f0*/  UIADD3 UR25, UR4, UR25, URZ ;  /* 0x0000001904197290 */ /* 0x000fe2000fffe03f */
[----:B------:R-:W-:Y:S01]  /*3700*/  FMNMX.FTZ R21, R156, R21, !PT ;  /* 0x000000159c157209 */ /* 0x000fe20007810000 */
[----:B------:R-:W-:Y:S01]  /*3710*/  LDSM.16.MT88.4 R136, [R190+0x900] ;  /* 0x00090000be88783b */ /* 0x000fe20000004200 */
[----:B------:R-:W-:-:S02]  /*3720*/  FSEL R19, R58, -INF , !P0 ;  /* 0xff8000003a137808 */ /* 0x000fc40004000000 */
[----:B------:R-:W-:Y:S01]  /*3730*/  ISETP.GT.AND P0, PT, R20, 0x11, P2 ;  /* 0x000000111400780c */ /* 0x000fe20001704270 */
[----:B------:R-:W-:Y:S01]  /*3740*/  LDSM.16.MT88.4 R132, [R189+0x900] ;  /* 0x00090000bd84783b */ /* 0x000fe20000004200 */
[----:B------:R-:W-:Y:S02]  /*3750*/  FMNMX.FTZ R21, R164, R21, !PT ;  /* 0x00000015a4157209 */ /* 0x000fe40007810000 */
[----:B------:R-:W-:Y:S01]  /*3760*/  ISETP.LT.OR P0, PT, R0, 0x12, P0 ;  /* 0x000000120000780c */ /* 0x000fe20000701670 */
[----:B------:R-:W-:Y:S01]  /*3770*/  LDSM.16.MT88.4 R32, [R188+0x900] ;  /* 0x00090000bc20783b */ /* 0x000fe20000004200 */
[----:B------:R-:W-:Y:S02]  /*3780*/  FMNMX.FTZ R21, R162, R21, !PT ;  /* 0x00000015a2157209 */ /* 0x000fe40007810000 */
[----:B------:R-:W-:Y:S01]  /*3790*/  FSEL R17, R59, -INF , !P0 ;  /* 0xff8000003b117808 */ /* 0x000fe20004000000 */
[----:B------:R-:W-:Y:S01]  /*37a0*/  LDSM.16.MT88.4 R28, [R190+0x2900] ;  /* 0x00290000be1c783b */ /* 0x000fe20000004200 */
[----:B------:R-:W-:-:S02]  /*37b0*/  ISETP.GT.AND P0, PT, R20, 0x18, P2 ;  /* 0x000000181400780c */ /* 0x000fc40001704270 */
[----:B------:R-:W-:Y:S01]  /*37c0*/  FMNMX.FTZ R21, R158, R21, !PT ;  /* 0x000000159e157209 */ /* 0x000fe20007810000 */
[----:B------:R-:W-:Y:S01]  /*37d0*/  LDSM.16.MT88.4 R56, [R189+0x2100] ;  /* 0x00210000bd38783b */ /* 0x000fe20000004200 */
[----:B------:R-:W-:Y:S02]  /*37e0*/  ISETP.LT.OR P0, PT, R0, 0x19, P0 ;  /* 0x000000190000780c */ /* 0x000fe40000701670 */
[----:B------:R-:W-:Y:S02]  /*37f0*/  FMNMX.FTZ R21, R168, R21, !PT ;  /* 0x00000015a8157209 */ /* 0x000fe40007810000 */
[----:B------:R-:W-:Y:S02]  /*3800*/  FSEL R15, R54, -INF , !P0 ;  /* 0xff800000360f7808 */ /* 0x000fe40004000000 */
[----:B------:R-:W-:Y:S02]  /*3810*/  ISETP.GT.AND P0, PT, R20, 0x19, P2 ;  /* 0x000000191400780c */ /* 0x000fe40001704270 */
[----:B------:R-:W-:-:S02]  /*3820*/  FMNMX.FTZ R21, R166, R21, !PT ;  /* 0x00000015a6157209 */ /* 0x000fc40007810000 */
[----:B------:R-:W-:Y:S02]  /*3830*/  ISETP.LT.OR P0, PT, R0, 0x1a, P0 ;  /* 0x0000001a0000780c */ /* 0x000fe40000701670 */
[----:B------:R-:W-:Y:S02]  /*3840*/  FMNMX.FTZ R21, R142, R21, !PT ;  /* 0x000000158e157209 */ /* 0x000fe40007810000 */
[----:B------:R-:W-:Y:S02]  /*3850*/  FSEL R13, R55, -INF , !P0 ;  /* 0xff800000370d7808 */ /* 0x000fe40004000000 */
[----:B------:R-:W-:Y:S02]  /*3860*/  ISETP.GT.AND P0, PT, R20, 0x20, P2 ;  /* 0x000000201400780c */ /* 0x000fe40001704270 */
[----:B------:R-:W-:Y:S02]  /*3870*/  FMNMX.FTZ R22, R140, R21, !PT ;  /* 0x000000158c167209 */ /* 0x000fe40007810000 */
[----:B------:R-:W-:-:S03]  /*3880*/  ISETP.LT.OR P0, PT, R0, 0x21, P0 ;  /* 0x000000210000780c */ /* 0x000fc60000701670 */
[----:B------:R-:W1:Y:S01]  /*3890*/  SHFL.BFLY PT, R21, R22, 0x2, 0x1f ;  /* 0x0c401f0016157f89 */ /* 0x000e6200000e0000 */
[----:B------:R-:W-:Y:S02]  /*38a0*/  FSEL R173, R50, -INF , !P0 ;  /* 0xff80000032ad7808 */ /* 0x000fe40004000000 */
[----:B------:R-:W-:-:S04]  /*38b0*/  ISETP.GT.AND P0, PT, R20, 0x21, P2 ;  /* 0x000000211400780c */ /* 0x000fc80001704270 */
[----:B------:R-:W-:-:S04]  /*38c0*/  ISETP.LT.OR P0, PT, R0, 0x22, P0 ;  /* 0x000000220000780c */ /* 0x000fc80000701670 */
[----:B------:R-:W-:Y:S02]  /*38d0*/  FSEL R163, R51, -INF , !P0 ;  /* 0xff80000033a37808 */ /* 0x000fe40004000000 */
[----:B------:R-:W-:Y:S01]  /*38e0*/  ISETP.GT.AND P0, PT, R20, RZ, P2 ;  /* 0x000000ff1400720c */ /* 0x000fe20001704270 */
[----:B------:R-:W-:Y:S03]  /*38f0*/  LDSM.16.MT88.4 R48, [R190+0x2100] ;  /* 0x00210000be30783b */ /* 0x000fe60000004200 */
[----:B------:R-:W-:-:S04]  /*3900*/  ISETP.LT.OR P0, PT, R0, 0x1, P0 ;  /* 0x000000010000780c */ /* 0x000fc80000701670 */
[----:B------:R-:W-:Y:S02]  /*3910*/  FSEL R14, R14, -INF , !P0 ;  /* 0xff8000000e0e7808 */ /* 0x000fe40004000000 */
[----:B------:R-:W-:Y:S02]  /*3920*/  ISETP.GT.AND P0, PT, R20, 0x28, P2 ;  /* 0x000000281400780c */ /* 0x000fe40001704270 */
[----:B------:R-:W-:Y:S02]  /*3930*/  FMNMX.FTZ R24, R14, R11, !PT ;  /* 0x0000000b0e187209 */ /* 0x000fe40007810000 */
[----:B------:R-:W-:Y:S02]  /*3940*/  ISETP.LT.OR P0, PT, R0, 0x29, P0 ;  /* 0x000000290000780c */ /* 0x000fe40000701670 */
[----:B------:R-:W-:Y:S02]  /*3950*/  FMNMX.FTZ R24, R5, R24, !PT ;  /* 0x0000001805187209 */ /* 0x000fe40007810000 */
[----:B------:R-:W-:-:S02]  /*3960*/  FSEL R171, R70, -INF , !P0 ;  /* 0xff80000046ab7808 */ /* 0x000fc40004000000 */
[----:B------:R-:W-:Y:S02]  /*3970*/  FMNMX.FTZ R24, R63, R24, !PT ;  /* 0x000000183f187209 */ /* 0x000fe40007810000 */
        /* <DEDUP_REMOVED lines=11> */
[----:B------:R-:W-:Y:S02]  /*3a30*/  ISETP.GT.AND P0, PT, R20, 0x31, P2 ;  /* 0x000000311400780c */ /* 0x000fe40001704270 */
[----:B------:R-:W-:Y:S02]  /*3a40*/  FMNMX.FTZ R24, R163, R24, !PT ;  /* 0x00000018a3187209 */ /* 0x000fe40007810000 */
[----:B------:R-:W-:Y:S02]  /*3a50*/  ISETP.LT.OR P0, PT, R0, 0x32, P0 ;  /* 0x000000320000780c */ /* 0x000fe40000701670 */
[----:B------:R-:W-:Y:S02]  /*3a60*/  FMNMX.FTZ R24, R171, R24, !PT ;  /* 0x00000018ab187209 */ /* 0x000fe40007810000 */
[----:B------:R-:W-:Y:S02]  /*3a70*/  FSEL R143, R43, -INF , !P0 ;  /* 0xff8000002b8f7808 */ /* 0x000fe40004000000 */
[----:B------:R-:W-:Y:S01]  /*3a80*/  ISETP.GT.AND P0, PT, R20, 0x38, P2 ;  /* 0x000000381400780c */ /* 0x000fe20001704270 */
[----:B------:R-:W-:Y:S01]  /*3a90*/  LDSM.16.MT88.4 R40, [R195+0x2100] ;  /* 0x00210000c328783b */ /* 0x000fe20000004200 */
[----:B------:R-:W-:-:S02]  /*3aa0*/  FMNMX.FTZ R24, R165, R24, !PT ;  /* 0x00000018a5187209 */ /* 0x000fc40007810000 */
[----:B------:R-:W-:Y:S02]  /*3ab0*/  ISETP.GT.AND P2, PT, R20, 0x39, P2 ;  /* 0x000000391400780c */ /* 0x000fe40001744270 */
[C---:B------:R-:W-:Y:S02]  /*3ac0*/  ISETP.LT.OR P0, PT, R0.reuse, 0x39, P0 ;  /* 0x000000390000780c */ /* 0x040fe40000701670 */
[----:B------:R-:W-:Y:S02]  /*3ad0*/  FMNMX.FTZ R20, R167, R24, !PT ;  /* 0x00000018a7147209 */ /* 0x000fe40007810000 */
[----:B------:R-:W-:Y:S02]  /*3ae0*/  ISETP.LT.OR P2, PT, R0, 0x3a, P2 ;  /* 0x0000003a0000780c */ /* 0x000fe40001741670 */
[----:B------:R-:W-:Y:S02]  /*3af0*/  FSEL R141, R74, -INF , !P0 ;  /* 0xff8000004a8d7808 */ /* 0x000fe40004000000 */
[----:B------:R-:W-:-:S02]  /*3b00*/  FMNMX.FTZ R20, R143, R20, !PT ;  /* 0x000000148f147209 */ /* 0x000fc40007810000 */
[----:B------:R-:W-:Y:S02]  /*3b10*/  FSEL R161, R75, -INF , !P2 ;  /* 0xff8000004ba17808 */ /* 0x000fe40005000000 */
[----:B------:R-:W-:Y:S01]  /*3b20*/  FMNMX.FTZ R20, R141, R20, !PT ;  /* 0x000000148d147209 */ /* 0x000fe20007810000 */
[----:B------:R-:W-:Y:S01]  /*3b30*/  LDSM.16.MT88.4 R72, [R195+0x4100] ;  /* 0x00410000c348783b */ /* 0x000fe20000004200 */
[----:B-1----:R-:W-:Y:S02]  /*3b40*/  FMNMX.FTZ R25, R22, R21, !PT ;  /* 0x0000001516197209 */ /* 0x002fe40007810000 */
[----:B------:R-:W-:-:S03]  /*3b50*/  FMNMX.FTZ R23, R161, R20, !PT ;  /* 0x00000014a1177209 */ /* 0x000fc60007810000 */
[----:B------:R-:W1:Y:S04]  /*3b60*/  SHFL.BFLY PT, R0, R25, 0x1, 0x1f ;  /* 0x0c201f0019007f89 */ /* 0x000e6800000e0000 */
[----:B------:R-:W2:Y:S01]  /*3b70*/  SHFL.BFLY PT, R20, R23, 0x2, 0x1f ;  /* 0x0c401f0017147f89 */ /* 0x000ea200000e0000 */
[----:B-1----:R-:W-:-:S03]  /*3b80*/  FMNMX.FTZ R0, R25, R0, !PT ;  /* 0x0000000019007209 */ /* 0x002fc60007810000 */
[----:B------:R-:W-:Y:S01]  /*3b90*/  LDSM.16.MT88.4 R24, [R195+0x900] ;  /* 0x00090000c318783b */ /* 0x000fe20000004200 */
[----:B--2---:R-:W-:Y:S01]  /*3ba0*/  FMNMX.FTZ R21, R23, R20, !PT ;  /* 0x0000001417157209 */ /* 0x004fe20007810000 */
[C---:B------:R-:W-:Y:S01]  /*3bb0*/  FMUL.FTZ R169, R0.reuse, c[0x0][0x2d0] ;  /* 0x0000b40000a97a20 */ /* 0x040fe20000410000 */
[----:B------:R-:W-:-:S03]  /*3bc0*/  FSETP.NEU.FTZ.AND P0, PT, R0, -INF , PT ;  /* 0xff8000000000780b */ /* 0x000fc60003f1d000 */
[----:B------:R-:W1:Y:S01]  /*3bd0*/  SHFL.BFLY PT, R20, R21, 0x1, 0x1f ;  /* 0x0c201f0015147f89 */ /* 0x000e6200000e0000 */
[----:B------:R-:W-:-:S05]  /*3be0*/  FSEL R169, R169, RZ, P0 ;  /* 0x000000ffa9a97208 */ /* 0x000fca0000000000 */
[--C-:B------:R-:W-:Y:S02]  /*3bf0*/  FFMA.FTZ R154, R8, c[0x0][0x2d0], -R169.reuse ;  /* 0x0000b400089a7a23 */ /* 0x100fe400000108a9 */
[--C-:B------:R-:W-:Y:S02]  /*3c00*/  FFMA.FTZ R155, R7, c[0x0][0x2d0], -R169.reuse ;  /* 0x0000b400079b7a23 */ /* 0x100fe400000108a9 */
[--C-:B------:R-:W-:Y:S02]  /*3c10*/  FFMA.FTZ R153, R60, c[0x0][0x2d0], -R169.reuse ;  /* 0x0000b4003c997a23 */ /* 0x100fe400000108a9 */
[--C-:B------:R-:W-:Y:S01]  /*3c20*/  FFMA.FTZ R148, R18, c[0x0][0x2d0], -R169.reuse ;  /* 0x0000b40012947a23 */ /* 0x100fe200000108a9 */
[----:B------:R-:W-:Y:S01]  /*3c30*/  MUFU.EX2 R154, R154 ;  /* 0x0000009a009a7308 */ /* 0x000fe20000000800 */
[--C-:B------:R-:W-:Y:S02]  /*3c40*/  FFMA.FTZ R147, R12, c[0x0][0x2d0], -R169.reuse ;  /* 0x0000b4000c937a23 */ /* 0x100fe400000108a9 */
[----:B------:R-:W-:-:S02]  /*3c50*/  FFMA.FTZ R146, R10, c[0x0][0x2d0], -R169 ;  /* 0x0000b4000a927a23 */ /* 0x000fc400000108a9 */
[--C-:B------:R-:W-:Y:S02]  /*3c60*/  FFMA.FTZ R152, R16, c[0x0][0x2d0], -R169.reuse ;  /* 0x0000b40010987a23 */ /* 0x100fe400000108a9 */
[--C-:B------:R-:W-:Y:S01]  /*3c70*/  FFMA.FTZ R159, R164, c[0x0][0x2d0], -R169.reuse ;  /* 0x0000b400a49f7a23 */ /* 0x100fe200000108a9 */
[----:B------:R-:W2:Y:S01]  /*3c80*/  MUFU.EX2 R155, R155 ;  /* 0x0000009b009b7308 */ /* 0x000ea20000000800 */
[--C-:B------:R-:W-:Y:S01]  /*3c90*/  FFMA.FTZ R157, R162, c[0x0][0x2d0], -R169.reuse ;  /* 0x0000b400a29d7a23 */ /* 0x100fe200000108a9 */
[----:B-1----:R-:W-:Y:S01]  /*3ca0*/  FMNMX.FTZ R8, R21, R20, !PT ;  /* 0x0000001415087209 */ /* 0x002fe20007810000 */
[--C-:B------:R-:W-:Y:S01]  /*3cb0*/  FFMA.FTZ R156, R156, c[0x0][0x2d0], -R169.reuse ;  /* 0x0000b4009c9c7a23 */ /* 0x100fe200000108a9 */
[----:B------:R-:W-:Y:S01]  /*3cc0*/  LDSM.16.MT88.4 R20, [R189+0x2900] ;  /* 0x00290000bd14783b */ /* 0x000fe20000004200 */
[--C-:B------:R-:W-:Y:S01]  /*3cd0*/  FFMA.FTZ R158, R158, c[0x0][0x2d0], -R169.reuse ;  /* 0x0000b4009e9e7a23 */ /* 0x100fe200000108a9 */
[C---:B------:R-:W-:Y:S01]  /*3ce0*/  FSETP.NEU.FTZ.AND P0, PT, R8.reuse, -INF , PT ;  /* 0xff8000000800780b */ /* 0x040fe20003f1d000 */
[----:B------:R-:W-:Y:S01]  /*3cf0*/  FMUL.FTZ R160, R8, c[0x0][0x2d0] ;  /* 0x0000b40008a07a20 */ /* 0x000fe20000410000 */
[----:B------:R-:W-:Y:S01]  /*3d00*/  MUFU.EX2 R153, R153 ;  /* 0x0000009900997308 */ /* 0x000fe20000000800 */
[----:B------:R-:W-:-:S03]  /*3d10*/  FFMA.FTZ R168, R168, c[0x0][0x2d0], -R169 ;  /* 0x0000b400a8a87a23 */ /* 0x000fc600000108a9 */
[----:B------:R-:W-:Y:S02]  /*3d20*/  FSEL R160, R160, RZ, P0 ;  /* 0x000000ffa0a07208 */ /* 0x000fe40000000000 */
[----:B------:R-:W-:Y:S02]  /*3d30*/  PLOP3.LUT P0, PT, PT, PT, UP1, 0x40, 0x0 ;  /* 0x000000000000781c */ /* 0x000fe40003f0e818 */
[----:B------:R-:W1:Y:S01]  /*3d40*/  MUFU.EX2 R148, R148 ;  /* 0x0000009400947308 */ /* 0x000e620000000800 */
[--C-:B------:R-:W-:Y:S01]  /*3d50*/  FFMA.FTZ R149, R14, c[0x0][0x2d0], -R160.reuse ;  /* 0x0000b4000e957a23 */ /* 0x100fe200000108a0 */
[----:B--2---:R-:W-:Y:S01]  /*3d60*/  F2FP.PACK_AB R96, R154, R155 ;  /* 0x0000009b9a60723e */ /* 0x004fe200000000ff */
[--C-:B------:R-:W-:Y:S02]  /*3d70*/  FFMA.FTZ R150, R11, c[0x0][0x2d0], -R160.reuse ;  /* 0x0000b4000b967a23 */ /* 0x100fe400000108a0 */
[--C-:B------:R-:W-:Y:S02]  /*3d80*/  FFMA.FTZ R151, R5, c[0x0][0x2d0], -R160.reuse ;  /* 0x0000b40005977a23 */ /* 0x100fe400000108a0 */
[----:B------:R-:W-:Y:S01]  /*3d90*/  FFMA.FTZ R144, R63, c[0x0][0x2d0], -R160 ;  /* 0x0000b4003f907a23 */ /* 0x000fe200000108a0 */
[----:B------:R-:W-:Y:S01]  /*3da0*/  MUFU.EX2 R149, R149 ;  /* 0x0000009500957308 */ /* 0x000fe20000000800 */
[----:B------:R-:W-:-:S02]  /*3db0*/  FFMA.FTZ R11, R6, c[0x0][0x2d0], -R169 ;  /* 0x0000b400060b7a23 */ /* 0x000fc400000108a9 */
[----:B------:R-:W2:Y:S01]  /*3dc0*/  LDSM.16.MT88.4 R4, [R188+0x4100] ;  /* 0x00410000bc04783b */ /* 0x000ea20000004200 */
[--C-:B------:R-:W-:Y:S02]  /*3dd0*/  FFMA.FTZ R3, R15, c[0x0][0x2d0], -R160.reuse ;  /* 0x0000b4000f037a23 */ /* 0x100fe400000108a0 */
[--C-:B------:R-:W-:Y:S02]  /*3de0*/  FFMA.FTZ R2, R13, c[0x0][0x2d0], -R160.reuse ;  /* 0x0000b4000d027a23 */ /* 0x100fe400000108a0 */
[----:B------:R-:W3:Y:S01]  /*3df0*/  MUFU.EX2 R150, R150 ;  /* 0x0000009600967308 */ /* 0x000ee20000000800 */
[----:B------:R-:W4:Y:S01]  /*3e00*/  LDSM.16.MT88.4 R12, [R195+0x2900] ;  /* 0x00290000c30c783b */ /* 0x000f220000004200 */
[----:B-1----:R-:W-:Y:S01]  /*3e10*/  F2FP.PACK_AB R98, R148, R153 ;  /* 0x000000999462723e */ /* 0x002fe200000000ff */
[--C-:B------:R-:W-:Y:S02]  /*3e20*/  FFMA.FTZ R145, R19, c[0x0][0x2d0], -R160.reuse ;  /* 0x0000b40013917a23 */ /* 0x100fe400000108a0 */
[----:B------:R-:W-:-:S02]  /*3e30*/  FFMA.FTZ R10, R17, c[0x0][0x2d0], -R160 ;  /* 0x0000b400110a7a23 */ /* 0x000fc400000108a0 */
[----:B------:R-:W1:Y:S01]  /*3e40*/  LDSM.16.MT88.4 R16, [R188+0x2900] ;  /* 0x00290000bc10783b */ /* 0x000e620000004200 */
[----:B------:R-:W-:Y:S01]  /*3e50*/  MUFU.EX2 R151, R151 ;  /* 0x0000009700977308 */ /* 0x000fe20000000800 */
[--C-:B------:R-:W-:Y:S02]  /*3e60*/  FFMA.FTZ R162, R173, c[0x0][0x2d0], -R160.reuse ;  /* 0x0000b400ada27a23 */ /* 0x100fe400000108a0 */
[--C-:B------:R-:W-:Y:S02]  /*3e70*/  FFMA.FTZ R163, R163, c[0x0][0x2d0], -R160.reuse ;  /* 0x0000b400a3a37a23 */ /* 0x100fe400000108a0 */
[--C-:B------:R-:W-:Y:S02]  /*3e80*/  FFMA.FTZ R164, R171, c[0x0][0x2d0], -R160.reuse ;  /* 0x0000b400aba47a23 */ /* 0x100fe400000108a0 */
[----:B------:R-:W-:Y:S01]  /*3e90*/  FFMA.FTZ R165, R165, c[0x0][0x2d0], -R160 ;  /* 0x0000b400a5a57a23 */ /* 0x000fe200000108a0 */
[----:B------:R-:W5:Y:S01]  /*3ea0*/  MUFU.EX2 R144, R144 ;  /* 0x0000009000907308 */ /* 0x000f620000000800 */
[----:B---3--:R-:W-:Y:S01]  /*3eb0*/  F2FP.PACK_AB R97, R150, R149 ;  /* 0x000000959661723e */ /* 0x008fe200000000ff */
[----:B------:R-:W-:-:S02]  /*3ec0*/  FFMA.FTZ R171, R166, c[0x0][0x2d0], -R169 ;  /* 0x0000b400a6ab7a23 */ /* 0x000fc400000108a9 */
[--C-:B------:R-:W-:Y:S02]  /*3ed0*/  FFMA.FTZ R166, R142, c[0x0][0x2d0], -R169.reuse ;  /* 0x0000b4008ea67a23 */ /* 0x100fe400000108a9 */
[----:B------:R-:W-:Y:S02]  /*3ee0*/  FFMA.FTZ R169, R140, c[0x0][0x2d0], -R169 ;  /* 0x0000b4008ca97a23 */ /* 0x000fe400000108a9 */
[----:B------:R-:W-:Y:S01]  /*3ef0*/  MUFU.EX2 R152, R152 ;  /* 0x0000009800987308 */ /* 0x000fe20000000800 */
[--C-:B------:R-:W-:Y:S02]  /*3f00*/  FFMA.FTZ R167, R167, c[0x0][0x2d0], -R160.reuse ;  /* 0x0000b400a7a77a23 */ /* 0x100fe400000108a0 */
[--C-:B------:R-:W-:Y:S02]  /*3f10*/  FFMA.FTZ R170, R143, c[0x0][0x2d0], -R160.reuse ;  /* 0x0000b4008faa7a23 */ /* 0x100fe400000108a0 */
[--C-:B------:R-:W-:Y:S02]  /*3f20*/  FFMA.FTZ R172, R141, c[0x0][0x2d0], -R160.reuse ;  /* 0x0000b4008dac7a23 */ /* 0x100fe400000108a0 */
[----:B------:R-:W-:Y:S01]  /*3f30*/  FFMA.FTZ R207, R161, c[0x0][0x2d0], -R160 ;  /* 0x0000b400a1cf7a23 */ /* 0x000fe200000108a0 */
[----:B-----5:R-:W-:Y:S01]  /*3f40*/  F2FP.PACK_AB R99, R144, R151 ;  /* 0x000000979063723e */ /* 0x020fe200000000ff */
[----:B------:R-:W3:Y:S01]  /*3f50*/  MUFU.EX2 R147, R147 ;  /* 0x0000009300937308 */ /* 0x000ee20000000800 */
[----:B------:R-:W-:Y:S01]  /*3f60*/  FADD.FTZ R154, R155, R154 ;  /* 0x0000009a9b9a7221 */ /* 0x000fe20000010000 */
[----:B------:R-:W-:Y:S01]  /*3f70*/  LDSM.16.MT88.4 R140, [R190+0x1900] ;  /* 0x00190000be8c783b */ /* 0x000fe20000004200 */
[----:B------:R-:W-:-:S02]  /*3f80*/  FADD.FTZ R150, R149, R150 ;  /* 0x0000009695967221 */ /* 0x000fc40000010000 */
[----:B------:R-:W-:Y:S01]  /*3f90*/  FADD.FTZ R153, R153, R154 ;  /* 0x0000009a99997221 */ /* 0x000fe20000010000 */
[----:B------:R-:W-:Y:S01]  /*3fa0*/  HMMA.16816.F32 R36, R96, R40, RZ ;  /* 0x000000286024723c */ /* 0x000fe200000018ff */
[----:B------:R-:W-:Y:S01]  /*3fb0*/  FADD.FTZ R151, R151, R150 ;  /* 0x0000009697977221 */ /* 0x000fe20000010000 */
[----:B------:R-:W-:Y:S01]  /*3fc0*/  MUFU.EX2 R146, R146 ;  /* 0x0000009200927308 */ /* 0x000fe20000000800 */
[----:B------:R-:W-:Y:S02]  /*3fd0*/  FADD.FTZ R153, R148, R153 ;  /* 0x0000009994997221 */ /* 0x000fe40000010000 */
[----:B------:R-:W-:-:S03]  /*3fe0*/  FADD.FTZ R144, R144, R151 ;  /* 0x0000009790907221 */ /* 0x000fc60000010000 */
[C---:B------:R-:W-:Y:S02]  /*3ff0*/  HMMA.16816.F32 R52, R96.reuse, R56, RZ ;  /* 0x000000386034723c */ /* 0x040fe400000018ff */
[----:B------:R-:W-:Y:S06]  /*4000*/  MUFU.EX2 R11, R11 ;  /* 0x0000000b000b7308 */ /* 0x000fec0000000800 */
        /* <DEDUP_REMOVED lines=40> */
[C---:B--2---:R-:W-:Y:S07]  /*4290*/  HMMA.16816.F32 R92, R96.reuse, R4, RZ ;  /* 0x00000004605c723c */ /* 0x044fee00000018ff */
[----:B---3--:R-:W-:Y:S01]  /*42a0*/  F2FP.PACK_AB R4, R147, R152 ;  /* 0x000000989304723e */ /* 0x008fe200000000ff */
[----:B------:R-:W-:Y:S01]  /*42b0*/  HMMA.16816.F32 R96, R96, R6, RZ ;  /* 0x000000066060723c */ /* 0x000fe200000018ff */
[----:B-----5:R-:W-:Y:S01]  /*42c0*/  F2FP.PACK_AB R5, R10, R145 ;  /* 0x000000910a05723e */ /* 0x020fe200000000ff */
        /* <DEDUP_REMOVED lines=9> */
[----:B----4-:R-:W-:Y:S01]  /*4360*/  HMMA.16816.F32 R36, R4, R12, R36 ;  /* 0x0000000c0424723c */ /* 0x010fe20000001824 */
[----:B------:R-:W-:-:S07]  /*4370*/  FADD.FTZ R3, R2, R3 ;  /* 0x0000000302037221 */ /* 0x000fce0000010000 */
[C---:B------:R-:W-:Y:S01]  /*4380*/  HMMA.16816.F32 R40, R4.reuse, R14, R40 ;  /* 0x0000000e0428723c */ /* 0x040fe20000001828 */
[----:B------:R-:W1:Y:S07]  /*4390*/  LDSM.16.MT88.4 R12, [R190+0x4900] ;  /* 0x00490000be0c783b */ /* 0x000e6e0000004200 */
[C---:B------:R-:W-:Y:S08]  /*43a0*/  HMMA.16816.F32 R52, R4.reuse, R20, R52 ;  /* 0x000000140434723c */ /* 0x040ff00000001834 */
[C---:B------:R-:W-:Y:S01]  /*43b0*/  HMMA.16816.F32 R56, R4.reuse, R22, R56 ;  /* 0x000000160438723c */ /* 0x040fe20000001838 */
[----:B------:R-:W2:Y:S07]  /*43c0*/  LDSM.16.MT88.4 R20, [R189+0x4900] ;  /* 0x00490000bd14783b */ /* 0x000eae0000004200 */
[C---:B------:R-:W-:Y:S08]  /*43d0*/  HMMA.16816.F32 R128, R4.reuse, R24, R128 ;  /* 0x000000180480723c */ /* 0x040ff00000001880 */
        /* <DEDUP_REMOVED lines=80> */
[C---:B------:R-:W-:Y:S01]  /*48e0*/  F2FP.PACK_AB R5, R170.reuse, R167 ;  /* 0x000000a7aa05723e */ /* 0x040fe200000000ff */
        /* <DEDUP_REMOVED lines=36> */
[----:B------:R-:W-:Y:S01]  /*4b30*/  ISETP.LT.AND P0, PT, RZ, UR4, PT ;  /* 0x00000004ff007c0c */ /* 0x000fe2000bf01270 */
[----:B------:R-:W-:-:S02]  /*4b40*/  UIADD3 UR26, UR4, -0x1, URZ ;  /* 0xffffffff041a7890 */ /* 0x000fc4000fffe03f */
[----:B------:R-:W-:-:S10]  /*4b50*/  ULDC UR24, c[0x0][0x32c] ;  /* 0x0000cb0000187ab9 */ /* 0x000fd40000000800 */
[----:B------:R-:W-:Y:S05]  /*4b60*/  @P0 BRA `(.L_x_178) ;  /* 0x0000008000000947 */ /* 0x000fea0003800000 */
[----:B------:R-:W-:Y:S02]  /*4b70*/  UISETP.NE.AND UP0, UPT, UR24, 0x1, UPT ;  /* 0x000000011800788c */ /* 0x000fe4000bf05270 */
[----:B------:R-:W-:-:S03]  /*4b80*/  UIADD3 UR26, -UR4, URZ, URZ ;  /* 0x0000003f041a7290 */ /* 0x000fc6000fffe13f */
[----:B------:R-:W-:Y:S02]  /*4b90*/  ULDC.64 UR4, c[0x0][0x330] ;  /* 0x0000cc0000047ab9 */ /* 0x000fe40000000a00 */
[----:B------:R-:W-:-:S07]  /*4ba0*/  UIMAD.WIDE.U32 UR28, UR26, UR4, URZ ;  /* 0x000000041a1c72a5 */ /* 0x000fce000f8e003f */
[----:B------:R-:W-:Y:S02]  /*4bb0*/  @UP0 UMOV UR27, UR29 ;  /* 0x0000001d001b0c82 */ /* 0x000fe40008000000 */
[----:B------:R-:W-:-:S04]  /*4bc0*/  @UP0 USHF.R.U32.HI UR26, URZ, UR5, UR27 ;  /* 0x000000053f1a0299 */ /* 0x000fc8000801161b */
[----:B------:R-:W-:Y:S01]  /*4bd0*/  ULOP3.LUT UR26, URZ, UR26, URZ, 0x33, !UPT ;  /* 0x0000001a3f1a7292 */ /* 0x000fe2000f8e333f */
[----:B------:R-:W-:Y:S05]  /*4be0*/  BRA `(.L_x_179) ;  /* 0x0000005000007947 */ /* 0x000fea0003800000 */
.L_x_178:
[----:B------:R-:W-:Y:S02]  /*4bf0*/  UISETP.NE.AND UP0, UPT, UR24, 0x1, UPT ;  /* 0x000000011800788c */ /* 0x000fe4000bf05270 */
[----:B------:R-:W-:Y:S02]  /*4c00*/  ULDC.64 UR4, c[0x0][0x330] ;  /* 0x0000cc0000047ab9 */ /* 0x000fe40000000a00 */
[----:B------:R-:W-:-:S07]  /*4c10*/  UIMAD.WIDE.U32 UR28, UR26, UR4, URZ ;  /* 0x000000041a1c72a5 */ /* 0x000fce000f8e003f */
[----:B------:R-:W-:Y:S02]  /*4c20*/  @UP0 UMOV UR27, UR29 ;  /* 0x0000001d001b0c82 */ /* 0x000fe40008000000 */
[----:B------:R-:W-:Y:S02]  /*4c30*/  @UP0 USHF.R.U32.HI UR26, URZ, UR5, UR27 ;  /* 0x000000053f1a0299 */ /* 0x000fe4000801161b */
.L_x_179:
[----:B------:R-:W-:Y:S02]  /*4c40*/  ULDC UR4, c[0x0][0x32c] ;  /* 0x0000cb0000047ab9 */ /* 0x000fe40000000800 */
[----:B------:R-:W-:-:S04]  /*4c50*/  UIMAD UR4, UR26, UR24, UR4 ;  /* 0x000000181a0472a4 */ /* 0x000fc8000f8e0204 */
[----:B------:R-:W-:-:S04]  /*4c60*/  UISETP.LT.AND UP0, UPT, UR25, UR4, UPT ;  /* 0x000000041900728c */ /* 0x000fc8000bf01270 */
[----:B------:R-:W-:-:S04]  /*4c70*/  USEL UR25, UR25, UR4, UP0 ;  /* 0x0000000419197287 */ /* 0x000fc80008000000 */
.L_x_177:
[----:B------:R-:W-:-:S04]  /*4c80*/  USHF.R.S32.HI UR4, URZ, 0x1f, UR25 ;  /* 0x0000001f3f047899 */ /* 0x000fc80008011419 */
[----:B------:R-:W-:-:S04]  /*4c90*/  ULEA.HI UR4, UR4, UR25, URZ, 0x6 ;  /* 0x0000001904047291 */ /* 0x000fc8000f8f303f */
[----:B------:R-:W-:-:S04]  /*4ca0*/  USHF.R.S32.HI UR4, URZ, 0x6, UR4 ;  /* 0x000000063f047899 */ /* 0x000fc80008011404 */
[----:B------:R-:W-:-:S04]  /*4cb0*/  UISETP.LT.AND UP0, UPT, UR7, UR4, UPT ;  /* 0x000000040700728c */ /* 0x000fc8000bf01270 */
[----:B------:R-:W-:-:S04]  /*4cc0*/  USEL UR4, UR7, UR4, !UP0 ;  /* 0x0000000407047287 */ /* 0x000fc8000c000000 */
[----:B------:R-:W-:-:S06]  /*4cd0*/  UISETP.GE.AND UP0, UPT, UR21, UR4, UPT ;  /* 0x000000041500728c */ /* 0x000fcc000bf06270 */
[----:B------:R-:W-:-:S13]  /*4ce0*/  PLOP3.LUT P0, PT, PT, PT, UP0, 0x40, 0x0 ;  /* 0x000000000000781c */ /* 0x000fda0003f0e808 */
[----:B------:R-:W-:Y:S05]  /*4cf0*/  @P0 BRA `(.L_x_180) ;  /* 0x000037c000000947 */ /* 0x000fea0003800000 */
[C---:B------:R-:W-:Y:S01]  /*4d00*/  SHF.L.U64.HI R216, R210.reuse, 0x1, R9 ;  /* 0x00000001d2d87819 */ /* 0x040fe20000010209 */
[----:B------:R-:W-:Y:S01]  /*4d10*/  IMAD.MOV.U32 R2, RZ, RZ, R8 ;  /* 0x000000ffff027224 */ /* 0x000fe200078e0008 */
[----:B------:R-:W-:Y:S01]  /*4d20*/  SHF.L.U32 R215, R210, 0x1, RZ ;  /* 0x00000001d2d77819 */ /* 0x000fe200000006ff */
[----:B------:R-:W-:Y:S01]  /*4d30*/  IMAD.MOV.U32 R3, RZ, RZ, R0 ;  /* 0x000000ffff037224 */ /* 0x000fe200078e0000 */
[C---:B------:R-:W-:Y:S01]  /*4d40*/  SHF.L.U64.HI R214, R209.reuse, 0x1, R212 ;  /* 0x00000001d1d67819 */ /* 0x040fe200000102d4 */
[----:B------:R-:W-:Y:S01]  /*4d50*/  IMAD.SHL.U32 R175, R209, 0x2, RZ ;  /* 0x00000002d1af7824 */ /* 0x000fe200078e00ff */
[----:B------:R-:W-:Y:S02]  /*4d60*/  SEL R174, RZ, 0x10, P5 ;  /* 0x00000010ffae7807 */ /* 0x000fe40002800000 */
[C---:B------:R-:W-:Y:S02]  /*4d70*/  SHF.L.U64.HI R173, R208.reuse, 0x1, R211 ;  /* 0x00000001d0ad7819 */ /* 0x040fe400000102d3 */
[----:B------:R-:W-:-:S02]  /*4d80*/  SHF.L.U32 R172, R208, 0x1, RZ ;  /* 0x00000001d0ac7819 */ /* 0x000fc400000006ff */
.L_x_191:
[----:B------:R-:W-:Y:S04]  /*4d90*/  DEPBAR.LE SB0, 0x0 ;  /* 0x000080000000791a */ /* 0x000fe80000000000 */
[----:B------:R-:W-:Y:S01]  /*4da0*/  BAR.SYNC.DEFER_BLOCKING 0x0 ;  /* 0x0000000000007b1d */ /* 0x000fe20000010000 */
[----:B------:R-:W-:Y:S06]  /*4db0*/  UISETP.GT.AND UP0, UPT, UR7, UR21, UPT ;  /* 0x000000150700728c */ /* 0x000fec000bf04270 */
[----:B------:R-:W-:Y:S01]  /*4dc0*/  PLOP3.LUT P0, PT, PT, PT, UP0, 0x80, 0x0 ;  /* 0x000000000000781c */ /* 0x000fe20003f0f008 */
[----:B------:R1:W2:Y:S04]  /*4dd0*/  LDSM.16.M88.4 R132, [R198+0xc100] ;  /* 0x00c10000c684783b */ /* 0x0002a80000000200 */
[----:B------:R1:W3:Y:S04]  /*4de0*/  LDSM.16.M88.4 R136, [R197+0x6100] ;  /* 0x00610000c588783b */ /* 0x0002e80000000200 */
[----:B------:R1:W4:Y:S04]  /*4df0*/  LDSM.16.M88.4 R140, [R197+0x6900] ;  /* 0x00690000c58c783b */ /* 0x0003280000000200 */
[----:B------:R1:W1:Y:S04]  /*4e00*/  LDSM.16.M88.4 R144, [R197+0x7100] ;  /* 0x00710000c590783b */ /* 0x0002680000000200 */
[----:B------:R1:W1:Y:S04]  /*4e10*/  LDSM.16.M88.4 R148, [R197+0x7900] ;  /* 0x00790000c594783b */ /* 0x0002680000000200 */
[----:B------:R1:W1:Y:S04]  /*4e20*/  LDSM.16.M88.4 R152, [R194+0xc100] ;  /* 0x00c10000c298783b */ /* 0x0002680000000200 */
[----:B------:R1:W1:Y:S04]  /*4e30*/  LDSM.16.M88.4 R156, [R196] ;  /* 0x00000000c49c783b */ /* 0x0002680000000200 */
[----:B------:R1:W1:Y:S04]  /*4e40*/  LDSM.16.M88.4 R160, [R187] ;  /* 0x00000000bba0783b */ /* 0x0002680000000200 */
[----:B------:R1:W1:Y:S04]  /*4e50*/  LDSM.16.M88.4 R164, [R186] ;  /* 0x00000000baa4783b */ /* 0x0002680000000200 */
[----:B------:R1:W1:Y:S01]  /*4e60*/  LDSM.16.M88.4 R168, [R185] ;  /* 0x00000000b9a8783b */ /* 0x0002620000000200 */
[----:B------:R-:W-:-:S05]  /*4e70*/  @P0 BRA `(.L_x_181) ;  /* 0x0000029000000947 */ /* 0x000fca0003800000 */
[----:B------:R-:W-:Y:S01]  /*4e80*/  SHF.R.S32.HI R5, RZ, 0x1f, R200 ;  /* 0x0000001fff057819 */ /* 0x000fe200000114c8 */
[----:B------:R-:W-:Y:S01]  /*4e90*/  IMAD.WIDE.U32 R8, R200, c[0x0][0x208], RZ ;  /* 0x00008200c8087a25 */ /* 0x000fe200078e00ff */
[----:B------:R-:W-:Y:S02]  /*4ea0*/  SHF.R.S32.HI R4, RZ, 0x1f, R199 ;  /* 0x0000001fff047819 */ /* 0x000fe400000114c7 */
[----:B------:R-:W-:Y:S01]  /*4eb0*/  IADD3 R10, -R174, 0x10, RZ ;  /* 0x00000010ae0a7810 */ /* 0x000fe20007ffe1ff */
[----:B------:R-:W-:Y:S02]  /*4ec0*/  IMAD R5, R5, c[0x0][0x208], RZ ;  /* 0x0000820005057a24 */ /* 0x000fe400078e02ff */
[----:B------:R-:W-:Y:S01]  /*4ed0*/  IMAD R4, R4, c[0x0][0x218], RZ ;  /* 0x0000860004047a24 */ /* 0x000fe200078e02ff */
[----:B------:R-:W-:Y:S01]  /*4ee0*/  LOP3.LUT R10, R10, 0xf, RZ, 0xc0, !PT ;  /* 0x0000000f0a0a7812 */ /* 0x000fe200078ec0ff */
[----:B------:R-:W-:Y:S02]  /*4ef0*/  IMAD R5, R200, c[0x0][0x20c], R5 ;  /* 0x00008300c8057a24 */ /* 0x000fe400078e0205 */
[----:B------:R-:W-:Y:S02]  /*4f00*/  IMAD R4, R199, c[0x0][0x21c], R4 ;  /* 0x00008700c7047a24 */ /* 0x000fe400078e0204 */
[----:B------:R-:W-:Y:S04]  /*4f10*/  IMAD.IADD R9, R9, 0x1, R5 ;  /* 0x0000000109097824 */ /* 0x000fe800078e0205 */
[----:B------:R-:W-:Y:S05]  /*4f20*/  IMAD.WIDE.U32 R8, R199, c[0x0][0x218], R8 ;  /* 0x00008600c7087a25 */ /* 0x000fea00078e0008 */
[----:B------:R-:W-:Y:S04]  /*4f30*/  IADD3 R0, P0, R8, UR16, RZ ;  /* 0x0000001008007c10 */ /* 0x000fe8000ff1e0ff */
[----:B------:R-:W-:Y:S02]  /*4f40*/  IADD3.X R9, R9, UR9, R4, P0, !PT ;  /* 0x0000000909097c10 */ /* 0x000fe400087fe404 */
[C---:B------:R-:W-:Y:S04]  /*4f50*/  LEA R12, P0, R0.reuse, c[0x0][0x1f8], 0x1 ;  /* 0x00007e00000c7a11 */ /* 0x040fe800078008ff */
[----:B------:R-:W-:Y:S01]  /*4f60*/  LEA.HI.X R6, R0, c[0x0][0x1fc], R9, 0x1, P0 ;  /* 0x00007f0000067a11 */ /* 0x000fe200000f0c09 */
[----:B------:R-:W-:Y:S01]  /*4f70*/  SHFL.IDX PT, R4, R12, RZ, 0x181f ;  /* 0x00181fff0c047589 */ /* 0x000fe200000e0000 */
[----:B------:R-:W-:Y:S03]  /*4f80*/  IADD3 R9, -R213, 0x10, RZ ;  /* 0x00000010d5097810 */ /* 0x000fe60007ffe1ff */
[----:B------:R-:W5:Y:S01]  /*4f90*/  SHFL.IDX PT, R0, R12, 0x1, 0x181f ;  /* 0x00381f000c007f89 */ /* 0x000f6200000e0000 */
[----:B------:R-:W-:Y:S03]  /*4fa0*/  LOP3.LUT R9, R9, 0xf, RZ, 0xc0, !PT ;  /* 0x0000000f09097812 */ /* 0x000fe600078ec0ff */
[----:B------:R-:W4:Y:S04]  /*4fb0*/  SHFL.IDX PT, R5, R6, 0x1, 0x181f ;  /* 0x00381f0006057f89 */ /* 0x000f2800000e0000 */
[----:B------:R-:W3:Y:S01]  /*4fc0*/  SHFL.IDX PT, R7, R6, RZ, 0x181f ;  /* 0x00181fff06077589 */ /* 0x000ee200000e0000 */
[-C--:B-----5:R-:W-:Y:S04]  /*4fd0*/  IADD3 R10, P2, P0, R10, R0.reuse, R175 ;  /* 0x000000000a0a7210 */ /* 0x0a0fe8000785e0af */
[-C--:B----4-:R-:W-:Y:S02]  /*4fe0*/  IADD3.X R11, RZ, R5.reuse, R214, P2, P0 ;  /* 0x00000005ff0b7210 */ /* 0x090fe400017e04d6 */
[----:B------:R-:W-:Y:S04]  /*4ff0*/  IADD3 R8, P2, P0, R9, R0, R172 ;  /* 0x0000000009087210 */ /* 0x000fe8000785e0ac */
[--C-:B------:R-:W-:Y:S02]  /*5000*/  IADD3.X R9, RZ, R5, R173.reuse, P2, P0 ;  /* 0x00000005ff097210 */ /* 0x100fe400017e04ad */
[C---:B------:R-:W-:Y:S02]  /*5010*/  IADD3 R14, P2, R4.reuse, R215, RZ ;  /* 0x000000d7040e7210 */ /* 0x040fe40007f5e0ff */
[C---:B------:R-:W-:Y:S03]  /*5020*/  IADD3 R12, P0, R4.reuse, R175, RZ ;  /* 0x000000af040c7210 */ /* 0x040fe60007f1e0ff */
[C---:B---3--:R-:W-:Y:S01]  /*5030*/  IMAD.X R15, R7.reuse, 0x1, R216, P2 ;  /* 0x00000001070f7824 */ /* 0x048fe200010e06d8 */
[----:B------:R-:W-:Y:S01]  /*5040*/  IADD3 R6, P2, R4, R172, RZ ;  /* 0x000000ac04067210 */ /* 0x000fe20007f5e0ff */
[C---:B------:R-:W-:Y:S01]  /*5050*/  IMAD.X R13, R7.reuse, 0x1, R214, P0 ;  /* 0x00000001070d7824 */ /* 0x040fe200000e06d6 */
[----:B------:R-:W-:Y:S02]  /*5060*/  IADD3 R4, P0, R0, R215, RZ ;  /* 0x000000d700047210 */ /* 0x000fe40007f1e0ff */
[----:B------:R3:W-:Y:S01]  /*5070*/  LDGSTS.E.BYPASS.LTC128B.128 [R205], [R14.64], !P6 ;  /* 0x000000000ecd7fae */ /* 0x0007e2000f101d56 */
[----:B------:R-:W-:Y:S01]  /*5080*/  IMAD.X R7, R7, 0x1, R173, P2 ;  /* 0x0000000107077824 */ /* 0x000fe200010e06ad */
[----:B------:R-:W-:Y:S01]  /*5090*/  ISETP.NE.U32.AND P2, PT, R174, RZ, PT ;  /* 0x000000ffae00720c */ /* 0x000fe20003f45070 */
[----:B------:R-:W-:Y:S01]  /*50a0*/  IMAD.X R5, R5, 0x1, R216, P0 ;  /* 0x0000000105057824 */ /* 0x000fe200000e06d8 */
[----:B------:R3:W-:Y:S01]  /*50b0*/  LDGSTS.E.BYPASS.LTC128B.128 [R205+0x2000], [R12.64], !P5 ;  /* 0x020000000ccd7fae */ /* 0x0007e2000e901d56 */
[----:B------:R-:W-:Y:S03]  /*50c0*/  ISETP.NE.U32.AND P0, PT, R213, RZ, PT ;  /* 0x000000ffd500720c */ /* 0x000fe60003f05070 */
[----:B------:R3:W-:Y:S04]  /*50d0*/  LDGSTS.E.BYPASS.LTC128B.128 [R205+0x4000], [R6.64], !P4 ;  /* 0x0400000006cd7fae */ /* 0x0007e8000e101d56 */
[----:B------:R3:W-:Y:S04]  /*50e0*/  LDGSTS.E.BYPASS.LTC128B.128 [R205+0x1000], [R4.64], !P6 ;  /* 0x0100000004cd7fae */ /* 0x0007e8000f101d56 */
[----:B------:R3:W-:Y:S04]  /*50f0*/  LDGSTS.E.BYPASS.LTC128B.128.ZFILL [R205+0x3000], [R10.64], P2 ;  /* 0x030000000acd7fae */ /* 0x0007e80009141d56 */
[----:B------:R3:W-:Y:S02]  /*5100*/  LDGSTS.E.BYPASS.LTC128B.128.ZFILL [R205+0x5000], [R8.64], P0 ;  /* 0x0500000008cd7fae */ /* 0x0007e40008141d56 */
.L_x_181:
[C---:B--23--:R-:W-:Y:S01]  /*5110*/  HMMA.16816.F32 R4, R132.reuse, R136, RZ ;  /* 0x000000888404723c */ /* 0x04cfe200000018ff */
[----:B------:R-:W0:Y:S01]  /*5120*/  LDGDEPBAR ;  /* 0x00000000000079af */ /* 0x000e220000000000 */
[----:B------:R-:W-:Y:S06]  /*5130*/  UISETP.GT.AND UP0, UPT, UR21, UR7, UPT ;  /* 0x000000071500728c */ /* 0x000fec000bf04270 */
[C---:B------:R-:W-:Y:S01]  /*5140*/  HMMA.16816.F32 R8, R132.reuse, R138, RZ ;  /* 0x0000008a8408723c */ /* 0x040fe200000018ff */
[----:B------:R-:W-:Y:S01]  /*5150*/  LDSM.16.M88.4 R136, [R193+0xc100] ;  /* 0x00c10000c188783b */ /* 0x000fe20000000200 */
[----:B------:R-:W-:Y:S06]  /*5160*/  PLOP3.LUT P0, PT, PT, PT, UP0, 0x40, 0x0 ;  /* 0x000000000000781c */ /* 0x000fec0003f0e808 */
[C---:B----4-:R-:W-:Y:S08]  /*5170*/  HMMA.16816.F32 R12, R132.reuse, R140, RZ ;  /* 0x0000008c840c723c */ /* 0x050ff000000018ff */
[C---:B------:R-:W-:Y:S01]  /*5180*/  HMMA.16816.F32 R16, R132.reuse, R142, RZ ;  /* 0x0000008e8410723c */ /* 0x040fe200000018ff */
[----:B------:R-:W2:Y:S07]  /*5190*/  LDSM.16.M88.4 R140, [R192+0x6100] ;  /* 0x00610000c08c783b */ /* 0x000eae0000000200 */
[C---:B-1----:R-:W-:Y:S08]  /*51a0*/  HMMA.16816.F32 R20, R132.reuse, R144, RZ ;  /* 0x000000908414723c */ /* 0x042ff000000018ff */
[C---:B------:R-:W-:Y:S01]  /*51b0*/  HMMA.16816.F32 R24, R132.reuse, R146, RZ ;  /* 0x000000928418723c */ /* 0x040fe200000018ff */
[----:B------:R-:W1:Y:S07]  /*51c0*/  LDSM.16.M88.4 R144, [R192+0x6900] ;  /* 0x00690000c090783b */ /* 0x000e6e0000000200 */
[C---:B------:R-:W-:Y:S08]  /*51d0*/  HMMA.16816.F32 R28, R132.reuse, R148, RZ ;  /* 0x00000094841c723c */ /* 0x040ff000000018ff */
[----:B------:R-:W-:Y:S01]  /*51e0*/  HMMA.16816.F32 R32, R132, R150, RZ ;  /* 0x000000968420723c */ /* 0x000fe200000018ff */
[----:B------:R-:W3:Y:S06]  /*51f0*/  LDSM.16.M88.4 R132, [R192+0x7100] ;  /* 0x00710000c084783b */ /* 0x000eec0000000200 */
[----:B------:R-:W4:Y:S01]  /*5200*/  LDSM.16.M88.4 R148, [R192+0x7900] ;  /* 0x00790000c094783b */ /* 0x000f220000000200 */
[C---:B------:R-:W-:Y:S08]  /*5210*/  HMMA.16816.F32 R4, R152.reuse, R156, R4 ;  /* 0x0000009c9804723c */ /* 0x040ff00000001804 */
[C---:B------:R-:W-:Y:S01]  /*5220*/  HMMA.16816.F32 R8, R152.reuse, R158, R8 ;  /* 0x0000009e9808723c */ /* 0x040fe20000001808 */
[----:B------:R-:W-:Y:S07]  /*5230*/  LDSM.16.M88.4 R156, [R191+0xc100] ;  /* 0x00c10000bf9c783b */ /* 0x000fee0000000200 */
[C---:B------:R-:W-:Y:S08]  /*5240*/  HMMA.16816.F32 R12, R152.reuse, R160, R12 ;  /* 0x000000a0980c723c */ /* 0x040ff0000000180c */
[C---:B------:R-:W-:Y:S01]  /*5250*/  HMMA.16816.F32 R16, R152.reuse, R162, R16 ;  /* 0x000000a29810723c */ /* 0x040fe20000001810 */
[----:B------:R-:W5:Y:S07]  /*5260*/  LDSM.16.M88.4 R160, [R184] ;  /* 0x00000000b8a0783b */ /* 0x000f6e0000000200 */
[C---:B------:R-:W-:Y:S08]  /*5270*/  HMMA.16816.F32 R20, R152.reuse, R164, R20 ;  /* 0x000000a49814723c */ /* 0x040ff00000001814 */
[C---:B------:R-:W-:Y:S01]  /*5280*/  HMMA.16816.F32 R24, R152.reuse, R166, R24 ;  /* 0x000000a69818723c */ /* 0x040fe20000001818 */
[----:B------:R-:W3:Y:S07]  /*5290*/  LDSM.16.M88.4 R164, [R184+0x800] ;  /* 0x00080000b8a4783b */ /* 0x000eee0000000200 */
[C---:B------:R-:W-:Y:S08]  /*52a0*/  HMMA.16816.F32 R28, R152.reuse, R168, R28 ;  /* 0x000000a8981c723c */ /* 0x040ff0000000181c */
[----:B------:R-:W-:Y:S01]  /*52b0*/  HMMA.16816.F32 R32, R152, R170, R32 ;  /* 0x000000aa9820723c */ /* 0x000fe20000001820 */
[----:B------:R-:W4:Y:S06]  /*52c0*/  LDSM.16.M88.4 R152, [R184+0x1000] ;  /* 0x00100000b898783b */ /* 0x000f2c0000000200 */
[----:B------:R-:W4:Y:S01]  /*52d0*/  LDSM.16.M88.4 R168, [R184+0x1800] ;  /* 0x00180000b8a8783b */ /* 0x000f220000000200 */
[C---:B--2---:R-:W-:Y:S08]  /*52e0*/  HMMA.16816.F32 R4, R136.reuse, R140, R4 ;  /* 0x0000008c8804723c */ /* 0x044ff00000001804 */
[C---:B------:R-:W-:Y:S01]  /*52f0*/  HMMA.16816.F32 R8, R136.reuse, R142, R8 ;  /* 0x0000008e8808723c */ /* 0x040fe20000001808 */
[----:B------:R-:W-:Y:S07]  /*5300*/  LDSM.16.M88.4 R140, [R197+0x8100] ;  /* 0x00810000c58c783b */ /* 0x000fee0000000200 */
[C---:B-1----:R-:W-:Y:S08]  /*5310*/  HMMA.16816.F32 R12, R136.reuse, R144, R12 ;  /* 0x00000090880c723c */ /* 0x042ff0000000180c */
[C---:B------:R-:W-:Y:S01]  /*5320*/  HMMA.16816.F32 R16, R136.reuse, R146, R16 ;  /* 0x000000928810723c */ /* 0x040fe20000001810 */
[----:B------:R-:W-:Y:S07]  /*5330*/  LDSM.16.M88.4 R144, [R197+0x8900] ;  /* 0x00890000c590783b */ /* 0x000fee0000000200 */
[C---:B---3--:R-:W-:Y:S08]  /*5340*/  HMMA.16816.F32 R20, R136.reuse, R132, R20 ;  /* 0x000000848814723c */ /* 0x048ff00000001814 */
[C---:B------:R-:W-:Y:S01]  /*5350*/  HMMA.16816.F32 R24, R136.reuse, R134, R24 ;  /* 0x000000868818723c */ /* 0x040fe20000001818 */
[----:B------:R-:W1:Y:S07]  /*5360*/  LDSM.16.M88.4 R132, [R198+0x10100] ;  /* 0x01010000c684783b */ /* 0x000e6e0000000200 */
[C---:B----4-:R-:W-:Y:S08]  /*5370*/  HMMA.16816.F32 R28, R136.reuse, R148, R28 ;  /* 0x00000094881c723c */ /* 0x050ff0000000181c */
[----:B------:R-:W-:Y:S01]  /*5380*/  HMMA.16816.F32 R32, R136, R150, R32 ;  /* 0x000000968820723c */ /* 0x000fe20000001820 */
[----:B------:R-:W2:Y:S06]  /*5390*/  LDSM.16.M88.4 R136, [R197+0x9100] ;  /* 0x00910000c588783b */ /* 0x000eac0000000200 */
[----:B------:R-:W3:Y:S01]  /*53a0*/  LDSM.16.M88.4 R148, [R197+0x9900] ;  /* 0x00990000c594783b */ /* 0x000ee20000000200 */
[C---:B-----5:R-:W-:Y:S08]  /*53b0*/  HMMA.16816.F32 R4, R156.reuse, R160, R4 ;  /* 0x000000a09c04723c */ /* 0x060ff00000001804 */
[C---:B------:R-:W-:Y:S01]  /*53c0*/  HMMA.16816.F32 R8, R156.reuse, R162, R8 ;  /* 0x000000a29c08723c */ /* 0x040fe20000001808 */
[----:B------:R-:W-:Y:S07]  /*53d0*/  LDSM.16.M88.4 R160, [R183] ;  /* 0x00000000b7a0783b */ /* 0x000fee0000000200 */
[C---:B------:R-:W-:Y:S08]  /*53e0*/  HMMA.16816.F32 R12, R156.reuse, R164, R12 ;  /* 0x000000a49c0c723c */ /* 0x040ff0000000180c */
[C---:B------:R-:W-:Y:S01]  /*53f0*/  HMMA.16816.F32 R16, R156.reuse, R166, R16 ;  /* 0x000000a69c10723c */ /* 0x040fe20000001810 */
[----:B------:R-:W-:Y:S07]  /*5400*/  LDSM.16.M88.4 R164, [R182] ;  /* 0x00000000b6a4783b */ /* 0x000fee0000000200 */
[C---:B------:R-:W-:Y:S08]  /*5410*/  HMMA.16816.F32 R20, R156.reuse, R152, R20 ;  /* 0x000000989c14723c */ /* 0x040ff00000001814 */
[C---:B------:R-:W-:Y:S01]  /*5420*/  HMMA.16816.F32 R24, R156.reuse, R154, R24 ;  /* 0x0000009a9c18723c */ /* 0x040fe20000001818 */
[----:B------:R-:W4:Y:S07]  /*5430*/  LDSM.16.M88.4 R152, [R194+0x10100] ;  /* 0x01010000c298783b */ /* 0x000f2e0000000200 */
[C---:B------:R-:W-:Y:S08]  /*5440*/  HMMA.16816.F32 R28, R156.reuse, R168, R28 ;  /* 0x000000a89c1c723c */ /* 0x040ff0000000181c */
[----:B------:R-:W-:Y:S01]  /*5450*/  HMMA.16816.F32 R32, R156, R170, R32 ;  /* 0x000000aa9c20723c */ /* 0x000fe20000001820 */
[----:B------:R-:W5:Y:S06]  /*5460*/  LDSM.16.M88.4 R156, [R181] ;  /* 0x00000000b59c783b */ /* 0x000f6c0000000200 */
[----:B------:R-:W3:Y:S01]  /*5470*/  LDSM.16.M88.4 R168, [R180] ;  /* 0x00000000b4a8783b */ /* 0x000ee20000000200 */
        /* <DEDUP_REMOVED lines=9> */
[C---:B---3--:R-:W-:Y:S08]  /*5510*/  HMMA.16816.F32 R28, R132.reuse, R148, R28 ;  /* 0x00000094841c723c */ /* 0x048ff0000000181c */
[----:B------:R-:W-:Y:S01]  /*5520*/  HMMA.16816.F32 R32, R132, R150, R32 ;  /* 0x000000968420723c */ /* 0x000fe20000001820 */
[----:B------:R-:W2:Y:S06]  /*5530*/  LDSM.16.M88.4 R132, [R192+0x9100] ;  /* 0x00910000c084783b */ /* 0x000eac0000000200 */
[----:B------:R-:W3:Y:S01]  /*5540*/  LDSM.16.M88.4 R148, [R192+0x9900] ;  /* 0x00990000c094783b */ /* 0x000ee20000000200 */
[C---:B----4-:R-:W-:Y:S08]  /*5550*/  HMMA.16816.F32 R4, R152.reuse, R160, R4 ;  /* 0x000000a09804723c */ /* 0x050ff00000001804 */
[C---:B------:R-:W-:Y:S01]  /*5560*/  HMMA.16816.F32 R8, R152.reuse, R162, R8 ;  /* 0x000000a29808723c */ /* 0x040fe20000001808 */
[----:B------:R-:W-:Y:S07]  /*5570*/  LDSM.16.M88.4 R160, [R184+0x2000] ;  /* 0x00200000b8a0783b */ /* 0x000fee0000000200 */
[C---:B------:R-:W-:Y:S08]  /*5580*/  HMMA.16816.F32 R12, R152.reuse, R164, R12 ;  /* 0x000000a4980c723c */ /* 0x040ff0000000180c */
[C---:B------:R-:W-:Y:S01]  /*5590*/  HMMA.16816.F32 R16, R152.reuse, R166, R16 ;  /* 0x000000a69810723c */ /* 0x040fe20000001810 */
[----:B------:R-:W-:Y:S07]  /*55a0*/  LDSM.16.M88.4 R164, [R184+0x2800] ;  /* 0x00280000b8a4783b */ /* 0x000fee0000000200 */
[C---:B-----5:R-:W-:Y:S08]  /*55b0*/  HMMA.16816.F32 R20, R152.reuse, R156, R20 ;  /* 0x0000009c9814723c */ /* 0x060ff00000001814 */
[C---:B------:R-:W-:Y:S01]  /*55c0*/  HMMA.16816.F32 R24, R152.reuse, R158, R24 ;  /* 0x0000009e9818723c */ /* 0x040fe20000001818 */
[----:B------:R-:W4:Y:S07]  /*55d0*/  LDSM.16.M88.4 R156, [R191+0x10100] ;  /* 0x01010000bf9c783b */ /* 0x000f2e0000000200 */
[C---:B------:R-:W-:Y:S08]  /*55e0*/  HMMA.16816.F32 R28, R152.reuse, R168, R28 ;  /* 0x000000a8981c723c */ /* 0x040ff0000000181c */
[----:B------:R-:W-:Y:S01]  /*55f0*/  HMMA.16816.F32 R32, R152, R170, R32 ;  /* 0x000000aa9820723c */ /* 0x000fe20000001820 */
[----:B------:R-:W5:Y:S06]  /*5600*/  LDSM.16.M88.4 R152, [R184+0x3000] ;  /* 0x00300000b898783b */ /* 0x000f6c0000000200 */
[----:B------:R-:W3:Y:S01]  /*5610*/  LDSM.16.M88.4 R168, [R184+0x3800] ;  /* 0x00380000b8a8783b */ /* 0x000ee20000000200 */
        /* <DEDUP_REMOVED lines=15> */
[----:B------:R-:W-:Y:S07]  /*5710*/  LDSM.16.M88.4 R160, [R179] ;  /* 0x00000000b3a0783b */ /* 0x000fee0000000200 */
[C---:B------:R-:W-:Y:S08]  /*5720*/  HMMA.16816.F32 R12, R156.reuse, R164, R12 ;  /* 0x000000a49c0c723c */ /* 0x040ff0000000180c */
[C---:B------:R-:W-:Y:S01]  /*5730*/  HMMA.16816.F32 R16, R156.reuse, R166, R16 ;  /* 0x000000a69c10723c */ /* 0x040fe20000001810 */
[----:B------:R-:W-:Y:S07]  /*5740*/  LDSM.16.M88.4 R164, [R178] ;  /* 0x00000000b2a4783b */ /* 0x000fee0000000200 */
[C---:B-----5:R-:W-:Y:S08]  /*5750*/  HMMA.16816.F32 R20, R156.reuse, R152, R20 ;  /* 0x000000989c14723c */ /* 0x060ff00000001814 */
        /* <DEDUP_REMOVED lines=40> */
[C---:B---3--:R-:W-:Y:S08]  /*59e0*/  HMMA.16816.F32 R28, R136.reuse, R148, R28 ;  /* 0x00000094881c723c */ /* 0x048ff0000000181c */
[----:B------:R-:W-:Y:S08]  /*59f0*/  HMMA.16816.F32 R32, R136, R150, R32 ;  /* 0x000000968820723c */ /* 0x000ff00000001820 */
[C---:B----4-:R-:W-:Y:S08]  /*5a00*/  HMMA.16816.F32 R4, R156.reuse, R160, R4 ;  /* 0x000000a09c04723c */ /* 0x050ff00000001804 */
        /* <DEDUP_REMOVED lines=8> */
[----:B------:R-:W-:Y:S01]  /*5a90*/  IADD3 R138, -R174, 0x10, RZ ;  /* 0x00000010ae8a7810 */ /* 0x000fe20007ffe1ff */
[----:B------:R-:W-:Y:S01]  /*5aa0*/  ULEA UR5, UR21, UR13, 0x6 ;  /* 0x0000000d15057291 */ /* 0x000fe2000f8e303f */
[----:B------:R-:W-:Y:S02]  /*5ab0*/  IMAD.MOV.U32 R199, RZ, RZ, RZ ;  /* 0x000000ffffc77224 */ /* 0x000fe400078e00ff */
[----:B------:R-:W-:Y:S03]  /*5ac0*/  LOP3.LUT R138, R138, 0xf, RZ, 0xc0, !PT ;  /* 0x0000000f8a8a7812 */ /* 0x000fe600078ec0ff */
[----:B------:R-:W-:Y:S05]  /*5ad0*/  IMAD.U32 R135, RZ, RZ, UR5 ;  /* 0x00000005ff877e24 */ /* 0x000fea000f8e00ff */
[----:B------:R-:W-:Y:S05]  /*5ae0*/  IADD3 R200, R135, -0x40, R202 ;  /* 0xffffffc087c87810 */ /* 0x000fea0007ffe0ca */
[----:B------:R-:W-:Y:S04]  /*5af0*/  @P3 IMAD.HI.U32 R134, R200, c[0x0][0x2bc], RZ ;  /* 0x0000af00c8863a27 */ /* 0x000fe800078e00ff */
[----:B------:R-:W-:Y:S01]  /*5b00*/  IMAD.MOV.U32 R0, RZ, RZ, R200 ;  /* 0x000000ffff007224 */ /* 0x000fe200078e00c8 */
[----:B------:R-:W-:Y:S04]  /*5b10*/  @P3 SHF.R.U32.HI R0, RZ, c[0x0][0x2c0], R134 ;  /* 0x0000b000ff003a19 */ /* 0x000fe80000011686 */
[C---:B------:R-:W-:Y:S04]  /*5b20*/  @!P1 IADD3 R135, P0, R0.reuse, UR14, RZ ;  /* 0x0000000e00879c10 */ /* 0x040fe8000ff1e0ff */
[----:B------:R-:W-:Y:S02]  /*5b30*/  @!P1 LEA.HI.X.SX32 R134, R0, UR6, 0x1, P0 ;  /* 0x0000000600869c11 */ /* 0x000fe400080f0eff */
[C---:B------:R-:W-:Y:S04]  /*5b40*/  @!P1 LEA R132, P0, R135.reuse, c[0x0][0x2a0], 0x2 ;  /* 0x0000a80087849a11 */ /* 0x040fe800078010ff */
[----:B------:R-:W-:Y:S01]  /*5b50*/  @!P1 LEA.HI.X R133, R135, c[0x0][0x2a4], R134, 0x2, P0 ;  /* 0x0000a90087859a11 */ /* 0x000fe200000f1486 */
[----:B------:R-:W-:Y:S04]  /*5b60*/  IMAD.MOV R135, RZ, RZ, -R0 ;  /* 0x000000ffff877224 */ /* 0x000fe800078e0a00 */
[----:B------:R-:W2:Y:S01]  /*5b70*/  @!P1 LDG.E R199, [R132.64] ;  /* 0x0000001684c79981 */ /* 0x000ea2000c1e1900 */
[----:B------:R-:W-:Y:S04]  /*5b80*/  IMAD R200, R135, c[0x0][0x2b8], R200 ;  /* 0x0000ae0087c87a24 */ /* 0x000fe800078e02c8 */
[C---:B------:R-:W-:Y:S01]  /*5b90*/  IMAD.WIDE.U32 R136, R200.reuse, c[0x0][0x1e0], RZ ;  /* 0x00007800c8887a25 */ /* 0x040fe200078e00ff */
[----:B------:R-:W-:Y:S05]  /*5ba0*/  SHF.R.S32.HI R135, RZ, 0x1f, R200 ;  /* 0x0000001fff877819 */ /* 0x000fea00000114c8 */
[----:B------:R-:W-:Y:S04]  /*5bb0*/  IMAD R135, R135, c[0x0][0x1e0], RZ ;  /* 0x0000780087877a24 */ /* 0x000fe800078e02ff */
[----:B------:R-:W-:Y:S04]  /*5bc0*/  IMAD R135, R200, c[0x0][0x1e4], R135 ;  /* 0x00007900c8877a24 */ /* 0x000fe800078e0287 */
[----:B------:R-:W-:Y:S01]  /*5bd0*/  IMAD.IADD R137, R137, 0x1, R135 ;  /* 0x0000000189897824 */ /* 0x000fe200078e0287 */
[----:B--2---:R-:W-:Y:S03]  /*5be0*/  SHF.R.S32.HI R0, RZ, 0x1f, R199 ;  /* 0x0000001fff007819 */ /* 0x004fe600000114c7 */
[C---:B------:R-:W-:Y:S04]  /*5bf0*/  IMAD.WIDE.U32 R136, R199.reuse, c[0x0][0x1f0], R136 ;  /* 0x00007c00c7887a25 */ /* 0x040fe800078e0088 */
[----:B------:R-:W-:Y:S01]  /*5c00*/  IMAD R0, R0, c[0x0][0x1f0], RZ ;  /* 0x00007c0000007a24 */ /* 0x000fe200078e02ff */
[----:B------:R-:W-:Y:S03]  /*5c10*/  IADD3 R133, P0, R136, UR18, RZ ;  /* 0x0000001288857c10 */ /* 0x000fe6000ff1e0ff */
[----:B------:R-:W-:Y:S05]  /*5c20*/  IMAD R0, R199, c[0x0][0x1f4], R0 ;  /* 0x00007d00c7007a24 */ /* 0x000fea00078e0200 */
[----:B------:R-:W-:Y:S02]  /*5c30*/  IADD3.X R0, R137, UR8, R0, P0, !PT ;  /* 0x0000000889007c10 */ /* 0x000fe400087fe400 */
[----:B------:R-:W-:Y:S02]  /*5c40*/  LEA R140, P0, R133, c[0x0][0x1c8], 0x1 ;  /* 0x00007200858c7a11 */ /* 0x000fe400078008ff */
[----:B------:R-:W-:Y:S02]  /*5c50*/  IADD3 R137, -R213, 0x10, RZ ;  /* 0x00000010d5897810 */ /* 0x000fe40007ffe1ff */
[----:B------:R-:W-:Y:S01]  /*5c60*/  LEA.HI.X R134, R133, c[0x0][0x1cc], R0, 0x1, P0 ;  /* 0x0000730085867a11 */ /* 0x000fe200000f0c00 */
[----:B------:R-:W-:Y:S01]  /*5c70*/  SHFL.IDX PT, R132, R140, RZ, 0x181f ;  /* 0x00181fff8c847589 */ /* 0x000fe200000e0000 */
[----:B------:R-:W-:Y:S03]  /*5c80*/  LOP3.LUT R137, R137, 0xf, RZ, 0xc0, !PT ;  /* 0x0000000f89897812 */ /* 0x000fe600078ec0ff */
[----:B------:R-:W1:Y:S04]  /*5c90*/  SHFL.IDX PT, R0, R140, 0x1, 0x181f ;  /* 0x00381f008c007f89 */ /* 0x000e6800000e0000 */
[----:B------:R-:W2:Y:S04]  /*5ca0*/  SHFL.IDX PT, R133, R134, 0x1, 0x181f ;  /* 0x00381f0086857f89 */ /* 0x000ea800000e0000 */
[----:B------:R-:W3:Y:S01]  /*5cb0*/  SHFL.IDX PT, R135, R134, RZ, 0x181f ;  /* 0x00181fff86877589 */ /* 0x000ee200000e0000 */
[-C--:B-1----:R-:W-:Y:S04]  /*5cc0*/  IADD3 R138, P2, P0, R138, R0.reuse, R175 ;  /* 0x000000008a8a7210 */ /* 0x082fe8000785e0af */
[-C--:B--2---:R-:W-:Y:S02]  /*5cd0*/  IADD3.X R139, RZ, R133.reuse, R214, P2, P0 ;  /* 0x00000085ff8b7210 */ /* 0x084fe400017e04d6 */
        /* <DEDUP_REMOVED lines=8> */
[----:B------:R1:W-:Y:S01]  /*5d60*/  LDGSTS.E.BYPASS.LTC128B.128 [R201+0x6100], [R142.64], !P6 ;  /* 0x061000008ec97fae */ /* 0x0003e2000f101d56 */
        /* <DEDUP_REMOVED lines=9> */
.L_x_182:
[----:B-1----:R-:W-:Y:S01]  /*5e00*/  IMAD.MOV.U32 R137, RZ, RZ, R203 ;  /* 0x000000ffff897224 */ /* 0x002fe200078e00cb */
[----:B------:R-:W-:Y:S01]  /*5e10*/  PLOP3.LUT P2, PT, PT, PT, UP2, 0x80, 0x0 ;  /* 0x000000000000781c */ /* 0x000fe20003f4f028 */
[----:B------:R-:W0:Y:S01]  /*5e20*/  LDGDEPBAR ;  /* 0x00000000000079af */ /* 0x000e220000000000 */
[----:B------:R-:W-:Y:S01]  /*5e30*/  PLOP3.LUT P0, PT, PT, PT, UP2, 0x80, 0x0 ;  /* 0x000000000000781c */ /* 0x000fe20003f0f028 */
[----:B------:R-:W-:Y:S06]  /*5e40*/  USHF.L.U32 UR5, UR21, 0x6, URZ ;  /* 0x0000000615057899 */ /* 0x000fec000800063f */
[----:B------:R-:W-:Y:S04]  /*5e50*/  IMAD.U32 R133, RZ, RZ, UR5 ;  /* 0x00000005ff857e24 */ /* 0x000fe8000f8e00ff */
[----:B------:R-:W-:Y:S01]  /*5e60*/  @P2 IMAD.HI.U32 R0, R203, c[0x0][0x2c8], RZ ;  /* 0x0000b200cb002a27 */ /* 0x000fe200078e00ff */
[----:B------:R-:W-:Y:S04]  /*5e70*/  IADD3 R133, -R204, 0x1, -R133 ;  /* 0x00000001cc857810 */ /* 0x000fe80007ffe985 */
[----:B------:R-:W-:Y:S01]  /*5e80*/  @P0 SHF.R.U32.HI R137, RZ, c[0x0][0x2cc], R0 ;  /* 0x0000b300ff890a19 */ /* 0x000fe20000011600 */
[----:B------:R-:W-:Y:S01]  /*5e90*/  IMAD.U32 R0, RZ, RZ, UR20 ;  /* 0x00000014ff007e24 */ /* 0x000fe2000f8e00ff */
[----:B------:R-:W-:Y:S03]  /*5ea0*/  PLOP3.LUT P0, PT, PT, PT, UP1, 0x40, 0x0 ;  /* 0x000000000000781c */ /* 0x000fe60003f0e818 */
[----:B------:R-:W1:Y:S01]  /*5eb0*/  SHFL.IDX PT, R139, R137, RZ, 0x1c1f ;  /* 0x001c1fff898b7589 */ /* 0x000e6200000e0000 */
[----:B------:R-:W-:Y:S05]  /*5ec0*/  IMAD R133, R0, c[0x0][0x1d0], R133 ;  /* 0x0000740000857a24 */ /* 0x000fea00078e0285 */
[----:B------:R-:W-:Y:S04]  /*5ed0*/  IADD3 R0, R133, -c[0x0][0x168], RZ ;  /* 0x80005a0085007a10 */ /* 0x000fe80007ffe0ff */
[C---:B------:R-:W-:Y:S02]  /*5ee0*/  IADD3 R132, R0.reuse, c[0x0][0x328], RZ ;  /* 0x0000ca0000847a10 */ /* 0x040fe40007ffe0ff */
[----:B------:R-:W-:Y:S03]  /*5ef0*/  IADD3 R0, R0, UR12, RZ ;  /* 0x0000000c00007c10 */ /* 0x000fe6000fffe0ff */
[--C-:B-1----:R-:W-:Y:S02]  /*5f00*/  IMAD.IADD R135, R132, 0x1, R139.reuse ;  /* 0x0000000184877824 */ /* 0x102fe400078e028b */
[----:B------:R-:W-:Y:S01]  /*5f10*/  IMAD.IADD R133, R0, 0x1, R139 ;  /* 0x0000000100857824 */ /* 0x000fe200078e028b */
[----:B------:R-:W-:-:S05]  /*5f20*/  @P0 BRA `(.L_x_183) ;  /* 0x000001b000000947 */ /* 0x000fca0003800000 */
[----:B------:R-:W-:Y:S01]  /*5f30*/  MOV R134, UR20 ;  /* 0x0000001400867c02 */ /* 0x000fe20008000f00 */
[----:B------:R-:W-:Y:S04]  /*5f40*/  BSSY B0, `(.L_x_184) ;  /* 0x0000013000007945 */ /* 0x000fe80003800000 */
[----:B------:R-:W-:Y:S05]  /*5f50*/  IMAD R139, R134, c[0x0][0x1d0], R139 ;  /* 0x00007400868b7a24 */ /* 0x000fea00078e028b */
[----:B------:R-:W-:Y:S04]  /*5f60*/  IADD3 R139, R139, -c[0x0][0x168], RZ ;  /* 0x80005a008b8b7a10 */ /* 0x000fe80007ffe0ff */
[----:B------:R-:W-:Y:S11]  /*5f70*/  ISETP.GT.AND P0, PT, R139, -0x1, PT ;  /* 0xffffffff8b00780c */ /* 0x000ff60003f04270 */
[----:B------:R-:W-:Y:S02]  /*5f80*/  @!UPT UIADD3 URZ, URZ, URZ, URZ ;  /* 0x0000003f3f3ff290 */ /* 0x000fe4000fffe03f */
[----:B------:R-:W-:-:S05]  /*5f90*/  @P0 BRA `(.L_x_185) ;  /* 0x0000008000000947 */ /* 0x000fca0003800000 */
[----:B------:R-:W-:Y:S01]  /*5fa0*/  LOP3.LUT R139, RZ, R139, RZ, 0x33, !PT ;  /* 0x0000008bff8b7212 */ /* 0x000fe200078e33ff */
[----:B------:R-:W-:Y:S05]  /*5fb0*/  IMAD.MOV.U32 R134, RZ, RZ, c[0x0][0x32c] ;  /* 0x0000cb00ff867624 */ /* 0x000fea00078e00ff */
[----:B------:R-:W-:Y:S11]  /*5fc0*/  ISETP.NE.AND P0, PT, R134, 0x1, PT ;  /* 0x000000018600780c */ /* 0x000ff60003f05270 */
[----:B------:R-:W-:Y:S02]  /*5fd0*/  @!UPT UIADD3 URZ, URZ, URZ, URZ ;  /* 0x0000003f3f3ff290 */ /* 0x000fe4000fffe03f */
[----:B------:R-:W-:Y:S05]  /*5fe0*/  @P0 IMAD.HI.U32 R134, R139, c[0x0][0x330], RZ ;  /* 0x0000cc008b860a27 */ /* 0x000fea00078e00ff */
[----:B------:R-:W-:Y:S04]  /*5ff0*/  @P0 SHF.R.U32.HI R139, RZ, c[0x0][0x334], R134 ;  /* 0x0000cd00ff8b0a19 */ /* 0x000fe80000011686 */
[----:B------:R-:W-:Y:S01]  /*6000*/  LOP3.LUT R139, RZ, R139, RZ, 0x33, !PT ;  /* 0x0000008bff8b7212 */ /* 0x000fe200078e33ff */
[----:B------:R-:W-:-:S05]  /*6010*/  BRA `(.L_x_186) ;  /* 0x0000005000007947 */ /* 0x000fca0003800000 */
.L_x_185:
[----:B------:R-:W-:Y:S04]  /*6020*/  MOV R134, c[0x0][0x32c] ;  /* 0x0000cb0000867a02 */ /* 0x000fe80000000f00 */
[----:B------:R-:W-:Y:S11]  /*6030*/  ISETP.NE.AND P0, PT, R134, 0x1, PT ;  /* 0x000000018600780c */ /* 0x000ff60003f05270 */
[----:B------:R-:W-:Y:S02]  /*6040*/  @!UPT UIADD3 URZ, URZ, URZ, URZ ;  /* 0x0000003f3f3ff290 */ /* 0x000fe4000fffe03f */
[----:B------:R-:W-:Y:S05]  /*6050*/  @P0 IMAD.HI.U32 R134, R139, c[0x0][0x330], RZ ;  /* 0x0000cc008b860a27 */ /* 0x000fea00078e00ff */
[----:B------:R-:W-:Y:S02]  /*6060*/  @P0 SHF.R.U32.HI R139, RZ, c[0x0][0x334], R134 ;  /* 0x0000cd00ff8b0a19 */ /* 0x000fe40000011686 */
.L_x_186:
[----:B------:R-:W-:Y:S05]  /*6070*/  BSYNC B0 ;  /* 0x0000000000007941 */ /* 0x000fea0003800000 */
.L_x_184:
[----:B------:R-:W-:Y:S04]  /*6080*/  IMAD.MOV.U32 R134, RZ, RZ, c[0x0][0x32c] ;  /* 0x0000cb00ff867624 */ /* 0x000fe800078e00ff */
[----:B------:R-:W-:Y:S04]  /*6090*/  IMAD R139, R139, R134, -UR5 ;  /* 0x800000058b8b7e24 */ /* 0x000fe8000f8e0286 */
[----:B------:R-:W-:Y:S05]  /*60a0*/  IMAD.IADD R136, R139, 0x1, -R204 ;  /* 0x000000018b887824 */ /* 0x000fea00078e0acc */
[----:B------:R-:W-:Y:S02]  /*60b0*/  IADD3 R134, R136, c[0x0][0x32c], RZ ;  /* 0x0000cb0088867a10 */ /* 0x000fe40007ffe0ff */
[----:B------:R-:W-:Y:S02]  /*60c0*/  IMNMX R133, R133, R136, !PT ;  /* 0x0000008885857217 */ /* 0x000fe40007800200 */
[----:B------:R-:W-:Y:S02]  /*60d0*/  IMNMX R135, R135, R134, PT ;  /* 0x0000008687877217 */ /* 0x000fe40003800200 */
.L_x_183:
[----:B------:R-:W-:Y:S06]  /*60e0*/  UISETP.GT.AND UP0, UPT, UR21, -0x1, UPT ;  /* 0xffffffff1500788c */ /* 0x000fec000bf04270 */
[----:B------:R-:W-:Y:S02]  /*60f0*/  PLOP3.LUT P0, PT, PT, PT, UP0, 0x80, 0x0 ;  /* 0x000000000000781c */ /* 0x000fe40003f0f008 */
[----:B------:R-:W-:Y:S02]  /*6100*/  PLOP3.LUT P2, PT, PT, PT, UP0, 0x80, 0x0 ;  /* 0x000000000000781c */ /* 0x000fe40003f4f008 */
[C---:B------:R-:W-:Y:S02]  /*6110*/  ISETP.GT.AND P0, PT, R133.reuse, RZ, P0 ;  /* 0x000000ff8500720c */ /* 0x040fe40000704270 */
[----:B------:R-:W-:Y:S02]  /*6120*/  ISETP.GT.AND P2, PT, R133, 0x1, P2 ;  /* 0x000000018500780c */ /* 0x000fe40001744270 */
[C---:B------:R-:W-:Y:S02]  /*6130*/  ISETP.LT.OR P0, PT, R135.reuse, 0x1, P0 ;  /* 0x000000018700780c */ /* 0x040fe40000701670 */
[----:B------:R-:W-:Y:S02]  /*6140*/  ISETP.LT.OR P2, PT, R135, 0x2, P2 ;  /* 0x000000028700780c */ /* 0x000fe40001741670 */
[----:B------:R-:W-:Y:S02]  /*6150*/  FSEL R138, R4, -INF , !P0 ;  /* 0xff800000048a7808 */ /* 0x000fe40004000000 */
[----:B------:R-:W-:Y:S02]  /*6160*/  PLOP3.LUT P0, PT, PT, PT, UP0, 0x80, 0x0 ;  /* 0x000000000000781c */ /* 0x000fe40003f0f008 */
[----:B------:R-:W-:Y:S02]  /*6170*/  FSEL R136, R5, -INF , !P2 ;  /* 0xff80000005887808 */ /* 0x000fe40005000000 */
[----:B------:R-:W-:Y:S01]  /*6180*/  ISETP.GT.AND P0, PT, R133, 0x8, P0 ;  /* 0x000000088500780c */ /* 0x000fe20000704270 */
[----:B------:R-:W1:Y:S01]  /*6190*/  SHFL.IDX PT, R5, R137, 0x1, 0x1c1f ;  /* 0x003c1f0089057f89 */ /* 0x000e6200000e0000 */
[----:B------:R-:W-:Y:S02]  /*61a0*/  PLOP3.LUT P2, PT, PT, PT, UP0, 0x80, 0x0 ;  /* 0x000000000000781c */ /* 0x000fe40003f4f008 */
[----:B------:R-:W-:Y:S02]  /*61b0*/  ISETP.LT.OR P0, PT, R135, 0x9, P0 ;  /* 0x000000098700780c */ /* 0x000fe40000701670 */
[----:B------:R-:W-:Y:S02]  /*61c0*/  ISETP.GT.AND P2, PT, R133, 0x9, P2 ;  /* 0x000000098500780c */ /* 0x000fe40001744270 */
[----:B------:R-:W-:Y:S02]  /*61d0*/  FSEL R134, R8, -INF , !P0 ;  /* 0xff80000008867808 */ /* 0x000fe40004000000 */
[----:B------:R-:W-:Y:S02]  /*61e0*/  PLOP3.LUT P0, PT, PT, PT, UP0, 0x80, 0x0 ;  /* 0x000000000000781c */ /* 0x000fe40003f0f008 */
[----:B------:R-:W-:Y:S02]  /*61f0*/  ISETP.LT.OR P2, PT, R135, 0xa, P2 ;  /* 0x0000000a8700780c */ /* 0x000fe40001741670 */
[----:B------:R-:W-:Y:S02]  /*6200*/  ISETP.GT.AND P0, PT, R133, 0x10, P0 ;  /* 0x000000108500780c */ /* 0x000fe40000704270 */
[----:B------:R-:W-:Y:S02]  /*6210*/  FSEL R8, R9, -INF , !P2 ;  /* 0xff80000009087808 */ /* 0x000fe40005000000 */
[----:B------:R-:W-:Y:S02]  /*6220*/  ISETP.LT.OR P0, PT, R135, 0x11, P0 ;  /* 0x000000118700780c */ /* 0x000fe40000701670 */
[----:B------:R-:W-:Y:S02]  /*6230*/  PLOP3.LUT P2, PT, PT, PT, UP0, 0x80, 0x0 ;  /* 0x000000000000781c */ /* 0x000fe40003f4f008 */
[----:B------:R-:W-:Y:S02]  /*6240*/  FSEL R166, R12, -INF , !P0 ;  /* 0xff8000000ca67808 */ /* 0x000fe40004000000 */
[----:B------:R-:W-:Y:S01]  /*6250*/  PLOP3.LUT P0, PT, PT, PT, UP0, 0x80, 0x0 ;  /* 0x000000000000781c */ /* 0x000fe20003f0f008 */
[--C-:B-1----:R-:W-:Y:S01]  /*6260*/  IMAD.IADD R132, R132, 0x1, R5.reuse ;  /* 0x0000000184847824 */ /* 0x102fe200078e0205 */
[C---:B------:R-:W-:Y:S01]  /*6270*/  ISETP.GT.AND P2, PT, R133.reuse, 0x11, P2 ;  /* 0x000000118500780c */ /* 0x040fe20001744270 */
[----:B------:R-:W-:Y:S01]  /*6280*/  IMAD.IADD R0, R0, 0x1, R5 ;  /* 0x0000000100007824 */ /* 0x000fe200078e0205 */
[----:B------:R-:W-:Y:S02]  /*6290*/  ISETP.GT.AND P0, PT, R133, 0x18, P0 ;  /* 0x000000188500780c */ /* 0x000fe40000704270 */
[C---:B------:R-:W-:Y:S02]  /*62a0*/  ISETP.LT.OR P2, PT, R135.reuse, 0x12, P2 ;  /* 0x000000128700780c */ /* 0x040fe40001741670 */
[----:B------:R-:W-:Y:S02]  /*62b0*/  ISETP.LT.OR P0, PT, R135, 0x19, P0 ;  /* 0x000000198700780c */ /* 0x000fe40000701670 */
[----:B------:R-:W-:Y:S02]  /*62c0*/  FSEL R168, R13, -INF , !P2 ;  /* 0xff8000000da87808 */ /* 0x000fe40005000000 */
[----:B------:R-:W-:Y:S02]  /*62d0*/  FSEL R142, R16, -INF , !P0 ;  /* 0xff800000108e7808 */ /* 0x000fe40004000000 */
[----:B------:R-:W-:Y:S02]  /*62e0*/  PLOP3.LUT P0, PT, PT, PT, UP0, 0x80, 0x0 ;  /* 0x000000000000781c */ /* 0x000fe40003f0f008 */
[----:B------:R-:W-:Y:S02]  /*62f0*/  PLOP3.LUT P2, PT, PT, PT, UP0, 0x80, 0x0 ;  /* 0x000000000000781c */ /* 0x000fe40003f4f008 */
[C---:B------:R-:W-:Y:S02]  /*6300*/  ISETP.GT.AND P0, PT, R133.reuse, 0x20, P0 ;  /* 0x000000208500780c */ /* 0x040fe40000704270 */
[----:B------:R-:W-:Y:S02]  /*6310*/  ISETP.GT.AND P2, PT, R133, 0x19, P2 ;  /* 0x000000198500780c */ /* 0x000fe40001744270 */
[C---:B------:R-:W-:Y:S02]  /*6320*/  ISETP.LT.OR P0, PT, R135.reuse, 0x21, P0 ;  /* 0x000000218700780c */ /* 0x040fe40000701670 */
[----:B------:R-:W-:Y:S02]  /*6330*/  ISETP.LT.OR P2, PT, R135, 0x1a, P2 ;  /* 0x0000001a8700780c */ /* 0x000fe40001741670 */
[----:B------:R-:W-:Y:S02]  /*6340*/  FSEL R158, R20, -INF , !P0 ;  /* 0xff800000149e7808 */ /* 0x000fe40004000000 */
[----:B------:R-:W-:Y:S02]  /*6350*/  PLOP3.LUT P0, PT, PT, PT, UP0, 0x80, 0x0 ;  /* 0x000000000000781c */ /* 0x000fe40003f0f008 */
[----:B------:R-:W-:Y:S02]  /*6360*/  FSEL R140, R17, -INF , !P2 ;  /* 0xff800000118c7808 */ /* 0x000fe40005000000 */
        /* <DEDUP_REMOVED lines=24> */
[----:B------:R-:W-:Y:S04]  /*64f0*/  PLOP3.LUT P2, PT, PT, PT, UP0, 0x80, 0x0 ;  /* 0x000000000000781c */ /* 0x000fe80003f4f008 */
[----:B------:R-:W-:Y:S04]  /*6500*/  ISETP.GT.AND P2, PT, R133, 0x39, P2 ;  /* 0x000000398500780c */ /* 0x000fe80001744270 */
[----:B------:R-:W-:Y:S04]  /*6510*/  ISETP.LT.OR P2, PT, R135, 0x3a, P2 ;  /* 0x0000003a8700780c */ /* 0x000fe80001741670 */
[----:B------:R-:W-:Y:S01]  /*6520*/  FSEL R146, R33, -INF , !P2 ;  /* 0xff80000021927808 */ /* 0x000fe20005000000 */
        /* <DEDUP_REMOVED lines=16> */
.L_x_189:
[----:B------:R-:W-:Y:S04]  /*6630*/  MOV R4, c[0x0][0x32c] ;  /* 0x0000cb0000047a02 */ /* 0x000fe80000000f00 */
[----:B------:R-:W-:Y:S11]  /*6640*/  ISETP.NE.AND P0, PT, R4, 0x1, PT ;  /* 0x000000010400780c */ /* 0x000ff60003f05270 */
[----:B------:R-:W-:Y:S02]  /*6650*/  @!UPT UIADD3 URZ, URZ, URZ, URZ ;  /* 0x0000003f3f3ff290 */ /* 0x000fe4000fffe03f */
[----:B------:R-:W-:Y:S05]  /*6660*/  @P0 IMAD.HI.U32 R4, R5, c[0x0][0x330], RZ ;  /* 0x0000cc0005040a27 */ /* 0x000fea00078e00ff */
[----:B------:R-:W-:Y:S02]  /*6670*/  @P0 SHF.R.U32.HI R5, RZ, c[0x0][0x334], R4 ;  /* 0x0000cd00ff050a19 */ /* 0x000fe40000011604 */
.L_x_190:
[----:B------:R-:W-:Y:S05]  /*6680*/  BSYNC B0 ;  /* 0x0000000000007941 */ /* 0x000fea0003800000 */
.L_x_188:
[----:B------:R-:W-:Y:S04]  /*6690*/  IMAD.MOV.U32 R4, RZ, RZ, c[0x0][0x32c] ;  /* 0x0000cb00ff047624 */ /* 0x000fe800078e00ff */
[----:B------:R-:W-:Y:S04]  /*66a0*/  IMAD R9, R5, R4, -UR5 ;  /* 0x8000000505097e24 */ /* 0x000fe8000f8e0204 */
[----:B------:R-:W-:Y:S05]  /*66b0*/  IMAD.IADD R9, R9, 0x1, -R204 ;  /* 0x0000000109097824 */ /* 0x000fea00078e0acc */
[----:B------:R-:W-:Y:S02]  /*66c0*/  IADD3 R5, R9, c[0x0][0x32c], RZ ;  /* 0x0000cb0009057a10 */ /* 0x000fe40007ffe0ff */
[----:B------:R-:W-:Y:S02]  /*66d0*/  IMNMX R0, R0, R9, !PT ;  /* 0x0000000900007217 */ /* 0x000fe40007800200 */
[----:B------:R-:W-:Y:S02]  /*66e0*/  IMNMX R132, R132, R5, PT ;  /* 0x0000000584847217 */ /* 0x000fe40003800200 */
.L_x_187:
        /* <DEDUP_REMOVED lines=9> */
[----:B------:R-:W-:Y:S02]  /*6780*/  ISETP.GT.AND P2, PT, R0, 0x8, P2 ;  /* 0x000000080000780c */ /* 0x000fe40001744270 */
[----:B------:R-:W-:Y:S02]  /*6790*/  PLOP3.LUT P0, PT, PT, PT, UP0, 0x80, 0x0 ;  /* 0x000000000000781c */ /* 0x000fe40003f0f008 */
[----:B------:R-:W-:Y:S02]  /*67a0*/  FMNMX.FTZ R5, R138, R3, !PT ;  /* 0x000000038a057209 */ /* 0x000fe40007810000 */
[----:B------:R-:W-:Y:S02]  /*67b0*/  ISETP.GT.AND P0, PT, R0, 0x9, P0 ;  /* 0x000000090000780c */ /* 0x000fe40000704270 */
[----:B------:R-:W-:Y:S02]  /*67c0*/  ISETP.LT.OR P2, PT, R132, 0x9, P2 ;  /* 0x000000098400780c */ /* 0x000fe40001741670 */
[----:B------:R-:W-:Y:S02]  /*67d0*/  FMNMX.FTZ R5, R136, R5, !PT ;  /* 0x0000000588057209 */ /* 0x000fe40007810000 */
[----:B------:R-:W-:Y:S02]  /*67e0*/  FSEL R9, R10, -INF , !P2 ;  /* 0xff8000000a097808 */ /* 0x000fe40005000000 */
[----:B------:R-:W-:Y:S02]  /*67f0*/  ISETP.LT.OR P0, PT, R132, 0xa, P0 ;  /* 0x0000000a8400780c */ /* 0x000fe40000701670 */
[----:B------:R-:W-:Y:S02]  /*6800*/  PLOP3.LUT P2, PT, PT, PT, UP0, 0x80, 0x0 ;  /* 0x000000000000781c */ /* 0x000fe40003f4f008 */
[----:B------:R-:W-:Y:S02]  /*6810*/  FMNMX.FTZ R5, R134, R5, !PT ;  /* 0x0000000586057209 */ /* 0x000fe40007810000 */
        /* <DEDUP_REMOVED lines=18> */
[----:B------:R-:W-:Y:S02]  /*6940*/  FMNMX.FTZ R5, R140, R5, !PT ;  /* 0x000000058c057209 */ /* 0x000fe40007810000 */
[----:B------:R-:W-:Y:S02]  /*6950*/  FSEL R143, R18, -INF , !P2 ;  /* 0xff800000128f7808 */ /* 0x000fe40005000000 */
[----:B------:R-:W-:Y:S02]  /*6960*/  FMNMX.FTZ R6, R13, R6, !PT ;  /* 0x000000060d067209 */ /* 0x000fe40007810000 */
[----:B------:R-:W-:Y:S02]  /*6970*/  ISETP.LT.OR P0, PT, R132, 0x1a, P0 ;  /* 0x0000001a8400780c */ /* 0x000fe40000701670 */
[----:B------:R-:W-:Y:S02]  /*6980*/  PLOP3.LUT P2, PT, PT, PT, UP0, 0x80, 0x0 ;  /* 0x000000000000781c */ /* 0x000fe40003f4f008 */
[----:B------:R-:W-:Y:S02]  /*6990*/  FMNMX.FTZ R5, R158, R5, !PT ;  /* 0x000000059e057209 */ /* 0x000fe40007810000 */
[----:B------:R-:W-:Y:S02]  /*69a0*/  FSEL R141, R19, -INF , !P0 ;  /* 0xff800000138d7808 */ /* 0x000fe40004000000 */
[----:B------:R-:W-:Y:S02]  /*69b0*/  ISETP.GT.AND P2, PT, R0, 0x20, P2 ;  /* 0x000000200000780c */ /* 0x000fe40001744270 */
[----:B------:R-:W-:Y:S02]  /*69c0*/  FMNMX.FTZ R6, R9, R6, !PT ;  /* 0x0000000609067209 */ /* 0x000fe40007810000 */
[----:B------:R-:W-:Y:S02]  /*69d0*/  PLOP3.LUT P0, PT, PT, PT, UP0, 0x80, 0x0 ;  /* 0x000000000000781c */ /* 0x000fe40003f0f008 */
[----:B------:R-:W-:Y:S02]  /*69e0*/  FMNMX.FTZ R5, R156, R5, !PT ;  /* 0x000000059c057209 */ /* 0x000fe40007810000 */
[----:B------:R-:W-:Y:S02]  /*69f0*/  ISETP.GT.AND P0, PT, R0, 0x21, P0 ;  /* 0x000000210000780c */ /* 0x000fe40000704270 */
[----:B------:R-:W-:Y:S02]  /*6a00*/  ISETP.LT.OR P2, PT, R132, 0x21, P2 ;  /* 0x000000218400780c */ /* 0x000fe40001741670 */
[----:B------:R-:W-:Y:S02]  /*6a10*/  FMNMX.FTZ R6, R11, R6, !PT ;  /* 0x000000060b067209 */ /* 0x000fe40007810000 */
[----:B------:R-:W-:Y:S02]  /*6a20*/  FMNMX.FTZ R5, R154, R5, !PT ;  /* 0x000000059a057209 */ /* 0x000fe40007810000 */
[----:B------:R-:W-:Y:S02]  /*6a30*/  FSEL R219, R22, -INF , !P2 ;  /* 0xff80000016db7808 */ /* 0x000fe40005000000 */
[----:B------:R-:W-:Y:S02]  /*6a40*/  ISETP.LT.OR P0, PT, R132, 0x22, P0 ;  /* 0x000000228400780c */ /* 0x000fe40000701670 */
[----:B------:R-:W-:Y:S02]  /*6a50*/  FMNMX.FTZ R6, R217, R6, !PT ;  /* 0x00000006d9067209 */ /* 0x000fe40007810000 */
[----:B------:R-:W-:Y:S02]  /*6a60*/  PLOP3.LUT P2, PT, PT, PT, UP0, 0x80, 0x0 ;  /* 0x000000000000781c */ /* 0x000fe40003f4f008 */
[----:B------:R-:W-:Y:S02]  /*6a70*/  FMNMX.FTZ R4, R152, R5, !PT ;  /* 0x0000000598047209 */ /* 0x000fe40007810000 */
[----:B------:R-:W-:Y:S02]  /*6a80*/  FSEL R159, R23, -INF , !P0 ;  /* 0xff800000179f7808 */ /* 0x000fe40004000000 */
[C---:B------:R-:W-:Y:S01]  /*6a90*/  ISETP.GT.AND P2, PT, R0.reuse, 0x28, P2 ;  /* 0x000000280000780c */ /* 0x040fe20001744270 */
[----:B------:R-:W-:Y:S01]  /*6aa0*/  LDSM.16.MT88.4 R20, [R190+0x100] ;  /* 0x00010000be14783b */ /* 0x000fe20000004200 */
[----:B------:R-:W-:Y:S02]  /*6ab0*/  FMNMX.FTZ R6, R171, R6, !PT ;  /* 0x00000006ab067209 */ /* 0x000fe40007810000 */
[----:B------:R-:W-:Y:S02]  /*6ac0*/  PLOP3.LUT P0, PT, PT, PT, UP0, 0x80, 0x0 ;  /* 0x000000000000781c */ /* 0x000fe40003f0f008 */
[----:B------:R-:W-:Y:S02]  /*6ad0*/  FMNMX.FTZ R5, R151, R4, !PT ;  /* 0x0000000497057209 */ /* 0x000fe40007810000 */
[----:B------:R-:W-:Y:S02]  /*6ae0*/  FMNMX.FTZ R6, R143, R6, !PT ;  /* 0x000000068f067209 */ /* 0x000fe40007810000 */
[----:B------:R-:W-:Y:S02]  /*6af0*/  ISETP.GT.AND P0, PT, R0, 0x29, P0 ;  /* 0x000000290000780c */ /* 0x000fe40000704270 */
[----:B------:R-:W-:Y:S02]  /*6b00*/  ISETP.LT.OR P2, PT, R132, 0x29, P2 ;  /* 0x000000298400780c */ /* 0x000fe40001741670 */
        /* <DEDUP_REMOVED lines=11> */
[----:B------:R-:W-:Y:S02]  /*6bc0*/  FMNMX.FTZ R6, R159, R6, !PT ;  /* 0x000000069f067209 */ /* 0x000fe40007810000 */
[----:B------:R-:W-:Y:S01]  /*6bd0*/  ISETP.GT.AND P0, PT, R0, 0x31, P0 ;  /* 0x000000310000780c */ /* 0x000fe20000704270 */
[----:B------:R-:W1:Y:S01]  /*6be0*/  SHFL.BFLY PT, R5, R4, 0x2, 0x1f ;  /* 0x0c401f0004057f89 */ /* 0x000e6200000e0000 */
[----:B------:R-:W-:Y:S02]  /*6bf0*/  ISETP.LT.OR P2, PT, R132, 0x31, P2 ;  /* 0x000000318400780c */ /* 0x000fe40001741670 */
[----:B------:R-:W-:Y:S02]  /*6c00*/  FMNMX.FTZ R6, R157, R6, !PT ;  /* 0x000000069d067209 */ /* 0x000fe40007810000 */
[----:B------:R-:W-:Y:S02]  /*6c10*/  FSEL R149, R30, -INF , !P2 ;  /* 0xff8000001e957808 */ /* 0x000fe40005000000 */
[----:B------:R-:W-:Y:S02]  /*6c20*/  ISETP.LT.OR P0, PT, R132, 0x32, P0 ;  /* 0x000000328400780c */ /* 0x000fe40000701670 */
[----:B------:R-:W-:Y:S02]  /*6c30*/  PLOP3.LUT P2, PT, PT, PT, UP0, 0x80, 0x0 ;  /* 0x000000000000781c */ /* 0x000fe40003f4f008 */
[----:B------:R-:W-:Y:S02]  /*6c40*/  FSEL R147, R31, -INF , !P0 ;  /* 0xff8000001f937808 */ /* 0x000fe40004000000 */
[----:B------:R-:W-:Y:S01]  /*6c50*/  FMNMX.FTZ R10, R155, R6, !PT ;  /* 0x000000069b0a7209 */ /* 0x000fe20007810000 */
[----:B------:R-:W-:Y:S01]  /*6c60*/  LDSM.16.MT88.4 R28, [R189+0x100] ;  /* 0x00010000bd1c783b */ /* 0x000fe20000004200 */
[----:B------:R-:W-:Y:S02]  /*6c70*/  ISETP.GT.AND P2, PT, R0, 0x38, P2 ;  /* 0x000000380000780c */ /* 0x000fe40001744270 */
[----:B------:R-:W-:Y:S01]  /*6c80*/  PLOP3.LUT P0, PT, PT, PT, UP0, 0x80, 0x0 ;  /* 0x000000000000781c */ /* 0x000fe20003f0f008 */
[----:B------:R-:W-:Y:S01]  /*6c90*/  UISETP.GT.AND UP0, UPT, UR21, UR4, UPT ;  /* 0x000000041500728c */ /* 0x000fe2000bf04270 */
[----:B------:R-:W-:Y:S01]  /*6ca0*/  ISETP.LT.OR P2, PT, R132, 0x39, P2 ;  /* 0x000000398400780c */ /* 0x000fe20001741670 */
[----:B------:R-:W-:Y:S01]  /*6cb0*/  UIADD3 UR21, UR21, -0x1, URZ ;  /* 0xffffffff15157890 */ /* 0x000fe2000fffe03f */
[----:B------:R-:W-:Y:S02]  /*6cc0*/  ISETP.GT.AND P0, PT, R0, 0x39, P0 ;  /* 0x000000390000780c */ /* 0x000fe40000704270 */
[----:B------:R-:W-:Y:S02]  /*6cd0*/  FMNMX.FTZ R0, R149, R10, !PT ;  /* 0x0000000a95007209 */ /* 0x000fe40007810000 */
[----:B------:R-:W-:Y:S02]  /*6ce0*/  FSEL R145, R34, -INF , !P2 ;  /* 0xff80000022917808 */ /* 0x000fe40005000000 */
[----:B------:R-:W-:Y:S02]  /*6cf0*/  FMNMX.FTZ R0, R147, R0, !PT ;  /* 0x0000000093007209 */ /* 0x000fe40007810000 */
[----:B------:R-:W-:Y:S02]  /*6d00*/  ISETP.LT.OR P0, PT, R132, 0x3a, P0 ;  /* 0x0000003a8400780c */ /* 0x000fe40000701670 */
[----:B------:R-:W-:Y:S02]  /*6d10*/  FMNMX.FTZ R0, R145, R0, !PT ;  /* 0x0000000091007209 */ /* 0x000fe40007810000 */
[----:B------:R-:W-:Y:S04]  /*6d20*/  FSEL R133, R35, -INF , !P0 ;  /* 0xff80000023857808 */ /* 0x000fe80004000000 */
[----:B------:R-:W-:Y:S02]  /*6d30*/  FMNMX.FTZ R7, R133, R0, !PT ;  /* 0x0000000085077209 */ /* 0x000fe40007810000 */
[----:B-1----:R-:W-:Y:S03]  /*6d40*/  FMNMX.FTZ R6, R4, R5, !PT ;  /* 0x0000000504067209 */ /* 0x002fe60007810000 */
[----:B------:R-:W1:Y:S08]  /*6d50*/  SHFL.BFLY PT, R4, R7, 0x2, 0x1f ;  /* 0x0c401f0007047f89 */ /* 0x000e7000000e0000 */
[----:B------:R-:W2:Y:S01]  /*6d60*/  SHFL.BFLY PT, R15, R6, 0x1, 0x1f ;  /* 0x0c201f00060f7f89 */ /* 0x000ea200000e0000 */
[----:B-1----:R-:W-:Y:S07]  /*6d70*/  FMNMX.FTZ R5, R7, R4, !PT ;  /* 0x0000000407057209 */ /* 0x002fee0007810000 */
[----:B------:R-:W1:Y:S01]  /*6d80*/  SHFL.BFLY PT, R132, R5, 0x1, 0x1f ;  /* 0x0c201f0005847f89 */ /* 0x000e6200000e0000 */
[----:B--2---:R-:W-:Y:S04]  /*6d90*/  FMNMX.FTZ R0, R6, R15, !PT ;  /* 0x0000000f06007209 */ /* 0x004fe80007810000 */
[C---:B------:R-:W-:Y:S01]  /*6da0*/  FSETP.NEU.FTZ.AND P0, PT, R0.reuse, -INF , PT ;  /* 0xff8000000000780b */ /* 0x040fe20003f1d000 */
[C---:B------:R-:W-:Y:S03]  /*6db0*/  FMUL.FTZ R153, R0.reuse, c[0x0][0x2d0] ;  /* 0x0000b40000997a20 */ /* 0x040fe60000410000 */
[----:B------:R-:W-:Y:S02]  /*6dc0*/  FSEL R4, R0, RZ, P0 ;  /* 0x000000ff00047208 */ /* 0x000fe40000000000 */
[----:B------:R-:W-:Y:S03]  /*6dd0*/  FSEL R153, R153, RZ, P0 ;  /* 0x000000ff99997208 */ /* 0x000fe60000000000 */
[----:B------:R-:W-:Y:S02]  /*6de0*/  FADD.FTZ R3, -R4, R3 ;  /* 0x0000000304037221 */ /* 0x000fe40000010100 */
[--C-:B------:R-:W-:Y:S02]  /*6df0*/  FFMA.FTZ R160, R138, c[0x0][0x2d0], -R153.reuse ;  /* 0x0000b4008aa07a23 */ /* 0x100fe40000010899 */
[--C-:B------:R-:W-:Y:S02]  /*6e00*/  FFMA.FTZ R135, R136, c[0x0][0x2d0], -R153.reuse ;  /* 0x0000b40088877a23 */ /* 0x100fe40000010899 */
[--C-:B------:R-:W-:Y:S01]  /*6e10*/  FFMA.FTZ R134, R134, c[0x0][0x2d0], -R153.reuse ;  /* 0x0000b40086867a23 */ /* 0x100fe20000010899 */
[----:B-1----:R-:W-:Y:S01]  /*6e20*/  FMNMX.FTZ R132, R5, R132, !PT ;  /* 0x0000008405847209 */ /* 0x002fe20007810000 */
[--C-:B------:R-:W-:Y:S01]  /*6e30*/  FFMA.FTZ R161, R8, c[0x0][0x2d0], -R153.reuse ;  /* 0x0000b40008a17a23 */ /* 0x100fe20000010899 */
[----:B------:R-:W-:Y:S01]  /*6e40*/  MUFU.EX2 R160, R160 ;  /* 0x000000a000a07308 */ /* 0x000fe20000000800 */
[----:B------:R-:W-:Y:S01]  /*6e50*/  FMUL.FTZ R6, R3, c[0x0][0x2d0] ;  /* 0x0000b40003067a20 */ /* 0x000fe20000410000 */
[C---:B------:R-:W-:Y:S01]  /*6e60*/  FSETP.NEU.FTZ.AND P0, PT, R132.reuse, -INF , PT ;  /* 0xff8000008400780b */ /* 0x040fe20003f1d000 */
[----:B------:R-:W-:Y:S02]  /*6e70*/  FMUL.FTZ R144, R132, c[0x0][0x2d0] ;  /* 0x0000b40084907a20 */ /* 0x000fe40000410000 */
[--C-:B------:R-:W-:Y:S01]  /*6e80*/  FFMA.FTZ R169, R140, c[0x0][0x2d0], -R153.reuse ;  /* 0x0000b4008ca97a23 */ /* 0x100fe20000010899 */
[----:B------:R-:W-:Y:S01]  /*6e90*/  FSEL R5, R132, RZ, P0 ;  /* 0x000000ff84057208 */ /* 0x000fe20000000000 */
[--C-:B------:R-:W-:Y:S01]  /*6ea0*/  FFMA.FTZ R220, R158, c[0x0][0x2d0], -R153.reuse ;  /* 0x0000b4009edc7a23 */ /* 0x100fe20000010899 */
[----:B------:R-:W-:Y:S01]  /*6eb0*/  FSEL R144, R144, RZ, P0 ;  /* 0x000000ff90907208 */ /* 0x000fe20000000000 */
[--C-:B------:R-:W-:Y:S01]  /*6ec0*/  FFMA.FTZ R221, R156, c[0x0][0x2d0], -R153.reuse ;  /* 0x0000b4009cdd7a23 */ /* 0x100fe20000010899 */
[----:B------:R-:W1:Y:S01]  /*6ed0*/  MUFU.EX2 R135, R135 ;  /* 0x0000008700877308 */ /* 0x000e620000000800 */
[----:B------:R-:W-:Y:S01]  /*6ee0*/  FADD.FTZ R5, -R5, R2 ;  /* 0x0000000205057221 */ /* 0x000fe20000010100 */
[----:B------:R-:W-:Y:S01]  /*6ef0*/  PLOP3.LUT P0, PT, PT, PT, UP0, 0x80, 0x0 ;  /* 0x000000000000781c */ /* 0x000fe20003f0f008 */
[--C-:B------:R-:W-:Y:S02]  /*6f00*/  FFMA.FTZ R164, R13, c[0x0][0x2d0], -R144.reuse ;  /* 0x0000b4000da47a23 */ /* 0x100fe40000010890 */
[----:B------:R-:W2:Y:S01]  /*6f10*/  LDSM.16.MT88.4 R12, [R195+0x100] ;  /* 0x00010000c30c783b */ /* 0x000ea20000004200 */
[--C-:B------:R-:W-:Y:S02]  /*6f20*/  FFMA.FTZ R165, R17, c[0x0][0x2d0], -R144.reuse ;  /* 0x0000b40011a57a23 */ /* 0x100fe40000010890 */
[--C-:B------:R-:W-:Y:S02]  /*6f30*/  FFMA.FTZ R163, R9, c[0x0][0x2d0], -R144.reuse ;  /* 0x0000b40009a37a23 */ /* 0x100fe40000010890 */
[--C-:B------:R-:W-:Y:S01]  /*6f40*/  FFMA.FTZ R162, R11, c[0x0][0x2d0], -R144.reuse ;  /* 0x0000b4000ba27a23 */ /* 0x100fe20000010890 */
[----:B------:R-:W-:Y:S01]  /*6f50*/  MUFU.EX2 R134, R134 ;  /* 0x0000008600867308 */ /* 0x000fe20000000800 */
[----:B------:R-:W-:Y:S02]  /*6f60*/  FMUL.FTZ R2, R5, c[0x0][0x2d0] ;  /* 0x0000b40005027a20 */ /* 0x000fe40000410000 */
[--C-:B------:R-:W-:Y:S02]  /*6f70*/  FFMA.FTZ R218, R141, c[0x0][0x2d0], -R144.reuse ;  /* 0x0000b4008dda7a23 */ /* 0x100fe40000010890 */
[--C-:B------:R-:W-:Y:S02]  /*6f80*/  FFMA.FTZ R222, R154, c[0x0][0x2d0], -R153.reuse ;  /* 0x0000b4009ade7a23 */ /* 0x100fe40000010899 */
[--C-:B------:R-:W-:Y:S02]  /*6f90*/  FFMA.FTZ R223, R152, c[0x0][0x2d0], -R153.reuse ;  /* 0x0000b40098df7a23 */ /* 0x100fe40000010899 */
[--C-:B------:R-:W-:Y:S01]  /*6fa0*/  FFMA.FTZ R224, R159, c[0x0][0x2d0], -R144.reuse ;  /* 0x0000b4009fe07a23 */ /* 0x100fe20000010890 */
[----:B------:R-:W3:Y:S01]  /*6fb0*/  MUFU.EX2 R161, R161 ;  /* 0x000000a100a17308 */ /* 0x000ee20000000800 */
[--C-:B------:R-:W-:Y:S01]  /*6fc0*/  FFMA.FTZ R225, R157, c[0x0][0x2d0], -R144.reuse ;  /* 0x0000b4009de17a23 */ /* 0x100fe20000010890 */
[----:B-1----:R-:W-:Y:S01]  /*6fd0*/  F2FP.PACK_AB R136, R135, R160 ;  /* 0x000000a08788723e */ /* 0x002fe200000000ff */
[----:B------:R-:W-:Y:S01]  /*6fe0*/  LDSM.16.MT88.4 R156, [R195+0x5900] ;  /* 0x00590000c39c783b */ /* 0x000fe20000004200 */
[--C-:B------:R-:W-:Y:S02]  /*6ff0*/  FFMA.FTZ R226, R155, c[0x0][0x2d0], -R144.reuse ;  /* 0x0000b4009be27a23 */ /* 0x100fe40000010890 */
[--C-:B------:R-:W-:Y:S02]  /*7000*/  FFMA.FTZ R227, R151, c[0x0][0x2d0], -R153.reuse ;  /* 0x0000b40097e37a23 */ /* 0x100fe40000010899 */
[--C-:B------:R-:W-:Y:S02]  /*7010*/  FFMA.FTZ R228, R150, c[0x0][0x2d0], -R153.reuse ;  /* 0x0000b40096e47a23 */ /* 0x100fe40000010899 */
[----:B------:R-:W1:Y:S01]  /*7020*/  MUFU.EX2 R3, R6 ;  /* 0x0000000600037308 */ /* 0x000e620000000800 */
[--C-:B------:R-:W-:Y:S02]  /*7030*/  FFMA.FTZ R229, R148, c[0x0][0x2d0], -R153.reuse ;  /* 0x0000b40094e57a23 */ /* 0x100fe40000010899 */
[--C-:B------:R-:W-:Y:S02]  /*7040*/  FFMA.FTZ R231, R149, c[0x0][0x2d0], -R144.reuse ;  /* 0x0000b40095e77a23 */ /* 0x100fe40000010890 */
[----:B------:R-:W-:Y:S01]  /*7050*/  LDSM.16.MT88.4 R148, [R189+0x3900] ;  /* 0x00390000bd94783b */ /* 0x000fe20000004200 */
[--C-:B------:R-:W-:Y:S02]  /*7060*/  FFMA.FTZ R232, R147, c[0x0][0x2d0], -R144.reuse ;  /* 0x0000b40093e87a23 */ /* 0x100fe40000010890 */
[--C-:B------:R-:W-:Y:S02]  /*7070*/  FFMA.FTZ R233, R145, c[0x0][0x2d0], -R144.reuse ;  /* 0x0000b40091e97a23 */ /* 0x100fe40000010890 */
[----:B------:R-:W-:Y:S01]  /*7080*/  MUFU.EX2 R165, R165 ;  /* 0x000000a500a57308 */ /* 0x000fe20000000800 */
[--C-:B------:R-:W-:Y:S02]  /*7090*/  FFMA.FTZ R166, R166, c[0x0][0x2d0], -R153.reuse ;  /* 0x0000b400a6a67a23 */ /* 0x100fe40000010899 */
[--C-:B------:R-:W-:Y:S01]  /*70a0*/  FFMA.FTZ R167, R168, c[0x0][0x2d0], -R153.reuse ;  /* 0x0000b400a8a77a23 */ /* 0x100fe20000010899 */
[----:B---3--:R-:W-:Y:S01]  /*70b0*/  F2FP.PACK_AB R138, R161, R134 ;  /* 0x00000086a18a723e */ /* 0x008fe200000000ff */
[--C-:B------:R-:W-:Y:S02]  /*70c0*/  FFMA.FTZ R168, R142, c[0x0][0x2d0], -R153.reuse ;  /* 0x0000b4008ea87a23 */ /* 0x100fe40000010899 */
[----:B------:R-:W-:Y:S02]  /*70d0*/  FFMA.FTZ R153, R146, c[0x0][0x2d0], -R153 ;  /* 0x0000b40092997a23 */ /* 0x000fe40000010899 */
[--C-:B------:R-:W-:Y:S01]  /*70e0*/  FFMA.FTZ R170, R217, c[0x0][0x2d0], -R144.reuse ;  /* 0x0000b400d9aa7a23 */ /* 0x100fe20000010890 */
[----:B------:R-:W3:Y:S01]  /*70f0*/  MUFU.EX2 R164, R164 ;  /* 0x000000a400a47308 */ /* 0x000ee20000000800 */
[--C-:B------:R-:W-:Y:S02]  /*7100*/  FFMA.FTZ R217, R143, c[0x0][0x2d0], -R144.reuse ;  /* 0x0000b4008fd97a23 */ /* 0x100fe40000010890 */
[----:B------:R-:W-:Y:S01]  /*7110*/  LDSM.16.MT88.4 R140, [R189+0x2900] ;  /* 0x00290000bd8c783b */ /* 0x000fe20000004200 */
[C---:B-1----:R-:W-:Y:S02]  /*7120*/  FMUL.FTZ R4, R3.reuse, R128 ;  /* 0x0000008003047220 */ /* 0x042fe40000410000 */
[C---:B------:R-:W-:Y:S02]  /*7130*/  FMUL.FTZ R5, R3.reuse, R129 ;  /* 0x0000008103057220 */ /* 0x040fe40000410000 */
[C---:B------:R-:W-:Y:S02]  /*7140*/  FMUL.FTZ R8, R3.reuse, R100 ;  /* 0x0000006403087220 */ /* 0x040fe40000410000 */
[----:B------:R-:W-:Y:S01]  /*7150*/  MUFU.EX2 R163, R163 ;  /* 0x000000a300a37308 */ /* 0x000fe20000000800 */
[C---:B------:R-:W-:Y:S02]  /*7160*/  FMUL.FTZ R9, R3.reuse, R101 ;  /* 0x0000006503097220 */ /* 0x040fe40000410000 */
[C---:B------:R-:W-:Y:S02]  /*7170*/  FMUL.FTZ R16, R3.reuse, R108 ;  /* 0x0000006c03107220 */ /* 0x040fe40000410000 */
[C---:B------:R-:W-:Y:S02]  /*7180*/  FMUL.FTZ R17, R3.reuse, R109 ;  /* 0x0000006d03117220 */ /* 0x040fe40000410000 */
[C---:B------:R-:W-:Y:S02]  /*7190*/  FMUL.FTZ R24, R3.reuse, R116 ;  /* 0x0000007403187220 */ /* 0x040fe40000410000 */
[C---:B------:R-:W-:Y:S01]  /*71a0*/  FMUL.FTZ R25, R3.reuse, R117 ;  /* 0x0000007503197220 */ /* 0x040fe20000410000 */
[----:B------:R-:W1:Y:S01]  /*71b0*/  MUFU.EX2 R162, R162 ;  /* 0x000000a200a27308 */ /* 0x000e620000000800 */
[C---:B------:R-:W-:Y:S02]  /*71c0*/  FMUL.FTZ R32, R3.reuse, R124 ;  /* 0x0000007c03207220 */ /* 0x040fe40000410000 */
[C---:B------:R-:W-:Y:S01]  /*71d0*/  FMUL.FTZ R33, R3.reuse, R125 ;  /* 0x0000007d03217220 */ /* 0x040fe20000410000 */
[----:B---3--:R-:W-:Y:S01]  /*71e0*/  F2FP.PACK_AB R137, R164, R165 ;  /* 0x000000a5a489723e */ /* 0x008fe200000000ff */
[C---:B------:R-:W-:Y:S02]  /*71f0*/  FMUL.FTZ R36, R3.reuse, R36 ;  /* 0x0000002403247220 */ /* 0x040fe40000410000 */
[C---:B------:R-:W-:Y:S02]  /*7200*/  FMUL.FTZ R37, R3.reuse, R37 ;  /* 0x0000002503257220 */ /* 0x040fe40000410000 */
[C---:B------:R-:W-:Y:S01]  /*7210*/  FMUL.FTZ R40, R3.reuse, R40 ;  /* 0x0000002803287220 */ /* 0x040fe20000410000 */
[----:B------:R-:W3:Y:S01]  /*7220*/  MUFU.EX2 R2, R2 ;  /* 0x0000000200027308 */ /* 0x000ee20000000800 */
[C---:B------:R-:W-:Y:S02]  /*7230*/  FMUL.FTZ R41, R3.reuse, R41 ;  /* 0x0000002903297220 */ /* 0x040fe40000410000 */
[C---:B------:R-:W-:Y:S02]  /*7240*/  FMUL.FTZ R44, R3.reuse, R44 ;  /* 0x0000002c032c7220 */ /* 0x040fe40000410000 */
[C---:B------:R-:W-:Y:S02]  /*7250*/  FMUL.FTZ R45, R3.reuse, R45 ;  /* 0x0000002d032d7220 */ /* 0x040fe40000410000 */
[C---:B------:R-:W-:Y:S02]  /*7260*/  FMUL.FTZ R48, R3.reuse, R48 ;  /* 0x0000003003307220 */ /* 0x040fe40000410000 */
[C---:B------:R-:W-:Y:S01]  /*7270*/  FMUL.FTZ R49, R3.reuse, R49 ;  /* 0x0000003103317220 */ /* 0x040fe20000410000 */
[----:B------:R4:W-:Y:S01]  /*7280*/  MUFU.EX2 R230, R153 ;  /* 0x0000009900e67308 */ /* 0x0009e20000000800 */
[C---:B------:R-:W-:Y:S02]  /*7290*/  FMUL.FTZ R52, R3.reuse, R52 ;  /* 0x0000003403347220 */ /* 0x040fe40000410000 */
[C---:B------:R-:W-:Y:S01]  /*72a0*/  FMUL.FTZ R53, R3.reuse, R53 ;  /* 0x0000003503357220 */ /* 0x040fe20000410000 */
[----:B-1----:R-:W-:Y:S01]  /*72b0*/  F2FP.PACK_AB R139, R162, R163 ;  /* 0x000000a3a28b723e */ /* 0x002fe200000000ff */
[C---:B------:R-:W-:Y:S02]  /*72c0*/  FMUL.FTZ R56, R3.reuse, R56 ;  /* 0x0000003803387220 */ /* 0x040fe40000410000 */
[C---:B------:R-:W-:Y:S02]  /*72d0*/  FMUL.FTZ R57, R3.reuse, R57 ;  /* 0x0000003903397220 */ /* 0x040fe40000410000 */
[C---:B------:R-:W-:Y:S01]  /*72e0*/  FMUL.FTZ R60, R3.reuse, R60 ;  /* 0x0000003c033c7220 */ /* 0x040fe20000410000 */
[----:B------:R-:W-:Y:S01]  /*72f0*/  MUFU.EX2 R166, R166 ;  /* 0x000000a600a67308 */ /* 0x000fe20000000800 */
[C---:B------:R-:W-:Y:S02]  /*7300*/  FMUL.FTZ R61, R3.reuse, R61 ;  /* 0x0000003d033d7220 */ /* 0x040fe40000410000 */
[C---:B------:R-:W-:Y:S02]  /*7310*/  FMUL.FTZ R64, R3.reuse, R64 ;  /* 0x0000004003407220 */ /* 0x040fe40000410000 */
[C---:B---3--:R-:W-:Y:S02]  /*7320*/  FMUL.FTZ R6, R2.reuse, R130 ;  /* 0x0000008202067220 */ /* 0x048fe40000410000 */
[C---:B------:R-:W-:Y:S02]  /*7330*/  FMUL.FTZ R7, R2.reuse, R131 ;  /* 0x0000008302077220 */ /* 0x040fe40000410000 */
[----:B------:R-:W-:Y:S01]  /*7340*/  LDSM.16.MT88.4 R128, [R190+0x2900] ;  /* 0x00290000be80783b */ /* 0x000fe20000004200 */
[C---:B------:R-:W-:Y:S01]  /*7350*/  FMUL.FTZ R10, R2.reuse, R102 ;  /* 0x00000066020a7220 */ /* 0x040fe20000410000 */
[----:B------:R-:W1:Y:S01]  /*7360*/  MUFU.EX2 R167, R167 ;  /* 0x000000a700a77308 */ /* 0x000e620000000800 */
[C---:B------:R-:W-:Y:S02]  /*7370*/  FMUL.FTZ R11, R2.reuse, R103 ;  /* 0x00000067020b7220 */ /* 0x040fe40000410000 */
[C---:B--2---:R-:W-:Y:S03]  /*7380*/  HMMA.16816.F32 R4, R136.reuse, R12, R4 ;  /* 0x0000000c8804723c */ /* 0x044fe60000001804 */
[----:B------:R-:W2:Y:S02]  /*7390*/  LDSM.16.MT88.4 R100, [R188+0x100] ;  /* 0x00010000bc64783b */ /* 0x000ea40000004200 */
[C---:B------:R-:W-:Y:S02]  /*73a0*/  FMUL.FTZ R18, R2.reuse, R110 ;  /* 0x0000006e02127220 */ /* 0x040fe40000410000 */
[C---:B------:R-:W-:Y:S01]  /*73b0*/  FMUL.FTZ R12, R3.reuse, R104 ;  /* 0x00000068030c7220 */ /* 0x040fe20000410000 */
[C---:B------:R-:W-:Y:S01]  /*73c0*/  HMMA.16816.F32 R8, R136.reuse, R14, R8 ;  /* 0x0000000e8808723c */ /* 0x040fe20000001808 */
[----:B------:R-:W-:Y:S02]  /*73d0*/  MUFU.EX2 R168, R168 ;  /* 0x000000a800a87308 */ /* 0x000fe40000000800 */
[----:B----4-:R-:W-:Y:S01]  /*73e0*/  LDSM.16.MT88.4 R152, [R188+0x3900] ;  /* 0x00390000bc98783b */ /* 0x010fe20000004200 */
[C---:B------:R-:W-:Y:S02]  /*73f0*/  FMUL.FTZ R13, R3.reuse, R105 ;  /* 0x00000069030d7220 */ /* 0x040fe40000410000 */
[C---:B------:R-:W-:Y:S02]  /*7400*/  FMUL.FTZ R19, R2.reuse, R111 ;  /* 0x0000006f02137220 */ /* 0x040fe40000410000 */
[C---:B------:R-:W-:Y:S03]  /*7410*/  FMUL.FTZ R14, R2.reuse, R106 ;  /* 0x0000006a020e7220 */ /* 0x040fe60000410000 */
[----:B------:R-:W-:Y:S01]  /*7420*/  LDSM.16.MT88.4 R108, [R190+0x2100] ;  /* 0x00210000be6c783b */ /* 0x000fe20000004200 */
[C---:B------:R-:W-:Y:S01]  /*7430*/  FMUL.FTZ R15, R2.reuse, R107 ;  /* 0x0000006b020f7220 */ /* 0x040fe20000410000 */
[----:B------:R-:W3:Y:S01]  /*7440*/  MUFU.EX2 R169, R169 ;  /* 0x000000a900a97308 */ /* 0x000ee20000000800 */
[C---:B------:R-:W-:Y:S02]  /*7450*/  FMUL.FTZ R26, R2.reuse, R118 ;  /* 0x00000076021a7220 */ /* 0x040fe40000410000 */
[C---:B------:R-:W-:Y:S02]  /*7460*/  FMUL.FTZ R27, R2.reuse, R119 ;  /* 0x00000077021b7220 */ /* 0x040fe40000410000 */
[C---:B------:R-:W-:Y:S01]  /*7470*/  FMUL.FTZ R34, R2.reuse, R126 ;  /* 0x0000007e02227220 */ /* 0x040fe20000410000 */
[C---:B------:R-:W-:Y:S01]  /*7480*/  HMMA.16816.F32 R12, R136.reuse, R20, R12 ;  /* 0x00000014880c723c */ /* 0x040fe2000000180c */
[----:B------:R-:W4:Y:S02]  /*7490*/  LDSM.16.MT88.4 R104, [R195+0x2100] ;  /* 0x00210000c368783b */ /* 0x000f240000004200 */
[C---:B------:R-:W-:Y:S01]  /*74a0*/  FMUL.FTZ R35, R2.reuse, R127 ;  /* 0x0000007f02237220 */ /* 0x040fe20000410000 */
[----:B------:R-:W-:Y:S01]  /*74b0*/  MUFU.EX2 R170, R170 ;  /* 0x000000aa00aa7308 */ /* 0x000fe20000000800 */
[C---:B------:R-:W-:Y:S02]  /*74c0*/  FMUL.FTZ R38, R2.reuse, R38 ;  /* 0x0000002602267220 */ /* 0x040fe40000410000 */
[C---:B------:R-:W-:Y:S01]  /*74d0*/  FMUL.FTZ R20, R3.reuse, R112 ;  /* 0x0000007003147220 */ /* 0x040fe20000410000 */
[C---:B------:R-:W-:Y:S01]  /*74e0*/  HMMA.16816.F32 R16, R136.reuse, R22, R16 ;  /* 0x000000168810723c */ /* 0x040fe20000001810 */
[----:B------:R-:W-:Y:S03]  /*74f0*/  LDSM.16.MT88.4 R116, [R190+0x900] ;  /* 0x00090000be74783b */ /* 0x000fe60000004200 */
[C---:B------:R-:W-:Y:S02]  /*7500*/  FMUL.FTZ R21, R3.reuse, R113 ;  /* 0x0000007103157220 */ /* 0x040fe40000410000 */
[C---:B------:R-:W-:Y:S01]  /*7510*/  FMUL.FTZ R39, R2.reuse, R39 ;  /* 0x0000002702277220 */ /* 0x040fe20000410000 */
[----:B------:R-:W-:Y:S01]  /*7520*/  MUFU.EX2 R217, R217 ;  /* 0x000000d900d97308 */ /* 0x000fe20000000800 */
[C---:B------:R-:W-:Y:S01]  /*7530*/  FMUL.FTZ R22, R2.reuse, R114 ;  /* 0x0000007202167220 */ /* 0x040fe20000410000 */
[----:B------:R-:W-:Y:S03]  /*7540*/  LDSM.16.MT88.4 R124, [R195+0x2900] ;  /* 0x00290000c37c783b */ /* 0x000fe60000004200 */
[C---:B------:R-:W-:Y:S02]  /*7550*/  FMUL.FTZ R23, R2.reuse, R115 ;  /* 0x0000007302177220 */ /* 0x040fe40000410000 */
[C---:B------:R-:W-:Y:S02]  /*7560*/  FMUL.FTZ R42, R2.reuse, R42 ;  /* 0x0000002a022a7220 */ /* 0x040fe40000410000 */
[C---:B------:R-:W-:Y:S01]  /*7570*/  FMUL.FTZ R43, R2.reuse, R43 ;  /* 0x0000002b022b7220 */ /* 0x040fe20000410000 */
[----:B------:R-:W-:Y:S01]  /*7580*/  LDSM.16.MT88.4 R112, [R195+0x900] ;  /* 0x00090000c370783b */ /* 0x000fe20000004200 */
[C---:B------:R-:W-:Y:S01]  /*7590*/  FMUL.FTZ R46, R2.reuse, R46 ;  /* 0x0000002e022e7220 */ /* 0x040fe20000410000 */
[C---:B------:R-:W-:Y:S01]  /*75a0*/  HMMA.16816.F32 R20, R136.reuse, R28, R20 ;  /* 0x0000001c8814723c */ /* 0x040fe20000001814 */
[----:B------:R-:W5:Y:S02]  /*75b0*/  MUFU.EX2 R218, R218 ;  /* 0x000000da00da7308 */ /* 0x000f640000000800 */
[C---:B------:R-:W-:Y:S02]  /*75c0*/  FMUL.FTZ R47, R2.reuse, R47 ;  /* 0x0000002f022f7220 */ /* 0x040fe40000410000 */
[C---:B------:R-:W-:Y:S02]  /*75d0*/  FMUL.FTZ R50, R2.reuse, R50 ;  /* 0x0000003202327220 */ /* 0x040fe40000410000 */
[C---:B------:R-:W-:Y:S01]  /*75e0*/  FMUL.FTZ R28, R3.reuse, R120 ;  /* 0x00000078031c7220 */ /* 0x040fe20000410000 */
[C---:B------:R-:W-:Y:S03]  /*75f0*/  HMMA.16816.F32 R24, R136.reuse, R30, R24 ;  /* 0x0000001e8818723c */ /* 0x040fe60000001818 */
[----:B------:R-:W-:Y:S01]  /*7600*/  MUFU.EX2 R220, R220 ;  /* 0x000000dc00dc7308 */ /* 0x000fe20000000800 */
[C---:B------:R-:W-:Y:S02]  /*7610*/  FMUL.FTZ R29, R3.reuse, R121 ;  /* 0x00000079031d7220 */ /* 0x040fe40000410000 */
[C---:B------:R-:W-:Y:S02]  /*7620*/  FMUL.FTZ R51, R2.reuse, R51 ;  /* 0x0000003302337220 */ /* 0x040fe40000410000 */
[C---:B------:R-:W-:Y:S04]  /*7630*/  FMUL.FTZ R30, R2.reuse, R122 ;  /* 0x0000007a021e7220 */ /* 0x040fe80000410000 */
[C---:B------:R-:W-:Y:S01]  /*7640*/  FMUL.FTZ R31, R2.reuse, R123 ;  /* 0x0000007b021f7220 */ /* 0x040fe20000410000 */
[----:B------:R-:W-:Y:S01]  /*7650*/  MUFU.EX2 R221, R221 ;  /* 0x000000dd00dd7308 */ /* 0x000fe20000000800 */
[----:B------:R-:W-:Y:S01]  /*7660*/  LDSM.16.MT88.4 R120, [R188+0x900] ;  /* 0x00090000bc78783b */ /* 0x000fe20000004200 */
[C---:B------:R-:W-:Y:S02]  /*7670*/  FMUL.FTZ R54, R2.reuse, R54 ;  /* 0x0000003602367220 */ /* 0x040fe40000410000 */
[C---:B------:R-:W-:Y:S02]  /*7680*/  FMUL.FTZ R55, R2.reuse, R55 ;  /* 0x0000003702377220 */ /* 0x040fe40000410000 */
[C---:B--2---:R-:W-:Y:S03]  /*7690*/  HMMA.16816.F32 R28, R136.reuse, R100, R28 ;  /* 0x00000064881c723c */ /* 0x044fe6000000181c */
[C---:B------:R-:W-:Y:S01]  /*76a0*/  FMUL.FTZ R58, R2.reuse, R58 ;  /* 0x0000003a023a7220 */ /* 0x040fe20000410000 */
[----:B------:R-:W-:Y:S01]  /*76b0*/  MUFU.EX2 R222, R222 ;  /* 0x000000de00de7308 */ /* 0x000fe20000000800 */
[C---:B------:R-:W-:Y:S02]  /*76c0*/  FMUL.FTZ R59, R2.reuse, R59 ;  /* 0x0000003b023b7220 */ /* 0x040fe40000410000 */
[C---:B------:R-:W-:Y:S01]  /*76d0*/  FMUL.FTZ R62, R2.reuse, R62 ;  /* 0x0000003e023e7220 */ /* 0x040fe20000410000 */
[C---:B------:R-:W-:Y:S01]  /*76e0*/  HMMA.16816.F32 R32, R136.reuse, R102, R32 ;  /* 0x000000668820723c */ /* 0x040fe20000001820 */
[----:B------:R-:W2:Y:S03]  /*76f0*/  LDSM.16.MT88.4 R100, [R189+0x2100] ;  /* 0x00210000bd64783b */ /* 0x000ea60000004200 */
[C---:B------:R-:W-:Y:S02]  /*7700*/  FMUL.FTZ R63, R2.reuse, R63 ;  /* 0x0000003f023f7220 */ /* 0x040fe40000410000 */
[C---:B------:R-:W-:Y:S01]  /*7710*/  FMUL.FTZ R65, R3.reuse, R65 ;  /* 0x0000004103417220 */ /* 0x040fe20000410000 */
[----:B------:R-:W-:Y:S01]  /*7720*/  MUFU.EX2 R223, R223 ;  /* 0x000000df00df7308 */ /* 0x000fe20000000800 */
[C---:B----4-:R-:W-:Y:S04]  /*7730*/  HMMA.16816.F32 R36, R136.reuse, R104, R36 ;  /* 0x000000688824723c */ /* 0x050fe80000001824 */
[C---:B------:R-:W-:Y:S02]  /*7740*/  FMUL.FTZ R66, R2.reuse, R66 ;  /* 0x0000004202427220 */ /* 0x040fe40000410000 */
[C---:B------:R-:W-:Y:S02]  /*7750*/  FMUL.FTZ R67, R2.reuse, R67 ;  /* 0x0000004302437220 */ /* 0x040fe40000410000 */
[C---:B------:R-:W-:Y:S01]  /*7760*/  HMMA.16816.F32 R40, R136.reuse, R106, R40 ;  /* 0x0000006a8828723c */ /* 0x040fe20000001828 */
[----:B------:R-:W4:Y:S01]  /*7770*/  LDSM.16.MT88.4 R104, [R188+0x2100] ;  /* 0x00210000bc68783b */ /* 0x000f220000004200 */
[----:B------:R-:W-:Y:S02]  /*7780*/  MUFU.EX2 R224, R224 ;  /* 0x000000e000e07308 */ /* 0x000fe40000000800 */
[C---:B------:R-:W-:Y:S02]  /*7790*/  FMUL.FTZ R68, R3.reuse, R68 ;  /* 0x0000004403447220 */ /* 0x040fe40000410000 */
[C---:B------:R-:W-:Y:S02]  /*77a0*/  FMUL.FTZ R69, R3.reuse, R69 ;  /* 0x0000004503457220 */ /* 0x040fe40000410000 */
[C---:B------:R-:W-:Y:S04]  /*77b0*/  HMMA.16816.F32 R44, R136.reuse, R108, R44 ;  /* 0x0000006c882c723c */ /* 0x040fe8000000182c */
[C---:B------:R-:W-:Y:S01]  /*77c0*/  FMUL.FTZ R70, R2.reuse, R70 ;  /* 0x0000004602467220 */ /* 0x040fe20000410000 */
[----:B------:R-:W-:Y:S01]  /*77d0*/  MUFU.EX2 R225, R225 ;  /* 0x000000e100e17308 */ /* 0x000fe20000000800 */
[C---:B------:R-:W-:Y:S02]  /*77e0*/  FMUL.FTZ R71, R2.reuse, R71 ;  /* 0x0000004702477220 */ /* 0x040fe40000410000 */
[C---:B------:R-:W-:Y:S01]  /*77f0*/  HMMA.16816.F32 R48, R136.reuse, R110, R48 ;  /* 0x0000006e8830723c */ /* 0x040fe20000001830 */
[----:B------:R-:W1:Y:S03]  /*7800*/  LDSM.16.MT88.4 R108, [R195+0x4100] ;  /* 0x00410000c36c783b */ /* 0x000e660000004200 */
[C---:B------:R-:W-:Y:S02]  /*7810*/  FMUL.FTZ R72, R3.reuse, R72 ;  /* 0x0000004803487220 */ /* 0x040fe40000410000 */
[C---:B------:R-:W-:Y:S01]  /*7820*/  FMUL.FTZ R73, R3.reuse, R73 ;  /* 0x0000004903497220 */ /* 0x040fe20000410000 */
[----:B------:R-:W-:Y:S01]  /*7830*/  MUFU.EX2 R226, R226 ;  /* 0x000000e200e27308 */ /* 0x000fe20000000800 */
[C---:B------:R-:W-:Y:S01]  /*7840*/  FMUL.FTZ R74, R2.reuse, R74 ;  /* 0x0000004a024a7220 */ /* 0x040fe20000410000 */
[C---:B--2---:R-:W-:Y:S03]  /*7850*/  HMMA.16816.F32 R52, R136.reuse, R100, R52 ;  /* 0x000000648834723c */ /* 0x044fe60000001834 */
[C---:B------:R-:W-:Y:S02]  /*7860*/  FMUL.FTZ R75, R2.reuse, R75 ;  /* 0x0000004b024b7220 */ /* 0x040fe40000410000 */
[C---:B------:R-:W-:Y:S02]  /*7870*/  FMUL.FTZ R76, R3.reuse, R76 ;  /* 0x0000004c034c7220 */ /* 0x040fe40000410000 */
[C---:B------:R-:W-:Y:S01]  /*7880*/  FMUL.FTZ R77, R3.reuse, R77 ;  /* 0x0000004d034d7220 */ /* 0x040fe20000410000 */
[C---:B------:R-:W-:Y:S01]  /*7890*/  HMMA.16816.F32 R56, R136.reuse, R102, R56 ;  /* 0x000000668838723c */ /* 0x040fe20000001838 */
[----:B------:R-:W2:Y:S01]  /*78a0*/  LDSM.16.MT88.4 R100, [R190+0x4100] ;  /* 0x00410000be64783b */ /* 0x000ea20000004200 */
[----:B------:R-:W-:Y:S02]  /*78b0*/  MUFU.EX2 R227, R227 ;  /* 0x000000e300e37308 */ /* 0x000fe40000000800 */
[C---:B------:R-:W-:Y:S02]  /*78c0*/  FMUL.FTZ R78, R2.reuse, R78 ;  /* 0x0000004e024e7220 */ /* 0x040fe40000410000 */
[C---:B------:R-:W-:Y:S02]  /*78d0*/  FMUL.FTZ R79, R2.reuse, R79 ;  /* 0x0000004f024f7220 */ /* 0x040fe40000410000 */
[C---:B----4-:R-:W-:Y:S04]  /*78e0*/  HMMA.16816.F32 R60, R136.reuse, R104, R60 ;  /* 0x00000068883c723c */ /* 0x050fe8000000183c */
[C---:B------:R-:W-:Y:S01]  /*78f0*/  FMUL.FTZ R80, R3.reuse, R80 ;  /* 0x0000005003507220 */ /* 0x040fe20000410000 */
[----:B------:R-:W-:Y:S01]  /*7900*/  MUFU.EX2 R228, R228 ;  /* 0x000000e400e47308 */ /* 0x000fe20000000800 */
[C---:B------:R-:W-:Y:S02]  /*7910*/  FMUL.FTZ R81, R3.reuse, R81 ;  /* 0x0000005103517220 */ /* 0x040fe40000410000 */
[C---:B------:R-:W-:Y:S01]  /*7920*/  HMMA.16816.F32 R64, R136.reuse, R106, R64 ;  /* 0x0000006a8840723c */ /* 0x040fe20000001840 */
[----:B------:R-:W4:Y:S03]  /*7930*/  LDSM.16.MT88.4 R104, [R189+0x4100] ;  /* 0x00410000bd68783b */ /* 0x000f260000004200 */
[C---:B------:R-:W-:Y:S02]  /*7940*/  FMUL.FTZ R82, R2.reuse, R82 ;  /* 0x0000005202527220 */ /* 0x040fe40000410000 */
[C---:B------:R-:W-:Y:S01]  /*7950*/  FMUL.FTZ R83, R2.reuse, R83 ;  /* 0x0000005302537220 */ /* 0x040fe20000410000 */
[----:B------:R-:W-:Y:S01]  /*7960*/  MUFU.EX2 R229, R229 ;  /* 0x000000e500e57308 */ /* 0x000fe20000000800 */
[C---:B-1----:R-:W-:Y:S04]  /*7970*/  HMMA.16816.F32 R68, R136.reuse, R108, R68 ;  /* 0x0000006c8844723c */ /* 0x042fe80000001844 */
[C---:B------:R-:W-:Y:S02]  /*7980*/  FMUL.FTZ R84, R3.reuse, R84 ;  /* 0x0000005403547220 */ /* 0x040fe40000410000 */
[----:B------:R-:W-:Y:S02]  /*7990*/  FMUL.FTZ R85, R3, R85 ;  /* 0x0000005503557220 */ /* 0x000fe40000410000 */
[C---:B------:R-:W-:Y:S01]  /*79a0*/  HMMA.16816.F32 R72, R136.reuse, R110, R72 ;  /* 0x0000006e8848723c */ /* 0x040fe20000001848 */
[----:B------:R-:W1:Y:S01]  /*79b0*/  LDSM.16.MT88.4 R108, [R188+0x4100] ;  /* 0x00410000bc6c783b */ /* 0x000e620000004200 */
[----:B------:R-:W-:Y:S02]  /*79c0*/  MUFU.EX2 R231, R231 ;  /* 0x000000e700e77308 */ /* 0x000fe40000000800 */
[C---:B------:R-:W-:Y:S02]  /*79d0*/  FMUL.FTZ R86, R2.reuse, R86 ;  /* 0x0000005602567220 */ /* 0x040fe40000410000 */
[C---:B------:R-:W-:Y:S02]  /*79e0*/  FMUL.FTZ R87, R2.reuse, R87 ;  /* 0x0000005702577220 */ /* 0x040fe40000410000 */
[--C-:B------:R-:W-:Y:S01]  /*79f0*/  FFMA.FTZ R171, R171, c[0x0][0x2d0], -R144.reuse ;  /* 0x0000b400abab7a23 */ /* 0x100fe20000010890 */
[C---:B--2---:R-:W-:Y:S03]  /*7a00*/  HMMA.16816.F32 R76, R136.reuse, R100, R76 ;  /* 0x00000064884c723c */ /* 0x044fe6000000184c */
[C---:B------:R-:W-:Y:S01]  /*7a10*/  FMUL.FTZ R88, R3.reuse, R88 ;  /* 0x0000005803587220 */ /* 0x040fe20000410000 */
[----:B------:R-:W-:Y:S01]  /*7a20*/  MUFU.EX2 R232, R232 ;  /* 0x000000e800e87308 */ /* 0x000fe20000000800 */
[----:B------:R-:W-:Y:S02]  /*7a30*/  FMUL.FTZ R89, R3, R89 ;  /* 0x0000005903597220 */ /* 0x000fe40000410000 */
[C---:B------:R-:W-:Y:S01]  /*7a40*/  FMUL.FTZ R90, R2.reuse, R90 ;  /* 0x0000005a025a7220 */ /* 0x040fe20000410000 */
[C---:B------:R-:W-:Y:S04]  /*7a50*/  HMMA.16816.F32 R80, R136.reuse, R102, R80 ;  /* 0x000000668850723c */ /* 0x040fe80000001850 */
[----:B------:R-:W-:Y:S01]  /*7a60*/  FMUL.FTZ R91, R2, R91 ;  /* 0x0000005b025b7220 */ /* 0x000fe20000410000 */
[----:B------:R-:W-:Y:S01]  /*7a70*/  F2FP.PACK_AB R100, R167, R166 ;  /* 0x000000a6a764723e */ /* 0x000fe200000000ff */
[----:B------:R-:W-:Y:S01]  /*7a80*/  FMUL.FTZ R92, R3, R92 ;  /* 0x0000005c035c7220 */ /* 0x000fe20000410000 */
[----:B---3--:R-:W-:Y:S01]  /*7a90*/  F2FP.PACK_AB R102, R169, R168 ;  /* 0x000000a8a966723e */ /* 0x008fe200000000ff */
[C---:B----4-:R-:W-:Y:S01]  /*7aa0*/  HMMA.16816.F32 R84, R136.reuse, R104, R84 ;  /* 0x000000688854723c */ /* 0x050fe20000001854 */
[----:B------:R-:W2:Y:S03]  /*7ab0*/  MUFU.EX2 R171, R171 ;  /* 0x000000ab00ab7308 */ /* 0x000ea60000000800 */
[C---:B------:R-:W-:Y:S01]  /*7ac0*/  FMUL.FTZ R93, R3.reuse, R93 ;  /* 0x0000005d035d7220 */ /* 0x040fe20000410000 */
[----:B-----5:R-:W-:Y:S01]  /*7ad0*/  F2FP.PACK_AB R103, R218, R217 ;  /* 0x000000d9da67723e */ /* 0x020fe200000000ff */
[C---:B------:R-:W-:Y:S02]  /*7ae0*/  FMUL.FTZ R94, R2.reuse, R94 ;  /* 0x0000005e025e7220 */ /* 0x040fe40000410000 */
[C---:B------:R-:W-:Y:S01]  /*7af0*/  HMMA.16816.F32 R88, R136.reuse, R106, R88 ;  /* 0x0000006a8858723c */ /* 0x040fe20000001858 */
[----:B------:R-:W3:Y:S02]  /*7b00*/  LDSM.16.MT88.4 R104, [R189+0x900] ;  /* 0x00090000bd68783b */ /* 0x000ee40000004200 */
[----:B------:R-:W-:Y:S01]  /*7b10*/  MUFU.EX2 R233, R233 ;  /* 0x000000e900e97308 */ /* 0x000fe20000000800 */
[C---:B------:R-:W-:Y:S02]  /*7b20*/  FMUL.FTZ R95, R2.reuse, R95 ;  /* 0x0000005f025f7220 */ /* 0x040fe40000410000 */
[C---:B------:R-:W-:Y:S02]  /*7b30*/  FMUL.FTZ R96, R3.reuse, R96 ;  /* 0x0000006003607220 */ /* 0x040fe40000410000 */
[----:B------:R-:W-:Y:S03]  /*7b40*/  FMUL.FTZ R97, R3, R97 ;  /* 0x0000006103617220 */ /* 0x000fe60000410000 */
[C---:B-1----:R-:W-:Y:S03]  /*7b50*/  HMMA.16816.F32 R92, R136.reuse, R108, R92 ;  /* 0x0000006c885c723c */ /* 0x042fe6000000185c */
[C---:B------:R-:W-:Y:S02]  /*7b60*/  FMUL.FTZ R98, R2.reuse, R98 ;  /* 0x0000006202627220 */ /* 0x040fe40000410000 */
[C---:B------:R-:W-:Y:S01]  /*7b70*/  FMUL.FTZ R99, R2.reuse, R99 ;  /* 0x0000006302637220 */ /* 0x040fe20000410000 */
[----:B--2---:R-:W-:Y:S01]  /*7b80*/  F2FP.PACK_AB R101, R171, R170 ;  /* 0x000000aaab65723e */ /* 0x004fe200000000ff */
[--C-:B------:R-:W-:Y:S02]  /*7b90*/  FFMA.FTZ R219, R219, c[0x0][0x2d0], -R144.reuse ;  /* 0x0000b400dbdb7a23 */ /* 0x100fe40000010890 */
[----:B------:R-:W-:Y:S03]  /*7ba0*/  FFMA.FTZ R144, R133, c[0x0][0x2d0], -R144 ;  /* 0x0000b40085907a23 */ /* 0x000fe60000010890 */
[----:B------:R-:W-:Y:S01]  /*7bb0*/  HMMA.16816.F32 R96, R136, R110, R96 ;  /* 0x0000006e8860723c */ /* 0x000fe20000001860 */
[----:B------:R-:W1:Y:S01]  /*7bc0*/  LDSM.16.MT88.4 R108, [R188+0x2900] ;  /* 0x00290000bc6c783b */ /* 0x000e620000004200 */
[----:B------:R2:W-:Y:S01]  /*7bd0*/  MUFU.EX2 R234, R144 ;  /* 0x0000009000ea7308 */ /* 0x0005e20000000800 */
[----:B------:R-:W-:Y:S02]  /*7be0*/  FFMA.FTZ R160, R3, R206, R160 ;  /* 0x000000ce03a07223 */ /* 0x000fe400000100a0 */
[----:B------:R-:W-:Y:S02]  /*7bf0*/  FFMA.FTZ R165, R2, R207, R165 ;  /* 0x000000cf02a57223 */ /* 0x000fe400000100a5 */
[----:B------:R-:W-:Y:S01]  /*7c00*/  FADD.FTZ R135, R135, R160 ;  /* 0x000000a087877221 */ /* 0x000fe20000010000 */
[C---:B------:R-:W-:Y:S01]  /*7c10*/  HMMA.16816.F32 R4, R100.reuse, R112, R4 ;  /* 0x000000706404723c */ /* 0x040fe20000001804 */
[----:B------:R-:W-:Y:S03]  /*7c20*/  LDSM.16.MT88.4 R136, [R189+0x3100] ;  /* 0x00310000bd88783b */ /* 0x000fe60000004200 */
[----:B------:R-:W4:Y:S01]  /*7c30*/  MUFU.EX2 R219, R219 ;  /* 0x000000db00db7308 */ /* 0x000f220000000800 */
[----:B------:R-:W-:Y:S02]  /*7c40*/  FADD.FTZ R164, R164, R165 ;  /* 0x000000a5a4a47221 */ /* 0x000fe40000010000 */
[----:B------:R-:W-:Y:S01]  /*7c50*/  FADD.FTZ R134, R134, R135 ;  /* 0x0000008786867221 */ /* 0x000fe20000010000 */
[C---:B------:R-:W-:Y:S01]  /*7c60*/  HMMA.16816.F32 R8, R100.reuse, R114, R8 ;  /* 0x000000726408723c */ /* 0x040fe20000001808 */
[----:B------:R-:W-:Y:S03]  /*7c70*/  LDSM.16.MT88.4 R112, [R190+0x4900] ;  /* 0x00490000be70783b */ /* 0x000fe60000004200 */
[----:B------:R-:W-:Y:S02]  /*7c80*/  FADD.FTZ R3, R163, R164 ;  /* 0x000000a4a3037221 */ /* 0x000fe40000010000 */
[----:B------:R-:W-:Y:S02]  /*7c90*/  FADD.FTZ R161, R161, R134 ;  /* 0x00000086a1a17221 */ /* 0x000fe40000010000 */
[C---:B------:R-:W-:Y:S01]  /*7ca0*/  HMMA.16816.F32 R12, R100.reuse, R116, R12 ;  /* 0x00000074640c723c */ /* 0x040fe2000000180c */
[----:B--2---:R-:W-:Y:S03]  /*7cb0*/  LDSM.16.MT88.4 R144, [R190+0x3900] ;  /* 0x00390000be90783b */ /* 0x004fe60000004200 */
[----:B------:R-:W-:Y:S02]  /*7cc0*/  FADD.FTZ R3, R162, R3 ;  /* 0x00000003a2037221 */ /* 0x000fe40000010000 */
[----:B------:R-:W-:Y:S02]  /*7cd0*/  FADD.FTZ R166, R166, R161 ;  /* 0x000000a1a6a67221 */ /* 0x000fe40000010000 */
[C---:B------:R-:W-:Y:S01]  /*7ce0*/  HMMA.16816.F32 R16, R100.reuse, R118, R16 ;  /* 0x000000766410723c */ /* 0x040fe20000001810 */
[----:B------:R-:W-:Y:S03]  /*7cf0*/  LDSM.16.MT88.4 R116, [R189+0x4900] ;  /* 0x00490000bd74783b */ /* 0x000fe60000004200 */
[----:B------:R-:W-:Y:S01]  /*7d00*/  FADD.FTZ R2, R170, R3 ;  /* 0x00000003aa027221 */ /* 0x000fe20000010000 */
[----:B------:R-:W-:Y:S01]  /*7d10*/  MOV R3, R0 ;  /* 0x0000000000037202 */ /* 0x000fe20000000f00 */
[----:B------:R-:W-:Y:S02]  /*7d20*/  FADD.FTZ R167, R167, R166 ;  /* 0x000000a6a7a77221 */ /* 0x000fe40000010000 */
[C---:B---3--:R-:W-:Y:S04]  /*7d30*/  HMMA.16816.F32 R20, R100.reuse, R104, R20 ;  /* 0x000000686414723c */ /* 0x048fe80000001814 */
[----:B------:R-:W-:Y:S02]  /*7d40*/  FADD.FTZ R2, R171, R2 ;  /* 0x00000002ab027221 */ /* 0x000fe40000010000 */
[----:B------:R-:W-:Y:S02]  /*7d50*/  FADD.FTZ R168, R168, R167 ;  /* 0x000000a7a8a87221 */ /* 0x000fe40000010000 */
[C---:B------:R-:W-:Y:S01]  /*7d60*/  HMMA.16816.F32 R24, R100.reuse, R106, R24 ;  /* 0x0000006a6418723c */ /* 0x040fe20000001818 */
[----:B------:R-:W2:Y:S03]  /*7d70*/  LDSM.16.MT88.4 R104, [R195+0x4900] ;  /* 0x00490000c368783b */ /* 0x000ea60000004200 */
[----:B------:R-:W-:Y:S01]  /*7d80*/  FADD.FTZ R217, R217, R2 ;  /* 0x00000002d9d97221 */ /* 0x000fe20000010000 */
[----:B------:R-:W-:Y:S01]  /*7d90*/  MOV R2, R132 ;  /* 0x0000008400027202 */ /* 0x000fe20000000f00 */
[----:B------:R-:W-:Y:S02]  /*7da0*/  FADD.FTZ R169, R169, R168 ;  /* 0x000000a8a9a97221 */ /* 0x000fe40000010000 */
[C---:B------:R-:W-:Y:S04]  /*7db0*/  HMMA.16816.F32 R28, R100.reuse, R120, R28 ;  /* 0x00000078641c723c */ /* 0x040fe8000000181c */
[----:B------:R-:W-:Y:S04]  /*7dc0*/  FADD.FTZ R218, R218, R217 ;  /* 0x000000d9dada7221 */ /* 0x000fe80000010000 */
        /* <DEDUP_REMOVED lines=19> */
[----:B------:R-:W3:Y:S07]  /*7f00*/  LDSM.16.MT88.4 R112, [R189+0x1100] ;  /* 0x00110000bd70783b */ /* 0x000eee0000004200 */
[C---:B------:R-:W-:Y:S08]  /*7f10*/  HMMA.16816.F32 R84, R100.reuse, R116, R84 ;  /* 0x000000746454723c */ /* 0x040ff00000001854 */
[C---:B------:R-:W-:Y:S01]  /*7f20*/  HMMA.16816.F32 R88, R100.reuse, R118, R88 ;  /* 0x000000766458723c */ /* 0x040fe20000001858 */
[----:B------:R-:W5:Y:S07]  /*7f30*/  LDSM.16.MT88.4 R116, [R195+0x3100] ;  /* 0x00310000c374783b */ /* 0x000f6e0000004200 */
[C---:B-1----:R-:W-:Y:S08]  /*7f40*/  HMMA.16816.F32 R92, R100.reuse, R108, R92 ;  /* 0x0000006c645c723c */ /* 0x042ff0000000185c */
[----:B------:R-:W-:Y:S01]  /*7f50*/  HMMA.16816.F32 R96, R100, R110, R96 ;  /* 0x0000006e6460723c */ /* 0x000fe20000001860 */
[----:B------:R-:W-:Y:S06]  /*7f60*/  LDSM.16.MT88.4 R108, [R195+0x5100] ;  /* 0x00510000c36c783b */ /* 0x000fec0000004200 */
[----:B------:R-:W-:Y:S01]  /*7f70*/  F2FP.PACK_AB R100, R221, R220 ;  /* 0x000000dcdd64723e */ /* 0x000fe200000000ff */
[----:B------:R-:W-:Y:S01]  /*7f80*/  FADD.FTZ R220, R220, R169 ;  /* 0x000000a9dcdc7221 */ /* 0x000fe20000010000 */
[----:B------:R-:W-:Y:S03]  /*7f90*/  F2FP.PACK_AB R102, R223, R222 ;  /* 0x000000dedf66723e */ /* 0x000fe600000000ff */
[----:B----4-:R-:W-:Y:S01]  /*7fa0*/  F2FP.PACK_AB R101, R224, R219 ;  /* 0x000000dbe065723e */ /* 0x010fe200000000ff */
[----:B------:R-:W-:Y:S01]  /*7fb0*/  FADD.FTZ R219, R219, R218 ;  /* 0x000000dadbdb7221 */ /* 0x000fe20000010000 */
[----:B------:R-:W-:Y:S01]  /*7fc0*/  F2FP.PACK_AB R103, R226, R225 ;  /* 0x000000e1e267723e */ /* 0x000fe200000000ff */
[----:B------:R-:W-:Y:S02]  /*7fd0*/  FADD.FTZ R221, R221, R220 ;  /* 0x000000dcdddd7221 */ /* 0x000fe40000010000 */
[----:B------:R-:W-:Y:S02]  /*7fe0*/  FADD.FTZ R224, R224, R219 ;  /* 0x000000dbe0e07221 */ /* 0x000fe40000010000 */
[----:B------:R-:W-:Y:S02]  /*7ff0*/  FADD.FTZ R222, R222, R221 ;  /* 0x000000dddede7221 */ /* 0x000fe40000010000 */
[C---:B--2---:R-:W-:Y:S03]  /*8000*/  HMMA.16816.F32 R4, R100.reuse, R104, R4 ;  /* 0x000000686404723c */ /* 0x044fe60000001804 */
[----:B------:R-:W-:Y:S02]  /*8010*/  FADD.FTZ R225, R225, R224 ;  /* 0x000000e0e1e17221 */ /* 0x000fe40000010000 */
[----:B------:R-:W-:Y:S02]  /*8020*/  FADD.FTZ R222, R223, R222 ;  /* 0x000000dedfde7221 */ /* 0x000fe40000010000 */
[----:B------:R-:W-:Y:S01]  /*8030*/  FADD.FTZ R226, R226, R225 ;  /* 0x000000e1e2e27221 */ /* 0x000fe20000010000 */
[C---:B------:R-:W-:Y:S01]  /*8040*/  HMMA.16816.F32 R8, R100.reuse, R106, R8 ;  /* 0x0000006a6408723c */ /* 0x040fe20000001808 */
[----:B------:R-:W1:Y:S07]  /*8050*/  LDSM.16.MT88.4 R104, [R188+0x3100] ;  /* 0x00310000bc68783b */ /* 0x000e6e0000004200 */
[C---:B------:R-:W-:Y:S08]  /*8060*/  HMMA.16816.F32 R12, R100.reuse, R120, R12 ;  /* 0x00000078640c723c */ /* 0x040ff0000000180c */
[C---:B------:R-:W-:Y:S08]  /*8070*/  HMMA.16816.F32 R16, R100.reuse, R122, R16 ;  /* 0x0000007a6410723c */ /* 0x040ff00000001810 */
[C---:B---3--:R-:W-:Y:S08]  /*8080*/  HMMA.16816.F32 R20, R100.reuse, R112, R20 ;  /* 0x000000706414723c */ /* 0x048ff00000001814 */
[C---:B------:R-:W-:Y:S01]  /*8090*/  HMMA.16816.F32 R24, R100.reuse, R114, R24 ;  /* 0x000000726418723c */ /* 0x040fe20000001818 */
[----:B------:R-:W2:Y:S07]  /*80a0*/  LDSM.16.MT88.4 R112, [R190+0x5100] ;  /* 0x00510000be70783b */ /* 0x000eae0000004200 */
[C---:B------:R-:W-:Y:S08]  /*80b0*/  HMMA.16816.F32 R28, R100.reuse, R124, R28 ;  /* 0x0000007c641c723c */ /* 0x040ff0000000181c */
[C---:B------:R-:W-:Y:S01]  /*80c0*/  HMMA.16816.F32 R32, R100.reuse, R126, R32 ;  /* 0x0000007e6420723c */ /* 0x040fe20000001820 */
[----:B------:R-:W-:Y:S07]  /*80d0*/  LDSM.16.MT88.4 R124, [R188+0x1900] ;  /* 0x00190000bc7c783b */ /* 0x000fee0000004200 */
[C---:B-----5:R-:W-:Y:S08]  /*80e0*/  HMMA.16816.F32 R36, R100.reuse, R116, R36 ;  /* 0x000000746424723c */ /* 0x060ff00000001824 */
[C---:B------:R-:W-:Y:S01]  /*80f0*/  HMMA.16816.F32 R40, R100.reuse, R118, R40 ;  /* 0x000000766428723c */ /* 0x040fe20000001828 */
[----:B------:R-:W3:Y:S07]  /*8100*/  LDSM.16.MT88.4 R116, [R189+0x5100] ;  /* 0x00510000bd74783b */ /* 0x000eee0000004200 */
[C---:B------:R-:W-:Y:S08]  /*8110*/  HMMA.16816.F32 R44, R100.reuse, R128, R44 ;  /* 0x00000080642c723c */ /* 0x040ff0000000182c */
[C---:B------:R-:W-:Y:S08]  /*8120*/  HMMA.16816.F32 R48, R100.reuse, R130, R48 ;  /* 0x000000826430723c */ /* 0x040ff00000001830 */
[C---:B------:R-:W-:Y:S07]  /*8130*/  HMMA.16816.F32 R52, R100.reuse, R136, R52 ;  /* 0x000000886434723c */ /* 0x040fee0000001834 */
[----:B------:R-:W-:Y:S01]  /*8140*/  F2FP.PACK_AB R136, R228, R227 ;  /* 0x000000e3e488723e */ /* 0x000fe200000000ff */
[C---:B------:R-:W-:Y:S04]  /*8150*/  HMMA.16816.F32 R56, R100.reuse, R138, R56 ;  /* 0x0000008a6438723c */ /* 0x040fe80000001838 */
[----:B------:R-:W-:Y:S01]  /*8160*/  F2FP.PACK_AB R137, R232, R231 ;  /* 0x000000e7e889723e */ /* 0x000fe200000000ff */
[----:B------:R-:W-:Y:S02]  /*8170*/  FADD.FTZ R227, R227, R222 ;  /* 0x000000dee3e37221 */ /* 0x000fe40000010000 */
[----:B------:R-:W-:Y:S01]  /*8180*/  F2FP.PACK_AB R138, R230, R229 ;  /* 0x000000e5e68a723e */ /* 0x000fe200000000ff */
[C---:B-1----:R-:W-:Y:S04]  /*8190*/  HMMA.16816.F32 R60, R100.reuse, R104, R60 ;  /* 0x00000068643c723c */ /* 0x042fe8000000183c */
[----:B------:R-:W-:Y:S01]  /*81a0*/  F2FP.PACK_AB R139, R234, R233 ;  /* 0x000000e9ea8b723e */ /* 0x000fe200000000ff */
[----:B------:R-:W-:Y:S02]  /*81b0*/  FADD.FTZ R231, R231, R226 ;  /* 0x000000e2e7e77221 */ /* 0x000fe40000010000 */
[----:B------:R-:W-:Y:S01]  /*81c0*/  FADD.FTZ R228, R228, R227 ;  /* 0x000000e3e4e47221 */ /* 0x000fe20000010000 */
[C---:B------:R-:W-:Y:S01]  /*81d0*/  HMMA.16816.F32 R64, R100.reuse, R106, R64 ;  /* 0x0000006a6440723c */ /* 0x040fe20000001840 */
[----:B------:R-:W1:Y:S03]  /*81e0*/  LDSM.16.MT88.4 R104, [R188+0x5100] ;  /* 0x00510000bc68783b */ /* 0x000e660000004200 */
[----:B------:R-:W-:Y:S02]  /*81f0*/  FADD.FTZ R232, R232, R231 ;  /* 0x000000e7e8e87221 */ /* 0x000fe40000010000 */
[----:B------:R-:W-:Y:S02]  /*8200*/  FADD.FTZ R229, R229, R228 ;  /* 0x000000e4e5e57221 */ /* 0x000fe40000010000 */
[C---:B------:R-:W-:Y:S04]  /*8210*/  HMMA.16816.F32 R68, R100.reuse, R108, R68 ;  /* 0x0000006c6444723c */ /* 0x040fe80000001844 */
[----:B------:R-:W-:Y:S02]  /*8220*/  FADD.FTZ R207, R233, R232 ;  /* 0x000000e8e9cf7221 */ /* 0x000fe40000010000 */
[----:B------:R-:W-:Y:S02]  /*8230*/  FADD.FTZ R206, R230, R229 ;  /* 0x000000e5e6ce7221 */ /* 0x000fe40000010000 */
[C---:B------:R-:W-:Y:S01]  /*8240*/  HMMA.16816.F32 R72, R100.reuse, R110, R72 ;  /* 0x0000006e6448723c */ /* 0x040fe20000001848 */
[----:B------:R-:W4:Y:S03]  /*8250*/  LDSM.16.MT88.4 R108, [R195+0x1900] ;  /* 0x00190000c36c783b */ /* 0x000f260000004200 */
[----:B------:R-:W-:Y:S04]  /*8260*/  FADD.FTZ R207, R234, R207 ;  /* 0x000000cfeacf7221 */ /* 0x000fe80000010000 */
[C---:B--2---:R-:W-:Y:S08]  /*8270*/  HMMA.16816.F32 R76, R100.reuse, R112, R76 ;  /* 0x00000070644c723c */ /* 0x044ff0000000184c */
[C---:B------:R-:W-:Y:S01]  /*8280*/  HMMA.16816.F32 R80, R100.reuse, R114, R80 ;  /* 0x000000726450723c */ /* 0x040fe20000001850 */
[----:B------:R-:W2:Y:S07]  /*8290*/  LDSM.16.MT88.4 R112, [R190+0x1900] ;  /* 0x00190000be70783b */ /* 0x000eae0000004200 */
[C---:B---3--:R-:W-:Y:S08]  /*82a0*/  HMMA.16816.F32 R84, R100.reuse, R116, R84 ;  /* 0x000000746454723c */ /* 0x048ff00000001854 */
[C---:B------:R-:W-:Y:S01]  /*82b0*/  HMMA.16816.F32 R88, R100.reuse, R118, R88 ;  /* 0x000000766458723c */ /* 0x040fe20000001858 */
[----:B------:R-:W3:Y:S07]  /*82c0*/  LDSM.16.MT88.4 R116, [R189+0x1900] ;  /* 0x00190000bd74783b */ /* 0x000eee0000004200 */
[C---:B-1----:R-:W-:Y:S08]  /*82d0*/  HMMA.16816.F32 R92, R100.reuse, R104, R92 ;  /* 0x00000068645c723c */ /* 0x042ff0000000185c */
[----:B------:R-:W-:Y:S08]  /*82e0*/  HMMA.16816.F32 R96, R100, R106, R96 ;  /* 0x0000006a6460723c */ /* 0x000ff00000001860 */
[C---:B----4-:R-:W-:Y:S01]  /*82f0*/  HMMA.16816.F32 R128, R136.reuse, R108, R4 ;  /* 0x0000006c8880723c */ /* 0x050fe20000001804 */
[----:B------:R-:W1:Y:S07]  /*8300*/  LDSM.16.MT88.4 R4, [R190+0x5900] ;  /* 0x00590000be04783b */ /* 0x000e6e0000004200 */
[C---:B------:R-:W-:Y:S01]  /*8310*/  HMMA.16816.F32 R100, R136.reuse, R110, R8 ;  /* 0x0000006e8864723c */ /* 0x040fe20000001808 */
[----:B------:R-:W4:Y:S07]  /*8320*/  LDSM.16.MT88.4 R8, [R189+0x5900] ;  /* 0x00590000bd08783b */ /* 0x000f2e0000004200 */
[C---:B--2---:R-:W-:Y:S01]  /*8330*/  HMMA.16816.F32 R104, R136.reuse, R112, R12 ;  /* 0x000000708868723c */ /* 0x044fe2000000180c */
[----:B------:R-:W2:Y:S07]  /*8340*/  LDSM.16.MT88.4 R12, [R188+0x5900] ;  /* 0x00590000bc0c783b */ /* 0x000eae0000004200 */
[C---:B------:R-:W-:Y:S08]  /*8350*/  HMMA.16816.F32 R108, R136.reuse, R114, R16 ;  /* 0x00000072886c723c */ /* 0x040ff00000001810 */
[C---:B---3--:R-:W-:Y:S08]  /*8360*/  HMMA.16816.F32 R112, R136.reuse, R116, R20 ;  /* 0x000000748870723c */ /* 0x048ff00000001814 */
[C---:B------:R-:W-:Y:S08]  /*8370*/  HMMA.16816.F32 R116, R136.reuse, R118, R24 ;  /* 0x000000768874723c */ /* 0x040ff00000001818 */
        /* <DEDUP_REMOVED lines=13> */
[C---:B------:R-:W-:Y:S08]  /*8450*/  HMMA.16816.F32 R80, R136.reuse, R6, R80 ;  /* 0x000000068850723c */ /* 0x040ff00000001850 */
[C---:B----4-:R-:W-:Y:S07]  /*8460*/  HMMA.16816.F32 R84, R136.reuse, R8, R84 ;  /* 0x000000088854723c */ /* 0x050fee0000001854 */
[----:B------:R-:W-:Y:S01]  /*8470*/  MOV R8, R132 ;  /* 0x0000008400087202 */ /* 0x000fe20000000f00 */
[C---:B------:R-:W-:Y:S08]  /*8480*/  HMMA.16816.F32 R88, R136.reuse, R10, R88 ;  /* 0x0000000a8858723c */ /* 0x040ff00000001858 */
[C---:B--2---:R-:W-:Y:S08]  /*8490*/  HMMA.16816.F32 R92, R136.reuse, R12, R92 ;  /* 0x0000000c885c723c */ /* 0x044ff0000000185c */
[----:B------:R-:W-:Y:S01]  /*84a0*/  HMMA.16816.F32 R96, R136, R14, R96 ;  /* 0x0000000e8860723c */ /* 0x000fe20000001860 */
[----:B------:R-:W-:-:S07]  /*84b0*/  @P0 BRA `(.L_x_191) ;  /* 0xffffc8d000000947 */ /* 0x000fce000383ffff */
.L_x_180:
[----:B------:R-:W1:Y:S01]  /*84c0*/  S2UR UR24, SR_CTAID.X ;  /* 0x00000000001879c3 */ /* 0x000e620000002500 */
[----:B------:R-:W-:Y:S01]  /*84d0*/  ULDC UR25, c[0x0][0x168] ;  /* 0x00005a0000197ab9 */ /* 0x000fe20000000800 */
[----:B------:R-:W-:Y:S01]  /*84e0*/  PLOP3.LUT P0, PT, PT, PT, UP1, 0x40, 0x0 ;  /* 0x000000000000781c */ /* 0x000fe20003f0e818 */
[----:B------:R-:W-:-:S02]  /*84f0*/  ULDC.64 UR4, c[0x0][0x2c8] ;  /* 0x0000b20000047ab9 */ /* 0x000fc40000000a00 */
[----:B------:R-:W-:Y:S02]  /*8500*/  UIADD3 UR25, -UR25, 0x1, URZ ;  /* 0x0000000119197890 */ /* 0x000fe4000fffe13f */
[----:B-1----:R-:W-:-:S04]  /*8510*/  ULEA UR24, UR24, 0x7f, 0x7 ;  /* 0x0000007f18187891 */ /* 0x002fc8000f8e383f */
[----:B------:R-:W-:-:S03]  /*8520*/  UIMAD.WIDE.U32 UR26, UR24, UR4, URZ ;  /* 0x00000004181a72a5 */ /* 0x000fc6000f8e003f */
[----:B------:R-:W-:Y:S02]  /*8530*/  ULDC UR4, c[0x0][0x1d0] ;  /* 0x0000740000047ab9 */ /* 0x000fe40000000800 */
[----:B------:R-:W-:Y:S02]  /*8540*/  UIMAD UR4, UR20, UR4, UR25 ;  /* 0x00000004140472a4 */ /* 0x000fe4000f8e0219 */
[----:B------:R-:W-:Y:S02]  /*8550*/  @UP2 USHF.R.U32.HI UR24, URZ, UR5, UR27 ;  /* 0x000000053f182299 */ /* 0x000fe4000801161b */
[----:B------:R-:W-:Y:S02]  /*8560*/  ULDC UR20, c[0x0][0x324] ;  /* 0x0000c90000147ab9 */ /* 0x000fe40000000800 */
[----:B------:R-:W-:-:S04]  /*8570*/  UIADD3 UR24, UR4, UR24, URZ ;  /* 0x0000001804187290 */ /* 0x000fc8000fffe03f */
[----:B------:R-:W-:Y:S01]  /*8580*/  UIADD3 UR20, UR24, -UR20, URZ ;  /* 0x8000001418147290 */ /* 0x000fe2000fffe03f */
[----:B------:R-:W-:Y:S05]  /*8590*/  @P0 BRA `(.L_x_192) ;  /* 0x0000016000000947 */ /* 0x000fea0003800000 */
[----:B------:R-:W-:-:S06]  /*85a0*/  UISETP.GT.AND UP0, UPT, UR24, -0x1, UPT ;  /* 0xffffffff1800788c */ /* 0x000fcc000bf04270 */
[----:B------:R-:W-:-:S13]  /*85b0*/  PLOP3.LUT P0, PT, PT, PT, UP0, 0x80, 0x0 ;  /* 0x000000000000781c */ /* 0x000fda0003f0f008 */
[----:B------:R-:W-:Y:S05]  /*85c0*/  @P0 BRA `(.L_x_193) ;  /* 0x0000009000000947 */ /* 0x000fea0003800000 */
[----:B------:R-:W-:Y:S02]  /*85d0*/  ULDC UR4, c[0x0][0x32c] ;  /* 0x0000cb0000047ab9 */ /* 0x000fe40000000800 */
[----:B------:R-:W-:Y:S02]  /*85e0*/  UISETP.NE.AND UP0, UPT, UR4, 0x1, UPT ;  /* 0x000000010400788c */ /* 0x000fe4000bf05270 */
[----:B------:R-:W-:Y:S02]  /*85f0*/  ULOP3.LUT UR24, URZ, UR24, URZ, 0x33, !UPT ;  /* 0x000000183f187292 */ /* 0x000fe4000f8e333f */
[----:B------:R-:W-:Y:S02]  /*8600*/  ULDC.64 UR4, c[0x0][0x330] ;  /* 0x0000cc0000047ab9 */ /* 0x000fe40000000a00 */
[----:B------:R-:W-:-:S07]  /*8610*/  UIMAD.WIDE.U32 UR26, UR24, UR4, URZ ;  /* 0x00000004181a72a5 */ /* 0x000fce000f8e003f */
[----:B------:R-:W-:Y:S02]  /*8620*/  @UP0 UMOV UR25, UR27 ;  /* 0x0000001b00190c82 */ /* 0x000fe40008000000 */
[----:B------:R-:W-:-:S04]  /*8630*/  @UP0 USHF.R.U32.HI UR24, URZ, UR5, UR25 ;  /* 0x000000053f180299 */ /* 0x000fc80008011619 */
[----:B------:R-:W-:Y:S01]  /*8640*/  ULOP3.LUT UR24, URZ, UR24, URZ, 0x33, !UPT ;  /* 0x000000183f187292 */ /* 0x000fe2000f8e333f */
[----:B------:R-:W-:Y:S05]  /*8650*/  BRA `(.L_x_194) ;  /* 0x0000006000007947 */ /* 0x000fea0003800000 */
.L_x_193:
[----:B------:R-:W-:Y:S02]  /*8660*/  ULDC UR4, c[0x0][0x32c] ;  /* 0x0000cb0000047ab9 */ /* 0x000fe40000000800 */
[----:B------:R-:W-:-:S03]  /*8670*/  UISETP.NE.AND UP0, UPT, UR4, 0x1, UPT ;  /* 0x000000010400788c */ /* 0x000fc6000bf05270 */
[----:B------:R-:W-:Y:S02]  /*8680*/  ULDC.64 UR4, c[0x0][0x330] ;  /* 0x0000cc0000047ab9 */ /* 0x000fe40000000a00 */
[----:B------:R-:W-:-:S07]  /*8690*/  UIMAD.WIDE.U32 UR26, UR24, UR4, URZ ;  /* 0x00000004181a72a5 */ /* 0x000fce000f8e003f */
[----:B------:R-:W-:Y:S02]  /*86a0*/  @UP0 UMOV UR25, UR27 ;  /* 0x0000001b00190c82 */ /* 0x000fe40008000000 */
[----:B------:R-:W-:Y:S02]  /*86b0*/  @UP0 USHF.R.U32.HI UR24, URZ, UR5, UR25 ;  /* 0x000000053f180299 */ /* 0x000fe40008011619 */
.L_x_194:
[----:B------:R-:W-:Y:S02]  /*86c0*/  ULDC UR4, c[0x0][0x32c] ;  /* 0x0000cb0000047ab9 */ /* 0x000fe40000000800 */
[----:B------:R-:W-:-:S04]  /*86d0*/  UIMAD UR4, UR24, UR4, URZ ;  /* 0x00000004180472a4 */ /* 0x000fc8000f8e023f */
[----:B------:R-:W-:-:S04]  /*86e0*/  UISETP.LT.AND UP0, UPT, UR20, UR4, UPT ;  /* 0x000000041400728c */ /* 0x000fc8000bf01270 */
[----:B------:R-:W-:-:S04]  /*86f0*/  USEL UR20, UR20, UR4, !UP0 ;  /* 0x0000000414147287 */ /* 0x000fc8000c000000 */
.L_x_192:
[----:B------:R-:W-:-:S04]  /*8700*/  UIADD3 UR20, UR20, 0x3f, URZ ;  /* 0x0000003f14147890 */ /* 0x000fc8000fffe03f */
        /* <DEDUP_REMOVED lines=8> */
[----:B------:R-:W-:Y:S01]  /*8790*/  SHF.R.S32.HI R219, RZ, 0x1f, R210 ;  /* 0x0000001fffdb7819 */ /* 0x000fe200000114d2 */
[----:B------:R-:W-:Y:S01]  /*87a0*/  IMAD.MOV.U32 R133, RZ, RZ, R8 ;  /* 0x000000ffff857224 */ /* 0x000fe200078e0008 */
[C---:B------:R-:W-:Y:S01]  /*87b0*/  SHF.L.U64.HI R217, R209.reuse, 0x1, R212 ;  /* 0x00000001d1d97819 */ /* 0x040fe200000102d4 */
[----:B------:R-:W-:Y:S01]  /*87c0*/  IMAD.MOV.U32 R3, RZ, RZ, R0 ;  /* 0x000000ffff037224 */ /* 0x000fe200078e0000 */
[----:B------:R-:W-:Y:S01]  /*87d0*/  SEL R215, RZ, 0x10, P5 ;  /* 0x00000010ffd77807 */ /* 0x000fe20002800000 */
[----:B------:R-:W-:Y:S01]  /*87e0*/  IMAD.SHL.U32 R218, R210, 0x2, RZ ;  /* 0x00000002d2da7824 */ /* 0x000fe200078e00ff */
[----:B------:R-:W-:Y:S01]  /*87f0*/  SHF.L.U64.HI R214, R208, 0x1, R211 ;  /* 0x00000001d0d67819 */ /* 0x000fe200000102d3 */
[----:B------:R-:W-:Y:S01]  /*8800*/  IMAD.SHL.U32 R216, R209, 0x2, RZ ;  /* 0x00000002d1d87824 */ /* 0x000fe200078e00ff */
[----:B------:R-:W-:Y:S01]  /*8810*/  SHF.L.U64.HI R219, R210, 0x1, R219 ;  /* 0x00000001d2db7819 */ /* 0x000fe200000102db */
[----:B------:R-:W-:Y:S02]  /*8820*/  IMAD.SHL.U32 R134, R208, 0x2, RZ ;  /* 0x00000002d0867824 */ /* 0x000fe400078e00ff */
.L_x_198:
        /* <DEDUP_REMOVED lines=26> */
[----:B------:R-:W-:Y:S02]  /*89d0*/  IADD3 R0, P0, R8, UR16, RZ ;  /* 0x0000001008007c10 */ /* 0x000fe4000ff1e0ff */
[----:B------:R-:W-:Y:S02]  /*89e0*/  IADD3 R8, -R213, 0x10, RZ ;  /* 0x00000010d5087810 */ /* 0x000fe40007ffe1ff */
[----:B------:R-:W-:Y:S02]  /*89f0*/  IADD3.X R9, R9, UR9, R2, P0, !PT ;  /* 0x0000000909097c10 */ /* 0x000fe400087fe402 */
[----:B------:R-:W-:Y:S02]  /*8a00*/  LEA R6, P0, R0, c[0x0][0x1f8], 0x1 ;  /* 0x00007e0000067a11 */ /* 0x000fe400078008ff */
[----:B------:R-:W-:Y:S02]  /*8a10*/  LOP3.LUT R8, R8, 0xf, RZ, 0xc0, !PT ;  /* 0x0000000f08087812 */ /* 0x000fe400078ec0ff */
[----:B------:R-:W-:Y:S01]  /*8a20*/  LEA.HI.X R4, R0, c[0x0][0x1fc], R9, 0x1, P0 ;  /* 0x00007f0000047a11 */ /* 0x000fe200000f0c09 */
[----:B------:R-:W5:Y:S04]  /*8a30*/  SHFL.IDX PT, R5, R6, 0x1, 0x181f ;  /* 0x00381f0006057f89 */ /* 0x000f6800000e0000 */
[----:B------:R-:W4:Y:S04]  /*8a40*/  SHFL.IDX PT, R0, R4, 0x1, 0x181f ;  /* 0x00381f0004007f89 */ /* 0x000f2800000e0000 */
[----:B------:R-:W3:Y:S04]  /*8a50*/  SHFL.IDX PT, R7, R6, RZ, 0x181f ;  /* 0x00181fff06077589 */ /* 0x000ee800000e0000 */
[----:B------:R-:W2:Y:S01]  /*8a60*/  SHFL.IDX PT, R2, R4, RZ, 0x181f ;  /* 0x00181fff04027589 */ /* 0x000ea200000e0000 */
[-C--:B-----5:R-:W-:Y:S04]  /*8a70*/  IADD3 R10, P2, P0, R10, R5.reuse, R216 ;  /* 0x000000050a0a7210 */ /* 0x0a0fe8000785e0d8 */
[-C--:B----4-:R-:W-:Y:S02]  /*8a80*/  IADD3.X R11, RZ, R0.reuse, R217, P2, P0 ;  /* 0x00000000ff0b7210 */ /* 0x090fe400017e04d9 */
[----:B------:R-:W-:Y:S04]  /*8a90*/  IADD3 R8, P2, P0, R8, R5, R134 ;  /* 0x0000000508087210 */ /* 0x000fe8000785e086 */
[--C-:B------:R-:W-:Y:S02]  /*8aa0*/  IADD3.X R9, RZ, R0, R214.reuse, P2, P0 ;  /* 0x00000000ff097210 */ /* 0x100fe400017e04d6 */
[C---:B---3--:R-:W-:Y:S02]  /*8ab0*/  IADD3 R12, P2, R7.reuse, R218, RZ ;  /* 0x000000da070c7210 */ /* 0x048fe40007f5e0ff */
[C---:B------:R-:W-:Y:S03]  /*8ac0*/  IADD3 R6, P0, R7.reuse, R216, RZ ;  /* 0x000000d807067210 */ /* 0x040fe60007f1e0ff */
[C---:B--2---:R-:W-:Y:S01]  /*8ad0*/  IMAD.X R13, R2.reuse, 0x1, R219, P2 ;  /* 0x00000001020d7824 */ /* 0x044fe200010e06db */
        /* <DEDUP_REMOVED lines=13> */
.L_x_196:
[C---:B--23--:R-:W-:Y:S01]  /*8bb0*/  HMMA.16816.F32 R4, R136.reuse, R140, RZ ;  /* 0x0000008c8804723c */ /* 0x04cfe200000018ff */
[----:B------:R-:W-:Y:S01]  /*8bc0*/  LDSM.16.M88.4 R164, [R192+0x6100] ;  /* 0x00610000c0a4783b */ /* 0x000fe20000000200 */
[----:B------:R-:W-:Y:S05]  /*8bd0*/  UISETP.GT.AND UP0, UPT, UR21, UR7, UPT ;  /* 0x000000071500728c */ /* 0x000fea000bf04270 */
[----:B------:R-:W0:Y:S01]  /*8be0*/  LDGDEPBAR ;  /* 0x00000000000079af */ /* 0x000e220000000000 */
[C---:B------:R-:W-:Y:S01]  /*8bf0*/  HMMA.16816.F32 R8, R136.reuse, R142, RZ ;  /* 0x0000008e8808723c */ /* 0x040fe200000018ff */
[----:B------:R-:W-:Y:S04]  /*8c00*/  PLOP3.LUT P0, PT, PT, PT, UP0, 0x40, 0x0 ;  /* 0x000000000000781c */ /* 0x000fe80003f0e808 */
[----:B------:R-:W2:Y:S03]  /*8c10*/  LDSM.16.M88.4 R140, [R193+0xc100] ;  /* 0x00c10000c18c783b */ /* 0x000ea60000000200 */
[C---:B----4-:R-:W-:Y:S03]  /*8c20*/  HMMA.16816.F32 R12, R136.reuse, R16, RZ ;  /* 0x00000010880c723c */ /* 0x050fe600000018ff */
[----:B------:R-:W3:Y:S05]  /*8c30*/  LDSM.16.M88.4 R168, [R192+0x6900] ;  /* 0x00690000c0a8783b */ /* 0x000eea0000000200 */
[C---:B------:R-:W-:Y:S01]  /*8c40*/  HMMA.16816.F32 R16, R136.reuse, R18, RZ ;  /* 0x000000128810723c */ /* 0x040fe200000018ff */
[----:B------:R-:W-:Y:S07]  /*8c50*/  LDSM.16.M88.4 R172, [R192+0x7900] ;  /* 0x00790000c0ac783b */ /* 0x000fee0000000200 */
[C---:B-1----:R-:W-:Y:S08]  /*8c60*/  HMMA.16816.F32 R20, R136.reuse, R24, RZ ;  /* 0x000000188814723c */ /* 0x042ff000000018ff */
[C---:B------:R-:W-:Y:S08]  /*8c70*/  HMMA.16816.F32 R24, R136.reuse, R26, RZ ;  /* 0x0000001a8818723c */ /* 0x040ff000000018ff */
[C---:B------:R-:W-:Y:S08]  /*8c80*/  HMMA.16816.F32 R28, R136.reuse, R32, RZ ;  /* 0x00000020881c723c */ /* 0x040ff000000018ff */
[----:B------:R-:W-:Y:S01]  /*8c90*/  HMMA.16816.F32 R32, R136, R34, RZ ;  /* 0x000000228820723c */ /* 0x000fe200000018ff */
[----:B------:R-:W1:Y:S07]  /*8ca0*/  LDSM.16.M88.4 R136, [R192+0x7100] ;  /* 0x00710000c088783b */ /* 0x000e6e0000000200 */
[C---:B------:R-:W-:Y:S08]  /*8cb0*/  HMMA.16816.F32 R4, R144.reuse, R148, R4 ;  /* 0x000000949004723c */ /* 0x040ff00000001804 */
[C---:B------:R-:W-:Y:S01]  /*8cc0*/  HMMA.16816.F32 R8, R144.reuse, R150, R8 ;  /* 0x000000969008723c */ /* 0x040fe20000001808 */
[----:B------:R-:W-:Y:S07]  /*8cd0*/  LDSM.16.M88.4 R148, [R191+0xc100] ;  /* 0x00c10000bf94783b */ /* 0x000fee0000000200 */
[C---:B------:R-:W-:Y:S08]  /*8ce0*/  HMMA.16816.F32 R12, R144.reuse, R152, R12 ;  /* 0x00000098900c723c */ /* 0x040ff0000000180c */
[C---:B------:R-:W-:Y:S01]  /*8cf0*/  HMMA.16816.F32 R16, R144.reuse, R154, R16 ;  /* 0x0000009a9010723c */ /* 0x040fe20000001810 */
[----:B------:R-:W4:Y:S07]  /*8d00*/  LDSM.16.M88.4 R152, [R184] ;  /* 0x00000000b898783b */ /* 0x000f2e0000000200 */
[C---:B------:R-:W-:Y:S08]  /*8d10*/  HMMA.16816.F32 R20, R144.reuse, R156, R20 ;  /* 0x0000009c9014723c */ /* 0x040ff00000001814 */
[C---:B------:R-:W-:Y:S01]  /*8d20*/  HMMA.16816.F32 R24, R144.reuse, R158, R24 ;  /* 0x0000009e9018723c */ /* 0x040fe20000001818 */
[----:B------:R-:W5:Y:S07]  /*8d30*/  LDSM.16.M88.4 R156, [R184+0x800] ;  /* 0x00080000b89c783b */ /* 0x000f6e0000000200 */
[C---:B------:R-:W-:Y:S08]  /*8d40*/  HMMA.16816.F32 R28, R144.reuse, R160, R28 ;  /* 0x000000a0901c723c */ /* 0x040ff0000000181c */
[----:B------:R-:W-:Y:S01]  /*8d50*/  HMMA.16816.F32 R32, R144, R162, R32 ;  /* 0x000000a29020723c */ /* 0x000fe20000001820 */
[----:B------:R-:W4:Y:S06]  /*8d60*/  LDSM.16.M88.4 R144, [R184+0x1000] ;  /* 0x00100000b890783b */ /* 0x000f2c0000000200 */
[----:B------:R-:W4:Y:S01]  /*8d70*/  LDSM.16.M88.4 R160, [R184+0x1800] ;  /* 0x00180000b8a0783b */ /* 0x000f220000000200 */
[C---:B--2---:R-:W-:Y:S08]  /*8d80*/  HMMA.16816.F32 R4, R140.reuse, R164, R4 ;  /* 0x000000a48c04723c */ /* 0x044ff00000001804 */
[C---:B------:R-:W-:Y:S01]  /*8d90*/  HMMA.16816.F32 R8, R140.reuse, R166, R8 ;  /* 0x000000a68c08723c */ /* 0x040fe20000001808 */
[----:B------:R-:W-:Y:S07]  /*8da0*/  LDSM.16.M88.4 R164, [R197+0x8100] ;  /* 0x00810000c5a4783b */ /* 0x000fee0000000200 */
[C---:B---3--:R-:W-:Y:S08]  /*8db0*/  HMMA.16816.F32 R12, R140.reuse, R168, R12 ;  /* 0x000000a88c0c723c */ /* 0x048ff0000000180c */
[C---:B------:R-:W-:Y:S01]  /*8dc0*/  HMMA.16816.F32 R16, R140.reuse, R170, R16 ;  /* 0x000000aa8c10723c */ /* 0x040fe20000001810 */
[----:B------:R-:W-:Y:S07]  /*8dd0*/  LDSM.16.M88.4 R168, [R197+0x8900] ;  /* 0x00890000c5a8783b */ /* 0x000fee0000000200 */
[C---:B-1----:R-:W-:Y:S08]  /*8de0*/  HMMA.16816.F32 R20, R140.reuse, R136, R20 ;  /* 0x000000888c14723c */ /* 0x042ff00000001814 */
[C---:B------:R-:W-:Y:S01]  /*8df0*/  HMMA.16816.F32 R24, R140.reuse, R138, R24 ;  /* 0x0000008a8c18723c */ /* 0x040fe20000001818 */
[----:B------:R-:W1:Y:S07]  /*8e00*/  LDSM.16.M88.4 R136, [R198+0x10100] ;  /* 0x01010000c688783b */ /* 0x000e6e0000000200 */
[C---:B------:R-:W-:Y:S08]  /*8e10*/  HMMA.16816.F32 R28, R140.reuse, R172, R28 ;  /* 0x000000ac8c1c723c */ /* 0x040ff0000000181c */
[----:B------:R-:W-:Y:S01]  /*8e20*/  HMMA.16816.F32 R32, R140, R174, R32 ;  /* 0x000000ae8c20723c */ /* 0x000fe20000001820 */
[----:B------:R-:W2:Y:S06]  /*8e30*/  LDSM.16.M88.4 R140, [R197+0x9100] ;  /* 0x00910000c58c783b */ /* 0x000eac0000000200 */
[----:B------:R-:W3:Y:S01]  /*8e40*/  LDSM.16.M88.4 R172, [R197+0x9900] ;  /* 0x00990000c5ac783b */ /* 0x000ee20000000200 */
[C---:B----4-:R-:W-:Y:S08]  /*8e50*/  HMMA.16816.F32 R4, R148.reuse, R152, R4 ;  /* 0x000000989404723c */ /* 0x050ff00000001804 */
[C---:B------:R-:W-:Y:S01]  /*8e60*/  HMMA.16816.F32 R8, R148.reuse, R154, R8 ;  /* 0x0000009a9408723c */ /* 0x040fe20000001808 */
[----:B------:R-:W-:Y:S07]  /*8e70*/  LDSM.16.M88.4 R152, [R183] ;  /* 0x00000000b798783b */ /* 0x000fee0000000200 */
[C---:B-----5:R-:W-:Y:S08]  /*8e80*/  HMMA.16816.F32 R12, R148.reuse, R156, R12 ;  /* 0x0000009c940c723c */ /* 0x060ff0000000180c */
        /* <DEDUP_REMOVED lines=128> */
[----:B------:R-:W-:Y:S04]  /*9690*/  IMAD.WIDE.U32 R138, R199, c[0x0][0x1f0], R138 ;  /* 0x00007c00c78a7a25 */ /* 0x000fe800078e008a */
[----:B------:R-:W-:Y:S01]  /*96a0*/  IMAD R0, R0, c[0x0][0x1f0], RZ ;  /* 0x00007c0000007a24 */ /* 0x000fe200078e02ff */
[----:B------:R-:W-:Y:S02]  /*96b0*/  IADD3 R135, P0, R138, UR18, RZ ;  /* 0x000000128a877c10 */ /* 0x000fe4000ff1e0ff */
[----:B------:R-:W-:Y:S01]  /*96c0*/  IADD3 R138, -R213, 0x10, RZ ;  /* 0x00000010d58a7810 */ /* 0x000fe20007ffe1ff */
[----:B------:R-:W-:Y:S03]  /*96d0*/  IMAD R0, R199, c[0x0][0x1f4], R0 ;  /* 0x00007d00c7007a24 */ /* 0x000fe600078e0200 */
[----:B------:R-:W-:Y:S02]  /*96e0*/  LOP3.LUT R138, R138, 0xf, RZ, 0xc0, !PT ;  /* 0x0000000f8a8a7812 */ /* 0x000fe400078ec0ff */
[----:B------:R-:W-:Y:S02]  /*96f0*/  IADD3.X R0, R139, UR8, R0, P0, !PT ;  /* 0x000000088b007c10 */ /* 0x000fe400087fe400 */
[C---:B------:R-:W-:Y:S04]  /*9700*/  LEA R136, P0, R135.reuse, c[0x0][0x1c8], 0x1 ;  /* 0x0000720087887a11 */ /* 0x040fe800078008ff */
[----:B------:R-:W-:Y:S01]  /*9710*/  LEA.HI.X R132, R135, c[0x0][0x1cc], R0, 0x1, P0 ;  /* 0x0000730087847a11 */ /* 0x000fe200000f0c00 */
[----:B------:R-:W-:Y:S04]  /*9720*/  SHFL.IDX PT, R137, R136, RZ, 0x181f ;  /* 0x00181fff88897589 */ /* 0x000fe800000e0000 */
        /* <DEDUP_REMOVED lines=23> */
.L_x_197:
[----:B------:R-:W-:Y:S01]  /*98a0*/  FMNMX.FTZ R0, R4, R3, !PT ;  /* 0x0000000304007209 */ /* 0x000fe20007810000 */
[----:B-1----:R-:W-:Y:S01]  /*98b0*/  LDSM.16.MT88.4 R144, [R189+0x100] ;  /* 0x00010000bd90783b */ /* 0x002fe20000004200 */
[----:B------:R-:W-:Y:S01]  /*98c0*/  FMNMX.FTZ R2, R6, R133, !PT ;  /* 0x0000008506027209 */ /* 0x000fe20007810000 */
[----:B------:R-:W-:Y:S01]  /*98d0*/  UISETP.GT.AND UP0, UPT, UR21, UR4, UPT ;  /* 0x000000041500728c */ /* 0x000fe2000bf04270 */
[----:B------:R-:W-:Y:S01]  /*98e0*/  FMNMX.FTZ R135, R5, R0, !PT ;  /* 0x0000000005877209 */ /* 0x000fe20007810000 */
[----:B------:R-:W-:Y:S01]  /*98f0*/  UIADD3 UR21, UR21, -0x1, URZ ;  /* 0xffffffff15157890 */ /* 0x000fe2000fffe03f */
        /* <DEDUP_REMOVED lines=30> */
[----:B------:R-:W-:Y:S02]  /*9ae0*/  PLOP3.LUT P0, PT, PT, PT, UP0, 0x80, 0x0 ;  /* 0x000000000000781c */ /* 0x000fe40003f0f008 */
[----:B------:R-:W-:Y:S02]  /*9af0*/  FMNMX.FTZ R136, R33, R0, !PT ;  /* 0x0000000021887209 */ /* 0x000fe40007810000 */
[----:B------:R-:W-:Y:S03]  /*9b00*/  FMNMX.FTZ R0, R34, R139, !PT ;  /* 0x0000008b22007209 */ /* 0x000fe60007810000 */
[----:B------:R-:W-:Y:S01]  /*9b10*/  SHFL.BFLY PT, R139, R136, 0x2, 0x1f ;  /* 0x0c401f00888b7f89 */ /* 0x000fe200000e0000 */
[----:B------:R-:W-:Y:S07]  /*9b20*/  FMNMX.FTZ R137, R35, R0, !PT ;  /* 0x0000000023897209 */ /* 0x000fee0007810000 */
[----:B------:R-:W1:Y:S02]  /*9b30*/  SHFL.BFLY PT, R0, R137, 0x2, 0x1f ;  /* 0x0c401f0089007f89 */ /* 0x000e6400000e0000 */
[----:B-1----:R-:W-:Y:S02]  /*9b40*/  FMNMX.FTZ R135, R137, R0, !PT ;  /* 0x0000000089877209 */ /* 0x002fe40007810000 */
[----:B------:R-:W-:Y:S04]  /*9b50*/  FMNMX.FTZ R141, R136, R139, !PT ;  /* 0x0000008b888d7209 */ /* 0x000fe80007810000 */
[----:B------:R-:W-:Y:S08]  /*9b60*/  LDSM.16.MT88.4 R136, [R195+0x100] ;  /* 0x00010000c388783b */ /* 0x000ff00000004200 */
[----:B------:R-:W1:Y:S08]  /*9b70*/  SHFL.BFLY PT, R2, R141, 0x1, 0x1f ;  /* 0x0c201f008d027f89 */ /* 0x000e7000000e0000 */
[----:B------:R-:W2:Y:S01]  /*9b80*/  SHFL.BFLY PT, R132, R135, 0x1, 0x1f ;  /* 0x0c201f0087847f89 */ /* 0x000ea200000e0000 */
[----:B-1----:R-:W-:Y:S07]  /*9b90*/  FMNMX.FTZ R0, R141, R2, !PT ;  /* 0x000000028d007209 */ /* 0x002fee0007810000 */
[----:B------:R-:W1:Y:S01]  /*9ba0*/  LDSM.16.MT88.4 R140, [R190+0x100] ;  /* 0x00010000be8c783b */ /* 0x000e620000004200 */
[C---:B------:R-:W-:Y:S02]  /*9bb0*/  FADD.FTZ R2, -R0.reuse, R3 ;  /* 0x0000000300027221 */ /* 0x040fe40000010100 */
[----:B------:R-:W-:Y:S01]  /*9bc0*/  FMUL.FTZ R163, R0, c[0x0][0x2d0] ;  /* 0x0000b40000a37a20 */ /* 0x000fe20000410000 */
[----:B--2---:R-:W-:Y:S01]  /*9bd0*/  FMNMX.FTZ R132, R135, R132, !PT ;  /* 0x0000008487847209 */ /* 0x004fe20007810000 */
[----:B------:R-:W-:Y:S02]  /*9be0*/  FMUL.FTZ R3, R2, c[0x0][0x2d0] ;  /* 0x0000b40002037a20 */ /* 0x000fe40000410000 */
[----:B------:R-:W-:Y:S02]  /*9bf0*/  FFMA.FTZ R162, R4, c[0x0][0x2d0], -R163 ;  /* 0x0000b40004a27a23 */ /* 0x000fe400000108a3 */
[C---:B------:R-:W-:Y:S02]  /*9c00*/  FADD.FTZ R2, -R132.reuse, R133 ;  /* 0x0000008584027221 */ /* 0x040fe40000010100 */
[----:B------:R-:W-:Y:S01]  /*9c10*/  FMUL.FTZ R161, R132, c[0x0][0x2d0] ;  /* 0x0000b40084a17a20 */ /* 0x000fe20000410000 */
[----:B------:R-:W2:Y:S01]  /*9c20*/  MUFU.EX2 R3, R3 ;  /* 0x0000000300037308 */ /* 0x000ea20000000800 */
[----:B------:R-:W-:Y:S02]  /*9c30*/  FMUL.FTZ R133, R2, c[0x0][0x2d0] ;  /* 0x0000b40002857a20 */ /* 0x000fe40000410000 */
[--C-:B------:R-:W-:Y:S02]  /*9c40*/  FFMA.FTZ R5, R5, c[0x0][0x2d0], -R163.reuse ;  /* 0x0000b40005057a23 */ /* 0x100fe400000108a3 */
[--C-:B------:R-:W-:Y:S02]  /*9c50*/  FFMA.FTZ R135, R8, c[0x0][0x2d0], -R163.reuse ;  /* 0x0000b40008877a23 */ /* 0x100fe400000108a3 */
[----:B------:R-:W-:Y:S02]  /*9c60*/  FFMA.FTZ R160, R9, c[0x0][0x2d0], -R163 ;  /* 0x0000b40009a07a23 */ /* 0x000fe400000108a3 */
[--C-:B------:R-:W-:Y:S01]  /*9c70*/  FFMA.FTZ R6, R6, c[0x0][0x2d0], -R161.reuse ;  /* 0x0000b40006067a23 */ /* 0x100fe200000108a1 */
[----:B------:R3:W4:Y:S01]  /*9c80*/  MUFU.EX2 R2, R133 ;  /* 0x0000008500027308 */ /* 0x0007220000000800 */
[--C-:B------:R-:W-:Y:S02]  /*9c90*/  FFMA.FTZ R7, R7, c[0x0][0x2d0], -R161.reuse ;  /* 0x0000b40007077a23 */ /* 0x100fe400000108a1 */
[----:B------:R-:W-:Y:S02]  /*9ca0*/  FFMA.FTZ R164, R11, c[0x0][0x2d0], -R161 ;  /* 0x0000b4000ba47a23 */ /* 0x000fe400000108a1 */
[--C-:B------:R-:W-:Y:S02]  /*9cb0*/  FFMA.FTZ R165, R12, c[0x0][0x2d0], -R163.reuse ;  /* 0x0000b4000ca57a23 */ /* 0x100fe400000108a3 */
[----:B------:R-:W-:Y:S02]  /*9cc0*/  FFMA.FTZ R166, R13, c[0x0][0x2d0], -R163 ;  /* 0x0000b4000da67a23 */ /* 0x000fe400000108a3 */
[--C-:B------:R-:W-:Y:S01]  /*9cd0*/  FFMA.FTZ R167, R14, c[0x0][0x2d0], -R161.reuse ;  /* 0x0000b4000ea77a23 */ /* 0x100fe200000108a1 */
[----:B------:R-:W-:Y:S01]  /*9ce0*/  MUFU.EX2 R162, R162 ;  /* 0x000000a200a27308 */ /* 0x000fe20000000800 */
[--C-:B------:R-:W-:Y:S02]  /*9cf0*/  FFMA.FTZ R168, R15, c[0x0][0x2d0], -R161.reuse ;  /* 0x0000b4000fa87a23 */ /* 0x100fe400000108a1 */
[----:B------:R-:W-:Y:S01]  /*9d00*/  LDSM.16.MT88.4 R12, [R188+0x4100] ;  /* 0x00410000bc0c783b */ /* 0x000fe20000004200 */
[C---:B--2---:R-:W-:Y:S02]  /*9d10*/  FMUL.FTZ R8, R3.reuse, R128 ;  /* 0x0000008003087220 */ /* 0x044fe40000410000 */
[C---:B------:R-:W-:Y:S02]  /*9d20*/  FMUL.FTZ R9, R3.reuse, R129 ;  /* 0x0000008103097220 */ /* 0x040fe40000410000 */
[C---:B------:R-:W-:Y:S02]  /*9d30*/  FMUL.FTZ R100, R3.reuse, R100 ;  /* 0x0000006403647220 */ /* 0x040fe40000410000 */
[----:B------:R-:W2:Y:S01]  /*9d40*/  MUFU.EX2 R5, R5 ;  /* 0x0000000500057308 */ /* 0x000ea20000000800 */
[C---:B------:R-:W-:Y:S02]  /*9d50*/  FMUL.FTZ R101, R3.reuse, R101 ;  /* 0x0000006503657220 */ /* 0x040fe40000410000 */
[C---:B------:R-:W-:Y:S02]  /*9d60*/  FMUL.FTZ R104, R3.reuse, R104 ;  /* 0x0000006803687220 */ /* 0x040fe40000410000 */
[----:B---3--:R-:W-:Y:S02]  /*9d70*/  FFMA.FTZ R133, R10, c[0x0][0x2d0], -R161 ;  /* 0x0000b4000a857a23 */ /* 0x008fe400000108a1 */
[C---:B----4-:R-:W-:Y:S02]  /*9d80*/  FMUL.FTZ R10, R2.reuse, R130 ;  /* 0x00000082020a7220 */ /* 0x050fe40000410000 */
[C---:B------:R-:W-:Y:S01]  /*9d90*/  FMUL.FTZ R11, R2.reuse, R131 ;  /* 0x00000083020b7220 */ /* 0x040fe20000410000 */
[----:B------:R-:W-:Y:S01]  /*9da0*/  MUFU.EX2 R135, R135 ;  /* 0x0000008700877308 */ /* 0x000fe20000000800 */
[C---:B------:R-:W-:Y:S02]  /*9db0*/  FMUL.FTZ R102, R2.reuse, R102 ;  /* 0x0000006602667220 */ /* 0x040fe40000410000 */
[C---:B------:R-:W-:Y:S02]  /*9dc0*/  FMUL.FTZ R103, R2.reuse, R103 ;  /* 0x0000006702677220 */ /* 0x040fe40000410000 */
[C---:B------:R-:W-:Y:S02]  /*9dd0*/  FMUL.FTZ R105, R3.reuse, R105 ;  /* 0x0000006903697220 */ /* 0x040fe40000410000 */
[C---:B------:R-:W-:Y:S02]  /*9de0*/  FMUL.FTZ R106, R2.reuse, R106 ;  /* 0x0000006a026a7220 */ /* 0x040fe40000410000 */
[C---:B------:R-:W-:Y:S01]  /*9df0*/  FMUL.FTZ R107, R2.reuse, R107 ;  /* 0x0000006b026b7220 */ /* 0x040fe20000410000 */
[----:B------:R-:W3:Y:S01]  /*9e00*/  MUFU.EX2 R160, R160 ;  /* 0x000000a000a07308 */ /* 0x000ee20000000800 */
[C---:B------:R-:W-:Y:S02]  /*9e10*/  FMUL.FTZ R108, R3.reuse, R108 ;  /* 0x0000006c036c7220 */ /* 0x040fe40000410000 */
[----:B------:R-:W-:Y:S01]  /*9e20*/  FMUL.FTZ R109, R3, R109 ;  /* 0x0000006d036d7220 */ /* 0x000fe20000410000 */
[----:B--2---:R-:W-:Y:S01]  /*9e30*/  F2FP.PACK_AB R128, R5, R162 ;  /* 0x000000a20580723e */ /* 0x004fe200000000ff */
[C---:B------:R-:W-:Y:S02]  /*9e40*/  FMUL.FTZ R110, R2.reuse, R110 ;  /* 0x0000006e026e7220 */ /* 0x040fe40000410000 */
[C---:B------:R-:W-:Y:S02]  /*9e50*/  FMUL.FTZ R111, R2.reuse, R111 ;  /* 0x0000006f026f7220 */ /* 0x040fe40000410000 */
[C---:B------:R-:W-:Y:S01]  /*9e60*/  FMUL.FTZ R112, R3.reuse, R112 ;  /* 0x0000007003707220 */ /* 0x040fe20000410000 */
[----:B------:R-:W-:Y:S01]  /*9e70*/  MUFU.EX2 R6, R6 ;  /* 0x0000000600067308 */ /* 0x000fe20000000800 */
[----:B------:R-:W-:Y:S02]  /*9e80*/  FMUL.FTZ R113, R3, R113 ;  /* 0x0000007103717220 */ /* 0x000fe40000410000 */
[C---:B------:R-:W-:Y:S02]  /*9e90*/  FMUL.FTZ R114, R2.reuse, R114 ;  /* 0x0000007202727220 */ /* 0x040fe40000410000 */
[----:B------:R-:W-:Y:S02]  /*9ea0*/  FMUL.FTZ R115, R2, R115 ;  /* 0x0000007302737220 */ /* 0x000fe40000410000 */
[--C-:B------:R-:W-:Y:S02]  /*9eb0*/  FFMA.FTZ R169, R16, c[0x0][0x2d0], -R163.reuse ;  /* 0x0000b40010a97a23 */ /* 0x100fe400000108a3 */
[----:B------:R-:W-:Y:S01]  /*9ec0*/  FFMA.FTZ R170, R17, c[0x0][0x2d0], -R163 ;  /* 0x0000b40011aa7a23 */ /* 0x000fe200000108a3 */
[----:B------:R-:W2:Y:S01]  /*9ed0*/  MUFU.EX2 R7, R7 ;  /* 0x0000000700077308 */ /* 0x000ea20000000800 */
[--C-:B------:R-:W-:Y:S02]  /*9ee0*/  FFMA.FTZ R171, R18, c[0x0][0x2d0], -R161.reuse ;  /* 0x0000b40012ab7a23 */ /* 0x100fe400000108a1 */
[----:B------:R-:W-:Y:S01]  /*9ef0*/  FFMA.FTZ R172, R19, c[0x0][0x2d0], -R161 ;  /* 0x0000b40013ac7a23 */ /* 0x000fe200000108a1 */
[----:B---3--:R-:W-:Y:S01]  /*9f00*/  F2FP.PACK_AB R130, R160, R135 ;  /* 0x00000087a082723e */ /* 0x008fe200000000ff */
[----:B------:R-:W-:Y:S01]  /*9f10*/  LDSM.16.MT88.4 R16, [R190+0x900] ;  /* 0x00090000be10783b */ /* 0x000fe20000004200 */
[--C-:B------:R-:W-:Y:S02]  /*9f20*/  FFMA.FTZ R173, R28, c[0x0][0x2d0], -R163.reuse ;  /* 0x0000b4001cad7a23 */ /* 0x100fe400000108a3 */
[----:B------:R-:W-:Y:S02]  /*9f30*/  FFMA.FTZ R174, R29, c[0x0][0x2d0], -R163 ;  /* 0x0000b4001dae7a23 */ /* 0x000fe400000108a3 */
[----:B------:R-:W-:Y:S01]  /*9f40*/  MUFU.EX2 R133, R133 ;  /* 0x0000008500857308 */ /* 0x000fe20000000800 */
[--C-:B------:R-:W-:Y:S02]  /*9f50*/  FFMA.FTZ R175, R30, c[0x0][0x2d0], -R161.reuse ;  /* 0x0000b4001eaf7a23 */ /* 0x100fe400000108a1 */
[----:B------:R-:W-:Y:S02]  /*9f60*/  FFMA.FTZ R220, R31, c[0x0][0x2d0], -R161 ;  /* 0x0000b4001fdc7a23 */ /* 0x000fe400000108a1 */
[----:B------:R-:W-:Y:S01]  /*9f70*/  LDSM.16.MT88.4 R28, [R189+0x1900] ;  /* 0x00190000bd1c783b */ /* 0x000fe20000004200 */
[----:B------:R-:W-:Y:S02]  /*9f80*/  FFMA.FTZ R221, R32, c[0x0][0x2d0], -R163 ;  /* 0x0000b40020dd7a23 */ /* 0x000fe400000108a3 */
[----:B------:R-:W-:Y:S02]  /*9f90*/  FFMA.FTZ R223, R34, c[0x0][0x2d0], -R161 ;  /* 0x0000b40022df7a23 */ /* 0x000fe400000108a1 */
        /* <DEDUP_REMOVED lines=8> */
[C---:B------:R-:W-:Y:S02]  /*a020*/  FMUL.FTZ R121, R3.reuse, R121 ;  /* 0x0000007903797220 */ /* 0x040fe40000410000 */
[C---:B------:R-:W-:Y:S02]  /*a030*/  FMUL.FTZ R122, R2.reuse, R122 ;  /* 0x0000007a027a7220 */ /* 0x040fe40000410000 */
[C---:B------:R-:W-:Y:S02]  /*a040*/  FMUL.FTZ R123, R2.reuse, R123 ;  /* 0x0000007b027b7220 */ /* 0x040fe40000410000 */
[C---:B------:R-:W-:Y:S02]  /*a050*/  FMUL.FTZ R124, R3.reuse, R124 ;  /* 0x0000007c037c7220 */ /* 0x040fe40000410000 */
[C---:B------:R-:W-:Y:S01]  /*a060*/  FMUL.FTZ R125, R3.reuse, R125 ;  /* 0x0000007d037d7220 */ /* 0x040fe20000410000 */
[----:B------:R-:W2:Y:S01]  /*a070*/  MUFU.EX2 R166, R166 ;  /* 0x000000a600a67308 */ /* 0x000ea20000000800 */
[C---:B------:R-:W-:Y:S02]  /*a080*/  FMUL.FTZ R126, R2.reuse, R126 ;  /* 0x0000007e027e7220 */ /* 0x040fe40000410000 */
[----:B------:R-:W-:Y:S01]  /*a090*/  FMUL.FTZ R127, R2, R127 ;  /* 0x0000007f027f7220 */ /* 0x000fe20000410000 */
[----:B---3--:R-:W-:Y:S01]  /*a0a0*/  F2FP.PACK_AB R131, R164, R133 ;  /* 0x00000085a483723e */ /* 0x008fe200000000ff */
[C---:B------:R-:W-:Y:S02]  /*a0b0*/  FMUL.FTZ R36, R3.reuse, R36 ;  /* 0x0000002403247220 */ /* 0x040fe40000410000 */
[C---:B------:R-:W-:Y:S02]  /*a0c0*/  FMUL.FTZ R37, R3.reuse, R37 ;  /* 0x0000002503257220 */ /* 0x040fe40000410000 */
[C---:B------:R-:W-:Y:S01]  /*a0d0*/  FMUL.FTZ R38, R2.reuse, R38 ;  /* 0x0000002602267220 */ /* 0x040fe20000410000 */
[----:B------:R-:W-:Y:S01]  /*a0e0*/  MUFU.EX2 R167, R167 ;  /* 0x000000a700a77308 */ /* 0x000fe20000000800 */
[C---:B------:R-:W-:Y:S05]  /*a0f0*/  HMMA.16816.F32 R8, R128.reuse, R136, R8 ;  /* 0x000000888008723c */ /* 0x040fea0000001808 */
[C---:B------:R-:W-:Y:S02]  /*a100*/  FMUL.FTZ R39, R2.reuse, R39 ;  /* 0x0000002702277220 */ /* 0x040fe40000410000 */
[C---:B------:R-:W-:Y:S01]  /*a110*/  FMUL.FTZ R40, R3.reuse, R40 ;  /* 0x0000002803287220 */ /* 0x040fe20000410000 */
[C---:B------:R-:W-:Y:S01]  /*a120*/  HMMA.16816.F32 R100, R128.reuse, R138, R100 ;  /* 0x0000008a8064723c */ /* 0x040fe20000001864 */
[----:B------:R-:W3:Y:S01]  /*a130*/  LDSM.16.MT88.4 R136, [R188+0x100] ;  /* 0x00010000bc88783b */ /* 0x000ee20000004200 */
[----:B------:R-:W4:Y:S02]  /*a140*/  MUFU.EX2 R168, R168 ;  /* 0x000000a800a87308 */ /* 0x000f240000000800 */
[C---:B------:R-:W-:Y:S02]  /*a150*/  FMUL.FTZ R41, R3.reuse, R41 ;  /* 0x0000002903297220 */ /* 0x040fe40000410000 */
[C---:B------:R-:W-:Y:S02]  /*a160*/  FMUL.FTZ R42, R2.reuse, R42 ;  /* 0x0000002a022a7220 */ /* 0x040fe40000410000 */
[C---:B-1----:R-:W-:Y:S04]  /*a170*/  HMMA.16816.F32 R104, R128.reuse, R140, R104 ;  /* 0x0000008c8068723c */ /* 0x042fe80000001868 */
[C---:B------:R-:W-:Y:S01]  /*a180*/  FMUL.FTZ R43, R2.reuse, R43 ;  /* 0x0000002b022b7220 */ /* 0x040fe20000410000 */
[----:B------:R-:W-:Y:S01]  /*a190*/  MUFU.EX2 R169, R169 ;  /* 0x000000a900a97308 */ /* 0x000fe20000000800 */
[C---:B------:R-:W-:Y:S02]  /*a1a0*/  FMUL.FTZ R44, R3.reuse, R44 ;  /* 0x0000002c032c7220 */ /* 0x040fe40000410000 */
[C---:B------:R-:W-:Y:S01]  /*a1b0*/  HMMA.16816.F32 R108, R128.reuse, R142, R108 ;  /* 0x0000008e806c723c */ /* 0x040fe2000000186c */
[----:B------:R-:W1:Y:S03]  /*a1c0*/  LDSM.16.MT88.4 R140, [R195+0x2100] ;  /* 0x00210000c38c783b */ /* 0x000e660000004200 */
[C---:B------:R-:W-:Y:S02]  /*a1d0*/  FMUL.FTZ R45, R3.reuse, R45 ;  /* 0x0000002d032d7220 */ /* 0x040fe40000410000 */
[C---:B------:R-:W-:Y:S01]  /*a1e0*/  FMUL.FTZ R46, R2.reuse, R46 ;  /* 0x0000002e022e7220 */ /* 0x040fe20000410000 */
[----:B------:R-:W5:Y:S01]  /*a1f0*/  MUFU.EX2 R170, R170 ;  /* 0x000000aa00aa7308 */ /* 0x000f620000000800 */
[C---:B------:R-:W-:Y:S04]  /*a200*/  HMMA.16816.F32 R112, R128.reuse, R144, R112 ;  /* 0x000000908070723c */ /* 0x040fe80000001870 */
[C---:B------:R-:W-:Y:S02]  /*a210*/  FMUL.FTZ R47, R2.reuse, R47 ;  /* 0x0000002f022f7220 */ /* 0x040fe40000410000 */
[C---:B------:R-:W-:Y:S02]  /*a220*/  FMUL.FTZ R48, R3.reuse, R48 ;  /* 0x0000003003307220 */ /* 0x040fe40000410000 */
[C---:B------:R-:W-:Y:S01]  /*a230*/  HMMA.16816.F32 R116, R128.reuse, R146, R116 ;  /* 0x000000928074723c */ /* 0x040fe20000001874 */
[----:B------:R-:W2:Y:S01]  /*a240*/  LDSM.16.MT88.4 R144, [R190+0x2100] ;  /* 0x00210000be90783b */ /* 0x000ea20000004200 */
[----:B------:R-:W-:Y:S02]  /*a250*/  MUFU.EX2 R171, R171 ;  /* 0x000000ab00ab7308 */ /* 0x000fe40000000800 */
[C---:B------:R-:W-:Y:S02]  /*a260*/  FMUL.FTZ R49, R3.reuse, R49 ;  /* 0x0000003103317220 */ /* 0x040fe40000410000 */
[C---:B------:R-:W-:Y:S02]  /*a270*/  FMUL.FTZ R50, R2.reuse, R50 ;  /* 0x0000003202327220 */ /* 0x040fe40000410000 */
[C---:B------:R-:W-:Y:S01]  /*a280*/  FMUL.FTZ R51, R2.reuse, R51 ;  /* 0x0000003302337220 */ /* 0x040fe20000410000 */
[C---:B---3--:R-:W-:Y:S03]  /*a290*/  HMMA.16816.F32 R120, R128.reuse, R136, R120 ;  /* 0x000000888078723c */ /* 0x048fe60000001878 */
[C---:B------:R-:W-:Y:S01]  /*a2a0*/  FMUL.FTZ R52, R3.reuse, R52 ;  /* 0x0000003403347220 */ /* 0x040fe20000410000 */
[----:B------:R-:W3:Y:S01]  /*a2b0*/  MUFU.EX2 R172, R172 ;  /* 0x000000ac00ac7308 */ /* 0x000ee20000000800 */
[C---:B------:R-:W-:Y:S02]  /*a2c0*/  FMUL.FTZ R53, R3.reuse, R53 ;  /* 0x0000003503357220 */ /* 0x040fe40000410000 */
[C---:B------:R-:W-:Y:S01]  /*a2d0*/  FMUL.FTZ R54, R2.reuse, R54 ;  /* 0x0000003602367220 */ /* 0x040fe20000410000 */
[C---:B------:R-:W-:Y:S01]  /*a2e0*/  HMMA.16816.F32 R124, R128.reuse, R138, R124 ;  /* 0x0000008a807c723c */ /* 0x040fe2000000187c */
[----:B------:R-:W3:Y:S03]  /*a2f0*/  LDSM.16.MT88.4 R136, [R189+0x2100] ;  /* 0x00210000bd88783b */ /* 0x000ee60000004200 */
[C---:B------:R-:W-:Y:S02]  /*a300*/  FMUL.FTZ R55, R2.reuse, R55 ;  /* 0x0000003702377220 */ /* 0x040fe40000410000 */
[C---:B------:R-:W-:Y:S01]  /*a310*/  FMUL.FTZ R56, R3.reuse, R56 ;  /* 0x0000003803387220 */ /* 0x040fe20000410000 */
[----:B------:R-:W-:Y:S01]  /*a320*/  MUFU.EX2 R173, R173 ;  /* 0x000000ad00ad7308 */ /* 0x000fe20000000800 */
[C---:B-1----:R-:W-:Y:S04]  /*a330*/  HMMA.16816.F32 R36, R128.reuse, R140, R36 ;  /* 0x0000008c8024723c */ /* 0x042fe80000001824 */
[C---:B------:R-:W-:Y:S02]  /*a340*/  FMUL.FTZ R57, R3.reuse, R57 ;  /* 0x0000003903397220 */ /* 0x040fe40000410000 */
[C---:B------:R-:W-:Y:S02]  /*a350*/  FMUL.FTZ R58, R2.reuse, R58 ;  /* 0x0000003a023a7220 */ /* 0x040fe40000410000 */
[C---:B------:R-:W-:Y:S01]  /*a360*/  HMMA.16816.F32 R40, R128.reuse, R142, R40 ;  /* 0x0000008e8028723c */ /* 0x040fe20000001828 */
[----:B------:R-:W1:Y:S01]  /*a370*/  LDSM.16.MT88.4 R140, [R188+0x2100] ;  /* 0x00210000bc8c783b */ /* 0x000e620000004200 */
[----:B------:R-:W-:Y:S02]  /*a380*/  MUFU.EX2 R174, R174 ;  /* 0x000000ae00ae7308 */ /* 0x000fe40000000800 */
[C---:B------:R-:W-:Y:S02]  /*a390*/  FMUL.FTZ R59, R2.reuse, R59 ;  /* 0x0000003b023b7220 */ /* 0x040fe40000410000 */
[C---:B------:R-:W-:Y:S02]  /*a3a0*/  FMUL.FTZ R60, R3.reuse, R60 ;  /* 0x0000003c033c7220 */ /* 0x040fe40000410000 */
[C---:B--2---:R-:W-:Y:S04]  /*a3b0*/  HMMA.16816.F32 R44, R128.reuse, R144, R44 ;  /* 0x00000090802c723c */ /* 0x044fe8000000182c */
[C---:B------:R-:W-:Y:S01]  /*a3c0*/  FMUL.FTZ R61, R3.reuse, R61 ;  /* 0x0000003d033d7220 */ /* 0x040fe20000410000 */
[----:B------:R-:W-:Y:S01]  /*a3d0*/  MUFU.EX2 R175, R175 ;  /* 0x000000af00af7308 */ /* 0x000fe20000000800 */
[C---:B------:R-:W-:Y:S02]  /*a3e0*/  FMUL.FTZ R62, R2.reuse, R62 ;  /* 0x0000003e023e7220 */ /* 0x040fe40000410000 */
[C---:B------:R-:W-:Y:S01]  /*a3f0*/  HMMA.16816.F32 R48, R128.reuse, R146, R48 ;  /* 0x000000928030723c */ /* 0x040fe20000001830 */
[----:B------:R-:W2:Y:S03]  /*a400*/  LDSM.16.MT88.4 R144, [R195+0x4100] ;  /* 0x00410000c390783b */ /* 0x000ea60000004200 */
[C---:B------:R-:W-:Y:S02]  /*a410*/  FMUL.FTZ R63, R2.reuse, R63 ;  /* 0x0000003f023f7220 */ /* 0x040fe40000410000 */
[C---:B------:R-:W-:Y:S01]  /*a420*/  FMUL.FTZ R64, R3.reuse, R64 ;  /* 0x0000004003407220 */ /* 0x040fe20000410000 */
[----:B------:R-:W-:Y:S01]  /*a430*/  MUFU.EX2 R220, R220 ;  /* 0x000000dc00dc7308 */ /* 0x000fe20000000800 */
[C---:B------:R-:W-:Y:S01]  /*a440*/  FMUL.FTZ R65, R3.reuse, R65 ;  /* 0x0000004103417220 */ /* 0x040fe20000410000 */
[C---:B---3--:R-:W-:Y:S03]  /*a450*/  HMMA.16816.F32 R52, R128.reuse, R136, R52 ;  /* 0x000000888034723c */ /* 0x048fe60000001834 */
[C---:B------:R-:W-:Y:S02]  /*a460*/  FMUL.FTZ R66, R2.reuse, R66 ;  /* 0x0000004202427220 */ /* 0x040fe40000410000 */
[C---:B------:R-:W-:Y:S02]  /*a470*/  FMUL.FTZ R67, R2.reuse, R67 ;  /* 0x0000004302437220 */ /* 0x040fe40000410000 */
[C---:B------:R-:W-:Y:S01]  /*a480*/  FMUL.FTZ R68, R3.reuse, R68 ;  /* 0x0000004403447220 */ /* 0x040fe20000410000 */
[C---:B------:R-:W-:Y:S01]  /*a490*/  HMMA.16816.F32 R56, R128.reuse, R138, R56 ;  /* 0x0000008a8038723c */ /* 0x040fe20000001838 */
[----:B------:R-:W3:Y:S01]  /*a4a0*/  LDSM.16.MT88.4 R136, [R190+0x4100] ;  /* 0x00410000be88783b */ /* 0x000ee20000004200 */
[----:B------:R-:W-:Y:S02]  /*a4b0*/  MUFU.EX2 R221, R221 ;  /* 0x000000dd00dd7308 */ /* 0x000fe40000000800 */
        /* <DEDUP_REMOVED lines=9> */
[C---:B------:R-:W-:Y:S02]  /*a550*/  FMUL.FTZ R74, R2.reuse, R74 ;  /* 0x0000004a024a7220 */ /* 0x040fe40000410000 */
[C---:B--2---:R-:W-:Y:S04]  /*a560*/  HMMA.16816.F32 R68, R128.reuse, R144, R68 ;  /* 0x000000908044723c */ /* 0x044fe80000001844 */
[C---:B------:R-:W-:Y:S02]  /*a570*/  FMUL.FTZ R75, R2.reuse, R75 ;  /* 0x0000004b024b7220 */ /* 0x040fe40000410000 */
[C---:B------:R-:W-:Y:S02]  /*a580*/  FMUL.FTZ R76, R3.reuse, R76 ;  /* 0x0000004c034c7220 */ /* 0x040fe40000410000 */
[C---:B------:R-:W-:Y:S03]  /*a590*/  FMUL.FTZ R77, R3.reuse, R77 ;  /* 0x0000004d034d7220 */ /* 0x040fe60000410000 */
[C---:B------:R-:W-:Y:S01]  /*a5a0*/  HMMA.16816.F32 R72, R128.reuse, R146, R72 ;  /* 0x000000928048723c */ /* 0x040fe20000001848 */
[----:B------:R-:W-:Y:S02]  /*a5b0*/  LDSM.16.MT88.4 R144, [R188+0x900] ;  /* 0x00090000bc90783b */ /* 0x000fe40000004200 */
[C---:B------:R-:W-:Y:S02]  /*a5c0*/  FMUL.FTZ R78, R2.reuse, R78 ;  /* 0x0000004e024e7220 */ /* 0x040fe40000410000 */
[C---:B------:R-:W-:Y:S02]  /*a5d0*/  FMUL.FTZ R79, R2.reuse, R79 ;  /* 0x0000004f024f7220 */ /* 0x040fe40000410000 */
[C---:B------:R-:W-:Y:S02]  /*a5e0*/  FMUL.FTZ R80, R3.reuse, R80 ;  /* 0x0000005003507220 */ /* 0x040fe40000410000 */
[C---:B------:R-:W-:Y:S03]  /*a5f0*/  FMUL.FTZ R81, R3.reuse, R81 ;  /* 0x0000005103517220 */ /* 0x040fe60000410000 */
[C---:B---3--:R-:W-:Y:S03]  /*a600*/  HMMA.16816.F32 R76, R128.reuse, R136, R76 ;  /* 0x00000088804c723c */ /* 0x048fe6000000184c */
[C---:B------:R-:W-:Y:S02]  /*a610*/  FMUL.FTZ R82, R2.reuse, R82 ;  /* 0x0000005202527220 */ /* 0x040fe40000410000 */
[C---:B------:R-:W-:Y:S02]  /*a620*/  FMUL.FTZ R83, R2.reuse, R83 ;  /* 0x0000005302537220 */ /* 0x040fe40000410000 */
[C---:B------:R-:W-:Y:S02]  /*a630*/  FMUL.FTZ R84, R3.reuse, R84 ;  /* 0x0000005403547220 */ /* 0x040fe40000410000 */
[C---:B------:R-:W-:Y:S03]  /*a640*/  FMUL.FTZ R85, R3.reuse, R85 ;  /* 0x0000005503557220 */ /* 0x040fe60000410000 */
[C---:B------:R-:W-:Y:S01]  /*a650*/  HMMA.16816.F32 R80, R128.reuse, R138, R80 ;  /* 0x0000008a8050723c */ /* 0x040fe20000001850 */
[----:B------:R-:W2:Y:S02]  /*a660*/  LDSM.16.MT88.4 R136, [R195+0x900] ;  /* 0x00090000c388783b */ /* 0x000ea40000004200 */
[C---:B------:R-:W-:Y:S02]  /*a670*/  FMUL.FTZ R86, R2.reuse, R86 ;  /* 0x0000005602567220 */ /* 0x040fe40000410000 */
[C---:B------:R-:W-:Y:S02]  /*a680*/  FMUL.FTZ R87, R2.reuse, R87 ;  /* 0x0000005702577220 */ /* 0x040fe40000410000 */
[C---:B------:R-:W-:Y:S02]  /*a690*/  FMUL.FTZ R88, R3.reuse, R88 ;  /* 0x0000005803587220 */ /* 0x040fe40000410000 */
[C---:B------:R-:W-:Y:S03]  /*a6a0*/  FMUL.FTZ R89, R3.reuse, R89 ;  /* 0x0000005903597220 */ /* 0x040fe60000410000 */
[C---:B-1----:R-:W-:Y:S03]  /*a6b0*/  HMMA.16816.F32 R84, R128.reuse, R140, R84 ;  /* 0x0000008c8054723c */ /* 0x042fe60000001854 */
[C---:B------:R-:W-:Y:S02]  /*a6c0*/  FMUL.FTZ R90, R2.reuse, R90 ;  /* 0x0000005a025a7220 */ /* 0x040fe40000410000 */
[C---:B------:R-:W-:Y:S02]  /*a6d0*/  FMUL.FTZ R91, R2.reuse, R91 ;  /* 0x0000005b025b7220 */ /* 0x040fe40000410000 */
[C---:B------:R-:W-:Y:S02]  /*a6e0*/  FMUL.FTZ R92, R3.reuse, R92 ;  /* 0x0000005c035c7220 */ /* 0x040fe40000410000 */
[C---:B------:R-:W-:Y:S03]  /*a6f0*/  FMUL.FTZ R93, R3.reuse, R93 ;  /* 0x0000005d035d7220 */ /* 0x040fe60000410000 */
[C---:B------:R-:W-:Y:S01]  /*a700*/  HMMA.16816.F32 R88, R128.reuse, R142, R88 ;  /* 0x0000008e8058723c */ /* 0x040fe20000001858 */
[----:B------:R-:W1:Y:S02]  /*a710*/  LDSM.16.MT88.4 R140, [R189+0x900] ;  /* 0x00090000bd8c783b */ /* 0x000e640000004200 */
[C---:B------:R-:W-:Y:S02]  /*a720*/  FMUL.FTZ R94, R2.reuse, R94 ;  /* 0x0000005e025e7220 */ /* 0x040fe40000410000 */
[C---:B------:R-:W-:Y:S02]  /*a730*/  FMUL.FTZ R95, R2.reuse, R95 ;  /* 0x0000005f025f7220 */ /* 0x040fe40000410000 */
[C---:B------:R-:W-:Y:S02]  /*a740*/  FMUL.FTZ R96, R3.reuse, R96 ;  /* 0x0000006003607220 */ /* 0x040fe40000410000 */
[C---:B------:R-:W-:Y:S03]  /*a750*/  FMUL.FTZ R97, R3.reuse, R97 ;  /* 0x0000006103617220 */ /* 0x040fe60000410000 */
[C---:B------:R-:W-:Y:S03]  /*a760*/  HMMA.16816.F32 R92, R128.reuse, R12, R92 ;  /* 0x0000000c805c723c */ /* 0x040fe6000000185c */
[C---:B------:R-:W-:Y:S02]  /*a770*/  FMUL.FTZ R98, R2.reuse, R98 ;  /* 0x0000006202627220 */ /* 0x040fe40000410000 */
[----:B------:R-:W-:Y:S02]  /*a780*/  FMUL.FTZ R99, R2, R99 ;  /* 0x0000006302637220 */ /* 0x000fe40000410000 */
[----:B------:R-:W-:Y:S01]  /*a790*/  F2FP.PACK_AB R12, R166, R165 ;  /* 0x000000a5a60c723e */ /* 0x000fe200000000ff */
[----:B------:R-:W-:Y:S01]  /*a7a0*/  FFMA.FTZ R162, R3, R206, R162 ;  /* 0x000000ce03a27223 */ /* 0x000fe200000100a2 */
[----:B----4-:R-:W-:Y:S03]  /*a7b0*/  F2FP.PACK_AB R13, R168, R167 ;  /* 0x000000a7a80d723e */ /* 0x010fe600000000ff */
[----:B------:R-:W-:Y:S01]  /*a7c0*/  HMMA.16816.F32 R96, R128, R14, R96 ;  /* 0x0000000e8060723c */ /* 0x000fe20000001860 */
[----:B------:R-:W3:Y:S02]  /*a7d0*/  LDSM.16.MT88.4 R128, [R188+0x2900] ;  /* 0x00290000bc80783b */ /* 0x000ee40000004200 */
[----:B------:R-:W-:Y:S01]  /*a7e0*/  MOV R3, R0 ;  /* 0x0000000000037202 */ /* 0x000fe20000000f00 */
[----:B------:R-:W-:Y:S02]  /*a7f0*/  FFMA.FTZ R6, R2, R207, R6 ;  /* 0x000000cf02067223 */ /* 0x000fe40000010006 */
[----:B------:R-:W-:Y:S01]  /*a800*/  FADD.FTZ R162, R5, R162 ;  /* 0x000000a205a27221 */ /* 0x000fe20000010000 */
[----:B-----5:R-:W-:Y:S01]  /*a810*/  F2FP.PACK_AB R14, R170, R169 ;  /* 0x000000a9aa0e723e */ /* 0x020fe200000000ff */
[----:B------:R-:W-:Y:S01]  /*a820*/  FADD.FTZ R6, R7, R6 ;  /* 0x0000000607067221 */ /* 0x000fe20000010000 */
[----:B------:R-:W-:Y:S03]  /*a830*/  F2FP.PACK_AB R15, R172, R171 ;  /* 0x000000abac0f723e */ /* 0x000fe600000000ff */
[----:B------:R-:W-:Y:S02]  /*a840*/  FADD.FTZ R135, R135, R162 ;  /* 0x000000a287877221 */ /* 0x000fe40000010000 */
[----:B------:R-:W-:Y:S02]  /*a850*/  FADD.FTZ R133, R133, R6 ;  /* 0x0000000685857221 */ /* 0x000fe40000010000 */
[C---:B--2---:R-:W-:Y:S05]  /*a860*/  HMMA.16816.F32 R8, R12.reuse, R136, R8 ;  /* 0x000000880c08723c */ /* 0x044fea0000001808 */
[----:B------:R-:W-:Y:S02]  /*a870*/  FADD.FTZ R160, R160, R135 ;  /* 0x00000087a0a07221 */ /* 0x000fe40000010000 */
[----:B------:R-:W-:Y:S01]  /*a880*/  FADD.FTZ R164, R164, R133 ;  /* 0x00000085a4a47221 */ /* 0x000fe20000010000 */
[C---:B------:R-:W-:Y:S01]  /*a890*/  HMMA.16816.F32 R100, R12.reuse, R138, R100 ;  /* 0x0000008a0c64723c */ /* 0x040fe20000001864 */
[----:B------:R-:W-:Y:S03]  /*a8a0*/  LDSM.16.MT88.4 R136, [R190+0x4900] ;  /* 0x00490000be88783b */ /* 0x000fe60000004200 */
[----:B------:R-:W-:Y:S01]  /*a8b0*/  MOV R133, R132 ;  /* 0x0000008400857202 */ /* 0x000fe20000000f00 */
[----:B------:R-:W-:Y:S02]  /*a8c0*/  FADD.FTZ R165, R165, R160 ;  /* 0x000000a0a5a57221 */ /* 0x000fe40000010000 */
[----:B------:R-:W-:Y:S01]  /*a8d0*/  FADD.FTZ R167, R167, R164 ;  /* 0x000000a4a7a77221 */ /* 0x000fe20000010000 */
[C---:B------:R-:W-:Y:S04]  /*a8e0*/  HMMA.16816.F32 R104, R12.reuse, R16, R104 ;  /* 0x000000100c68723c */ /* 0x040fe80000001868 */
[----:B------:R-:W-:Y:S02]  /*a8f0*/  FADD.FTZ R166, R166, R165 ;  /* 0x000000a5a6a67221 */ /* 0x000fe40000010000 */
[----:B------:R-:W-:Y:S02]  /*a900*/  FADD.FTZ R168, R168, R167 ;  /* 0x000000a7a8a87221 */ /* 0x000fe40000010000 */
[C---:B------:R-:W-:Y:S01]  /*a910*/  HMMA.16816.F32 R108, R12.reuse, R18, R108 ;  /* 0x000000120c6c723c */ /* 0x040fe2000000186c */
[----:B------:R-:W2:Y:S03]  /*a920*/  LDSM.16.MT88.4 R16, [R195+0x4900] ;  /* 0x00490000c310783b */ /* 0x000ea60000004200 */
[----:B------:R-:W-:Y:S02]  /*a930*/  FADD.FTZ R169, R169, R166 ;  /* 0x000000a6a9a97221 */ /* 0x000fe40000010000 */
[----:B------:R-:W-:Y:S02]  /*a940*/  FADD.FTZ R5, R171, R168 ;  /* 0x000000a8ab057221 */ /* 0x000fe40000010000 */
[C---:B-1----:R-:W-:Y:S04]  /*a950*/  HMMA.16816.F32 R112, R12.reuse, R140, R112 ;  /* 0x0000008c0c70723c */ /* 0x042fe80000001870 */
[----:B------:R-:W-:Y:S02]  /*a960*/  FADD.FTZ R169, R170, R169 ;  /* 0x000000a9aaa97221 */ /* 0x000fe40000010000 */
[----:B------:R-:W-:Y:S02]  /*a970*/  FADD.FTZ R5, R172, R5 ;  /* 0x00000005ac057221 */ /* 0x000fe40000010000 */
[C---:B------:R-:W-:Y:S01]  /*a980*/  HMMA.16816.F32 R116, R12.reuse, R142, R116 ;  /* 0x0000008e0c74723c */ /* 0x040fe20000001874 */
[----:B------:R-:W1:Y:S07]  /*a990*/  LDSM.16.MT88.4 R140, [R189+0x4900] ;  /* 0x00490000bd8c783b */ /* 0x000e6e0000004200 */
[C---:B------:R-:W-:Y:S08]  /*a9a0*/  HMMA.16816.F32 R120, R12.reuse, R144, R120 ;  /* 0x000000900c78723c */ /* 0x040ff00000001878 */
[C---:B------:R-:W-:Y:S01]  /*a9b0*/  HMMA.16816.F32 R124, R12.reuse, R146, R124 ;  /* 0x000000920c7c723c */ /* 0x040fe2000000187c */
[----:B------:R-:W-:Y:S07]  /*a9c0*/  LDSM.16.MT88.4 R144, [R190+0x3100] ;  /* 0x00310000be90783b */ /* 0x000fee0000004200 */
[C---:B------:R-:W-:Y:S08]  /*a9d0*/  HMMA.16816.F32 R36, R12.reuse, R148, R36 ;  /* 0x000000940c24723c */ /* 0x040ff00000001824 */
[C---:B------:R-:W-:Y:S01]  /*a9e0*/  HMMA.16816.F32 R40, R12.reuse, R150, R40 ;  /* 0x000000960c28723c */ /* 0x040fe20000001828 */
[----:B------:R-:W-:Y:S07]  /*a9f0*/  LDSM.16.MT88.4 R148, [R189+0x3100] ;  /* 0x00310000bd94783b */ /* 0x000fee0000004200 */
[C---:B------:R-:W-:Y:S07]  /*aa00*/  HMMA.16816.F32 R44, R12.reuse, R152, R44 ;  /* 0x000000980c2c723c */ /* 0x040fee000000182c */
[--C-:B------:R-:W-:Y:S01]  /*aa10*/  FFMA.FTZ R152, R20, c[0x0][0x2d0], -R163.reuse ;  /* 0x0000b40014987a23 */ /* 0x100fe200000108a3 */
[C---:B------:R-:W-:Y:S04]  /*aa20*/  HMMA.16816.F32 R48, R12.reuse, R154, R48 ;  /* 0x0000009a0c30723c */ /* 0x040fe80000001830 */
[----:B------:R-:W-:Y:S01]  /*aa30*/  FFMA.FTZ R153, R21, c[0x0][0x2d0], -R163 ;  /* 0x0000b40015997a23 */ /* 0x000fe200000108a3 */
[----:B------:R-:W-:Y:S02]  /*aa40*/  MUFU.EX2 R152, R152 ;  /* 0x0000009800987308 */ /* 0x000fe40000000800 */
[--C-:B------:R-:W-:Y:S01]  /*aa50*/  FFMA.FTZ R154, R22, c[0x0][0x2d0], -R161.reuse ;  /* 0x0000b400169a7a23 */ /* 0x100fe200000108a1 */
[C---:B------:R-:W-:Y:S04]  /*aa60*/  HMMA.16816.F32 R52, R12.reuse, R156, R52 ;  /* 0x0000009c0c34723c */ /* 0x040fe80000001834 */
[----:B------:R-:W-:Y:S02]  /*aa70*/  FFMA.FTZ R155, R23, c[0x0][0x2d0], -R161 ;  /* 0x0000b400179b7a23 */ /* 0x000fe400000108a1 */
[----:B------:R-:W4:Y:S01]  /*aa80*/  LDSM.16.MT88.4 R20, [R188+0x4900] ;  /* 0x00490000bc14783b */ /* 0x000f220000004200 */
[--C-:B------:R-:W-:Y:S01]  /*aa90*/  FFMA.FTZ R156, R24, c[0x0][0x2d0], -R163.reuse ;  /* 0x0000b400189c7a23 */ /* 0x100fe200000108a3 */
[C---:B------:R-:W-:Y:S01]  /*aaa0*/  HMMA.16816.F32 R56, R12.reuse, R158, R56 ;  /* 0x0000009e0c38723c */ /* 0x040fe20000001838 */
[----:B------:R-:W5:Y:S03]  /*aab0*/  MUFU.EX2 R153, R153 ;  /* 0x0000009900997308 */ /* 0x000f660000000800 */
[--C-:B------:R-:W-:Y:S02]  /*aac0*/  FFMA.FTZ R157, R25, c[0x0][0x2d0], -R163.reuse ;  /* 0x0000b400199d7a23 */ /* 0x100fe400000108a3 */
[----:B------:R-:W-:Y:S02]  /*aad0*/  FFMA.FTZ R163, R33, c[0x0][0x2d0], -R163 ;  /* 0x0000b40021a37a23 */ /* 0x000fe400000108a3 */
[C---:B---3--:R-:W-:Y:S03]  /*aae0*/  HMMA.16816.F32 R60, R12.reuse, R128, R60 ;  /* 0x000000800c3c723c */ /* 0x048fe6000000183c */
[----:B------:R-:W-:Y:S01]  /*aaf0*/  MUFU.EX2 R154, R154 ;  /* 0x0000009a009a7308 */ /* 0x000fe20000000800 */
[--C-:B------:R-:W-:Y:S02]  /*ab00*/  FFMA.FTZ R158, R26, c[0x0][0x2d0], -R161.reuse ;  /* 0x0000b4001a9e7a23 */ /* 0x100fe400000108a1 */
[--C-:B------:R-:W-:Y:S02]  /*ab10*/  FFMA.FTZ R159, R27, c[0x0][0x2d0], -R161.reuse ;  /* 0x0000b4001b9f7a23 */ /* 0x100fe400000108a1 */
[C---:B------:R-:W-:Y:S01]  /*ab20*/  HMMA.16816.F32 R64, R12.reuse, R130, R64 ;  /* 0x000000820c40723c */ /* 0x040fe20000001840 */
[----:B------:R-:W-:Y:S03]  /*ab30*/  LDSM.16.MT88.4 R128, [R190+0x1100] ;  /* 0x00110000be80783b */ /* 0x000fe60000004200 */
[----:B------:R-:W-:Y:S01]  /*ab40*/  FFMA.FTZ R161, R35, c[0x0][0x2d0], -R161 ;  /* 0x0000b40023a17a23 */ /* 0x000fe200000108a1 */
[----:B------:R-:W3:Y:S03]  /*ab50*/  MUFU.EX2 R155, R155 ;  /* 0x0000009b009b7308 */ /* 0x000ee60000000800 */
[C---:B--2---:R-:W-:Y:S01]  /*ab60*/  HMMA.16816.F32 R68, R12.reuse, R16, R68 ;  /* 0x000000100c44723c */ /* 0x044fe20000001844 */
[----:B------:R-:W-:Y:S06]  /*ab70*/  LDSM.16.MT88.4 R24, [R189+0x1100] ;  /* 0x00110000bd18783b */ /* 0x000fec0000004200 */
[----:B------:R-:W-:Y:S01]  /*ab80*/  MUFU.EX2 R156, R156 ;  /* 0x0000009c009c7308 */ /* 0x000fe20000000800 */
[C---:B------:R-:W-:Y:S01]  /*ab90*/  HMMA.16816.F32 R72, R12.reuse, R18, R72 ;  /* 0x000000120c48723c */ /* 0x040fe20000001848 */
[----:B------:R-:W2:Y:S07]  /*aba0*/  LDSM.16.MT88.4 R16, [R195+0x1100] ;  /* 0x00110000c310783b */ /* 0x000eae0000004200 */
[C---:B------:R-:W-:Y:S01]  /*abb0*/  HMMA.16816.F32 R76, R12.reuse, R136, R76 ;  /* 0x000000880c4c723c */ /* 0x040fe2000000184c */
[----:B------:R-:W-:Y:S01]  /*abc0*/  LDSM.16.MT88.4 R32, [R188+0x1900] ;  /* 0x00190000bc20783b */ /* 0x000fe20000004200 */
[----:B------:R-:W2:Y:S06]  /*abd0*/  MUFU.EX2 R157, R157 ;  /* 0x0000009d009d7308 */ /* 0x000eac0000000800 */
[C---:B------:R-:W-:Y:S01]  /*abe0*/  HMMA.16816.F32 R80, R12.reuse, R138, R80 ;  /* 0x0000008a0c50723c */ /* 0x040fe20000001850 */
[----:B------:R-:W2:Y:S03]  /*abf0*/  LDSM.16.MT88.4 R136, [R188+0x1100] ;  /* 0x00110000bc88783b */ /* 0x000ea60000004200 */
[----:B------:R-:W-:Y:S04]  /*ac00*/  MUFU.EX2 R158, R158 ;  /* 0x0000009e009e7308 */ /* 0x000fe80000000800 */
[C---:B-1----:R-:W-:Y:S06]  /*ac10*/  HMMA.16816.F32 R84, R12.reuse, R140, R84 ;  /* 0x0000008c0c54723c */ /* 0x042fec0000001854 */
[----:B------:R-:W1:Y:S02]  /*ac20*/  MUFU.EX2 R159, R159 ;  /* 0x0000009f009f7308 */ /* 0x000e640000000800 */
[C---:B------:R-:W-:Y:S01]  /*ac30*/  HMMA.16816.F32 R88, R12.reuse, R142, R88 ;  /* 0x0000008e0c58723c */ /* 0x040fe20000001858 */
[----:B------:R-:W1:Y:S07]  /*ac40*/  LDSM.16.MT88.4 R140, [R195+0x3100] ;  /* 0x00310000c38c783b */ /* 0x000e6e0000004200 */
[C---:B----4-:R-:W-:Y:S01]  /*ac50*/  HMMA.16816.F32 R92, R12.reuse, R20, R92 ;  /* 0x000000140c5c723c */ /* 0x050fe2000000185c */
[----:B------:R-:W4:Y:S07]  /*ac60*/  MUFU.EX2 R222, R163 ;  /* 0x000000a300de7308 */ /* 0x000f2e0000000800 */
[----:B------:R-:W-:Y:S01]  /*ac70*/  HMMA.16816.F32 R96, R12, R22, R96 ;  /* 0x000000160c60723c */ /* 0x000fe20000001860 */
[----:B------:R-:W-:Y:S02]  /*ac80*/  LDSM.16.MT88.4 R20, [R195+0x5100] ;  /* 0x00510000c314783b */ /* 0x000fe40000004200 */
[----:B------:R-:W4:Y:S04]  /*ac90*/  MUFU.EX2 R224, R161 ;  /* 0x000000a100e07308 */ /* 0x000f280000000800 */
[----:B-----5:R-:W-:Y:S01]  /*aca0*/  F2FP.PACK_AB R12, R153, R152 ;  /* 0x00000098990c723e */ /* 0x020fe200000000ff */
[----:B------:R-:W-:Y:S01]  /*acb0*/  FADD.FTZ R152, R152, R169 ;  /* 0x000000a998987221 */ /* 0x000fe20000010000 */
[----:B---3--:R-:W-:Y:S03]  /*acc0*/  F2FP.PACK_AB R13, R155, R154 ;  /* 0x0000009a9b0d723e */ /* 0x008fe600000000ff */
[----:B--2---:R-:W-:Y:S01]  /*acd0*/  F2FP.PACK_AB R14, R157, R156 ;  /* 0x0000009c9d0e723e */ /* 0x004fe200000000ff */
[----:B------:R-:W-:Y:S01]  /*ace0*/  FADD.FTZ R154, R154, R5 ;  /* 0x000000059a9a7221 */ /* 0x000fe20000010000 */
[----:B-1----:R-:W-:Y:S01]  /*acf0*/  F2FP.PACK_AB R15, R159, R158 ;  /* 0x0000009e9f0f723e */ /* 0x002fe200000000ff */
[----:B------:R-:W-:Y:S02]  /*ad00*/  FADD.FTZ R153, R153, R152 ;  /* 0x0000009899997221 */ /* 0x000fe40000010000 */
[----:B------:R-:W-:Y:S02]  /*ad10*/  FADD.FTZ R155, R155, R154 ;  /* 0x0000009a9b9b7221 */ /* 0x000fe40000010000 */
[----:B------:R-:W-:Y:S02]  /*ad20*/  FADD.FTZ R156, R156, R153 ;  /* 0x000000999c9c7221 */ /* 0x000fe40000010000 */
[C---:B------:R-:W-:Y:S03]  /*ad30*/  HMMA.16816.F32 R8, R12.reuse, R16, R8 ;  /* 0x000000100c08723c */ /* 0x040fe60000001808 */
[----:B------:R-:W-:Y:S02]  /*ad40*/  FADD.FTZ R2, R158, R155 ;  /* 0x0000009b9e027221 */ /* 0x000fe40000010000 */
[----:B------:R-:W-:Y:S02]  /*ad50*/  FADD.FTZ R156, R157, R156 ;  /* 0x0000009c9d9c7221 */ /* 0x000fe40000010000 */
[----:B------:R-:W-:Y:S01]  /*ad60*/  FADD.FTZ R2, R159, R2 ;  /* 0x000000029f027221 */ /* 0x000fe20000010000 */
[C---:B------:R-:W-:Y:S01]  /*ad70*/  HMMA.16816.F32 R100, R12.reuse, R18, R100 ;  /* 0x000000120c64723c */ /* 0x040fe20000001864 */
[----:B------:R-:W1:Y:S07]  /*ad80*/  LDSM.16.MT88.4 R16, [R188+0x3100] ;  /* 0x00310000bc10783b */ /* 0x000e6e0000004200 */
[C---:B------:R-:W-:Y:S08]  /*ad90*/  HMMA.16816.F32 R104, R12.reuse, R128, R104 ;  /* 0x000000800c68723c */ /* 0x040ff00000001868 */
[C---:B------:R-:W-:Y:S01]  /*ada0*/  HMMA.16816.F32 R108, R12.reuse, R130, R108 ;  /* 0x000000820c6c723c */ /* 0x040fe2000000186c */
[----:B------:R-:W-:Y:S07]  /*adb0*/  LDSM.16.MT88.4 R128, [R189+0x5100] ;  /* 0x00510000bd80783b */ /* 0x000fee0000004200 */
[C---:B------:R-:W-:Y:S08]  /*adc0*/  HMMA.16816.F32 R112, R12.reuse, R24, R112 ;  /* 0x000000180c70723c */ /* 0x040ff00000001870 */
        /* <DEDUP_REMOVED lines=17> */
[C---:B------:R-:W-:Y:S08]  /*aee0*/  HMMA.16816.F32 R68, R12.reuse, R20, R68 ;  /* 0x000000140c44723c */ /* 0x040ff00000001844 */
[C---:B------:R-:W-:Y:S01]  /*aef0*/  HMMA.16816.F32 R72, R12.reuse, R22, R72 ;  /* 0x000000160c48723c */ /* 0x040fe20000001848 */
[----:B------:R-:W3:Y:S07]  /*af00*/  LDSM.16.MT88.4 R20, [R195+0x1900] ;  /* 0x00190000c314783b */ /* 0x000eee0000004200 */
[C---:B--2---:R-:W-:Y:S08]  /*af10*/  HMMA.16816.F32 R76, R12.reuse, R24, R76 ;  /* 0x000000180c4c723c */ /* 0x044ff0000000184c */
[C---:B------:R-:W-:Y:S01]  /*af20*/  HMMA.16816.F32 R80, R12.reuse, R26, R80 ;  /* 0x0000001a0c50723c */ /* 0x040fe20000001850 */
[----:B------:R-:W2:Y:S07]  /*af30*/  LDSM.16.MT88.4 R24, [R190+0x1900] ;  /* 0x00190000be18783b */ /* 0x000eae0000004200 */
[C---:B------:R-:W-:Y:S08]  /*af40*/  HMMA.16816.F32 R84, R12.reuse, R128, R84 ;  /* 0x000000800c54723c */ /* 0x040ff00000001854 */
[C---:B------:R-:W-:Y:S08]  /*af50*/  HMMA.16816.F32 R88, R12.reuse, R130, R88 ;  /* 0x000000820c58723c */ /* 0x040ff00000001858 */
[C---:B-1----:R-:W-:Y:S08]  /*af60*/  HMMA.16816.F32 R92, R12.reuse, R16, R92 ;  /* 0x000000100c5c723c */ /* 0x042ff0000000185c */
[----:B------:R-:W-:Y:S01]  /*af70*/  HMMA.16816.F32 R96, R12, R18, R96 ;  /* 0x000000120c60723c */ /* 0x000fe20000001860 */
[----:B------:R-:W1:Y:S06]  /*af80*/  LDSM.16.MT88.4 R16, [R189+0x3900] ;  /* 0x00390000bd10783b */ /* 0x000e6c0000004200 */
        /* <DEDUP_REMOVED lines=9> */
[C---:B---3--:R-:W-:Y:S01]  /*b020*/  HMMA.16816.F32 R128, R12.reuse, R20, R8 ;  /* 0x000000140c80723c */ /* 0x048fe20000001808 */
[----:B------:R-:W3:Y:S02]  /*b030*/  LDSM.16.MT88.4 R8, [R190+0x5900] ;  /* 0x00590000be08783b */ /* 0x000ee40000004200 */
[----:B------:R-:W-:Y:S02]  /*b040*/  FADD.FTZ R207, R223, R220 ;  /* 0x000000dcdfcf7221 */ /* 0x000fe40000010000 */
[----:B------:R-:W-:Y:S02]  /*b050*/  FADD.FTZ R206, R222, R221 ;  /* 0x000000dddece7221 */ /* 0x000fe40000010000 */
[----:B------:R-:W-:Y:S01]  /*b060*/  FADD.FTZ R207, R224, R207 ;  /* 0x000000cfe0cf7221 */ /* 0x000fe20000010000 */
[C---:B------:R-:W-:Y:S01]  /*b070*/  HMMA.16816.F32 R100, R12.reuse, R22, R100 ;  /* 0x000000160c64723c */ /* 0x040fe20000001864 */
[----:B------:R-:W4:Y:S07]  /*b080*/  LDSM.16.MT88.4 R20, [R189+0x5900] ;  /* 0x00590000bd14783b */ /* 0x000f2e0000004200 */
[C---:B--2---:R-:W-:Y:S08]  /*b090*/  HMMA.16816.F32 R104, R12.reuse, R24, R104 ;  /* 0x000000180c68723c */ /* 0x044ff00000001868 */
        /* <DEDUP_REMOVED lines=12> */
[C---:B------:R-:W-:Y:S08]  /*b160*/  HMMA.16816.F32 R60, R12.reuse, R144, R60 ;  /* 0x000000900c3c723c */ /* 0x040ff0000000183c */
[C---:B------:R-:W-:Y:S08]  /*b170*/  HMMA.16816.F32 R64, R12.reuse, R146, R64 ;  /* 0x000000920c40723c */ /* 0x040ff00000001840 */
[C---:B------:R-:W-:Y:S08]  /*b180*/  HMMA.16816.F32 R68, R12.reuse, R148, R68 ;  /* 0x000000940c44723c */ /* 0x040ff00000001844 */
[C---:B------:R-:W-:Y:S08]  /*b190*/  HMMA.16816.F32 R72, R12.reuse, R150, R72 ;  /* 0x000000960c48723c */ /* 0x040ff00000001848 */
[C---:B---3--:R-:W-:Y:S07]  /*b1a0*/  HMMA.16816.F32 R76, R12.reuse, R8, R76 ;  /* 0x000000080c4c723c */ /* 0x048fee000000184c */
[----:B------:R-:W-:Y:S01]  /*b1b0*/  MOV R8, R132 ;  /* 0x0000008400087202 */ /* 0x000fe20000000f00 */
[C---:B------:R-:W-:Y:S08]  /*b1c0*/  HMMA.16816.F32 R80, R12.reuse, R10, R80 ;  /* 0x0000000a0c50723c */ /* 0x040ff00000001850 */
[C---:B----4-:R-:W-:Y:S08]  /*b1d0*/  HMMA.16816.F32 R84, R12.reuse, R20, R84 ;  /* 0x000000140c54723c */ /* 0x050ff00000001854 */
[C---:B------:R-:W-:Y:S08]  /*b1e0*/  HMMA.16816.F32 R88, R12.reuse, R22, R88 ;  /* 0x000000160c58723c */ /* 0x040ff00000001858 */
[C---:B-1----:R-:W-:Y:S08]  /*b1f0*/  HMMA.16816.F32 R92, R12.reuse, R16, R92 ;  /* 0x000000100c5c723c */ /* 0x042ff0000000185c */
[----:B------:R-:W-:Y:S01]  /*b200*/  HMMA.16816.F32 R96, R12, R18, R96 ;  /* 0x000000120c60723c */ /* 0x000fe20000001860 */
[----:B------:R-:W-:-:S07]  /*b210*/  @P0 BRA `(.L_x_198) ;  /* 0xffffd61000000947 */ /* 0x000fce000383ffff */
.L_x_195:
[----:B------:R-:W-:-:S06]  /*b220*/  UISETP.GE.AND UP0, UPT, UR21, UR7, UPT ;  /* 0x000000071500728c */ /* 0x000fcc000bf06270 */
[----:B------:R-:W-:-:S13]  /*b230*/  PLOP3.LUT P0, PT, PT, PT, UP0, 0x40, 0x0 ;  /* 0x000000000000781c */ /* 0x000fda0003f0e808 */
[----:B------:R-:W-:Y:S05]  /*b240*/  @P0 BRA `(.L_x_199) ;  /* 0x0000369000000947 */ /* 0x000fea0003800000 */
[----:B------:R-:W-:Y:S01]  /*b250*/  SHF.R.S32.HI R5, RZ, 0x1f, R210 ;  /* 0x0000001fff057819 */ /* 0x000fe200000114d2 */
[----:B------:R-:W-:Y:S01]  /*b260*/  IMAD.MOV.U32 R2, RZ, RZ, R8 ;  /* 0x000000ffff027224 */ /* 0x000fe200078e0008 */
[C---:B------:R-:W-:Y:S01]  /*b270*/  SHF.L.U64.HI R212, R209.reuse, 0x1, R212 ;  /* 0x00000001d1d47819 */ /* 0x040fe200000102d4 */
[----:B------:R-:W-:Y:S01]  /*b280*/  IMAD.MOV.U32 R3, RZ, RZ, R0 ;  /* 0x000000ffff037224 */ /* 0x000fe200078e0000 */
[----:B------:R-:W-:Y:S01]  /*b290*/  SHF.L.U64.HI R172, R210, 0x1, R5 ;  /* 0x00000001d2ac7819 */ /* 0x000fe20000010205 */
[----:B------:R-:W-:Y:S01]  /*b2a0*/  IMAD.SHL.U32 R209, R209, 0x2, RZ ;  /* 0x00000002d1d17824 */ /* 0x000fe200078e00ff */
[----:B------:R-:W-:Y:S02]  /*b2b0*/  SHF.L.U64.HI R211, R208, 0x1, R211 ;  /* 0x00000001d0d37819 */ /* 0x000fe400000102d3 */
[----:B------:R-:W-:Y:S02]  /*b2c0*/  SHF.L.U32 R210, R210, 0x1, RZ ;  /* 0x00000001d2d27819 */ /* 0x000fe400000006ff */
[----:B------:R-:W-:-:S02]  /*b2d0*/  SHF.L.U32 R208, R208, 0x1, RZ ;  /* 0x00000001d0d07819 */ /* 0x000fc400000006ff */
.L_x_209:
[----:B------:R-:W-:Y:S04]  /*b2e0*/  DEPBAR.LE SB0, 0x0 ;  /* 0x000080000000791a */ /* 0x000fe80000000000 */
[----:B------:R-:W-:Y:S01]  /*b2f0*/  BAR.SYNC.DEFER_BLOCKING 0x0 ;  /* 0x0000000000007b1d */ /* 0x000fe20000010000 */
[----:B------:R-:W-:Y:S01]  /*b300*/  SHF.R.S32.HI R5, RZ, 0x1f, R200 ;  /* 0x0000001fff057819 */ /* 0x000fe200000114c8 */
[----:B------:R-:W-:Y:S01]  /*b310*/  IMAD.WIDE.U32 R6, R200, c[0x0][0x208], RZ ;  /* 0x00008200c8067a25 */ /* 0x000fe200078e00ff */
[----:B------:R-:W-:Y:S01]  /*b320*/  SHF.R.S32.HI R4, RZ, 0x1f, R199 ;  /* 0x0000001fff047819 */ /* 0x000fe200000114c7 */
[----:B------:R-:W-:Y:S02]  /*b330*/  UISETP.GT.AND UP0, UPT, UR21, UR7, UPT ;  /* 0x000000071500728c */ /* 0x000fe4000bf04270 */
[----:B------:R-:W-:Y:S02]  /*b340*/  IMAD R5, R5, c[0x0][0x208], RZ ;  /* 0x0000820005057a24 */ /* 0x000fe400078e02ff */
[----:B------:R-:W-:Y:S02]  /*b350*/  IMAD R4, R4, c[0x0][0x218], RZ ;  /* 0x0000860004047a24 */ /* 0x000fe400078e02ff */
[----:B------:R-:W-:Y:S02]  /*b360*/  IMAD R5, R200, c[0x0][0x20c], R5 ;  /* 0x00008300c8057a24 */ /* 0x000fe400078e0205 */
[----:B------:R-:W-:Y:S02]  /*b370*/  IMAD R4, R199, c[0x0][0x21c], R4 ;  /* 0x00008700c7047a24 */ /* 0x000fe400078e0204 */
[----:B------:R-:W-:Y:S04]  /*b380*/  IMAD.IADD R7, R7, 0x1, R5 ;  /* 0x0000000107077824 */ /* 0x000fe800078e0205 */
[----:B------:R-:W-:Y:S05]  /*b390*/  IMAD.WIDE.U32 R6, R199, c[0x0][0x218], R6 ;  /* 0x00008600c7067a25 */ /* 0x000fea00078e0006 */
[----:B------:R-:W-:Y:S01]  /*b3a0*/  IADD3 R5, P0, R6, UR16, RZ ;  /* 0x0000001006057c10 */ /* 0x000fe2000ff1e0ff */
[----:B------:R-:W-:Y:S03]  /*b3b0*/  LDSM.16.M88.4 R32, [R198+0xc100] ;  /* 0x00c10000c620783b */ /* 0x000fe60000000200 */
[----:B------:R-:W-:Y:S01]  /*b3c0*/  IADD3.X R4, R7, UR9, R4, P0, !PT ;  /* 0x0000000907047c10 */ /* 0x000fe200087fe404 */
[----:B------:R-:W1:Y:S01]  /*b3d0*/  LDSM.16.M88.4 R8, [R197+0x6100] ;  /* 0x00610000c508783b */ /* 0x000e620000000200 */
[C---:B------:R-:W-:Y:S03]  /*b3e0*/  LEA R20, P0, R5.reuse, c[0x0][0x1f8], 0x1 ;  /* 0x00007e0005147a11 */ /* 0x040fe600078008ff */
[----:B------:R-:W2:Y:S01]  /*b3f0*/  LDSM.16.M88.4 R16, [R197+0x6900] ;  /* 0x00690000c510783b */ /* 0x000ea20000000200 */
[----:B------:R-:W-:Y:S03]  /*b400*/  LEA.HI.X R0, R5, c[0x0][0x1fc], R4, 0x1, P0 ;  /* 0x00007f0005007a11 */ /* 0x000fe600000f0c04 */
[----:B------:R-:W-:Y:S04]  /*b410*/  LDSM.16.M88.4 R24, [R197+0x7100] ;  /* 0x00710000c518783b */ /* 0x000fe80000000200 */
[----:B------:R-:W-:Y:S04]  /*b420*/  LDSM.16.M88.4 R132, [R197+0x7900] ;  /* 0x00790000c584783b */ /* 0x000fe80000000200 */
[----:B------:R-:W-:Y:S04]  /*b430*/  LDSM.16.M88.4 R136, [R194+0xc100] ;  /* 0x00c10000c288783b */ /* 0x000fe80000000200 */
[----:B------:R-:W-:Y:S04]  /*b440*/  LDSM.16.M88.4 R140, [R196] ;  /* 0x00000000c48c783b */ /* 0x000fe80000000200 */
[----:B------:R-:W-:Y:S04]  /*b450*/  LDSM.16.M88.4 R144, [R187] ;  /* 0x00000000bb90783b */ /* 0x000fe80000000200 */
[----:B------:R-:W-:Y:S04]  /*b460*/  LDSM.16.M88.4 R148, [R186] ;  /* 0x00000000ba94783b */ /* 0x000fe80000000200 */
[----:B------:R-:W-:Y:S04]  /*b470*/  LDSM.16.M88.4 R152, [R185] ;  /* 0x00000000b998783b */ /* 0x000fe80000000200 */
[----:B------:R-:W-:Y:S01]  /*b480*/  SHFL.IDX PT, R159, R0, RZ, 0x181f ;  /* 0x00181fff009f7589 */ /* 0x000fe200000e0000 */
[C---:B-1----:R-:W-:Y:S03]  /*b490*/  HMMA.16816.F32 R4, R32.reuse, R8, RZ ;  /* 0x000000082004723c */ /* 0x042fe600000018ff */
[----:B------:R-:W-:Y:S04]  /*b4a0*/  SHFL.IDX PT, R157, R0, 0x1, 0x181f ;  /* 0x00381f00009d7f89 */ /* 0x000fe800000e0000 */
[----:B------:R-:W1:Y:S01]  /*b4b0*/  SHFL.IDX PT, R31, R20, RZ, 0x181f ;  /* 0x00181fff141f7589 */ /* 0x000e6200000e0000 */
[C---:B------:R-:W-:Y:S03]  /*b4c0*/  HMMA.16816.F32 R8, R32.reuse, R10, RZ ;  /* 0x0000000a2008723c */ /* 0x040fe600000018ff */
[----:B------:R3:W4:Y:S05]  /*b4d0*/  SHFL.IDX PT, R29, R20, 0x1, 0x181f ;  /* 0x00381f00141d7f89 */ /* 0x00072a00000e0000 */
[C---:B--2---:R-:W-:Y:S08]  /*b4e0*/  HMMA.16816.F32 R12, R32.reuse, R16, RZ ;  /* 0x00000010200c723c */ /* 0x044ff000000018ff */
[C---:B------:R-:W-:Y:S01]  /*b4f0*/  HMMA.16816.F32 R16, R32.reuse, R18, RZ ;  /* 0x000000122010723c */ /* 0x040fe200000018ff */
[C---:B-1----:R-:W-:Y:S03]  /*b500*/  IADD3 R162, P2, R31.reuse, R210, RZ ;  /* 0x000000d21fa27210 */ /* 0x042fe60007f5e0ff */
[-C--:B------:R-:W-:Y:S04]  /*b510*/  IADD3 R160, P0, R31, R209.reuse, RZ ;  /* 0x000000d11fa07210 */ /* 0x080fe80007f1e0ff */
[C---:B---3--:R-:W-:Y:S01]  /*b520*/  HMMA.16816.F32 R20, R32.reuse, R24, RZ ;  /* 0x000000182014723c */ /* 0x048fe200000018ff */
[----:B------:R-:W-:Y:S03]  /*b530*/  IMAD.X R163, R159, 0x1, R172, P2 ;  /* 0x000000019fa37824 */ /* 0x000fe600010e06ac */
[----:B------:R-:W-:Y:S01]  /*b540*/  IADD3 R168, P2, R31, R208, RZ ;  /* 0x000000d01fa87210 */ /* 0x000fe20007f5e0ff */
[----:B------:R-:W-:Y:S01]  /*b550*/  IMAD.X R161, R159, 0x1, R212, P0 ;  /* 0x000000019fa17824 */ /* 0x000fe200000e06d4 */
[----:B----4-:R-:W-:Y:S02]  /*b560*/  IADD3 R216, P0, R29, R210, RZ ;  /* 0x000000d21dd87210 */ /* 0x010fe40007f1e0ff */
[C---:B------:R-:W-:Y:S01]  /*b570*/  HMMA.16816.F32 R24, R32.reuse, R26, RZ ;  /* 0x0000001a2018723c */ /* 0x040fe200000018ff */
[----:B------:R1:W-:Y:S03]  /*b580*/  LDGSTS.E.BYPASS.LTC128B.128 [R205], [R162.64], !P6 ;  /* 0x00000000a2cd7fae */ /* 0x0003e6000f101d56 */
[--C-:B------:R-:W-:Y:S01]  /*b590*/  IMAD.X R169, R159, 0x1, R211.reuse, P2 ;  /* 0x000000019fa97824 */ /* 0x100fe200010e06d3 */
[----:B------:R-:W-:Y:S01]  /*b5a0*/  IADD3 R174, P2, R29, R209, RZ ;  /* 0x000000d11dae7210 */ /* 0x000fe20007f5e0ff */
[----:B------:R-:W-:Y:S01]  /*b5b0*/  IMAD.X R217, R157, 0x1, R172, P0 ;  /* 0x000000019dd97824 */ /* 0x000fe200000e06ac */
[----:B------:R-:W-:Y:S01]  /*b5c0*/  IADD3 R214, P0, R29, R208, RZ ;  /* 0x000000d01dd67210 */ /* 0x000fe20007f1e0ff */
[----:B------:R1:W-:Y:S01]  /*b5d0*/  LDGSTS.E.BYPASS.LTC128B.128 [R205+0x2000], [R160.64], !P5 ;  /* 0x02000000a0cd7fae */ /* 0x0003e2000e901d56 */
[C---:B------:R-:W-:Y:S03]  /*b5e0*/  HMMA.16816.F32 R28, R32.reuse, R132, RZ ;  /* 0x00000084201c723c */ /* 0x040fe600000018ff */
[----:B------:R2:W-:Y:S01]  /*b5f0*/  LDGSTS.E.BYPASS.LTC128B.128 [R205+0x4000], [R168.64], !P4 ;  /* 0x04000000a8cd7fae */ /* 0x0005e2000e101d56 */
[C---:B------:R-:W-:Y:S02]  /*b600*/  IMAD.X R175, R157.reuse, 0x1, R212, P2 ;  /* 0x000000019daf7824 */ /* 0x040fe400010e06d4 */
[----:B------:R-:W-:Y:S01]  /*b610*/  IMAD.X R215, R157, 0x1, R211, P0 ;  /* 0x000000019dd77824 */ /* 0x000fe200000e06d3 */
[----:B------:R3:W-:Y:S01]  /*b620*/  LDGSTS.E.BYPASS.LTC128B.128 [R205+0x1000], [R216.64], !P6 ;  /* 0x01000000d8cd7fae */ /* 0x0007e2000f101d56 */
[----:B------:R-:W-:Y:S01]  /*b630*/  HMMA.16816.F32 R32, R32, R134, RZ ;  /* 0x000000862020723c */ /* 0x000fe200000018ff */
[----:B------:R-:W-:Y:S02]  /*b640*/  PLOP3.LUT P0, PT, PT, PT, UP0, 0x40, 0x0 ;  /* 0x000000000000781c */ /* 0x000fe40003f0e808 */
[----:B------:R3:W-:Y:S04]  /*b650*/  LDGSTS.E.BYPASS.LTC128B.128 [R205+0x3000], [R174.64], !P5 ;  /* 0x03000000aecd7fae */ /* 0x0007e8000e901d56 */
[----:B------:R3:W-:Y:S01]  /*b660*/  LDGSTS.E.BYPASS.LTC128B.128 [R205+0x5000], [R214.64], !P4 ;  /* 0x05000000d6cd7fae */ /* 0x0007e2000e101d56 */
[C---:B------:R-:W-:Y:S03]  /*b670*/  HMMA.16816.F32 R4, R136.reuse, R140, R4 ;  /* 0x0000008c8804723c */ /* 0x040fe60000001804 */
[----:B------:R-:W-:Y:S04]  /*b680*/  LDSM.16.M88.4 R156, [R193+0xc100] ;  /* 0x00c10000c19c783b */ /* 0x000fe80000000200 */
[----:B------:R-:W0:Y:S01]  /*b690*/  LDGDEPBAR ;  /* 0x00000000000079af */ /* 0x000e220000000000 */
[C---:B------:R-:W-:Y:S03]  /*b6a0*/  HMMA.16816.F32 R8, R136.reuse, R142, R8 ;  /* 0x0000008e8808723c */ /* 0x040fe60000001808 */
[----:B-1----:R-:W1:Y:S04]  /*b6b0*/  LDSM.16.M88.4 R160, [R192+0x6100] ;  /* 0x00610000c0a0783b */ /* 0x002e680000000200 */
[----:B------:R-:W4:Y:S01]  /*b6c0*/  LDSM.16.M88.4 R164, [R192+0x6900] ;  /* 0x00690000c0a4783b */ /* 0x000f220000000200 */
[C---:B------:R-:W-:Y:S03]  /*b6d0*/  HMMA.16816.F32 R12, R136.reuse, R144, R12 ;  /* 0x00000090880c723c */ /* 0x040fe6000000180c */
[----:B------:R-:W5:Y:S04]  /*b6e0*/  LDSM.16.M88.4 R132, [R192+0x7100] ;  /* 0x00710000c084783b */ /* 0x000f680000000200 */
[----:B--2---:R-:W2:Y:S01]  /*b6f0*/  LDSM.16.M88.4 R168, [R192+0x7900] ;  /* 0x00790000c0a8783b */ /* 0x004ea20000000200 */
[C---:B------:R-:W-:Y:S03]  /*b700*/  HMMA.16816.F32 R16, R136.reuse, R146, R16 ;  /* 0x000000928810723c */ /* 0x040fe60000001810 */
[----:B------:R-:W-:Y:S04]  /*b710*/  LDSM.16.M88.4 R140, [R191+0xc100] ;  /* 0x00c10000bf8c783b */ /* 0x000fe80000000200 */
[----:B------:R-:W2:Y:S01]  /*b720*/  LDSM.16.M88.4 R144, [R184] ;  /* 0x00000000b890783b */ /* 0x000ea20000000200 */
[C---:B------:R-:W-:Y:S08]  /*b730*/  HMMA.16816.F32 R20, R136.reuse, R148, R20 ;  /* 0x000000948814723c */ /* 0x040ff00000001814 */
[C---:B------:R-:W-:Y:S01]  /*b740*/  HMMA.16816.F32 R24, R136.reuse, R150, R24 ;  /* 0x000000968818723c */ /* 0x040fe20000001818 */
[----:B------:R-:W2:Y:S07]  /*b750*/  LDSM.16.M88.4 R148, [R184+0x800] ;  /* 0x00080000b894783b */ /* 0x000eae0000000200 */
[C---:B------:R-:W-:Y:S08]  /*b760*/  HMMA.16816.F32 R28, R136.reuse, R152, R28 ;  /* 0x00000098881c723c */ /* 0x040ff0000000181c */
[----:B------:R-:W-:Y:S01]  /*b770*/  HMMA.16816.F32 R32, R136, R154, R32 ;  /* 0x0000009a8820723c */ /* 0x000fe20000001820 */
[----:B------:R-:W2:Y:S04]  /*b780*/  LDSM.16.M88.4 R136, [R184+0x1000] ;  /* 0x00100000b888783b */ /* 0x000ea80000000200 */
[----:B------:R-:W2:Y:S03]  /*b790*/  LDSM.16.M88.4 R152, [R184+0x1800] ;  /* 0x00180000b898783b */ /* 0x000ea60000000200 */
[C---:B-1----:R-:W-:Y:S08]  /*b7a0*/  HMMA.16816.F32 R4, R156.reuse, R160, R4 ;  /* 0x000000a09c04723c */ /* 0x042ff00000001804 */
[C---:B------:R-:W-:Y:S01]  /*b7b0*/  HMMA.16816.F32 R8, R156.reuse, R162, R8 ;  /* 0x000000a29c08723c */ /* 0x040fe20000001808 */
[----:B------:R-:W-:Y:S07]  /*b7c0*/  LDSM.16.M88.4 R160, [R197+0x8100] ;  /* 0x00810000c5a0783b */ /* 0x000fee0000000200 */
[C---:B----4-:R-:W-:Y:S08]  /*b7d0*/  HMMA.16816.F32 R12, R156.reuse, R164, R12 ;  /* 0x000000a49c0c723c */ /* 0x050ff0000000180c */
[C---:B------:R-:W-:Y:S01]  /*b7e0*/  HMMA.16816.F32 R16, R156.reuse, R166, R16 ;  /* 0x000000a69c10723c */ /* 0x040fe20000001810 */
[----:B------:R-:W-:Y:S07]  /*b7f0*/  LDSM.16.M88.4 R164, [R197+0x8900] ;  /* 0x00890000c5a4783b */ /* 0x000fee0000000200 */
[C---:B-----5:R-:W-:Y:S08]  /*b800*/  HMMA.16816.F32 R20, R156.reuse, R132, R20 ;  /* 0x000000849c14723c */ /* 0x060ff00000001814 */
[C---:B------:R-:W-:Y:S01]  /*b810*/  HMMA.16816.F32 R24, R156.reuse, R134, R24 ;  /* 0x000000869c18723c */ /* 0x040fe20000001818 */
[----:B------:R-:W1:Y:S07]  /*b820*/  LDSM.16.M88.4 R132, [R198+0x10100] ;  /* 0x01010000c684783b */ /* 0x000e6e0000000200 */
[C---:B--2---:R-:W-:Y:S08]  /*b830*/  HMMA.16816.F32 R28, R156.reuse, R168, R28 ;  /* 0x000000a89c1c723c */ /* 0x044ff0000000181c */
[----:B------:R-:W-:Y:S01]  /*b840*/  HMMA.16816.F32 R32, R156, R170, R32 ;  /* 0x000000aa9c20723c */ /* 0x000fe20000001820 */
[----:B------:R-:W2:Y:S04]  /*b850*/  LDSM.16.M88.4 R156, [R197+0x9100] ;  /* 0x00910000c59c783b */ /* 0x000ea80000000200 */
[----:B------:R-:W4:Y:S03]  /*b860*/  LDSM.16.M88.4 R168, [R197+0x9900] ;  /* 0x00990000c5a8783b */ /* 0x000f260000000200 */
[C---:B------:R-:W-:Y:S08]  /*b870*/  HMMA.16816.F32 R4, R140.reuse, R144, R4 ;  /* 0x000000908c04723c */ /* 0x040ff00000001804 */
[C---:B------:R-:W-:Y:S01]  /*b880*/  HMMA.16816.F32 R8, R140.reuse, R146, R8 ;  /* 0x000000928c08723c */ /* 0x040fe20000001808 */
[----:B------:R-:W-:Y:S07]  /*b890*/  LDSM.16.M88.4 R144, [R183] ;  /* 0x00000000b790783b */ /* 0x000fee0000000200 */
[C---:B------:R-:W-:Y:S08]  /*b8a0*/  HMMA.16816.F32 R12, R140.reuse, R148, R12 ;  /* 0x000000948c0c723c */ /* 0x040ff0000000180c */
[C---:B------:R-:W-:Y:S01]  /*b8b0*/  HMMA.16816.F32 R16, R140.reuse, R150, R16 ;  /* 0x000000968c10723c */ /* 0x040fe20000001810 */
[----:B------:R-:W-:Y:S07]  /*b8c0*/  LDSM.16.M88.4 R148, [R182] ;  /* 0x00000000b694783b */ /* 0x000fee0000000200 */
[C---:B------:R-:W-:Y:S08]  /*b8d0*/  HMMA.16816.F32 R20, R140.reuse, R136, R20 ;  /* 0x000000888c14723c */ /* 0x040ff00000001814 */
[C---:B------:R-:W-:Y:S01]  /*b8e0*/  HMMA.16816.F32 R24, R140.reuse, R138, R24 ;  /* 0x0000008a8c18723c */ /* 0x040fe20000001818 */
[----:B------:R-:W5:Y:S07]  /*b8f0*/  LDSM.16.M88.4 R136, [R194+0x10100] ;  /* 0x01010000c288783b */ /* 0x000f6e0000000200 */
[C---:B------:R-:W-:Y:S08]  /*b900*/  HMMA.16816.F32 R28, R140.reuse, R152, R28 ;  /* 0x000000988c1c723c */ /* 0x040ff0000000181c */
[----:B------:R-:W-:Y:S01]  /*b910*/  HMMA.16816.F32 R32, R140, R154, R32 ;  /* 0x0000009a8c20723c */ /* 0x000fe20000001820 */
[----:B------:R-:W3:Y:S04]  /*b920*/  LDSM.16.M88.4 R140, [R181] ;  /* 0x00000000b58c783b */ /* 0x000ee80000000200 */
        /* <DEDUP_REMOVED lines=14> */
[C---:B-----5:R-:W-:Y:S08]  /*ba10*/  HMMA.16816.F32 R4, R136.reuse, R144, R4 ;  /* 0x000000908804723c */ /* 0x060ff00000001804 */
[C---:B------:R-:W-:Y:S01]  /*ba20*/  HMMA.16816.F32 R8, R136.reuse, R146, R8 ;  /* 0x000000928808723c */ /* 0x040fe20000001808 */
[----:B------:R-:W-:Y:S07]  /*ba30*/  LDSM.16.M88.4 R144, [R184+0x2000] ;  /* 0x00200000b890783b */ /* 0x000fee0000000200 */
[C---:B------:R-:W-:Y:S08]  /*ba40*/  HMMA.16816.F32 R12, R136.reuse, R148, R12 ;  /* 0x00000094880c723c */ /* 0x040ff0000000180c */
[C---:B------:R-:W-:Y:S01]  /*ba50*/  HMMA.16816.F32 R16, R136.reuse, R150, R16 ;  /* 0x000000968810723c */ /* 0x040fe20000001810 */
[----:B------:R-:W-:Y:S07]  /*ba60*/  LDSM.16.M88.4 R148, [R184+0x2800] ;  /* 0x00280000b894783b */ /* 0x000fee0000000200 */
[C---:B---3--:R-:W-:Y:S08]  /*ba70*/  HMMA.16816.F32 R20, R136.reuse, R140, R20 ;  /* 0x0000008c8814723c */ /* 0x048ff00000001814 */
        /* <DEDUP_REMOVED lines=77> */
[----:B------:R-:W-:Y:S01]  /*bf50*/  ULEA UR4, UR21, UR13, 0x6 ;  /* 0x0000000d15047291 */ /* 0x000fe2000f8e303f */
[----:B------:R-:W-:Y:S05]  /*bf60*/  IMAD.MOV.U32 R199, RZ, RZ, RZ ;  /* 0x000000ffffc77224 */ /* 0x000fea00078e00ff */
        /* <DEDUP_REMOVED lines=30> */
[-C--:B------:R-:W-:Y:S02]  /*c150*/  IADD3 R136, P0, R137, R209.reuse, RZ ;  /* 0x000000d189887210 */ /* 0x080fe40007f1e0ff */
[----:B--2---:R-:W-:Y:S02]  /*c160*/  IADD3.X R141, R139, R172, RZ, P2, !PT ;  /* 0x000000ac8b8d7210 */ /* 0x004fe400017fe4ff */
[----:B------:R-:W-:Y:S01]  /*c170*/  IADD3 R142, P2, R137, R208, RZ ;  /* 0x000000d0898e7210 */ /* 0x000fe20007f5e0ff */
[----:B------:R-:W-:Y:S01]  /*c180*/  IMAD.X R137, R139, 0x1, R212, P0 ;  /* 0x000000018b897824 */ /* 0x000fe200000e06d4 */
[----:B---3--:R-:W-:Y:S01]  /*c190*/  IADD3 R138, P0, R133, R210, RZ ;  /* 0x000000d2858a7210 */ /* 0x008fe20007f1e0ff */
[----:B------:R1:W-:Y:S02]  /*c1a0*/  LDGSTS.E.BYPASS.LTC128B.128 [R201+0x6100], [R140.64], !P6 ;  /* 0x061000008cc97fae */ /* 0x0003e4000f101d56 */
[--C-:B------:R-:W-:Y:S01]  /*c1b0*/  IMAD.X R143, R139, 0x1, R211.reuse, P2 ;  /* 0x000000018b8f7824 */ /* 0x100fe200010e06d3 */
[----:B------:R-:W-:Y:S01]  /*c1c0*/  IADD3 R132, P2, R133, R209, RZ ;  /* 0x000000d185847210 */ /* 0x000fe20007f5e0ff */
[----:B------:R1:W-:Y:S01]  /*c1d0*/  LDGSTS.E.BYPASS.LTC128B.128 [R201+0x8100], [R136.64], !P5 ;  /* 0x0810000088c97fae */ /* 0x0003e2000e901d56 */
[----:B----4-:R-:W-:Y:S01]  /*c1e0*/  IMAD.X R139, R135, 0x1, R172, P0 ;  /* 0x00000001878b7824 */ /* 0x010fe200000e06ac */
[----:B------:R-:W-:Y:S02]  /*c1f0*/  IADD3 R134, P0, R133, R208, RZ ;  /* 0x000000d085867210 */ /* 0x000fe40007f1e0ff */
[----:B------:R1:W-:Y:S01]  /*c200*/  LDGSTS.E.BYPASS.LTC128B.128 [R201+0xa100], [R142.64], !P4 ;  /* 0x0a1000008ec97fae */ /* 0x0003e2000e101d56 */
[C---:B------:R-:W-:Y:S02]  /*c210*/  IADD3.X R133, R135.reuse, R212, RZ, P2, !PT ;  /* 0x000000d487857210 */ /* 0x040fe400017fe4ff */
[----:B------:R-:W-:Y:S01]  /*c220*/  IMAD.X R135, R135, 0x1, R211, P0 ;  /* 0x0000000187877824 */ /* 0x000fe200000e06d3 */
[----:B------:R1:W-:Y:S04]  /*c230*/  LDGSTS.E.BYPASS.LTC128B.128 [R201+0x7100], [R138.64], !P6 ;  /* 0x071000008ac97fae */ /* 0x0003e8000f101d56 */
[----:B------:R1:W-:Y:S04]  /*c240*/  LDGSTS.E.BYPASS.LTC128B.128 [R201+0x9100], [R132.64], !P5 ;  /* 0x0910000084c97fae */ /* 0x0003e8000e901d56 */
[----:B------:R1:W-:Y:S02]  /*c250*/  LDGSTS.E.BYPASS.LTC128B.128 [R201+0xb100], [R134.64], !P4 ;  /* 0x0b10000086c97fae */ /* 0x0003e4000e101d56 */
.L_x_200:
[----:B------:R-:W-:Y:S01]  /*c260*/  PLOP3.LUT P2, PT, PT, PT, UP2, 0x80, 0x0 ;  /* 0x000000000000781c */ /* 0x000fe20003f4f028 */
[----:B------:R-:W0:Y:S01]  /*c270*/  LDGDEPBAR ;  /* 0x00000000000079af */ /* 0x000e220000000000 */
[----:B------:R-:W-:Y:S01]  /*c280*/  PLOP3.LUT P0, PT, PT, PT, UP2, 0x80, 0x0 ;  /* 0x000000000000781c */ /* 0x000fe20003f0f028 */
[----:B-1----:R-:W-:Y:S01]  /*c290*/  IMAD.MOV.U32 R141, RZ, RZ, R203 ;  /* 0x000000ffff8d7224 */ /* 0x002fe200078e00cb */
[----:B------:R-:W-:Y:S06]  /*c2a0*/  USHF.L.U32 UR4, UR21, 0x6, URZ ;  /* 0x0000000615047899 */ /* 0x000fec000800063f */
[----:B------:R-:W-:Y:S03]  /*c2b0*/  IMAD.U32 R133, RZ, RZ, UR4 ;  /* 0x00000004ff857e24 */ /* 0x000fe6000f8e00ff */
[----:B------:R-:W-:Y:S02]  /*c2c0*/  @P2 IMAD.HI.U32 R0, R203, c[0x0][0x2c8], RZ ;  /* 0x0000b200cb002a27 */ /* 0x000fe400078e00ff */
[----:B------:R-:W-:Y:S03]  /*c2d0*/  IADD3 R135, -R204, 0x1, -R133 ;  /* 0x00000001cc877810 */ /* 0x000fe60007ffe985 */
[----:B------:R-:W-:Y:S01]  /*c2e0*/  @P0 SHF.R.U32.HI R141, RZ, c[0x0][0x2cc], R0 ;  /* 0x0000b300ff8d0a19 */ /* 0x000fe20000011600 */
[----:B------:R-:W-:Y:S01]  /*c2f0*/  IMAD.U32 R0, RZ, RZ, UR10 ;  /* 0x0000000aff007e24 */ /* 0x000fe2000f8e00ff */
[----:B------:R-:W-:Y:S03]  /*c300*/  PLOP3.LUT P0, PT, PT, PT, UP1, 0x40, 0x0 ;  /* 0x000000000000781c */ /* 0x000fe60003f0e818 */
[----:B------:R-:W1:Y:S01]  /*c310*/  SHFL.IDX PT, R143, R141, RZ, 0x1c1f ;  /* 0x001c1fff8d8f7589 */ /* 0x000e6200000e0000 */
[----:B------:R-:W-:Y:S04]  /*c320*/  IADD3 R0, R135, -c[0x0][0x168], R0 ;  /* 0x80005a0087007a10 */ /* 0x000fe80007ffe000 */
[C---:B------:R-:W-:Y:S02]  /*c330*/  IADD3 R135, R0.reuse, c[0x0][0x328], RZ ;  /* 0x0000ca0000877a10 */ /* 0x040fe40007ffe0ff */
[----:B------:R-:W-:Y:S03]  /*c340*/  IADD3 R0, R0, UR12, RZ ;  /* 0x0000000c00007c10 */ /* 0x000fe6000fffe0ff */
[--C-:B-1----:R-:W-:Y:S02]  /*c350*/  IMAD.IADD R139, R135, 0x1, R143.reuse ;  /* 0x00000001878b7824 */ /* 0x102fe400078e028f */
[----:B------:R-:W-:Y:S01]  /*c360*/  IMAD.IADD R137, R0, 0x1, R143 ;  /* 0x0000000100897824 */ /* 0x000fe200078e028f */
[----:B------:R-:W-:-:S05]  /*c370*/  @P0 BRA `(.L_x_201) ;  /* 0x000001a000000947 */ /* 0x000fca0003800000 */
[----:B------:R-:W-:Y:S01]  /*c380*/  MOV R132, c[0x0][0x2ac] ;  /* 0x0000ab0000847a02 */ /* 0x000fe20000000f00 */
        /* <DEDUP_REMOVED lines=14> */
.L_x_203:
[----:B------:R-:W-:Y:S04]  /*c470*/  MOV R132, c[0x0][0x32c] ;  /* 0x0000cb0000847a02 */ /* 0x000fe80000000f00 */
[----:B------:R-:W-:Y:S11]  /*c480*/  ISETP.NE.AND P0, PT, R132, 0x1, PT ;  /* 0x000000018400780c */ /* 0x000ff60003f05270 */
[----:B------:R-:W-:Y:S02]  /*c490*/  @!UPT UIADD3 URZ, URZ, URZ, URZ ;  /* 0x0000003f3f3ff290 */ /* 0x000fe4000fffe03f */
[----:B------:R-:W-:Y:S05]  /*c4a0*/  @P0 IMAD.HI.U32 R132, R134, c[0x0][0x330], RZ ;  /* 0x0000cc0086840a27 */ /* 0x000fea00078e00ff */
[----:B------:R-:W-:Y:S02]  /*c4b0*/  @P0 SHF.R.U32.HI R134, RZ, c[0x0][0x334], R132 ;  /* 0x0000cd00ff860a19 */ /* 0x000fe40000011684 */
.L_x_204:
[----:B------:R-:W-:Y:S05]  /*c4c0*/  BSYNC B0 ;  /* 0x0000000000007941 */ /* 0x000fea0003800000 */
.L_x_202:
[----:B------:R-:W-:Y:S04]  /*c4d0*/  IMAD R143, R134, c[0x0][0x32c], -R133 ;  /* 0x0000cb00868f7a24 */ /* 0x000fe800078e0a85 */
[----:B------:R-:W-:Y:S05]  /*c4e0*/  IMAD.IADD R134, R143, 0x1, -R204 ;  /* 0x000000018f867824 */ /* 0x000fea00078e0acc */
[----:B------:R-:W-:Y:S02]  /*c4f0*/  IADD3 R132, R134, c[0x0][0x32c], RZ ;  /* 0x0000cb0086847a10 */ /* 0x000fe40007ffe0ff */
[----:B------:R-:W-:Y:S02]  /*c500*/  IMNMX R137, R137, R134, !PT ;  /* 0x0000008689897217 */ /* 0x000fe40007800200 */
[----:B------:R-:W-:Y:S02]  /*c510*/  IMNMX R139, R139, R132, PT ;  /* 0x000000848b8b7217 */ /* 0x000fe40003800200 */
.L_x_201:
        /* <DEDUP_REMOVED lines=85> */
.L_x_207:
[----:B------:R-:W-:Y:S04]  /*ca70*/  MOV R5, c[0x0][0x32c] ;  /* 0x0000cb0000057a02 */ /* 0x000fe80000000f00 */
[----:B------:R-:W-:Y:S11]  /*ca80*/  ISETP.NE.AND P0, PT, R5, 0x1, PT ;  /* 0x000000010500780c */ /* 0x000ff60003f05270 */
[----:B------:R-:W-:Y:S02]  /*ca90*/  @!UPT UIADD3 URZ, URZ, URZ, URZ ;  /* 0x0000003f3f3ff290 */ /* 0x000fe4000fffe03f */
[----:B------:R-:W-:Y:S05]  /*caa0*/  @P0 IMAD.HI.U32 R5, R8, c[0x0][0x330], RZ ;  /* 0x0000cc0008050a27 */ /* 0x000fea00078e00ff */
[----:B------:R-:W-:Y:S02]  /*cab0*/  @P0 SHF.R.U32.HI R8, RZ, c[0x0][0x334], R5 ;  /* 0x0000cd00ff080a19 */ /* 0x000fe40000011605 */
.L_x_208:
[----:B------:R-:W-:Y:S05]  /*cac0*/  BSYNC B0 ;  /* 0x0000000000007941 */ /* 0x000fea0003800000 */
.L_x_206:
[----:B------:R-:W-:Y:S04]  /*cad0*/  IMAD R133, R8, c[0x0][0x32c], -R133 ;  /* 0x0000cb0008857a24 */ /* 0x000fe800078e0a85 */
[----:B------:R-:W-:Y:S05]  /*cae0*/  IMAD.IADD R133, R133, 0x1, -R204 ;  /* 0x0000000185857824 */ /* 0x000fea00078e0acc */
[----:B------:R-:W-:Y:S02]  /*caf0*/  IADD3 R5, R133, c[0x0][0x32c], RZ ;  /* 0x0000cb0085057a10 */ /* 0x000fe40007ffe0ff */
[----:B------:R-:W-:Y:S02]  /*cb00*/  IMNMX R0, R0, R133, !PT ;  /* 0x0000008500007217 */ /* 0x000fe40007800200 */
[----:B------:R-:W-:Y:S02]  /*cb10*/  IMNMX R4, R4, R5, PT ;  /* 0x0000000504047217 */ /* 0x000fe40003800200 */
.L_x_205:
[----:B------:R-:W-:Y:S02]  /*cb20*/  PLOP3.LUT P2, PT, PT, PT, UP0, 0x80, 0x0 ;  /* 0x000000000000781c */ /* 0x000fe40003f4f008 */
[----:B------:R-:W-:Y:S02]  /*cb30*/  PLOP3.LUT P0, PT, PT, PT, UP0, 0x80, 0x0 ;  /* 0x000000000000781c */ /* 0x000fe40003f0f008 */
[C---:B------:R-:W-:Y:S02]  /*cb40*/  ISETP.GT.AND P2, PT, R0.reuse, RZ, P2 ;  /* 0x000000ff0000720c */ /* 0x040fe40001744270 */
[----:B------:R-:W-:Y:S02]  /*cb50*/  ISETP.GT.AND P0, PT, R0, 0x1, P0 ;  /* 0x000000010000780c */ /* 0x000fe40000704270 */
[----:B------:R-:W-:Y:S02]  /*cb60*/  ISETP.LT.OR P2, PT, R4, 0x1, P2 ;  /* 0x000000010400780c */ /* 0x000fe40001741670 */
[----:B------:R-:W-:Y:S02]  /*cb70*/  FMNMX.FTZ R5, R148, R3, !PT ;  /* 0x0000000394057209 */ /* 0x000fe40007810000 */
[----:B------:R-:W-:Y:S02]  /*cb80*/  FSEL R25, R6, -INF , !P2 ;  /* 0xff80000006197808 */ /* 0x000fe40005000000 */
[----:B------:R-:W-:Y:S02]  /*cb90*/  ISETP.LT.OR P0, PT, R4, 0x2, P0 ;  /* 0x000000020400780c */ /* 0x000fe40000701670 */
[----:B------:R-:W-:Y:S02]  /*cba0*/  FMNMX.FTZ R5, R152, R5, !PT ;  /* 0x0000000598057209 */ /* 0x000fe40007810000 */
        /* <DEDUP_REMOVED lines=13> */
[----:B------:R-:W-:Y:S02]  /*cc80*/  ISETP.GT.AND P2, PT, R0, 0x10, P2 ;  /* 0x000000100000780c */ /* 0x000fe40001744270 */
[----:B------:R-:W-:Y:S02]  /*cc90*/  FSEL R13, R11, -INF , !P0 ;  /* 0xff8000000b0d7808 */ /* 0x000fe40004000000 */
        /* <DEDUP_REMOVED lines=8> */
[----:B------:R-:W-:Y:S02]  /*cd20*/  FSEL R133, R15, -INF , !P0 ;  /* 0xff8000000f857808 */ /* 0x000fe40004000000 */
[----:B------:R-:W-:Y:S02]  /*cd30*/  ISETP.GT.AND P2, PT, R0, 0x18, P2 ;  /* 0x000000180000780c */ /* 0x000fe40001744270 */
        /* <DEDUP_REMOVED lines=9> */
[----:B------:R-:W-:Y:S02]  /*cdd0*/  FMNMX.FTZ R5, R164, R5, !PT ;  /* 0x00000005a4057209 */ /* 0x000fe40007810000 */
[----:B------:R-:W-:Y:S02]  /*cde0*/  PLOP3.LUT P2, PT, PT, PT, UP0, 0x80, 0x0 ;  /* 0x000000000000781c */ /* 0x000fe40003f4f008 */
[----:B------:R-:W-:Y:S02]  /*cdf0*/  FSEL R33, R19, -INF , !P0 ;  /* 0xff80000013217808 */ /* 0x000fe40004000000 */
[----:B------:R-:W-:Y:S02]  /*ce00*/  FMNMX.FTZ R8, R17, R8, !PT ;  /* 0x0000000811087209 */ /* 0x000fe40007810000 */
[----:B------:R-:W-:Y:S02]  /*ce10*/  ISETP.GT.AND P2, PT, R0, 0x20, P2 ;  /* 0x000000200000780c */ /* 0x000fe40001744270 */
[----:B------:R-:W-:Y:S02]  /*ce20*/  FMNMX.FTZ R6, R162, R5, !PT ;  /* 0x00000005a2067209 */ /* 0x000fe40007810000 */
        /* <DEDUP_REMOVED lines=9> */
[----:B------:R-:W-:Y:S02]  /*cec0*/  FSEL R169, R23, -INF , !P0 ;  /* 0xff80000017a97808 */ /* 0x000fe40004000000 */
[----:B------:R-:W-:Y:S02]  /*ced0*/  FMNMX.FTZ R6, R133, R6, !PT ;  /* 0x0000000685067209 */ /* 0x000fe40007810000 */
[C---:B------:R-:W-:Y:S02]  /*cee0*/  ISETP.GT.AND P2, PT, R0.reuse, 0x28, P2 ;  /* 0x000000280000780c */ /* 0x040fe40001744270 */
        /* <DEDUP_REMOVED lines=10> */
[----:B------:R-:W-:Y:S02]  /*cf90*/  FMNMX.FTZ R8, R171, R8, !PT ;  /* 0x00000008ab087209 */ /* 0x000fe40007810000 */
[----:B------:R-:W-:Y:S02]  /*cfa0*/  PLOP3.LUT P0, PT, PT, PT, UP0, 0x80, 0x0 ;  /* 0x000000000000781c */ /* 0x000fe40003f0f008 */
[----:B------:R-:W-:Y:S02]  /*cfb0*/  ISETP.LT.OR P2, PT, R4, 0x31, P2 ;  /* 0x000000310400780c */ /* 0x000fe40001741670 */
[----:B------:R-:W-:Y:S02]  /*cfc0*/  ISETP.GT.AND P0, PT, R0, 0x31, P0 ;  /* 0x000000310000780c */ /* 0x000fe40000704270 */
[----:B------:R-:W-:Y:S02]  /*cfd0*/  FMNMX.FTZ R8, R169, R8, !PT ;  /* 0x00000008a9087209 */ /* 0x000fe40007810000 */
[----:B------:R-:W-:Y:S02]  /*cfe0*/  FSEL R145, R30, -INF , !P2 ;  /* 0xff8000001e917808 */ /* 0x000fe40005000000 */
[----:B------:R-:W-:Y:S02]  /*cff0*/  ISETP.LT.OR P0, PT, R4, 0x32, P0 ;  /* 0x000000320400780c */ /* 0x000fe40000701670 */
[----:B------:R-:W-:Y:S02]  /*d000*/  FMNMX.FTZ R8, R167, R8, !PT ;  /* 0x00000008a7087209 */ /* 0x000fe40007810000 */
[----:B------:R-:W-:Y:S02]  /*d010*/  PLOP3.LUT P2, PT, PT, PT, UP0, 0x80, 0x0 ;  /* 0x000000000000781c */ /* 0x000fe40003f4f008 */
[----:B------:R-:W-:Y:S02]  /*d020*/  FMNMX.FTZ R7, R146, R7, !PT ;  /* 0x0000000792077209 */ /* 0x000fe40007810000 */
[----:B------:R-:W-:Y:S02]  /*d030*/  FSEL R143, R31, -INF , !P0 ;  /* 0xff8000001f8f7808 */ /* 0x000fe40004000000 */
[----:B------:R-:W-:Y:S02]  /*d040*/  ISETP.GT.AND P2, PT, R0, 0x38, P2 ;  /* 0x000000380000780c */ /* 0x000fe40001744270 */
[----:B------:R-:W-:Y:S02]  /*d050*/  FMNMX.FTZ R8, R165, R8, !PT ;  /* 0x00000008a5087209 */ /* 0x000fe40007810000 */
[----:B------:R-:W-:Y:S01]  /*d060*/  PLOP3.LUT P0, PT, PT, PT, UP0, 0x80, 0x0 ;  /* 0x000000000000781c */ /* 0x000fe20003f0f008 */
[----:B------:R-:W-:Y:S01]  /*d070*/  UISETP.GT.AND UP0, UPT, UR21, UR7, UPT ;  /* 0x000000071500728c */ /* 0x000fe2000bf04270 */
[----:B------:R-:W-:Y:S01]  /*d080*/  FMNMX.FTZ R7, R144, R7, !PT ;  /* 0x0000000790077209 */ /* 0x000fe20007810000 */
[----:B------:R-:W-:Y:S01]  /*d090*/  UIADD3 UR21, UR21, -0x1, URZ ;  /* 0xffffffff15157890 */ /* 0x000fe2000fffe03f */
[----:B------:R-:W-:Y:S02]  /*d0a0*/  ISETP.GT.AND P0, PT, R0, 0x39, P0 ;  /* 0x000000390000780c */ /* 0x000fe40000704270 */
[----:B------:R-:W-:Y:S02]  /*d0b0*/  FMNMX.FTZ R0, R145, R8, !PT ;  /* 0x0000000891007209 */ /* 0x000fe40007810000 */
[----:B------:R-:W-:Y:S02]  /*d0c0*/  ISETP.LT.OR P2, PT, R4, 0x39, P2 ;  /* 0x000000390400780c */ /* 0x000fe40001741670 */
[----:B------:R-:W-:Y:S02]  /*d0d0*/  FMNMX.FTZ R5, R142, R7, !PT ;  /* 0x000000078e057209 */ /* 0x000fe40007810000 */
[----:B------:R-:W-:Y:S02]  /*d0e0*/  FSEL R141, R34, -INF , !P2 ;  /* 0xff800000228d7808 */ /* 0x000fe40005000000 */
[----:B------:R-:W-:Y:S01]  /*d0f0*/  FMNMX.FTZ R0, R143, R0, !PT ;  /* 0x000000008f007209 */ /* 0x000fe20007810000 */
[----:B------:R-:W1:Y:S01]  /*d100*/  SHFL.BFLY PT, R6, R5, 0x2, 0x1f ;  /* 0x0c401f0005067f89 */ /* 0x000e6200000e0000 */
[----:B------:R-:W-:Y:S02]  /*d110*/  ISETP.LT.OR P0, PT, R4, 0x3a, P0 ;  /* 0x0000003a0400780c */ /* 0x000fe40000701670 */
[----:B------:R-:W-:Y:S02]  /*d120*/  FMNMX.FTZ R0, R141, R0, !PT ;  /* 0x000000008d007209 */ /* 0x000fe40007810000 */
[----:B------:R-:W-:Y:S04]  /*d130*/  FSEL R9, R35, -INF , !P0 ;  /* 0xff80000023097808 */ /* 0x000fe80004000000 */
[----:B------:R-:W-:Y:S05]  /*d140*/  FMNMX.FTZ R7, R9, R0, !PT ;  /* 0x0000000009077209 */ /* 0x000fea0007810000 */
[----:B------:R-:W2:Y:S01]  /*d150*/  SHFL.BFLY PT, R4, R7, 0x2, 0x1f ;  /* 0x0c401f0007047f89 */ /* 0x000ea200000e0000 */
[----:B-1----:R-:W-:Y:S07]  /*d160*/  FMNMX.FTZ R6, R5, R6, !PT ;  /* 0x0000000605067209 */ /* 0x002fee0007810000 */
[----:B------:R-:W1:Y:S01]  /*d170*/  SHFL.BFLY PT, R11, R6, 0x1, 0x1f ;  /* 0x0c201f00060b7f89 */ /* 0x000e6200000e0000 */
[----:B--2---:R-:W-:Y:S07]  /*d180*/  FMNMX.FTZ R5, R7, R4, !PT ;  /* 0x0000000407057209 */ /* 0x004fee0007810000 */
[----:B------:R-:W2:Y:S01]  /*d190*/  SHFL.BFLY PT, R8, R5, 0x1, 0x1f ;  /* 0x0c201f0005087f89 */ /* 0x000ea200000e0000 */
[----:B-1----:R-:W-:Y:S04]  /*d1a0*/  FMNMX.FTZ R0, R6, R11, !PT ;  /* 0x0000000b06007209 */ /* 0x002fe80007810000 */
[C---:B------:R-:W-:Y:S01]  /*d1b0*/  FSETP.NEU.FTZ.AND P0, PT, R0.reuse, -INF , PT ;  /* 0xff8000000000780b */ /* 0x040fe20003f1d000 */
[C---:B------:R-:W-:Y:S03]  /*d1c0*/  FMUL.FTZ R155, R0.reuse, c[0x0][0x2d0] ;  /* 0x0000b400009b7a20 */ /* 0x040fe60000410000 */
[----:B------:R-:W-:Y:S02]  /*d1d0*/  FSEL R4, R0, RZ, P0 ;  /* 0x000000ff00047208 */ /* 0x000fe40000000000 */
[----:B------:R-:W-:Y:S03]  /*d1e0*/  FSEL R155, R155, RZ, P0 ;  /* 0x000000ff9b9b7208 */ /* 0x000fe60000000000 */
[----:B------:R-:W-:Y:S01]  /*d1f0*/  FADD.FTZ R3, -R4, R3 ;  /* 0x0000000304037221 */ /* 0x000fe20000010100 */
[----:B--2---:R-:W-:Y:S01]  /*d200*/  FMNMX.FTZ R8, R5, R8, !PT ;  /* 0x0000000805087209 */ /* 0x004fe20007810000 */
[--C-:B------:R-:W-:Y:S02]  /*d210*/  FFMA.FTZ R149, R140, c[0x0][0x2d0], -R155.reuse ;  /* 0x0000b4008c957a23 */ /* 0x100fe4000001089b */
[--C-:B------:R-:W-:Y:S01]  /*d220*/  FFMA.FTZ R148, R148, c[0x0][0x2d0], -R155.reuse ;  /* 0x0000b40094947a23 */ /* 0x100fe2000001089b */
[C---:B------:R-:W-:Y:S01]  /*d230*/  FSETP.NEU.FTZ.AND P0, PT, R8.reuse, -INF , PT ;  /* 0xff8000000800780b */ /* 0x040fe20003f1d000 */
[----:B------:R-:W-:Y:S02]  /*d240*/  FMUL.FTZ R140, R8, c[0x0][0x2d0] ;  /* 0x0000b400088c7a20 */ /* 0x000fe40000410000 */
[--C-:B------:R-:W-:Y:S01]  /*d250*/  FFMA.FTZ R11, R152, c[0x0][0x2d0], -R155.reuse ;  /* 0x0000b400980b7a23 */ /* 0x100fe2000001089b */
[----:B------:R-:W-:Y:S01]  /*d260*/  FSEL R5, R8, RZ, P0 ;  /* 0x000000ff08057208 */ /* 0x000fe20000000000 */
[--C-:B------:R-:W-:Y:S01]  /*d270*/  FFMA.FTZ R10, R150, c[0x0][0x2d0], -R155.reuse ;  /* 0x0000b400960a7a23 */ /* 0x100fe2000001089b */
[----:B------:R-:W-:Y:S01]  /*d280*/  FSEL R140, R140, RZ, P0 ;  /* 0x000000ff8c8c7208 */ /* 0x000fe20000000000 */
[----:B------:R-:W-:Y:S01]  /*d290*/  FMUL.FTZ R6, R3, c[0x0][0x2d0] ;  /* 0x0000b40003067a20 */ /* 0x000fe20000410000 */
[----:B------:R-:W-:Y:S01]  /*d2a0*/  MUFU.EX2 R148, R148 ;  /* 0x0000009400947308 */ /* 0x000fe20000000800 */
[----:B------:R-:W-:Y:S01]  /*d2b0*/  FADD.FTZ R5, -R5, R2 ;  /* 0x0000000205057221 */ /* 0x000fe20000010100 */
[----:B------:R-:W-:Y:S01]  /*d2c0*/  PLOP3.LUT P0, PT, PT, PT, UP0, 0x80, 0x0 ;  /* 0x000000000000781c */ /* 0x000fe20003f0f008 */
[--C-:B------:R-:W-:Y:S02]  /*d2d0*/  FFMA.FTZ R151, R17, c[0x0][0x2d0], -R140.reuse ;  /* 0x0000b40011977a23 */ /* 0x100fe4000001088c */
[----:B------:R-:W1:Y:S01]  /*d2e0*/  LDSM.16.MT88.4 R16, [R195+0x100] ;  /* 0x00010000c310783b */ /* 0x000e620000004200 */
[--C-:B------:R-:W-:Y:S02]  /*d2f0*/  FFMA.FTZ R153, R25, c[0x0][0x2d0], -R140.reuse ;  /* 0x0000b40019997a23 */ /* 0x100fe4000001088c */
[--C-:B------:R-:W-:Y:S02]  /*d300*/  FFMA.FTZ R152, R21, c[0x0][0x2d0], -R140.reuse ;  /* 0x0000b40015987a23 */ /* 0x100fe4000001088c */
[--C-:B------:R-:W-:Y:S01]  /*d310*/  FFMA.FTZ R150, R13, c[0x0][0x2d0], -R140.reuse ;  /* 0x0000b4000d967a23 */ /* 0x100fe2000001088c */
[----:B------:R-:W2:Y:S01]  /*d320*/  MUFU.EX2 R3, R6 ;  /* 0x0000000600037308 */ /* 0x000ea20000000800 */
[----:B------:R-:W-:Y:S01]  /*d330*/  FMUL.FTZ R2, R5, c[0x0][0x2d0] ;  /* 0x0000b40005027a20 */ /* 0x000fe20000410000 */
[----:B------:R-:W3:Y:S01]  /*d340*/  LDSM.16.MT88.4 R20, [R190+0x100] ;  /* 0x00010000be14783b */ /* 0x000ee20000004200 */
[--C-:B------:R-:W-:Y:S02]  /*d350*/  FFMA.FTZ R154, R138, c[0x0][0x2d0], -R155.reuse ;  /* 0x0000b4008a9a7a23 */ /* 0x100fe4000001089b */
[--C-:B------:R-:W-:Y:S02]  /*d360*/  FFMA.FTZ R157, R136, c[0x0][0x2d0], -R155.reuse ;  /* 0x0000b400889d7a23 */ /* 0x100fe4000001089b */
[--C-:B------:R-:W-:Y:S02]  /*d370*/  FFMA.FTZ R156, R134, c[0x0][0x2d0], -R155.reuse ;  /* 0x0000b400869c7a23 */ /* 0x100fe4000001089b */
[--C-:B------:R-:W-:Y:S01]  /*d380*/  FFMA.FTZ R159, R132, c[0x0][0x2d0], -R155.reuse ;  /* 0x0000b400849f7a23 */ /* 0x100fe2000001089b */
[----:B------:R-:W4:Y:S01]  /*d390*/  MUFU.EX2 R2, R2 ;  /* 0x0000000200027308 */ /* 0x000f220000000800 */
[----:B------:R-:W5:Y:S01]  /*d3a0*/  LDSM.16.MT88.4 R24, [R189+0x100] ;  /* 0x00010000bd18783b */ /* 0x000f620000004200 */
[--C-:B------:R-:W-:Y:S02]  /*d3b0*/  FFMA.FTZ R158, R135, c[0x0][0x2d0], -R140.reuse ;  /* 0x0000b400879e7a23 */ /* 0x100fe4000001088c */
[--C-:B------:R-:W-:Y:S02]  /*d3c0*/  FFMA.FTZ R161, R133, c[0x0][0x2d0], -R140.reuse ;  /* 0x0000b40085a17a23 */ /* 0x100fe4000001088c */
[--C-:B------:R-:W-:Y:S02]  /*d3d0*/  FFMA.FTZ R160, R29, c[0x0][0x2d0], -R140.reuse ;  /* 0x0000b4001da07a23 */ /* 0x100fe4000001088c */
[--C-:B------:R-:W-:Y:S01]  /*d3e0*/  FFMA.FTZ R163, R33, c[0x0][0x2d0], -R140.reuse ;  /* 0x0000b40021a37a23 */ /* 0x100fe2000001088c */
[----:B------:R-:W-:Y:S01]  /*d3f0*/  LDSM.16.MT88.4 R28, [R190+0x900] ;  /* 0x00090000be1c783b */ /* 0x000fe20000004200 */
[----:B------:R-:W1:Y:S01]  /*d400*/  MUFU.EX2 R11, R11 ;  /* 0x0000000b000b7308 */ /* 0x000e620000000800 */
[--C-:B------:R-:W-:Y:S02]  /*d410*/  FFMA.FTZ R170, R146, c[0x0][0x2d0], -R155.reuse ;  /* 0x0000b40092aa7a23 */ /* 0x100fe4000001089b */
[--C-:B------:R-:W-:Y:S02]  /*d420*/  FFMA.FTZ R213, R145, c[0x0][0x2d0], -R140.reuse ;  /* 0x0000b40091d57a23 */ /* 0x100fe4000001088c */
[C---:B--2---:R-:W-:Y:S02]  /*d430*/  FMUL.FTZ R4, R3.reuse, R128 ;  /* 0x0000008003047220 */ /* 0x044fe40000410000 */
[C---:B------:R-:W-:Y:S01]  /*d440*/  FMUL.FTZ R5, R3.reuse, R129 ;  /* 0x0000008103057220 */ /* 0x040fe20000410000 */
[----:B------:R-:W-:Y:S01]  /*d450*/  LDSM.16.MT88.4 R32, [R188+0x900] ;  /* 0x00090000bc20783b */ /* 0x000fe20000004200 */
[C---:B------:R-:W-:Y:S01]  /*d460*/  FMUL.FTZ R100, R3.reuse, R100 ;  /* 0x0000006403647220 */ /* 0x040fe20000410000 */
[----:B------:R-:W-:Y:S01]  /*d470*/  MUFU.EX2 R10, R10 ;  /* 0x0000000a000a7308 */ /* 0x000fe20000000800 */
[C---:B------:R-:W-:Y:S02]  /*d480*/  FMUL.FTZ R101, R3.reuse, R101 ;  /* 0x0000006503657220 */ /* 0x040fe40000410000 */
[C---:B------:R-:W-:Y:S02]  /*d490*/  FMUL.FTZ R104, R3.reuse, R104 ;  /* 0x0000006803687220 */ /* 0x040fe40000410000 */
[C---:B----4-:R-:W-:Y:S01]  /*d4a0*/  FMUL.FTZ R6, R2.reuse, R130 ;  /* 0x0000008202067220 */ /* 0x050fe20000410000 */
[----:B------:R-:W-:Y:S01]  /*d4b0*/  LDSM.16.MT88.4 R132, [R190+0x2900] ;  /* 0x00290000be84783b */ /* 0x000fe20000004200 */
[C---:B------:R-:W-:Y:S02]  /*d4c0*/  FMUL.FTZ R7, R2.reuse, R131 ;  /* 0x0000008302077220 */ /* 0x040fe40000410000 */
[C---:B------:R-:W-:Y:S01]  /*d4d0*/  FMUL.FTZ R102, R2.reuse, R102 ;  /* 0x0000006602667220 */ /* 0x040fe20000410000 */
[----:B------:R-:W2:Y:S01]  /*d4e0*/  MUFU.EX2 R149, R149 ;  /* 0x0000009500957308 */ /* 0x000ea20000000800 */
[C---:B------:R-:W-:Y:S02]  /*d4f0*/  FMUL.FTZ R103, R2.reuse, R103 ;  /* 0x0000006702677220 */ /* 0x040fe40000410000 */
[----:B------:R-:W-:Y:S01]  /*d500*/  FMUL.FTZ R105, R3, R105 ;  /* 0x0000006903697220 */ /* 0x000fe20000410000 */
[----:B-1----:R-:W-:Y:S01]  /*d510*/  F2FP.PACK_AB R12, R11, R148 ;  /* 0x000000940b0c723e */ /* 0x002fe200000000ff */
[C---:B------:R-:W-:Y:S01]  /*d520*/  FMUL.FTZ R106, R2.reuse, R106 ;  /* 0x0000006a026a7220 */ /* 0x040fe20000410000 */
[----:B------:R-:W-:Y:S01]  /*d530*/  LDSM.16.MT88.4 R128, [R195+0x2900] ;  /* 0x00290000c380783b */ /* 0x000fe20000004200 */
[C---:B------:R-:W-:Y:S02]  /*d540*/  FMUL.FTZ R107, R2.reuse, R107 ;  /* 0x0000006b026b7220 */ /* 0x040fe40000410000 */
[C---:B------:R-:W-:Y:S01]  /*d550*/  FMUL.FTZ R108, R3.reuse, R108 ;  /* 0x0000006c036c7220 */ /* 0x040fe20000410000 */
[----:B------:R-:W-:Y:S01]  /*d560*/  MUFU.EX2 R153, R153 ;  /* 0x0000009900997308 */ /* 0x000fe20000000800 */
[C---:B------:R-:W-:Y:S02]  /*d570*/  FMUL.FTZ R109, R3.reuse, R109 ;  /* 0x0000006d036d7220 */ /* 0x040fe40000410000 */
[C---:B------:R-:W-:Y:S01]  /*d580*/  FMUL.FTZ R110, R2.reuse, R110 ;  /* 0x0000006e026e7220 */ /* 0x040fe20000410000 */
[----:B------:R-:W-:Y:S01]  /*d590*/  LDSM.16.MT88.4 R136, [R189+0x2900] ;  /* 0x00290000bd88783b */ /* 0x000fe20000004200 */
[C---:B------:R-:W-:Y:S02]  /*d5a0*/  FMUL.FTZ R111, R2.reuse, R111 ;  /* 0x0000006f026f7220 */ /* 0x040fe40000410000 */
[C---:B------:R-:W-:Y:S02]  /*d5b0*/  FMUL.FTZ R112, R3.reuse, R112 ;  /* 0x0000007003707220 */ /* 0x040fe40000410000 */
[----:B------:R-:W-:Y:S01]  /*d5c0*/  FMUL.FTZ R113, R3, R113 ;  /* 0x0000007103717220 */ /* 0x000fe20000410000 */
[----:B------:R-:W1:Y:S01]  /*d5d0*/  MUFU.EX2 R152, R152 ;  /* 0x0000009800987308 */ /* 0x000e620000000800 */
[C---:B------:R-:W-:Y:S02]  /*d5e0*/  FMUL.FTZ R114, R2.reuse, R114 ;  /* 0x0000007202727220 */ /* 0x040fe40000410000 */
[C---:B------:R-:W-:Y:S01]  /*d5f0*/  FMUL.FTZ R115, R2.reuse, R115 ;  /* 0x0000007302737220 */ /* 0x040fe20000410000 */
[----:B--2---:R-:W-:Y:S01]  /*d600*/  F2FP.PACK_AB R14, R149, R10 ;  /* 0x0000000a950e723e */ /* 0x004fe200000000ff */
[--C-:B------:R-:W-:Y:S02]  /*d610*/  FFMA.FTZ R214, R143, c[0x0][0x2d0], -R140.reuse ;  /* 0x0000b4008fd67a23 */ /* 0x100fe4000001088c */
[--C-:B------:R-:W-:Y:S02]  /*d620*/  FFMA.FTZ R215, R141, c[0x0][0x2d0], -R140.reuse ;  /* 0x0000b4008dd77a23 */ /* 0x100fe4000001088c */
        /* <DEDUP_REMOVED lines=10> */
[----:B-1----:R-:W-:Y:S01]  /*d6d0*/  F2FP.PACK_AB R13, R152, R153 ;  /* 0x00000099980d723e */ /* 0x002fe200000000ff */
        /* <DEDUP_REMOVED lines=8> */
[----:B------:R-:W-:Y:S01]  /*d760*/  FMUL.FTZ R39, R2, R39 ;  /* 0x0000002702277220 */ /* 0x000fe20000410000 */
[----:B------:R-:W1:Y:S01]  /*d770*/  MUFU.EX2 R157, R157 ;  /* 0x0000009d009d7308 */ /* 0x000e620000000800 */
[C---:B------:R-:W-:Y:S02]  /*d780*/  FMUL.FTZ R40, R3.reuse, R40 ;  /* 0x0000002803287220 */ /* 0x040fe40000410000 */
[C---:B------:R-:W-:Y:S01]  /*d790*/  FMUL.FTZ R41, R3.reuse, R41 ;  /* 0x0000002903297220 */ /* 0x040fe20000410000 */
[----:B--2---:R-:W-:Y:S01]  /*d7a0*/  F2FP.PACK_AB R15, R150, R151 ;  /* 0x00000097960f723e */ /* 0x004fe200000000ff */
        /* <DEDUP_REMOVED lines=8> */
[----:B------:R-:W2:Y:S01]  /*d830*/  LDSM.16.MT88.4 R16, [R188+0x100] ;  /* 0x00010000bc10783b */ /* 0x000ea20000004200 */
[----:B------:R-:W4:Y:S02]  /*d840*/  MUFU.EX2 R159, R159 ;  /* 0x0000009f009f7308 */ /* 0x000f240000000800 */
[C---:B------:R-:W-:Y:S02]  /*d850*/  FMUL.FTZ R47, R2.reuse, R47 ;  /* 0x0000002f022f7220 */ /* 0x040fe40000410000 */
[C---:B------:R-:W-:Y:S02]  /*d860*/  FMUL.FTZ R48, R3.reuse, R48 ;  /* 0x0000003003307220 */ /* 0x040fe40000410000 */
[C---:B---3--:R-:W-:Y:S04]  /*d870*/  HMMA.16816.F32 R104, R12.reuse, R20, R104 ;  /* 0x000000140c68723c */ /* 0x048fe80000001868 */
[C---:B------:R-:W-:Y:S01]  /*d880*/  FMUL.FTZ R49, R3.reuse, R49 ;  /* 0x0000003103317220 */ /* 0x040fe20000410000 */
[----:B------:R-:W-:Y:S01]  /*d890*/  MUFU.EX2 R158, R158 ;  /* 0x0000009e009e7308 */ /* 0x000fe20000000800 */
[C---:B------:R-:W-:Y:S02]  /*d8a0*/  FMUL.FTZ R50, R2.reuse, R50 ;  /* 0x0000003202327220 */ /* 0x040fe40000410000 */
[C---:B------:R-:W-:Y:S01]  /*d8b0*/  HMMA.16816.F32 R108, R12.reuse, R22, R108 ;  /* 0x000000160c6c723c */ /* 0x040fe2000000186c */
[----:B------:R-:W3:Y:S03]  /*d8c0*/  LDSM.16.MT88.4 R20, [R195+0x2100] ;  /* 0x00210000c314783b */ /* 0x000ee60000004200 */
[C---:B------:R-:W-:Y:S02]  /*d8d0*/  FMUL.FTZ R51, R2.reuse, R51 ;  /* 0x0000003302337220 */ /* 0x040fe40000410000 */
[C---:B------:R-:W-:Y:S01]  /*d8e0*/  FMUL.FTZ R52, R3.reuse, R52 ;  /* 0x0000003403347220 */ /* 0x040fe20000410000 */
[----:B------:R-:W1:Y:S01]  /*d8f0*/  MUFU.EX2 R161, R161 ;  /* 0x000000a100a17308 */ /* 0x000e620000000800 */
[C---:B-----5:R-:W-:Y:S04]  /*d900*/  HMMA.16816.F32 R112, R12.reuse, R24, R112 ;  /* 0x000000180c70723c */ /* 0x060fe80000001870 */
[C---:B------:R-:W-:Y:S02]  /*d910*/  FMUL.FTZ R53, R3.reuse, R53 ;  /* 0x0000003503357220 */ /* 0x040fe40000410000 */
[C---:B------:R-:W-:Y:S02]  /*d920*/  FMUL.FTZ R54, R2.reuse, R54 ;  /* 0x0000003602367220 */ /* 0x040fe40000410000 */
[C---:B------:R-:W-:Y:S01]  /*d930*/  HMMA.16816.F32 R116, R12.reuse, R26, R116 ;  /* 0x0000001a0c74723c */ /* 0x040fe20000001874 */
[----:B------:R-:W5:Y:S01]  /*d940*/  LDSM.16.MT88.4 R24, [R190+0x2100] ;  /* 0x00210000be18783b */ /* 0x000f620000004200 */
[----:B------:R-:W-:Y:S02]  /*d950*/  MUFU.EX2 R160, R160 ;  /* 0x000000a000a07308 */ /* 0x000fe40000000800 */
[C---:B------:R-:W-:Y:S02]  /*d960*/  FMUL.FTZ R55, R2.reuse, R55 ;  /* 0x0000003702377220 */ /* 0x040fe40000410000 */
[C---:B------:R-:W-:Y:S02]  /*d970*/  FMUL.FTZ R56, R3.reuse, R56 ;  /* 0x0000003803387220 */ /* 0x040fe40000410000 */
[C---:B------:R-:W-:Y:S01]  /*d980*/  FMUL.FTZ R57, R3.reuse, R57 ;  /* 0x0000003903397220 */ /* 0x040fe20000410000 */
[C---:B--2---:R-:W-:Y:S03]  /*d990*/  HMMA.16816.F32 R120, R12.reuse, R16, R120 ;  /* 0x000000100c78723c */ /* 0x044fe60000001878 */
[C---:B------:R-:W-:Y:S01]  /*d9a0*/  FMUL.FTZ R58, R2.reuse, R58 ;  /* 0x0000003a023a7220 */ /* 0x040fe20000410000 */
[----:B------:R-:W2:Y:S01]  /*d9b0*/  MUFU.EX2 R163, R163 ;  /* 0x000000a300a37308 */ /* 0x000ea20000000800 */
[C---:B------:R-:W-:Y:S02]  /*d9c0*/  FMUL.FTZ R59, R2.reuse, R59 ;  /* 0x0000003b023b7220 */ /* 0x040fe40000410000 */
[C---:B------:R-:W-:Y:S01]  /*d9d0*/  FMUL.FTZ R60, R3.reuse, R60 ;  /* 0x0000003c033c7220 */ /* 0x040fe20000410000 */
[C---:B------:R-:W-:Y:S01]  /*d9e0*/  HMMA.16816.F32 R124, R12.reuse, R18, R124 ;  /* 0x000000120c7c723c */ /* 0x040fe2000000187c */
[----:B------:R-:W1:Y:S03]  /*d9f0*/  LDSM.16.MT88.4 R16, [R189+0x2100] ;  /* 0x00210000bd10783b */ /* 0x000e660000004200 */
[C---:B------:R-:W-:Y:S02]  /*da00*/  FMUL.FTZ R61, R3.reuse, R61 ;  /* 0x0000003d033d7220 */ /* 0x040fe40000410000 */
[C---:B------:R-:W-:Y:S01]  /*da10*/  FMUL.FTZ R62, R2.reuse, R62 ;  /* 0x0000003e023e7220 */ /* 0x040fe20000410000 */
[----:B------:R-:W-:Y:S01]  /*da20*/  MUFU.EX2 R170, R170 ;  /* 0x000000aa00aa7308 */ /* 0x000fe20000000800 */
[C---:B---3--:R-:W-:Y:S04]  /*da30*/  HMMA.16816.F32 R36, R12.reuse, R20, R36 ;  /* 0x000000140c24723c */ /* 0x048fe80000001824 */
[C---:B------:R-:W-:Y:S02]  /*da40*/  FMUL.FTZ R63, R2.reuse, R63 ;  /* 0x0000003f023f7220 */ /* 0x040fe40000410000 */
[C---:B------:R-:W-:Y:S02]  /*da50*/  FMUL.FTZ R64, R3.reuse, R64 ;  /* 0x0000004003407220 */ /* 0x040fe40000410000 */
[C---:B------:R-:W-:Y:S01]  /*da60*/  HMMA.16816.F32 R40, R12.reuse, R22, R40 ;  /* 0x000000160c28723c */ /* 0x040fe20000001828 */
[----:B------:R-:W3:Y:S01]  /*da70*/  LDSM.16.MT88.4 R20, [R188+0x2100] ;  /* 0x00210000bc14783b */ /* 0x000ee20000004200 */
[----:B------:R-:W-:Y:S02]  /*da80*/  MUFU.EX2 R213, R213 ;  /* 0x000000d500d57308 */ /* 0x000fe40000000800 */
[C---:B------:R-:W-:Y:S02]  /*da90*/  FMUL.FTZ R65, R3.reuse, R65 ;  /* 0x0000004103417220 */ /* 0x040fe40000410000 */
[C---:B------:R-:W-:Y:S02]  /*daa0*/  FMUL.FTZ R66, R2.reuse, R66 ;  /* 0x0000004202427220 */ /* 0x040fe40000410000 */
[C---:B-----5:R-:W-:Y:S04]  /*dab0*/  HMMA.16816.F32 R44, R12.reuse, R24, R44 ;  /* 0x000000180c2c723c */ /* 0x060fe8000000182c */
[C---:B------:R-:W-:Y:S01]  /*dac0*/  FMUL.FTZ R67, R2.reuse, R67 ;  /* 0x0000004302437220 */ /* 0x040fe20000410000 */
[----:B------:R-:W-:Y:S01]  /*dad0*/  MUFU.EX2 R214, R214 ;  /* 0x000000d600d67308 */ /* 0x000fe20000000800 */
[C---:B------:R-:W-:Y:S02]  /*dae0*/  FMUL.FTZ R68, R3.reuse, R68 ;  /* 0x0000004403447220 */ /* 0x040fe40000410000 */
[C---:B------:R-:W-:Y:S01]  /*daf0*/  HMMA.16816.F32 R48, R12.reuse, R26, R48 ;  /* 0x0000001a0c30723c */ /* 0x040fe20000001830 */
[----:B------:R-:W5:Y:S03]  /*db00*/  LDSM.16.MT88.4 R24, [R195+0x4100] ;  /* 0x00410000c318783b */ /* 0x000f660000004200 */
[C---:B------:R-:W-:Y:S02]  /*db10*/  FMUL.FTZ R69, R3.reuse, R69 ;  /* 0x0000004503457220 */ /* 0x040fe40000410000 */
[C---:B------:R-:W-:Y:S01]  /*db20*/  FMUL.FTZ R70, R2.reuse, R70 ;  /* 0x0000004602467220 */ /* 0x040fe20000410000 */
[----:B------:R-:W-:Y:S01]  /*db30*/  MUFU.EX2 R215, R215 ;  /* 0x000000d700d77308 */ /* 0x000fe20000000800 */
[C---:B------:R-:W-:Y:S01]  /*db40*/  FMUL.FTZ R71, R2.reuse, R71 ;  /* 0x0000004702477220 */ /* 0x040fe20000410000 */
[C---:B-1----:R-:W-:Y:S03]  /*db50*/  HMMA.16816.F32 R52, R12.reuse, R16, R52 ;  /* 0x000000100c34723c */ /* 0x042fe60000001834 */
[C---:B------:R-:W-:Y:S02]  /*db60*/  FMUL.FTZ R72, R3.reuse, R72 ;  /* 0x0000004803487220 */ /* 0x040fe40000410000 */
[C---:B------:R-:W-:Y:S02]  /*db70*/  FMUL.FTZ R73, R3.reuse, R73 ;  /* 0x0000004903497220 */ /* 0x040fe40000410000 */
[C---:B------:R-:W-:Y:S01]  /*db80*/  FMUL.FTZ R74, R2.reuse, R74 ;  /* 0x0000004a024a7220 */ /* 0x040fe20000410000 */
[C---:B------:R-:W-:Y:S01]  /*db90*/  HMMA.16816.F32 R56, R12.reuse, R18, R56 ;  /* 0x000000120c38723c */ /* 0x040fe20000001838 */
[----:B------:R-:W1:Y:S03]  /*dba0*/  LDSM.16.MT88.4 R16, [R190+0x4100] ;  /* 0x00410000be10783b */ /* 0x000e660000004200 */
[C---:B------:R-:W-:Y:S02]  /*dbb0*/  FMUL.FTZ R75, R2.reuse, R75 ;  /* 0x0000004b024b7220 */ /* 0x040fe40000410000 */
[C---:B------:R-:W-:Y:S02]  /*dbc0*/  FMUL.FTZ R76, R3.reuse, R76 ;  /* 0x0000004c034c7220 */ /* 0x040fe40000410000 */
[C---:B---3--:R-:W-:Y:S04]  /*dbd0*/  HMMA.16816.F32 R60, R12.reuse, R20, R60 ;  /* 0x000000140c3c723c */ /* 0x048fe8000000183c */
[C---:B------:R-:W-:Y:S02]  /*dbe0*/  FMUL.FTZ R77, R3.reuse, R77 ;  /* 0x0000004d034d7220 */ /* 0x040fe40000410000 */
[C---:B------:R-:W-:Y:S02]  /*dbf0*/  FMUL.FTZ R78, R2.reuse, R78 ;  /* 0x0000004e024e7220 */ /* 0x040fe40000410000 */
[C---:B------:R-:W-:Y:S01]  /*dc00*/  HMMA.16816.F32 R64, R12.reuse, R22, R64 ;  /* 0x000000160c40723c */ /* 0x040fe20000001840 */
[----:B------:R-:W3:Y:S03]  /*dc10*/  LDSM.16.MT88.4 R20, [R189+0x4100] ;  /* 0x00410000bd14783b */ /* 0x000ee60000004200 */
[C---:B------:R-:W-:Y:S02]  /*dc20*/  FMUL.FTZ R79, R2.reuse, R79 ;  /* 0x0000004f024f7220 */ /* 0x040fe40000410000 */
[C---:B------:R-:W-:Y:S02]  /*dc30*/  FMUL.FTZ R80, R3.reuse, R80 ;  /* 0x0000005003507220 */ /* 0x040fe40000410000 */
[C---:B-----5:R-:W-:Y:S04]  /*dc40*/  HMMA.16816.F32 R68, R12.reuse, R24, R68 ;  /* 0x000000180c44723c */ /* 0x060fe80000001844 */
[C---:B------:R-:W-:Y:S02]  /*dc50*/  FMUL.FTZ R81, R3.reuse, R81 ;  /* 0x0000005103517220 */ /* 0x040fe40000410000 */
[C---:B------:R-:W-:Y:S02]  /*dc60*/  FMUL.FTZ R82, R2.reuse, R82 ;  /* 0x0000005202527220 */ /* 0x040fe40000410000 */
[C---:B------:R-:W-:Y:S01]  /*dc70*/  HMMA.16816.F32 R72, R12.reuse, R26, R72 ;  /* 0x0000001a0c48723c */ /* 0x040fe20000001848 */
[----:B------:R-:W5:Y:S03]  /*dc80*/  LDSM.16.MT88.4 R24, [R188+0x4100] ;  /* 0x00410000bc18783b */ /* 0x000f660000004200 */
[C---:B------:R-:W-:Y:S02]  /*dc90*/  FMUL.FTZ R83, R2.reuse, R83 ;  /* 0x0000005302537220 */ /* 0x040fe40000410000 */
[C---:B------:R-:W-:Y:S02]  /*dca0*/  FMUL.FTZ R84, R3.reuse, R84 ;  /* 0x0000005403547220 */ /* 0x040fe40000410000 */
        /* <DEDUP_REMOVED lines=12> */
[C---:B------:R-:W-:Y:S03]  /*dd70*/  FMUL.FTZ R93, R3.reuse, R93 ;  /* 0x0000005d035d7220 */ /* 0x040fe60000410000 */
[C---:B------:R-:W-:Y:S01]  /*dd80*/  HMMA.16816.F32 R88, R12.reuse, R22, R88 ;  /* 0x000000160c58723c */ /* 0x040fe20000001858 */
[----:B------:R-:W3:Y:S02]  /*dd90*/  LDSM.16.MT88.4 R20, [R189+0x900] ;  /* 0x00090000bd14783b */ /* 0x000ee40000004200 */
[C---:B------:R-:W-:Y:S02]  /*dda0*/  FMUL.FTZ R94, R2.reuse, R94 ;  /* 0x0000005e025e7220 */ /* 0x040fe40000410000 */
[C---:B------:R-:W-:Y:S02]  /*ddb0*/  FMUL.FTZ R95, R2.reuse, R95 ;  /* 0x0000005f025f7220 */ /* 0x040fe40000410000 */
[C---:B------:R-:W-:Y:S02]  /*ddc0*/  FMUL.FTZ R96, R3.reuse, R96 ;  /* 0x0000006003607220 */ /* 0x040fe40000410000 */
[----:B------:R-:W-:Y:S03]  /*ddd0*/  FMUL.FTZ R97, R3, R97 ;  /* 0x0000006103617220 */ /* 0x000fe60000410000 */
[C---:B-----5:R-:W-:Y:S03]  /*dde0*/  HMMA.16816.F32 R92, R12.reuse, R24, R92 ;  /* 0x000000180c5c723c */ /* 0x060fe6000000185c */
[C---:B------:R-:W-:Y:S02]  /*ddf0*/  FMUL.FTZ R98, R2.reuse, R98 ;  /* 0x0000006202627220 */ /* 0x040fe40000410000 */
[----:B------:R-:W-:Y:S02]  /*de00*/  FMUL.FTZ R99, R2, R99 ;  /* 0x0000006302637220 */ /* 0x000fe40000410000 */
[--C-:B------:R-:W-:Y:S02]  /*de10*/  FFMA.FTZ R168, R168, c[0x0][0x2d0], -R155.reuse ;  /* 0x0000b400a8a87a23 */ /* 0x100fe4000001089b */
[--C-:B------:R-:W-:Y:S03]  /*de20*/  FFMA.FTZ R173, R166, c[0x0][0x2d0], -R155.reuse ;  /* 0x0000b400a6ad7a23 */ /* 0x100fe6000001089b */
[----:B------:R-:W-:Y:S01]  /*de30*/  HMMA.16816.F32 R96, R12, R26, R96 ;  /* 0x0000001a0c60723c */ /* 0x000fe20000001860 */
[----:B------:R-:W-:Y:S01]  /*de40*/  LDSM.16.MT88.4 R24, [R190+0x4900] ;  /* 0x00490000be18783b */ /* 0x000fe20000004200 */
[----:B------:R-:W-:Y:S01]  /*de50*/  MUFU.EX2 R168, R168 ;  /* 0x000000a800a87308 */ /* 0x000fe20000000800 */
[--C-:B------:R-:W-:Y:S02]  /*de60*/  FFMA.FTZ R164, R164, c[0x0][0x2d0], -R155.reuse ;  /* 0x0000b400a4a47a23 */ /* 0x100fe4000001089b */
[--C-:B------:R-:W-:Y:S02]  /*de70*/  FFMA.FTZ R175, R162, c[0x0][0x2d0], -R155.reuse ;  /* 0x0000b400a2af7a23 */ /* 0x100fe4000001089b */
[----:B------:R-:W-:Y:S01]  /*de80*/  F2FP.PACK_AB R12, R157, R154 ;  /* 0x0000009a9d0c723e */ /* 0x000fe200000000ff */
[--C-:B------:R-:W-:Y:S01]  /*de90*/  FFMA.FTZ R162, R171, c[0x0][0x2d0], -R140.reuse ;  /* 0x0000b400aba27a23 */ /* 0x100fe2000001088c */
[----:B----4-:R-:W-:Y:S03]  /*dea0*/  F2FP.PACK_AB R14, R159, R156 ;  /* 0x0000009c9f0e723e */ /* 0x010fe600000000ff */
[----:B------:R-:W-:Y:S01]  /*deb0*/  F2FP.PACK_AB R13, R161, R158 ;  /* 0x0000009ea10d723e */ /* 0x000fe200000000ff */
[--C-:B------:R-:W-:Y:S01]  /*dec0*/  FFMA.FTZ R171, R144, c[0x0][0x2d0], -R155.reuse ;  /* 0x0000b40090ab7a23 */ /* 0x100fe2000001089b */
[----:B--2---:R-:W-:Y:S01]  /*ded0*/  F2FP.PACK_AB R15, R163, R160 ;  /* 0x000000a0a30f723e */ /* 0x004fe200000000ff */
[--C-:B------:R-:W-:Y:S01]  /*dee0*/  FFMA.FTZ R169, R169, c[0x0][0x2d0], -R140.reuse ;  /* 0x0000b400a9a97a23 */ /* 0x100fe2000001088c */
[----:B------:R-:W2:Y:S01]  /*def0*/  MUFU.EX2 R173, R173 ;  /* 0x000000ad00ad7308 */ /* 0x000ea20000000800 */
[--C-:B------:R-:W-:Y:S02]  /*df00*/  FFMA.FTZ R166, R167, c[0x0][0x2d0], -R140.reuse ;  /* 0x0000b400a7a67a23 */ /* 0x100fe4000001088c */
[--C-:B------:R-:W-:Y:S02]  /*df10*/  FFMA.FTZ R167, R147, c[0x0][0x2d0], -R155.reuse ;  /* 0x0000b40093a77a23 */ /* 0x100fe4000001089b */
[C---:B-1----:R-:W-:Y:S01]  /*df20*/  HMMA.16816.F32 R4, R12.reuse, R16, R4 ;  /* 0x000000100c04723c */ /* 0x042fe20000001804 */
[----:B------:R-:W-:Y:S02]  /*df30*/  LDSM.16.MT88.4 R144, [R195+0x5900] ;  /* 0x00590000c390783b */ /* 0x000fe40000004200 */
[----:B------:R-:W-:Y:S02]  /*df40*/  FFMA.FTZ R155, R142, c[0x0][0x2d0], -R155 ;  /* 0x0000b4008e9b7a23 */ /* 0x000fe4000001089b */
[--C-:B------:R-:W-:Y:S01]  /*df50*/  FFMA.FTZ R165, R165, c[0x0][0x2d0], -R140.reuse ;  /* 0x0000b400a5a57a23 */ /* 0x100fe2000001088c */
[----:B------:R-:W-:Y:S01]  /*df60*/  MUFU.EX2 R164, R164 ;  /* 0x000000a400a47308 */ /* 0x000fe20000000800 */
[----:B------:R-:W-:Y:S01]  /*df70*/  FFMA.FTZ R140, R9, c[0x0][0x2d0], -R140 ;  /* 0x0000b400098c7a23 */ /* 0x000fe2000001088c */
[C---:B------:R-:W-:Y:S01]  /*df80*/  HMMA.16816.F32 R100, R12.reuse, R18, R100 ;  /* 0x000000120c64723c */ /* 0x040fe20000001864 */
[----:B------:R-:W1:Y:S03]  /*df90*/  LDSM.16.MT88.4 R16, [R188+0x2900] ;  /* 0x00290000bc10783b */ /* 0x000e660000004200 */
[----:B------:R-:W-:Y:S02]  /*dfa0*/  FFMA.FTZ R148, R3, R206, R148 ;  /* 0x000000ce03947223 */ /* 0x000fe40000010094 */
[----:B------:R-:W-:Y:S02]  /*dfb0*/  FFMA.FTZ R153, R2, R207, R153 ;  /* 0x000000cf02997223 */ /* 0x000fe40000010099 */
[C---:B------:R-:W-:Y:S01]  /*dfc0*/  HMMA.16816.F32 R104, R12.reuse, R28, R104 ;  /* 0x0000001c0c68723c */ /* 0x040fe20000001868 */
[----:B------:R4:W-:Y:S03]  /*dfd0*/  MUFU.EX2 R216, R140 ;  /* 0x0000008c00d87308 */ /* 0x0009e60000000800 */
[----:B------:R-:W-:Y:S02]  /*dfe0*/  FADD.FTZ R11, R11, R148 ;  /* 0x000000940b0b7221 */ /* 0x000fe40000010000 */
[----:B------:R-:W-:Y:S02]  /*dff0*/  FADD.FTZ R152, R152, R153 ;  /* 0x0000009998987221 */ /* 0x000fe40000010000 */
[C---:B------:R-:W-:Y:S01]  /*e000*/  HMMA.16816.F32 R108, R12.reuse, R30, R108 ;  /* 0x0000001e0c6c723c */ /* 0x040fe2000000186c */
[----:B------:R-:W-:Y:S02]  /*e010*/  LDSM.16.MT88.4 R28, [R189+0x4900] ;  /* 0x00490000bd1c783b */ /* 0x000fe40000004200 */
[----:B------:R-:W5:Y:S01]  /*e020*/  MUFU.EX2 R175, R175 ;  /* 0x000000af00af7308 */ /* 0x000f620000000800 */
[----:B------:R-:W-:Y:S02]  /*e030*/  FADD.FTZ R10, R10, R11 ;  /* 0x0000000b0a0a7221 */ /* 0x000fe40000010000 */
[----:B------:R-:W-:Y:S02]  /*e040*/  FADD.FTZ R3, R151, R152 ;  /* 0x0000009897037221 */ /* 0x000fe40000010000 */
[C---:B---3--:R-:W-:Y:S04]  /*e050*/  HMMA.16816.F32 R112, R12.reuse, R20, R112 ;  /* 0x000000140c70723c */ /* 0x048fe80000001870 */
[----:B------:R-:W-:Y:S01]  /*e060*/  FADD.FTZ R149, R149, R10 ;  /* 0x0000000a95957221 */ /* 0x000fe20000010000 */
[----:B------:R-:W-:Y:S01]  /*e070*/  MUFU.EX2 R162, R162 ;  /* 0x000000a200a27308 */ /* 0x000fe20000000800 */
[----:B------:R-:W-:Y:S02]  /*e080*/  FADD.FTZ R3, R150, R3 ;  /* 0x0000000396037221 */ /* 0x000fe40000010000 */
[C---:B------:R-:W-:Y:S01]  /*e090*/  HMMA.16816.F32 R116, R12.reuse, R22, R116 ;  /* 0x000000160c74723c */ /* 0x040fe20000001874 */
[----:B------:R-:W3:Y:S03]  /*e0a0*/  LDSM.16.MT88.4 R20, [R195+0x4900] ;  /* 0x00490000c314783b */ /* 0x000ee60000004200 */
[----:B------:R-:W-:Y:S02]  /*e0b0*/  FADD.FTZ R154, R154, R149 ;  /* 0x000000959a9a7221 */ /* 0x000fe40000010000 */
[----:B------:R-:W-:Y:S01]  /*e0c0*/  FADD.FTZ R158, R158, R3 ;  /* 0x000000039e9e7221 */ /* 0x000fe20000010000 */
[----:B------:R-:W1:Y:S01]  /*e0d0*/  MUFU.EX2 R169, R169 ;  /* 0x000000a900a97308 */ /* 0x000e620000000800 */
[C---:B------:R-:W-:Y:S01]  /*e0e0*/  HMMA.16816.F32 R120, R12.reuse, R32, R120 ;  /* 0x000000200c78723c */ /* 0x040fe20000001878 */
[----:B----4-:R-:W-:Y:S03]  /*e0f0*/  LDSM.16.MT88.4 R140, [R188+0x3900] ;  /* 0x00390000bc8c783b */ /* 0x010fe60000004200 */
[----:B------:R-:W-:Y:S01]  /*e100*/  MOV R3, R0 ;  /* 0x0000000000037202 */ /* 0x000fe20000000f00 */
[----:B------:R-:W-:Y:S02]  /*e110*/  FADD.FTZ R157, R157, R154 ;  /* 0x0000009a9d9d7221 */ /* 0x000fe40000010000 */
[----:B------:R-:W-:Y:S01]  /*e120*/  FADD.FTZ R161, R161, R158 ;  /* 0x0000009ea1a17221 */ /* 0x000fe20000010000 */
[C---:B------:R-:W-:Y:S01]  /*e130*/  HMMA.16816.F32 R124, R12.reuse, R34, R124 ;  /* 0x000000220c7c723c */ /* 0x040fe2000000187c */
[----:B------:R-:W-:Y:S01]  /*e140*/  LDSM.16.MT88.4 R32, [R190+0x1100] ;  /* 0x00110000be20783b */ /* 0x000fe20000004200 */
[----:B------:R-:W-:Y:S02]  /*e150*/  MUFU.EX2 R166, R166 ;  /* 0x000000a600a67308 */ /* 0x000fe40000000800 */
[----:B------:R-:W-:Y:S02]  /*e160*/  FADD.FTZ R156, R156, R157 ;  /* 0x0000009d9c9c7221 */ /* 0x000fe40000010000 */
[----:B------:R-:W-:Y:S02]  /*e170*/  FADD.FTZ R160, R160, R161 ;  /* 0x000000a1a0a07221 */ /* 0x000fe40000010000 */
[C---:B------:R-:W-:Y:S04]  /*e180*/  HMMA.16816.F32 R36, R12.reuse, R128, R36 ;  /* 0x000000800c24723c */ /* 0x040fe80000001824 */
[----:B------:R-:W4:Y:S01]  /*e190*/  MUFU.EX2 R165, R165 ;  /* 0x000000a500a57308 */ /* 0x000f220000000800 */
[----:B------:R-:W-:Y:S02]  /*e1a0*/  FADD.FTZ R159, R159, R156 ;  /* 0x0000009c9f9f7221 */ /* 0x000fe40000010000 */
[----:B------:R-:W-:Y:S01]  /*e1b0*/  FADD.FTZ R163, R163, R160 ;  /* 0x000000a0a3a37221 */ /* 0x000fe20000010000 */
[C---:B------:R-:W-:Y:S01]  /*e1c0*/  HMMA.16816.F32 R40, R12.reuse, R130, R40 ;  /* 0x000000820c28723c */ /* 0x040fe20000001828 */
[----:B------:R-:W-:Y:S05]  /*e1d0*/  LDSM.16.MT88.4 R128, [R188+0x1100] ;  /* 0x00110000bc80783b */ /* 0x000fea0000004200 */
[----:B------:R-:W1:Y:S02]  /*e1e0*/  MUFU.EX2 R167, R167 ;  /* 0x000000a700a77308 */ /* 0x000e640000000800 */
[C---:B------:R-:W-:Y:S08]  /*e1f0*/  HMMA.16816.F32 R44, R12.reuse, R132, R44 ;  /* 0x000000840c2c723c */ /* 0x040ff0000000182c */
[C---:B------:R-:W-:Y:S01]  /*e200*/  HMMA.16816.F32 R48, R12.reuse, R134, R48 ;  /* 0x000000860c30723c */ /* 0x040fe20000001830 */
[----:B------:R-:W-:Y:S01]  /*e210*/  LDSM.16.MT88.4 R132, [R190+0x3100] ;  /* 0x00310000be84783b */ /* 0x000fe20000004200 */
[----:B------:R-:W-:Y:S06]  /*e220*/  MUFU.EX2 R171, R171 ;  /* 0x000000ab00ab7308 */ /* 0x000fec0000000800 */
[C---:B------:R-:W-:Y:S04]  /*e230*/  HMMA.16816.F32 R52, R12.reuse, R136, R52 ;  /* 0x000000880c34723c */ /* 0x040fe80000001834 */
[----:B------:R-:W2:Y:S04]  /*e240*/  MUFU.EX2 R174, R155 ;  /* 0x0000009b00ae7308 */ /* 0x000ea80000000800 */
[C---:B------:R-:W-:Y:S01]  /*e250*/  HMMA.16816.F32 R56, R12.reuse, R138, R56 ;  /* 0x0000008a0c38723c */ /* 0x040fe20000001838 */
[----:B------:R-:W-:Y:S07]  /*e260*/  LDSM.16.MT88.4 R136, [R189+0x3100] ;  /* 0x00310000bd88783b */ /* 0x000fee0000004200 */
[C---:B-1----:R-:W-:Y:S08]  /*e270*/  HMMA.16816.F32 R60, R12.reuse, R16, R60 ;  /* 0x000000100c3c723c */ /* 0x042ff0000000183c */
[C---:B------:R-:W-:Y:S01]  /*e280*/  HMMA.16816.F32 R64, R12.reuse, R18, R64 ;  /* 0x000000120c40723c */ /* 0x040fe20000001840 */
[----:B------:R-:W1:Y:S07]  /*e290*/  LDSM.16.MT88.4 R16, [R188+0x4900] ;  /* 0x00490000bc10783b */ /* 0x000e6e0000004200 */
[C---:B---3--:R-:W-:Y:S08]  /*e2a0*/  HMMA.16816.F32 R68, R12.reuse, R20, R68 ;  /* 0x000000140c44723c */ /* 0x048ff00000001844 */
[C---:B------:R-:W-:Y:S01]  /*e2b0*/  HMMA.16816.F32 R72, R12.reuse, R22, R72 ;  /* 0x000000160c48723c */ /* 0x040fe20000001848 */
[----:B------:R-:W3:Y:S07]  /*e2c0*/  LDSM.16.MT88.4 R20, [R195+0x1100] ;  /* 0x00110000c314783b */ /* 0x000eee0000004200 */
[C---:B------:R-:W-:Y:S08]  /*e2d0*/  HMMA.16816.F32 R76, R12.reuse, R24, R76 ;  /* 0x000000180c4c723c */ /* 0x040ff0000000184c */
[C---:B------:R-:W-:Y:S01]  /*e2e0*/  HMMA.16816.F32 R80, R12.reuse, R26, R80 ;  /* 0x0000001a0c50723c */ /* 0x040fe20000001850 */
[----:B------:R-:W3:Y:S07]  /*e2f0*/  LDSM.16.MT88.4 R24, [R189+0x1100] ;  /* 0x00110000bd18783b */ /* 0x000eee0000004200 */
[C---:B------:R-:W-:Y:S08]  /*e300*/  HMMA.16816.F32 R84, R12.reuse, R28, R84 ;  /* 0x0000001c0c54723c */ /* 0x040ff00000001854 */
[C---:B------:R-:W-:Y:S01]  /*e310*/  HMMA.16816.F32 R88, R12.reuse, R30, R88 ;  /* 0x0000001e0c58723c */ /* 0x040fe20000001858 */
[----:B------:R-:W3:Y:S07]  /*e320*/  LDSM.16.MT88.4 R28, [R195+0x3100] ;  /* 0x00310000c31c783b */ /* 0x000eee0000004200 */
[C---:B-1----:R-:W-:Y:S08]  /*e330*/  HMMA.16816.F32 R92, R12.reuse, R16, R92 ;  /* 0x000000100c5c723c */ /* 0x042ff0000000185c */
[----:B------:R-:W-:Y:S01]  /*e340*/  HMMA.16816.F32 R96, R12, R18, R96 ;  /* 0x000000120c60723c */ /* 0x000fe20000001860 */
[----:B------:R-:W1:Y:S06]  /*e350*/  LDSM.16.MT88.4 R16, [R188+0x3100] ;  /* 0x00310000bc10783b */ /* 0x000e6c0000004200 */
[----:B--2---:R-:W-:Y:S01]  /*e360*/  F2FP.PACK_AB R12, R173, R168 ;  /* 0x000000a8ad0c723e */ /* 0x004fe200000000ff */
[----:B------:R-:W-:Y:S01]  /*e370*/  FADD.FTZ R168, R168, R159 ;  /* 0x0000009fa8a87221 */ /* 0x000fe20000010000 */
[----:B-----5:R-:W-:Y:S03]  /*e380*/  F2FP.PACK_AB R14, R175, R164 ;  /* 0x000000a4af0e723e */ /* 0x020fe600000000ff */
[----:B------:R-:W-:Y:S01]  /*e390*/  F2FP.PACK_AB R13, R169, R162 ;  /* 0x000000a2a90d723e */ /* 0x000fe200000000ff */
[----:B------:R-:W-:Y:S01]  /*e3a0*/  FADD.FTZ R162, R162, R163 ;  /* 0x000000a3a2a27221 */ /* 0x000fe20000010000 */
[----:B----4-:R-:W-:Y:S01]  /*e3b0*/  F2FP.PACK_AB R15, R165, R166 ;  /* 0x000000a6a50f723e */ /* 0x010fe200000000ff */
[----:B------:R-:W-:Y:S02]  /*e3c0*/  FADD.FTZ R173, R173, R168 ;  /* 0x000000a8adad7221 */ /* 0x000fe40000010000 */
[----:B------:R-:W-:Y:S02]  /*e3d0*/  FADD.FTZ R169, R169, R162 ;  /* 0x000000a2a9a97221 */ /* 0x000fe40000010000 */
[----:B------:R-:W-:Y:S02]  /*e3e0*/  FADD.FTZ R164, R164, R173 ;  /* 0x000000ada4a47221 */ /* 0x000fe40000010000 */
[C---:B---3--:R-:W-:Y:S03]  /*e3f0*/  HMMA.16816.F32 R4, R12.reuse, R20, R4 ;  /* 0x000000140c04723c */ /* 0x048fe60000001804 */
[----:B------:R-:W-:Y:S02]  /*e400*/  FADD.FTZ R2, R166, R169 ;  /* 0x000000a9a6027221 */ /* 0x000fe40000010000 */
[----:B------:R-:W-:Y:S02]  /*e410*/  FADD.FTZ R164, R175, R164 ;  /* 0x000000a4afa47221 */ /* 0x000fe40000010000 */
[----:B------:R-:W-:Y:S01]  /*e420*/  FADD.FTZ R2, R165, R2 ;  /* 0x00000002a5027221 */ /* 0x000fe20000010000 */
[C---:B------:R-:W-:Y:S01]  /*e430*/  HMMA.16816.F32 R100, R12.reuse, R22, R100 ;  /* 0x000000160c64723c */ /* 0x040fe20000001864 */
[----:B------:R-:W2:Y:S07]  /*e440*/  LDSM.16.MT88.4 R20, [R195+0x5100] ;  /* 0x00510000c314783b */ /* 0x000eae0000004200 */
[C---:B------:R-:W-:Y:S08]  /*e450*/  HMMA.16816.F32 R104, R12.reuse, R32, R104 ;  /* 0x000000200c68723c */ /* 0x040ff00000001868 */
[C---:B------:R-:W-:Y:S01]  /*e460*/  HMMA.16816.F32 R108, R12.reuse, R34, R108 ;  /* 0x000000220c6c723c */ /* 0x040fe2000000186c */
[----:B------:R-:W-:Y:S07]  /*e470*/  LDSM.16.MT88.4 R32, [R188+0x1900] ;  /* 0x00190000bc20783b */ /* 0x000fee0000004200 */
[C---:B------:R-:W-:Y:S08]  /*e480*/  HMMA.16816.F32 R112, R12.reuse, R24, R112 ;  /* 0x000000180c70723c */ /* 0x040ff00000001870 */
[C---:B------:R-:W-:Y:S01]  /*e490*/  HMMA.16816.F32 R116, R12.reuse, R26, R116 ;  /* 0x0000001a0c74723c */ /* 0x040fe20000001874 */
[----:B------:R-:W3:Y:S07]  /*e4a0*/  LDSM.16.MT88.4 R24, [R190+0x5100] ;  /* 0x00510000be18783b */ /* 0x000eee0000004200 */
[C---:B------:R-:W-:Y:S08]  /*e4b0*/  HMMA.16816.F32 R120, R12.reuse, R128, R120 ;  /* 0x000000800c78723c */ /* 0x040ff00000001878 */
[C---:B------:R-:W-:Y:S08]  /*e4c0*/  HMMA.16816.F32 R124, R12.reuse, R130, R124 ;  /* 0x000000820c7c723c */ /* 0x040ff0000000187c */
[C---:B------:R-:W-:Y:S08]  /*e4d0*/  HMMA.16816.F32 R36, R12.reuse, R28, R36 ;  /* 0x0000001c0c24723c */ /* 0x040ff00000001824 */
[C---:B------:R-:W-:Y:S01]  /*e4e0*/  HMMA.16816.F32 R40, R12.reuse, R30, R40 ;  /* 0x0000001e0c28723c */ /* 0x040fe20000001828 */
[----:B------:R-:W4:Y:S07]  /*e4f0*/  LDSM.16.MT88.4 R28, [R189+0x5100] ;  /* 0x00510000bd1c783b */ /* 0x000f2e0000004200 */
        /* <DEDUP_REMOVED lines=15> */
[C---:B----4-:R-:W-:Y:S08]  /*e5f0*/  HMMA.16816.F32 R84, R12.reuse, R28, R84 ;  /* 0x0000001c0c54723c */ /* 0x050ff00000001854 */
[C---:B------:R-:W-:Y:S01]  /*e600*/  HMMA.16816.F32 R88, R12.reuse, R30, R88 ;  /* 0x0000001e0c58723c */ /* 0x040fe20000001858 */
[----:B------:R-:W4:Y:S07]  /*e610*/  LDSM.16.MT88.4 R28, [R189+0x1900] ;  /* 0x00190000bd1c783b */ /* 0x000f2e0000004200 */
[C---:B-1----:R-:W-:Y:S08]  /*e620*/  HMMA.16816.F32 R92, R12.reuse, R16, R92 ;  /* 0x000000100c5c723c */ /* 0x042ff0000000185c */
[----:B------:R-:W-:Y:S01]  /*e630*/  HMMA.16816.F32 R96, R12, R18, R96 ;  /* 0x000000120c60723c */ /* 0x000fe20000001860 */
[----:B------:R-:W1:Y:S06]  /*e640*/  LDSM.16.MT88.4 R16, [R189+0x3900] ;  /* 0x00390000bd10783b */ /* 0x000e6c0000004200 */
[----:B------:R-:W-:Y:S01]  /*e650*/  F2FP.PACK_AB R12, R170, R167 ;  /* 0x000000a7aa0c723e */ /* 0x000fe200000000ff */
[----:B------:R-:W-:Y:S01]  /*e660*/  FADD.FTZ R167, R167, R164 ;  /* 0x000000a4a7a77221 */ /* 0x000fe20000010000 */
[----:B------:R-:W-:Y:S03]  /*e670*/  F2FP.PACK_AB R14, R174, R171 ;  /* 0x000000abae0e723e */ /* 0x000fe600000000ff */
[----:B------:R-:W-:Y:S01]  /*e680*/  F2FP.PACK_AB R13, R214, R213 ;  /* 0x000000d5d60d723e */ /* 0x000fe200000000ff */
[----:B------:R-:W-:Y:S01]  /*e690*/  FADD.FTZ R213, R213, R2 ;  /* 0x00000002d5d57221 */ /* 0x000fe20000010000 */
[----:B------:R-:W-:Y:S01]  /*e6a0*/  F2FP.PACK_AB R15, R216, R215 ;  /* 0x000000d7d80f723e */ /* 0x000fe200000000ff */
[----:B------:R-:W-:Y:S01]  /*e6b0*/  FADD.FTZ R170, R170, R167 ;  /* 0x000000a7aaaa7221 */ /* 0x000fe20000010000 */
[----:B------:R-:W-:Y:S01]  /*e6c0*/  MOV R2, R8 ;  /* 0x0000000800027202 */ /* 0x000fe20000000f00 */
[----:B------:R-:W-:Y:S02]  /*e6d0*/  FADD.FTZ R214, R214, R213 ;  /* 0x000000d5d6d67221 */ /* 0x000fe40000010000 */
[----:B------:R-:W-:Y:S02]  /*e6e0*/  FADD.FTZ R171, R171, R170 ;  /* 0x000000aaabab7221 */ /* 0x000fe40000010000 */
[C---:B--2---:R-:W-:Y:S01]  /*e6f0*/  HMMA.16816.F32 R128, R12.reuse, R20, R4 ;  /* 0x000000140c80723c */ /* 0x044fe20000001804 */
[----:B------:R-:W2:Y:S02]  /*e700*/  LDSM.16.MT88.4 R4, [R190+0x5900] ;  /* 0x00590000be04783b */ /* 0x000ea40000004200 */
[----:B------:R-:W-:Y:S02]  /*e710*/  FADD.FTZ R207, R215, R214 ;  /* 0x000000d6d7cf7221 */ /* 0x000fe40000010000 */
[----:B------:R-:W-:Y:S02]  /*e720*/  FADD.FTZ R206, R174, R171 ;  /* 0x000000abaece7221 */ /* 0x000fe40000010000 */
[----:B------:R-:W-:Y:S01]  /*e730*/  FADD.FTZ R207, R216, R207 ;  /* 0x000000cfd8cf7221 */ /* 0x000fe20000010000 */
[C---:B------:R-:W-:Y:S01]  /*e740*/  HMMA.16816.F32 R100, R12.reuse, R22, R100 ;  /* 0x000000160c64723c */ /* 0x040fe20000001864 */
[----:B------:R-:W5:Y:S07]  /*e750*/  LDSM.16.MT88.4 R20, [R189+0x5900] ;  /* 0x00590000bd14783b */ /* 0x000f6e0000004200 */
[C---:B---3--:R-:W-:Y:S08]  /*e760*/  HMMA.16816.F32 R104, R12.reuse, R24, R104 ;  /* 0x000000180c68723c */ /* 0x048ff00000001868 */
        /* <DEDUP_REMOVED lines=16> */
[C---:B--2---:R-:W-:Y:S08]  /*e870*/  HMMA.16816.F32 R76, R12.reuse, R4, R76 ;  /* 0x000000040c4c723c */ /* 0x044ff0000000184c */
[C---:B------:R-:W-:Y:S08]  /*e880*/  HMMA.16816.F32 R80, R12.reuse, R6, R80 ;  /* 0x000000060c50723c */ /* 0x040ff00000001850 */
[C---:B-----5:R-:W-:Y:S08]  /*e890*/  HMMA.16816.F32 R84, R12.reuse, R20, R84 ;  /* 0x000000140c54723c */ /* 0x060ff00000001854 */
[C---:B------:R-:W-:Y:S08]  /*e8a0*/  HMMA.16816.F32 R88, R12.reuse, R22, R88 ;  /* 0x000000160c58723c */ /* 0x040ff00000001858 */
[C---:B-1----:R-:W-:Y:S08]  /*e8b0*/  HMMA.16816.F32 R92, R12.reuse, R16, R92 ;  /* 0x000000100c5c723c */ /* 0x042ff0000000185c */
[----:B------:R-:W-:Y:S01]  /*e8c0*/  HMMA.16816.F32 R96, R12, R18, R96 ;  /* 0x000000120c60723c */ /* 0x000fe20000001860 */
[----:B------:R-:W-:-:S07]  /*e8d0*/  @P0 BRA `(.L_x_209) ;  /* 0xffffca0000000947 */ /* 0x000fce000383ffff */
.L_x_199:
[----:B------:R-:W1:Y:S01]  /*e8e0*/  SHFL.BFLY PT, R3, R206, 0x2, 0x1f ;  /* 0x0c401f00ce037f89 */ /* 0x000e6200000e0000 */
[----:B------:R-:W-:Y:S01]  /*e8f0*/  CS2R R4, SRZ ;  /* 0x0000000000047805 */ /* 0x000fe2000001ff00 */
[----:B------:R-:W-:-:S02]  /*e900*/  MOV R9, 0xff800000 ;  /* 0xff80000000097802 */ /* 0x000fc40000000f00 */
[----:B------:R-:W2:Y:S01]  /*e910*/  SHFL.BFLY PT, R2, R207, 0x2, 0x1f ;  /* 0x0c401f00cf027f89 */ /* 0x000ea200000e0000 */
        /* <DEDUP_REMOVED lines=8> */
[----:B------:R-:W-:Y:S02]  /*e9a0*/  MOV R7, 0xff800000 ;  /* 0xff80000000077802 */ /* 0x000fe40000000f00 */
[----:B------:R-:W-:-:S09]  /*e9b0*/  FSETP.NE.FTZ.AND P0, PT, R2, RZ, PT ;  /* 0x000000ff0200720b */ /* 0x000fd20003f15000 */
[----:B------:R-:W1:Y:S01]  /*e9c0*/  @P1 MUFU.RCP R5, R3 ;  /* 0x0000000300051308 */ /* 0x000e620000001000 */
[----:B------:R-:W-:-:S03]  /*e9d0*/  @P1 MOV R11, 0x3f317218 ;  /* 0x3f317218000b1802 */ /* 0x000fc60000000f00 */
[----:B------:R-:W-:Y:S02]  /*e9e0*/  @P0 MOV R10, 0x3f317218 ;  /* 0x3f317218000a0802 */ /* 0x000fe40000000f00 */
[----:B------:R-:W-:Y:S02]  /*e9f0*/  @P1 FMUL.FTZ R11, R11, c[0x0][0x2d0] ;  /* 0x0000b4000b0b1a20 */ /* 0x000fe40000410000 */
[----:B------:R-:W-:Y:S01]  /*ea00*/  @P0 MUFU.RCP R4, R2 ;  /* 0x0000000200040308 */ /* 0x000fe20000001000 */
[----:B------:R-:W-:-:S07]  /*ea10*/  @P0 FMUL.FTZ R10, R10, c[0x0][0x2d0] ;  /* 0x0000b4000a0a0a20 */ /* 0x000fce0000410000 */
[----:B------:R-:W2:Y:S01]  /*ea20*/  @P1 MUFU.LG2 R3, R3 ;  /* 0x0000000300031308 */ /* 0x000ea20000000c00 */
[C---:B-1----:R-:W-:Y:S02]  /*ea30*/  FMUL.FTZ R128, R5.reuse, R128 ;  /* 0x0000008005807220 */ /* 0x042fe40000410000 */
[C---:B------:R-:W-:Y:S02]  /*ea40*/  FMUL.FTZ R129, R5.reuse, R129 ;  /* 0x0000008105817220 */ /* 0x040fe40000410000 */
[C---:B------:R-:W-:Y:S02]  /*ea50*/  FMUL.FTZ R100, R5.reuse, R100 ;  /* 0x0000006405647220 */ /* 0x040fe40000410000 */
[C---:B------:R-:W-:Y:S01]  /*ea60*/  FMUL.FTZ R101, R5.reuse, R101 ;  /* 0x0000006505657220 */ /* 0x040fe20000410000 */
[----:B------:R-:W1:Y:S01]  /*ea70*/  @P0 MUFU.LG2 R2, R2 ;  /* 0x0000000200020308 */ /* 0x000e620000000c00 */
[C---:B------:R-:W-:Y:S02]  /*ea80*/  FMUL.FTZ R104, R5.reuse, R104 ;  /* 0x0000006805687220 */ /* 0x040fe40000410000 */
[----:B------:R-:W-:-:S02]  /*ea90*/  FMUL.FTZ R105, R5, R105 ;  /* 0x0000006905697220 */ /* 0x000fc40000410000 */
[C---:B------:R-:W-:Y:S02]  /*eaa0*/  FMUL.FTZ R108, R5.reuse, R108 ;  /* 0x0000006c056c7220 */ /* 0x040fe40000410000 */
[----:B------:R-:W-:Y:S02]  /*eab0*/  FMUL.FTZ R109, R5, R109 ;  /* 0x0000006d056d7220 */ /* 0x000fe40000410000 */
[----:B--2---:R-:W-:Y:S02]  /*eac0*/  @P1 FMUL.FTZ R3, R3, 0.69314718246459960938 ;  /* 0x3f31721803031820 */ /* 0x004fe40000410000 */
[C---:B------:R-:W-:Y:S02]  /*ead0*/  FMUL.FTZ R112, R5.reuse, R112 ;  /* 0x0000007005707220 */ /* 0x040fe40000410000 */
[C---:B------:R-:W-:Y:S02]  /*eae0*/  FMUL.FTZ R113, R5.reuse, R113 ;  /* 0x0000007105717220 */ /* 0x040fe40000410000 */
[----:B------:R-:W-:-:S02]  /*eaf0*/  FMUL.FTZ R116, R5, R116 ;  /* 0x0000007405747220 */ /* 0x000fc40000410000 */
[----:B-1----:R-:W-:Y:S02]  /*eb00*/  @P0 FMUL.FTZ R13, R2, 0.69314718246459960938 ;  /* 0x3f317218020d0820 */ /* 0x002fe40000410000 */
        /* <DEDUP_REMOVED lines=87> */
.L_x_167:
[----:B------:R-:W-:Y:S01]  /*f080*/  USHF.R.S32.HI UR6, URZ, 0x1f, UR11 ;  /* 0x0000001f3f067899 */ /* 0x000fe2000801140b */
[----:B------:R-:W-:Y:S05]  /*f090*/  @P2 BRA `(.L_x_210) ;  /* 0x0000157000002947 */ /* 0x000fea0003800000 */
[----:B------:R-:W3:Y:S01]  /*f0a0*/  S2R R0, SR_TID.X ;  /* 0x0000000000007919 */ /* 0x000ee20000002100 */
[----:B------:R-:W-:Y:S01]  /*f0b0*/  ULDC.64 UR4, c[0x0][0x490] ;  /* 0x0001240000047ab9 */ /* 0x000fe20000000a00 */
[----:B------:R-:W-:Y:S01]  /*f0c0*/  IMAD.MOV.U32 R12, RZ, RZ, c[0x0][0x4e8] ;  /* 0x00013a00ff0c7624 */ /* 0x000fe200078e00ff */
[----:B------:R-:W-:Y:S01]  /*f0d0*/  UIMAD UR7, UR6, UR4, URZ ;  /* 0x00000004060772a4 */ /* 0x000fe2000f8e023f */
[----:B------:R-:W4:Y:S01]  /*f0e0*/  S2R R22, SR_CTAID.Z ;  /* 0x0000000000167919 */ /* 0x000f220000002700 */
[----:B------:R-:W-:Y:S01]  /*f0f0*/  UIMAD.WIDE.U32 UR8, UR11, UR4, URZ ;  /* 0x000000040b0872a5 */ /* 0x000fe2000f8e003f */
[----:B------:R-:W-:Y:S01]  /*f100*/  F2FP.PACK_AB R128, R129, R128 ;  /* 0x000000808180723e */ /* 0x000fe200000000ff */
[----:B------:R-:W-:Y:S01]  /*f110*/  UIMAD UR7, UR11, UR5, UR7 ;  /* 0x000000050b0772a4 */ /* 0x000fe2000f8e0207 */
[C---:B------:R-:W-:Y:S01]  /*f120*/  ISETP.NE.AND P0, PT, R12.reuse, 0x1, PT ;  /* 0x000000010c00780c */ /* 0x040fe20003f05270 */
[----:B------:R-:W-:Y:S01]  /*f130*/  IMAD R12, R12, c[0x0][0x388], RZ ;  /* 0x0000e2000c0c7a24 */ /* 0x000fe200078e02ff */
[----:B------:R-:W-:Y:S01]  /*f140*/  ULDC.64 UR4, c[0x0][0x3e8] ;  /* 0x0000fa0000047ab9 */ /* 0x000fe20000000a00 */
[----:B------:R-:W-:Y:S01]  /*f150*/  IMAD.U32 R25, RZ, RZ, UR9 ;  /* 0x00000009ff197e24 */ /* 0x000fe2000f8e00ff */
[----:B------:R-:W-:Y:S01]  /*f160*/  UIMAD UR6, UR6, UR4, URZ ;  /* 0x00000004060672a4 */ /* 0x000fe2000f8e023f */
[----:B------:R-:W-:Y:S01]  /*f170*/  IMAD.U32 R24, RZ, RZ, UR8 ;  /* 0x00000008ff187e24 */ /* 0x000fe2000f8e00ff */
[----:B--2---:R-:W-:Y:S01]  /*f180*/  UIMAD.WIDE.U32 UR12, UR11, UR4, URZ ;  /* 0x000000040b0c72a5 */ /* 0x004fe2000f8e003f */
[----:B------:R-:W-:Y:S01]  /*f190*/  F2FP.PACK_AB R130, R131, R130 ;  /* 0x000000828382723e */ /* 0x000fe200000000ff */
[----:B------:R-:W-:Y:S01]  /*f1a0*/  UIMAD UR5, UR11, UR5, UR6 ;  /* 0x000000050b0572a4 */ /* 0x000fe2000f8e0206 */
[----:B------:R-:W-:Y:S01]  /*f1b0*/  F2FP.PACK_AB R100, R101, R100 ;  /* 0x000000646564723e */ /* 0x000fe200000000ff */
[----:B------:R-:W-:Y:S01]  /*f1c0*/  UIADD3 UR7, UR9, UR7, URZ ;  /* 0x0000000709077290 */ /* 0x000fe2000fffe03f */
[----:B------:R-:W-:Y:S01]  /*f1d0*/  F2FP.PACK_AB R102, R103, R102 ;  /* 0x000000666766723e */ /* 0x000fe200000000ff */
[----:B------:R-:W-:Y:S01]  /*f1e0*/  UIADD3 UR5, UR13, UR5, URZ ;  /* 0x000000050d057290 */ /* 0x000fe2000fffe03f */
[----:B------:R-:W-:Y:S01]  /*f1f0*/  IMAD.U32 R19, RZ, RZ, UR13 ;  /* 0x0000000dff137e24 */ /* 0x000fe2000f8e00ff */
[----:B------:R-:W-:Y:S01]  /*f200*/  F2FP.PACK_AB R104, R105, R104 ;  /* 0x000000686968723e */ /* 0x000fe200000000ff */
[----:B------:R-:W-:Y:S01]  /*f210*/  IMAD.U32 R18, RZ, RZ, UR12 ;  /* 0x0000000cff127e24 */ /* 0x000fe2000f8e00ff */
[----:B---3--:R-:W-:Y:S01]  /*f220*/  SHF.R.S32.HI R3, RZ, 0x1f, R0 ;  /* 0x0000001fff037819 */ /* 0x008fe20000011400 */
[----:B------:R-:W-:Y:S01]  /*f230*/  IMAD.U32 R25, RZ, RZ, UR7 ;  /* 0x00000007ff197e24 */ /* 0x000fe2000f8e00ff */
[----:B------:R-:W-:Y:S01]  /*f240*/  F2FP.PACK_AB R106, R107, R106 ;  /* 0x0000006a6b6a723e */ /* 0x000fe200000000ff */
[----:B------:R-:W-:Y:S01]  /*f250*/  IMAD.U32 R19, RZ, RZ, UR5 ;  /* 0x00000005ff137e24 */ /* 0x000fe2000f8e00ff */
[CC--:B------:R-:W-:Y:S01]  /*f260*/  LEA.HI R14, R3.reuse, R0.reuse, RZ, 0x5 ;  /* 0x00000000030e7211 */ /* 0x0c0fe200078f28ff */
[----:B----4-:R-:W-:Y:S01]  /*f270*/  IMAD.WIDE.U32 R24, R22, c[0x0][0x498], R24 ;  /* 0x0001260016187a25 */ /* 0x010fe200078e0018 */
[----:B------:R-:W-:Y:S01]  /*f280*/  LEA.HI R13, R3, R0, RZ, 0x2 ;  /* 0x00000000030d7211 */ /* 0x000fe200078f10ff */
[----:B------:R-:W-:Y:S01]  /*f290*/  BSSY B0, `(.L_x_211) ;  /* 0x00000ef000007945 */ /* 0x000fe20003800000 */
[----:B------:R-:W-:-:S02]  /*f2a0*/  LOP3.LUT R11, R14, 0xffffffe0, RZ, 0xc0, !PT ;  /* 0xffffffe00e0b7812 */ /* 0x000fc400078ec0ff */
[-C--:B------:R-:W-:Y:S02]  /*f2b0*/  LEA.HI R4, R3, R0.reuse, RZ, 0x3 ;  /* 0x0000000003047211 */ /* 0x080fe400078f18ff */
[----:B------:R-:W-:Y:S01]  /*f2c0*/  SHF.R.S32.HI R21, RZ, 0x2, R13 ;  /* 0x00000002ff157819 */ /* 0x000fe2000001140d */
[----:B------:R-:W-:Y:S01]  /*f2d0*/  IMAD.IADD R10, R0, 0x1, -R11 ;  /* 0x00000001000a7824 */ /* 0x000fe200078e0a0b */
[----:B------:R-:W-:Y:S01]  /*f2e0*/  SHF.R.S32.HI R8, RZ, 0x1f, R13 ;  /* 0x0000001fff087819 */ /* 0x000fe2000001140d */
[----:B------:R-:W2:Y:S01]  /*f2f0*/  S2R R11, SR_CTAID.X ;  /* 0x00000000000b7919 */ /* 0x000ea20000002500 */
[----:B------:R-:W-:Y:S02]  /*f300*/  LOP3.LUT R13, R13, 0xfffffffc, RZ, 0xc0, !PT ;  /* 0xfffffffc0d0d7812 */ /* 0x000fe400078ec0ff */
[----:B------:R-:W-:Y:S02]  /*f310*/  LOP3.LUT R17, R4, 0xfffffff8, RZ, 0xc0, !PT ;  /* 0xfffffff804117812 */ /* 0x000fe400078ec0ff */
[----:B-1----:R-:W-:-:S02]  /*f320*/  LEA.HI R2, R3, R0, RZ, 0x6 ;  /* 0x0000000003027211 */ /* 0x002fc400078f30ff */
[----:B------:R-:W-:Y:S01]  /*f330*/  LEA.HI R3, R8, R21, RZ, 0x3 ;  /* 0x0000001508037211 */ /* 0x000fe200078f18ff */
[C---:B------:R-:W-:Y:S01]  /*f340*/  IMAD.IADD R8, R0.reuse, 0x1, -R13 ;  /* 0x0000000100087824 */ /* 0x040fe200078e0a0d */
[----:B------:R-:W-:Y:S01]  /*f350*/  SHF.R.S32.HI R13, RZ, 0x1f, R22 ;  /* 0x0000001fff0d7819 */ /* 0x000fe20000011416 */
[----:B------:R-:W-:Y:S01]  /*f360*/  IMAD.IADD R17, R0, 0x1, -R17 ;  /* 0x0000000100117824 */ /* 0x000fe200078e0a11 */
[----:B------:R-:W-:Y:S02]  /*f370*/  LOP3.LUT R0, R3, 0xfffffff8, RZ, 0xc0, !PT ;  /* 0xfffffff803007812 */ /* 0x000fe400078ec0ff */
[----:B------:R-:W-:Y:S02]  /*f380*/  SHF.R.S32.HI R3, RZ, 0x1f, R10 ;  /* 0x0000001fff037819 */ /* 0x000fe4000001140a */
[----:B------:R-:W-:Y:S01]  /*f390*/  LOP3.LUT P4, RZ, R10, 0x3, RZ, 0xc0, !PT ;  /* 0x000000030aff7812 */ /* 0x000fe2000788c0ff */
[----:B------:R-:W-:Y:S01]  /*f3a0*/  IMAD.IADD R21, R21, 0x1, -R0 ;  /* 0x0000000115157824 */ /* 0x000fe200078e0a00 */
[----:B------:R-:W-:Y:S01]  /*f3b0*/  LEA.HI R10, R3, R10, RZ, 0x2 ;  /* 0x0000000a030a7211 */ /* 0x000fe200078f10ff */
[C---:B------:R-:W-:Y:S01]  /*f3c0*/  IMAD R3, R13.reuse, c[0x0][0x498], RZ ;  /* 0x000126000d037a24 */ /* 0x040fe200078e02ff */
[--C-:B------:R-:W-:Y:S01]  /*f3d0*/  SHF.R.S32.HI R15, RZ, 0x5, R14.reuse ;  /* 0x00000005ff0f7819 */ /* 0x100fe2000001140e */
[----:B------:R-:W-:Y:S01]  /*f3e0*/  IMAD R13, R13, c[0x0][0x3f0], RZ ;  /* 0x0000fc000d0d7a24 */ /* 0x000fe200078e02ff */
[----:B------:R-:W-:Y:S01]  /*f3f0*/  SHF.R.S32.HI R0, RZ, 0x1f, R14 ;  /* 0x0000001fff007819 */ /* 0x000fe2000001140e */
[C---:B------:R-:W-:Y:S01]  /*f400*/  IMAD R14, R22.reuse, c[0x0][0x49c], R3 ;  /* 0x00012700160e7a24 */ /* 0x040fe200078e0203 */
[----:B------:R-:W-:Y:S01]  /*f410*/  SHF.R.S32.HI R4, RZ, 0x3, R4 ;  /* 0x00000003ff047819 */ /* 0x000fe20000011404 */
[----:B------:R-:W-:Y:S01]  /*f420*/  IMAD R13, R22, c[0x0][0x3f4], R13 ;  /* 0x0000fd00160d7a24 */ /* 0x000fe200078e020d */
[----:B------:R-:W-:Y:S01]  /*f430*/  LEA.HI R0, R0, R15, RZ, 0x3 ;  /* 0x0000000f00007211 */ /* 0x000fe200078f18ff */
[----:B------:R-:W-:Y:S01]  /*f440*/  IMAD.WIDE.U32 R22, R22, c[0x0][0x3f0], R18 ;  /* 0x0000fc0016167a25 */ /* 0x000fe200078e0012 */
[----:B------:R-:W-:-:S02]  /*f450*/  LEA.HI R27, R8, R8, RZ, 0x1 ;  /* 0x00000008081b7211 */ /* 0x000fc400078f08ff */
[----:B------:R-:W-:Y:S01]  /*f460*/  LOP3.LUT R0, R0, 0xffffff8, RZ, 0xc0, !PT ;  /* 0x0ffffff800007812 */ /* 0x000fe200078ec0ff */
[----:B------:R-:W-:Y:S01]  /*f470*/  IMAD.SHL.U32 R16, R4, 0x40, RZ ;  /* 0x0000004004107824 */ /* 0x000fe200078e00ff */
[----:B------:R-:W-:Y:S01]  /*f480*/  R2P PR, R21, 0x6 ;  /* 0x0000000615007804 */ /* 0x000fe20000000000 */
[----:B------:R-:W-:Y:S01]  /*f490*/  IMAD R18, R17, 0x20, R4 ;  /* 0x0000002011127824 */ /* 0x000fe200078e0204 */
[----:B------:R-:W-:Y:S01]  /*f4a0*/  LOP3.LUT R20, R21, 0x1, RZ, 0xc0, !PT ;  /* 0x0000000115147812 */ /* 0x000fe200078ec0ff */
[----:B------:R-:W-:Y:S01]  /*f4b0*/  IMAD.SHL.U32 R3, R17, 0x8, RZ ;  /* 0x0000000811037824 */ /* 0x000fe200078e00ff */
[----:B------:R-:W-:Y:S01]  /*f4c0*/  LOP3.LUT R16, R16, 0x1c0, RZ, 0xc0, !PT ;  /* 0x000001c010107812 */ /* 0x000fe200078ec0ff */
[----:B--2---:R-:W-:Y:S01]  /*f4d0*/  IMAD R18, R11, 0x80, R18 ;  /* 0x000000800b127824 */ /* 0x004fe200078e0212 */
[----:B------:R-:W-:Y:S01]  /*f4e0*/  LOP3.LUT R27, R27, 0x1ffffffe, RZ, 0xc0, !PT ;  /* 0x1ffffffe1b1b7812 */ /* 0x000fe200078ec0ff */
[----:B------:R-:W-:Y:S01]  /*f4f0*/  IMAD.IADD R19, R15, 0x1, -R0 ;  /* 0x000000010f137824 */ /* 0x000fe200078e0a00 */
[----:B------:R-:W-:Y:S01]  /*f500*/  SHF.R.U32.HI R0, RZ, 0x3, R16 ;  /* 0x00000003ff007819 */ /* 0x000fe20000011610 */
[----:B------:R-:W-:Y:S01]  /*f510*/  IMAD.SHL.U32 R21, R21, 0x40, RZ ;  /* 0x0000004015157824 */ /* 0x000fe200078e00ff */
[----:B------:R-:W-:Y:S01]  /*f520*/  LOP3.LUT R17, R16, 0x38, R3, 0xf8, !PT ;  /* 0x0000003810117812 */ /* 0x000fe200078ef803 */
[----:B------:R-:W-:Y:S01]  /*f530*/  @P0 IMAD.HI.U32 R16, R18, c[0x0][0x4ec], RZ ;  /* 0x00013b0012100a27 */ /* 0x000fe200078e00ff */
[----:B------:R-:W-:-:S02]  /*f540*/  SHF.R.S32.HI R10, RZ, 0x2, R10 ;  /* 0x00000002ff0a7819 */ /* 0x000fc4000001140a */
[----:B------:R-:W-:Y:S01]  /*f550*/  LOP3.LUT R0, R17, R0, RZ, 0x3c, !PT ;  /* 0x0000000011007212 */ /* 0x000fe200078e3cff */
[----:B------:R-:W-:Y:S01]  /*f560*/  IMAD.IADD R23, R23, 0x1, R13 ;  /* 0x0000000117177824 */ /* 0x000fe200078e020d */
[----:B------:R-:W-:Y:S01]  /*f570*/  LOP3.LUT R21, R21, 0x1c0, RZ, 0xc0, !PT ;  /* 0x000001c015157812 */ /* 0x000fe200078ec0ff */
[----:B------:R-:W-:Y:S01]  /*f580*/  IMAD.SHL.U32 R13, R2, 0x8, RZ ;  /* 0x00000008020d7824 */ /* 0x000fe200078e00ff */
[----:B------:R-:W-:Y:S01]  /*f590*/  ISETP.NE.U32.AND P3, PT, R20, 0x1, PT ;  /* 0x000000011400780c */ /* 0x000fe20003f65070 */
[----:B------:R-:W-:Y:S01]  /*f5a0*/  IMAD.MOV.U32 R17, RZ, RZ, R18 ;  /* 0x000000ffff117224 */ /* 0x000fe200078e0012 */
[----:B------:R-:W-:Y:S01]  /*f5b0*/  @P0 SHF.R.U32.HI R17, RZ, c[0x0][0x4f0], R16 ;  /* 0x00013c00ff110a19 */ /* 0x000fe20000011610 */
[----:B------:R-:W-:Y:S01]  /*f5c0*/  IMAD R15, R15, 0x200, R8 ;  /* 0x000002000f0f7824 */ /* 0x000fe200078e0208 */
[----:B------:R-:W-:Y:S01]  /*f5d0*/  LOP3.LUT R13, R0, 0x7ffffe00, R13, 0xf8, !PT ;  /* 0x7ffffe00000d7812 */ /* 0x000fe200078ef80d */
[----:B------:R-:W-:Y:S01]  /*f5e0*/  IMAD.IADD R8, R8, 0x1, -R27 ;  /* 0x0000000108087824 */ /* 0x000fe200078e0a1b */
[--C-:B------:R-:W-:Y:S01]  /*f5f0*/  SHF.R.S32.HI R0, RZ, 0x1f, R17.reuse ;  /* 0x0000001fff007819 */ /* 0x100fe20000011411 */
[----:B------:R-:W-:Y:S01]  /*f600*/  IMAD R10, R19, 0x10, R10 ;  /* 0x00000010130a7824 */ /* 0x000fe200078e020a */
[----:B------:R-:W-:Y:S01]  /*f610*/  LEA.HI R2, R21, R21, RZ, 0x1d ;  /* 0x0000001515027211 */ /* 0x000fe200078fe8ff */
[----:B------:R-:W-:Y:S01]  /*f620*/  IMAD.MOV R19, RZ, RZ, -R17 ;  /* 0x000000ffff137224 */ /* 0x000fe200078e0a11 */
[----:B------:R-:W-:Y:S01]  /*f630*/  F2FP.PACK_AB R108, R109, R108 ;  /* 0x0000006c6d6c723e */ /* 0x000fe200000000ff */
[----:B------:R-:W-:Y:S01]  /*f640*/  IMAD R8, R8, 0x8, R10 ;  /* 0x0000000808087824 */ /* 0x000fe200078e020a */
[----:B------:R-:W-:Y:S01]  /*f650*/  F2FP.PACK_AB R110, R111, R110 ;  /* 0x0000006e6f6e723e */ /* 0x000fe200000000ff */
[----:B------:R-:W-:Y:S01]  /*f660*/  IMAD R0, R0, c[0x0][0x3e0], RZ ;  /* 0x0000f80000007a24 */ /* 0x000fe200078e02ff */
[----:B------:R-:W-:Y:S01]  /*f670*/  F2FP.PACK_AB R112, R113, R112 ;  /* 0x000000707170723e */ /* 0x000fe200000000ff */
[----:B------:R-:W-:Y:S01]  /*f680*/  IMAD R8, R11, 0x80, R8 ;  /* 0x000000800b087824 */ /* 0x000fe200078e0208 */
[----:B------:R-:W-:Y:S01]  /*f690*/  F2FP.PACK_AB R114, R115, R114 ;  /* 0x000000727372723e */ /* 0x000fe200000000ff */
[----:B------:R-:W-:Y:S01]  /*f6a0*/  IMAD.U32 R2, R15, 0x2, R2 ;  /* 0x000000020f027824 */ /* 0x000fe200078e0002 */
[----:B------:R-:W-:Y:S01]  /*f6b0*/  F2FP.PACK_AB R116, R117, R116 ;  /* 0x000000747574723e */ /* 0x000fe200000000ff */
[----:B------:R-:W-:Y:S01]  /*f6c0*/  IMAD R15, R11, 0x80, R10 ;  /* 0x000000800b0f7824 */ /* 0x000fe200078e020a */
[----:B------:R-:W-:Y:S01]  /*f6d0*/  F2FP.PACK_AB R118, R119, R118 ;  /* 0x000000767776723e */ /* 0x000fe200000000ff */
[----:B------:R-:W-:Y:S01]  /*f6e0*/  IMAD.WIDE.U32 R22, R17, c[0x0][0x3e0], R22 ;  /* 0x0000f80011167a25 */ /* 0x000fe200078e0016 */
[----:B------:R-:W-:-:S02]  /*f6f0*/  F2FP.PACK_AB R120, R121, R120 ;  /* 0x000000787978723e */ /* 0x000fc400000000ff */
[----:B------:R-:W-:Y:S01]  /*f700*/  ISETP.GE.OR P5, PT, R15, R12, P4 ;  /* 0x0000000c0f00720c */ /* 0x000fe200027a6670 */
[----:B------:R-:W-:Y:S01]  /*f710*/  IMAD R17, R17, c[0x0][0x3e4], R0 ;  /* 0x0000f90011117a24 */ /* 0x000fe200078e0200 */
[----:B------:R-:W-:Y:S01]  /*f720*/  IADD3 R15, R15, 0x8, RZ ;  /* 0x000000080f0f7810 */ /* 0x000fe20007ffe0ff */
[----:B------:R-:W-:Y:S01]  /*f730*/  @P0 IMAD.HI.U32 R0, R8, c[0x0][0x4ec], RZ ;  /* 0x00013b0008000a27 */ /* 0x000fe200078e00ff */
[----:B------:R-:W-:Y:S02]  /*f740*/  F2FP.PACK_AB R122, R123, R122 ;  /* 0x0000007a7b7a723e */ /* 0x000fe400000000ff */
[----:B------:R-:W-:Y:S01]  /*f750*/  ISETP.GE.OR P4, PT, R15, R12, P4 ;  /* 0x0000000c0f00720c */ /* 0x000fe20002786670 */
[----:B------:R-:W-:Y:S01]  /*f760*/  IMAD.SHL.U32 R27, R2, 0x2, RZ ;  /* 0x00000002021b7824 */ /* 0x000fe200078e00ff */
[----:B------:R-:W-:Y:S01]  /*f770*/  BAR.SYNC.DEFER_BLOCKING 0x1, 0x100 ;  /* 0x0044000000007b1d */ /* 0x000fe20000010000 */
[----:B------:R-:W-:Y:S01]  /*f780*/  IMAD.MOV.U32 R21, RZ, RZ, R8 ;  /* 0x000000ffff157224 */ /* 0x000fe200078e0008 */
[----:B------:R-:W-:Y:S01]  /*f790*/  @P0 SHF.R.U32.HI R21, RZ, c[0x0][0x4f0], R0 ;  /* 0x00013c00ff150a19 */ /* 0x000fe20000011600 */
[----:B------:R-:W-:Y:S01]  /*f7a0*/  IMAD R19, R19, c[0x0][0x4e8], R18 ;  /* 0x00013a0013137a24 */ /* 0x000fe200078e0212 */
[----:B------:R-:W-:Y:S01]  /*f7b0*/  IADD3 R0, R27, 0x80, RZ ;  /* 0x000000801b007810 */ /* 0x000fe20007ffe0ff */
[----:B------:R-:W-:Y:S01]  /*f7c0*/  IMAD.IADD R23, R23, 0x1, R17 ;  /* 0x0000000117177824 */ /* 0x000fe200078e0211 */
[----:B------:R-:W-:Y:S01]  /*f7d0*/  SHF.R.S32.HI R15, RZ, 0x1f, R21 ;  /* 0x0000001fff0f7819 */ /* 0x000fe20000011415 */
[----:B------:R-:W-:Y:S01]  /*f7e0*/  IMAD.SHL.U32 R34, R13, 0x2, RZ ;  /* 0x000000020d227824 */ /* 0x000fe200078e00ff */
[----:B------:R-:W-:-:S02]  /*f7f0*/  IADD3 R24, P0, R21, R24, RZ ;  /* 0x0000001815187210 */ /* 0x000fc40007f1e0ff */
[----:B------:R-:W-:Y:S02]  /*f800*/  IADD3 R17, R27, 0x70, RZ ;  /* 0x000000701b117810 */ /* 0x000fe40007ffe0ff */
[----:B------:R-:W-:Y:S01]  /*f810*/  @P3 IADD3 R17, R0, 0x10, RZ ;  /* 0x0000001000113810 */ /* 0x000fe20007ffe0ff */
[----:B------:R-:W-:Y:S01]  /*f820*/  IMAD.MOV.U32 R0, RZ, RZ, 0x20 ;  /* 0x00000020ff007424 */ /* 0x000fe200078e00ff */
[----:B------:R-:W-:Y:S02]  /*f830*/  SHF.R.S32.HI R2, RZ, 0x1f, R19 ;  /* 0x0000001fff027819 */ /* 0x000fe40000011413 */
[----:B------:R-:W-:Y:S01]  /*f840*/  IADD3.X R25, R15, R25, R14, P0, !PT ;  /* 0x000000190f197210 */ /* 0x000fe200007fe40e */
[----:B------:R-:W-:Y:S01]  /*f850*/  IMAD.MOV R15, RZ, RZ, -R21 ;  /* 0x000000ffff0f7224 */ /* 0x000fe200078e0a15 */
[----:B------:R-:W-:Y:S01]  /*f860*/  SEL R0, R0, 0xffffffe0, !P1 ;  /* 0xffffffe000007807 */ /* 0x000fe20004800000 */
[----:B------:R-:W-:Y:S01]  /*f870*/  IMAD R2, R2, c[0x0][0x3d8], RZ ;  /* 0x0000f60002027a24 */ /* 0x000fe200078e02ff */
[----:B------:R-:W-:Y:S01]  /*f880*/  F2FP.PACK_AB R124, R125, R124 ;  /* 0x0000007c7d7c723e */ /* 0x000fe200000000ff */
[----:B------:R-:W-:Y:S01]  /*f890*/  IMAD R21, R15, c[0x0][0x4e8], R8 ;  /* 0x00013a000f157a24 */ /* 0x000fe200078e0208 */
[----:B------:R-:W-:Y:S01]  /*f8a0*/  F2FP.PACK_AB R126, R127, R126 ;  /* 0x0000007e7f7e723e */ /* 0x000fe200000000ff */
[C---:B------:R-:W-:Y:S01]  /*f8b0*/  IMAD R2, R19.reuse, c[0x0][0x3dc], R2 ;  /* 0x0000f70013027a24 */ /* 0x040fe200078e0202 */
[----:B------:R-:W-:Y:S01]  /*f8c0*/  STS [R27+0x80], R128 ;  /* 0x000080801b007388 */ /* 0x000fe20000000800 */
[----:B------:R-:W-:Y:S01]  /*f8d0*/  IMAD.WIDE.U32 R18, R19, c[0x0][0x3d8], R22 ;  /* 0x0000f60013127a25 */ /* 0x000fe200078e0016 */
[----:B------:R-:W-:-:S02]  /*f8e0*/  F2FP.PACK_AB R36, R37, R36 ;  /* 0x000000242524723e */ /* 0x000fc400000000ff */
[----:B------:R-:W-:Y:S01]  /*f8f0*/  STS [R27+0x480], R130 ;  /* 0x000480821b007388 */ /* 0x000fe20000000800 */
[----:B------:R-:W-:Y:S01]  /*f900*/  IMAD.MOV.U32 R8, RZ, RZ, 0x40 ;  /* 0x00000040ff087424 */ /* 0x000fe200078e00ff */
[----:B------:R-:W-:Y:S01]  /*f910*/  F2FP.PACK_AB R38, R39, R38 ;  /* 0x000000262726723e */ /* 0x000fe200000000ff */
[----:B------:R-:W-:Y:S01]  /*f920*/  IMAD.IADD R15, R27, 0x1, R0 ;  /* 0x000000011b0f7824 */ /* 0x000fe200078e0200 */
[----:B------:R-:W-:Y:S01]  /*f930*/  STS [R17], R100 ;  /* 0x0000006411007388 */ /* 0x000fe20000000800 */
[----:B------:R-:W-:Y:S01]  /*f940*/  IMAD.IADD R23, R0, 0x1, R17 ;  /* 0x0000000100177824 */ /* 0x000fe200078e0211 */
[----:B------:R-:W-:Y:S01]  /*f950*/  SHF.R.S32.HI R0, RZ, 0x1f, R21 ;  /* 0x0000001fff007819 */ /* 0x000fe20000011415 */
[----:B------:R-:W-:Y:S01]  /*f960*/  IMAD.WIDE.U32 R24, R21, c[0x0][0x488], R24 ;  /* 0x0001220015187a25 */ /* 0x000fe200078e0018 */
[----:B------:R-:W-:Y:S01]  /*f970*/  SEL R8, R8, 0xffffffc0, !P2 ;  /* 0xffffffc008087807 */ /* 0x000fe20005000000 */
[----:B------:R-:W-:Y:S01]  /*f980*/  STS [R17+0x400], R102 ;  /* 0x0004006611007388 */ /* 0x000fe20000000800 */
[----:B------:R-:W-:Y:S01]  /*f990*/  F2FP.PACK_AB R40, R41, R40 ;  /* 0x000000282928723e */ /* 0x000fe200000000ff */
[----:B------:R-:W-:Y:S01]  /*f9a0*/  IMAD R0, R0, c[0x0][0x488], RZ ;  /* 0x0001220000007a24 */ /* 0x000fe200078e02ff */
[----:B------:R-:W-:Y:S01]  /*f9b0*/  F2FP.PACK_AB R42, R43, R42 ;  /* 0x0000002a2b2a723e */ /* 0x000fe200000000ff */
[----:B------:R-:W-:Y:S01]  /*f9c0*/  IMAD.IADD R29, R27, 0x1, R8 ;  /* 0x000000011b1d7824 */ /* 0x000fe200078e0208 */
[----:B------:R-:W-:Y:S01]  /*f9d0*/  STS [R15+0x80], R104 ;  /* 0x000080680f007388 */ /* 0x000fe20000000800 */
[----:B------:R-:W-:Y:S01]  /*f9e0*/  IMAD R0, R21, c[0x0][0x48c], R0 ;  /* 0x0001230015007a24 */ /* 0x000fe200078e0200 */
[----:B------:R-:W-:Y:S01]  /*f9f0*/  F2FP.PACK_AB R44, R45, R44 ;  /* 0x0000002c2d2c723e */ /* 0x000fe200000000ff */
[C---:B------:R-:W-:Y:S01]  /*fa00*/  IMAD.IADD R21, R8.reuse, 0x1, R17 ;  /* 0x0000000108157824 */ /* 0x040fe200078e0211 */
[----:B------:R-:W-:Y:S01]  /*fa10*/  STS [R15+0x480], R106 ;  /* 0x0004806a0f007388 */ /* 0x000fe20000000800 */
[----:B------:R-:W-:Y:S01]  /*fa20*/  IMAD.IADD R31, R8, 0x1, R15 ;  /* 0x00000001081f7824 */ /* 0x000fe200078e020f */
[----:B------:R-:W-:Y:S01]  /*fa30*/  F2FP.PACK_AB R46, R47, R46 ;  /* 0x0000002e2f2e723e */ /* 0x000fe200000000ff */
[----:B------:R-:W-:Y:S01]  /*fa40*/  IMAD.IADD R33, R23, 0x1, R8 ;  /* 0x0000000117217824 */ /* 0x000fe200078e0208 */
[----:B------:R-:W-:Y:S01]  /*fa50*/  STS [R23], R108 ;  /* 0x0000006c17007388 */ /* 0x000fe20000000800 */
[----:B------:R-:W-:Y:S01]  /*fa60*/  F2FP.PACK_AB R48, R49, R48 ;  /* 0x000000303130723e */ /* 0x000fe200000000ff */
[----:B------:R-:W-:Y:S01]  /*fa70*/  IMAD.IADD R25, R25, 0x1, R0 ;  /* 0x0000000119197824 */ /* 0x000fe200078e0200 */
        /* <DEDUP_REMOVED lines=29> */
[----:B------:R-:W-:-:S02]  /*fc50*/  LEA R10, P0, R24, c[0x0][0x450], 0x2 ;  /* 0x00011400180a7a11 */ /* 0x000fc400078010ff */
        /* <DEDUP_REMOVED lines=9> */
[----:B------:R-:W-:Y:S01]  /*fcf0*/  LEA.HI.X R25, R24, c[0x0][0x454], R25, 0x2, P0 ;  /* 0x0001150018197a11 */ /* 0x000fe200000f1419 */
[----:B------:R-:W-:Y:S01]  /*fd00*/  STS [R15+0x4080], R44 ;  /* 0x0040802c0f007388 */ /* 0x000fe20000000800 */
[----:B------:R-:W-:-:S03]  /*fd10*/  LEA R0, P0, R18, c[0x0][0x380], 0x1 ;  /* 0x0000e00012007a11 */ /* 0x000fc600078008ff */
        /* <DEDUP_REMOVED lines=26> */
[----:B------:R2:W-:Y:S04]  /*fec0*/  STS [R33+0x8400], R98 ;  /* 0x0084006221007388 */ /* 0x0005e80000000800 */
[----:B------:R-:W-:Y:S04]  /*fed0*/  SHFL.IDX PT, R88, R10, RZ, 0x1c1f ;  /* 0x001c1fff0a587589 */ /* 0x000fe800000e0000 */
[----:B------:R-:W3:Y:S04]  /*fee0*/  SHFL.IDX PT, R89, R25, RZ, 0x1c1f ;  /* 0x001c1fff19597589 */ /* 0x000ee800000e0000 */
[----:B------:R-:W-:Y:S06]  /*fef0*/  BAR.SYNC.DEFER_BLOCKING 0x1, 0x100 ;  /* 0x0044000000007b1d */ /* 0x000fec0000010000 */
[----:B------:R-:W-:Y:S01]  /*ff00*/  SHFL.IDX PT, R96, R10, 0x1, 0x1c1f ;  /* 0x003c1f000a607f89 */ /* 0x000fe200000e0000 */
[----:B-1----:R-:W-:-:S03]  /*ff10*/  IMAD.IADD R5, R19, 0x1, R2 ;  /* 0x0000000113057824 */ /* 0x002fc600078e0202 */
[----:B------:R-:W1:Y:S01]  /*ff20*/  SHFL.IDX PT, R97, R25, 0x1, 0x1c1f ;  /* 0x003c1f0019617f89 */ /* 0x000e6200000e0000 */
[----:B--2---:R-:W-:Y:S01]  /*ff30*/  IMAD R33, R11, 0x80, R4 ;  /* 0x000000800b217824 */ /* 0x004fe200078e0204 */
[----:B------:R-:W-:Y:S02]  /*ff40*/  LEA.HI.X R2, R18, c[0x0][0x384], R5, 0x1, P0 ;  /* 0x0000e10012027a11 */ /* 0x000fe400000f0c05 */
[----:B------:R2:W4:Y:S02]  /*ff50*/  SHFL.IDX PT, R60, R0, RZ, 0x181f ;  /* 0x00181fff003c7589 */ /* 0x00052400000e0000 */
[----:B------:R-:W-:Y:S02]  /*ff60*/  ISETP.GE.AND P0, PT, R33, R12, PT ;  /* 0x0000000c2100720c */ /* 0x000fe40003f06270 */
[----:B------:R2:W2:Y:S04]  /*ff70*/  SHFL.IDX PT, R61, R2, RZ, 0x181f ;  /* 0x00181fff023d7589 */ /* 0x0004a800000e0000 */
[----:B---3--:R3:W-:Y:S04]  /*ff80*/  @!P5 ST.E [R88.64], R7 ;  /* 0x000000075800d985 */ /* 0x0087e8000c101916 */
[----:B-1----:R3:W-:Y:S04]  /*ff90*/  @!P4 ST.E [R96.64], R9 ;  /* 0x000000096000c985 */ /* 0x0027e8000c101916 */
[----:B------:R3:W1:Y:S04]  /*ffa0*/  LDS.128 R56, [R34+0x1080] ;  /* 0x0010800022387984 */ /* 0x0006680000000c00 */
[----:B------:R3:W1:Y:S04]  /*ffb0*/  LDS.128 R52, [R34+0x2080] ;  /* 0x0020800022347984 */ /* 0x0006680000000c00 */
[----:B------:R3:W1:Y:S04]  /*ffc0*/  LDS.128 R48, [R34+0x3080] ;  /* 0x0030800022307984 */ /* 0x0006680000000c00 */
[----:B------:R3:W1:Y:S04]  /*ffd0*/  LDS.128 R44, [R34+0x5080] ;  /* 0x00508000222c7984 */ /* 0x0006680000000c00 */
[----:B------:R3:W1:Y:S04]  /*ffe0*/  LDS.128 R40, [R34+0x6080] ;  /* 0x0060800022287984 */ /* 0x0006680000000c00 */
[----:B------:R3:W1:Y:S04]  /*fff0*/  LDS.128 R36, [R34+0x7080] ;  /* 0x0070800022247984 */ /* 0x0006680000000c00 */
[----:B------:R3:W1:Y:S04]  /*10000*/  LDS.128 R28, [R34+0x9080] ;  /* 0x00908000221c7984 */ /* 0x0006680000000c00 */
[----:B------:R3:W1:Y:S04]  /*10010*/  LDS.128 R24, [R34+0xa080] ;  /* 0x00a0800022187984 */ /* 0x0006680000000c00 */
[----:B------:R3:W1:Y:S01]  /*10020*/  LDS.128 R20, [R34+0xb080] ;  /* 0x00b0800022147984 */ /* 0x0006620000000c00 */
[----:B------:R-:W-:Y:S05]  /*10030*/  @P0 BRA `(.L_x_212) ;  /* 0x0000014000000947 */ /* 0x000fea0003800000 */
[----:B--2-4-:R-:W2:Y:S01]  /*10040*/  LDS.128 R16, [R34+0x80] ;  /* 0x0000800022107984 */ /* 0x014ea20000000c00 */
[----:B------:R-:W-:-:S02]  /*10050*/  IADD3 R32, R3, 0x40, RZ ;  /* 0x0000004003207810 */ /* 0x000fc40007ffe0ff */
[C---:B------:R-:W-:Y:S01]  /*10060*/  IADD3 R14, R3.reuse, 0x80, RZ ;  /* 0x00000080030e7810 */ /* 0x040fe20007ffe0ff */
[----:B---3--:R-:W3:Y:S01]  /*10070*/  LDS.128 R8, [R34+0x4080] ;  /* 0x0040800022087984 */ /* 0x008ee20000000c00 */
[----:B------:R-:W-:Y:S02]  /*10080*/  ISETP.GE.AND P1, PT, R32, c[0x0][0x3c8], PT ;  /* 0x0000f20020007a0c */ /* 0x000fe40003f26270 */
[----:B------:R-:W-:Y:S01]  /*10090*/  ISETP.GE.AND P0, PT, R14, c[0x0][0x3c8], PT ;  /* 0x0000f2000e007a0c */ /* 0x000fe20003f06270 */
[----:B------:R4:W5:Y:S01]  /*100a0*/  LDS.128 R4, [R34+0x8080] ;  /* 0x0080800022047984 */ /* 0x0009620000000c00 */
[----:B------:R-:W-:-:S09]  /*100b0*/  ISETP.GE.AND P2, PT, R3, c[0x0][0x3c8], PT ;  /* 0x0000f20003007a0c */ /* 0x000fd20003f46270 */
[----:B------:R-:W-:Y:S02]  /*100c0*/  @!P1 SHF.R.S32.HI R15, RZ, 0x1f, R32 ;  /* 0x0000001fff0f9819 */ /* 0x000fe40000011420 */
[----:B------:R-:W-:Y:S02]  /*100d0*/  @!P0 SHF.R.S32.HI R13, RZ, 0x1f, R14 ;  /* 0x0000001fff0d8819 */ /* 0x000fe4000001140e */
[----:B------:R-:W-:Y:S02]  /*100e0*/  @!P1 LEA.HI R15, R15, R32, RZ, 0x3 ;  /* 0x000000200f0f9211 */ /* 0x000fe400078f18ff */
[----:B------:R-:W-:Y:S02]  /*100f0*/  @!P0 LEA.HI R13, R13, R14, RZ, 0x3 ;  /* 0x0000000e0d0d8211 */ /* 0x000fe400078f18ff */
[----:B------:R-:W-:Y:S02]  /*10100*/  @!P1 LOP3.LUT R15, R15, 0xfffffff8, RZ, 0xc0, !PT ;  /* 0xfffffff80f0f9812 */ /* 0x000fe400078ec0ff */
[----:B------:R-:W-:Y:S01]  /*10110*/  @!P0 LOP3.LUT R13, R13, 0xfffffff8, RZ, 0xc0, !PT ;  /* 0xfffffff80d0d8812 */ /* 0x000fe200078ec0ff */
[----:B----4-:R-:W-:-:S04]  /*10120*/  @!P2 IMAD.WIDE R34, R3, 0x2, R60 ;  /* 0x000000020322a825 */ /* 0x010fc800078e023c */
[----:B------:R-:W-:-:S04]  /*10130*/  @!P1 IMAD.WIDE R14, R15, 0x2, R60 ;  /* 0x000000020f0e9825 */ /* 0x000fc800078e023c */
[----:B------:R-:W-:Y:S01]  /*10140*/  @!P0 IMAD.WIDE R60, R13, 0x2, R60 ;  /* 0x000000020d3c8825 */ /* 0x000fe200078e023c */
[----:B--2---:R2:W-:Y:S04]  /*10150*/  @!P2 ST.E.128 [R34.64], R16 ;  /* 0x000000102200a985 */ /* 0x0045e8000c101d16 */
[----:B---3--:R2:W-:Y:S04]  /*10160*/  @!P1 ST.E.128 [R14.64], R8 ;  /* 0x000000080e009985 */ /* 0x0085e8000c101d16 */
[----:B-----5:R2:W-:Y:S02]  /*10170*/  @!P0 ST.E.128 [R60.64], R4 ;  /* 0x000000043c008985 */ /* 0x0205e4000c101d16 */
.L_x_212:
[----:B--2-4-:R-:W-:Y:S05]  /*10180*/  BSYNC B0 ;  /* 0x0000000000007941 */ /* 0x014fea0003800000 */
.L_x_211:
[----:B------:R-:W-:Y:S01]  /*10190*/  IADD3 R5, R33, 0x20, RZ ;  /* 0x0000002021057810 */ /* 0x000fe20007ffe0ff */
[----:B---3--:R2:W3:Y:S01]  /*101a0*/  SHFL.IDX PT, R9, R2, 0x1, 0x181f ;  /* 0x00381f0002097f89 */ /* 0x0084e200000e0000 */
        /* <DEDUP_REMOVED lines=16> */
[----:B-1----:R1:W-:Y:S02]  /*102b0*/  @!P2 ST.E.128 [R10.64], R56 ;  /* 0x000000380a00a985 */ /* 0x0023e4000c101d16 */
[----:B------:R-:W-:-:S04]  /*102c0*/  @!P1 IMAD.WIDE R6, R6, 0x2, R8 ;  /* 0x0000000206069825 */ /* 0x000fc800078e0208 */
[----:B------:R-:W-:Y:S01]  /*102d0*/  @!P0 IMAD.WIDE R4, R4, 0x2, R8 ;  /* 0x0000000204048825 */ /* 0x000fe200078e0208 */
[----:B------:R1:W-:Y:S04]  /*102e0*/  @!P1 ST.E.128 [R6.64], R44 ;  /* 0x0000002c06009985 */ /* 0x0003e8000c101d16 */
[----:B------:R1:W-:Y:S02]  /*102f0*/  @!P0 ST.E.128 [R4.64], R28 ;  /* 0x0000001c04008985 */ /* 0x0003e4000c101d16 */
.L_x_214:
[----:B------:R-:W-:Y:S05]  /*10300*/  BSYNC B0 ;  /* 0x0000000000007941 */ /* 0x000fea0003800000 */
.L_x_213:
[----:B-1----:R-:W-:Y:S01]  /*10310*/  IADD3 R5, R33, 0x40, RZ ;  /* 0x0000004021057810 */ /* 0x002fe20007ffe0ff */
[----:B---3--:R1:W3:Y:S01]  /*10320*/  SHFL.IDX PT, R9, R2, 0x2, 0x181f ;  /* 0x00581f0002097f89 */ /* 0x0082e200000e0000 */
        /* <DEDUP_REMOVED lines=21> */
.L_x_216:
[----:B------:R-:W-:Y:S05]  /*10480*/  BSYNC B0 ;  /* 0x0000000000007941 */ /* 0x000fea0003800000 */
.L_x_215:
[----:B------:R-:W-:Y:S01]  /*10490*/  IADD3 R33, R33, 0x60, RZ ;  /* 0x0000006021217810 */ /* 0x000fe20007ffe0ff */
[----:B---3--:R3:W1:Y:S03]  /*104a0*/  SHFL.IDX PT, R7, R2, 0x3, 0x181f ;  /* 0x00781f0002077f89 */ /* 0x00866600000e0000 */
[----:B------:R-:W-:Y:S01]  /*104b0*/  ISETP.GE.AND P0, PT, R33, R12, PT ;  /* 0x0000000c2100720c */ /* 0x000fe20003f06270 */
[----:B------:R3:W2:-:S12]  /*104c0*/  SHFL.IDX PT, R6, R0, 0x3, 0x181f ;  /* 0x00781f0000067f89 */ /* 0x00069800000e0000 */
[----:B------:R-:W-:Y:S05]  /*104d0*/  @P0 EXIT ;  /* 0x000000000000094d */ /* 0x000fea0003800000 */
[C---:B------:R-:W-:Y:S02]  /*104e0*/  IADD3 R5, R3.reuse, 0x40, RZ ;  /* 0x0000004003057810 */ /* 0x040fe40007ffe0ff */
[----:B------:R-:W-:Y:S02]  /*104f0*/  ISETP.GE.AND P1, PT, R3, c[0x0][0x3c8], PT ;  /* 0x0000f20003007a0c */ /* 0x000fe40003f26270 */
[----:B------:R-:W-:-:S13]  /*10500*/  ISETP.GE.AND P0, PT, R5, c[0x0][0x3c8], PT ;  /* 0x0000f20005007a0c */ /* 0x000fda0003f06270 */
[----:B-123--:R-:W-:-:S04]  /*10510*/  @!P0 SHF.R.S32.HI R0, RZ, 0x1f, R5 ;  /* 0x0000001fff008819 */ /* 0x00efc80000011405 */
[----:B------:R-:W-:Y:S01]  /*10520*/  @!P0 LEA.HI R0, R0, R5, RZ, 0x3 ;  /* 0x0000000500008211 */ /* 0x000fe200078f18ff */
[C-C-:B------:R-:W-:Y:S01]  /*10530*/  @!P1 IMAD.WIDE R4, R3.reuse, 0x2, R6.reuse ;  /* 0x0000000203049825 */ /* 0x140fe200078e0206 */
[----:B------:R-:W-:Y:S02]  /*10540*/  IADD3 R3, R3, 0x80, RZ ;  /* 0x0000008003037810 */ /* 0x000fe40007ffe0ff */
[----:B------:R-:W-:Y:S02]  /*10550*/  @!P0 LOP3.LUT R0, R0, 0xfffffff8, RZ, 0xc0, !PT ;  /* 0xfffffff800008812 */ /* 0x000fe400078ec0ff */
[----:B------:R1:W-:Y:S03]  /*10560*/  @!P1 ST.E.128 [R4.64], R48 ;  /* 0x0000003004009985 */ /* 0x0003e6000c101d16 */
[----:B----4-:R-:W-:-:S05]  /*10570*/  @!P0 IMAD.WIDE R8, R0, 0x2, R6 ;  /* 0x0000000200088825 */ /* 0x010fca00078e0206 */
        /* <DEDUP_REMOVED lines=9> */
.L_x_210:
[----:B------:R-:W3:Y:S01]  /*10610*/  S2R R7, SR_TID.X ;  /* 0x0000000000077919 */ /* 0x000ee20000002100 */
[----:B------:R-:W-:Y:S03]  /*10620*/  BSSY B0, `(.L_x_217) ;  /* 0x0000029000007945 */ /* 0x000fe60003800000 */
[----:B------:R-:W4:Y:S01]  /*10630*/  S2R R8, SR_CTAID.Z ;  /* 0x0000000000087919 */ /* 0x000f220000002700 */
[----:B---3--:R-:W-:Y:S02]  /*10640*/  ISETP.GT.AND P0, PT, R7, 0x7f, PT ;  /* 0x0000007f0700780c */ /* 0x008fe40003f04270 */
[----:B----4-:R-:W-:-:S11]  /*10650*/  SHF.R.S32.HI R11, RZ, 0x1f, R8 ;  /* 0x0000001fff0b7819 */ /* 0x010fd60000011408 */
[----:B------:R-:W-:Y:S05]  /*10660*/  @P0 BRA `(.L_x_218) ;  /* 0x0000024000000947 */ /* 0x000fea0003800000 */
[----:B------:R-:W3:Y:S01]  /*10670*/  S2R R4, SR_CTAID.X ;  /* 0x0000000000047919 */ /* 0x000ee20000002500 */
[----:B-1----:R-:W-:-:S05]  /*10680*/  MOV R2, c[0x0][0x4e8] ;  /* 0x00013a0000027a02 */ /* 0x002fca0000000f00 */
[----:B------:R-:W-:Y:S01]  /*10690*/  IMAD R0, R2, c[0x0][0x388], RZ ;  /* 0x0000e20002007a24 */ /* 0x000fe200078e02ff */
[----:B---3--:R-:W-:-:S04]  /*106a0*/  LEA R9, R4, R7, 0x7 ;  /* 0x0000000704097211 */ /* 0x008fc800078e38ff */
[----:B------:R-:W-:-:S13]  /*106b0*/  ISETP.GE.AND P0, PT, R9, R0, PT ;  /* 0x000000000900720c */ /* 0x000fda0003f06270 */
[----:B------:R-:W-:Y:S05]  /*106c0*/  @P0 BRA `(.L_x_218) ;  /* 0x000001e000000947 */ /* 0x000fea0003800000 */
[----:B------:R-:W-:Y:S01]  /*106d0*/  ISETP.NE.AND P0, PT, R2, 0x1, PT ;  /* 0x000000010200780c */ /* 0x000fe20003f05270 */
[----:B------:R-:W-:Y:S01]  /*106e0*/  ULDC.64 UR4, c[0x0][0x490] ;  /* 0x0001240000047ab9 */ /* 0x000fe20000000a00 */
[----:B------:R-:W-:Y:S01]  /*106f0*/  IMAD.MOV.U32 R5, RZ, RZ, R9 ;  /* 0x000000ffff057224 */ /* 0x000fe200078e0009 */
[----:B------:R-:W-:Y:S02]  /*10700*/  UIMAD UR7, UR6, UR4, URZ ;  /* 0x00000004060772a4 */ /* 0x000fe4000f8e023f */
[----:B------:R-:W-:Y:S02]  /*10710*/  UIMAD.WIDE.U32 UR8, UR11, UR4, URZ ;  /* 0x000000040b0872a5 */ /* 0x000fe4000f8e003f */
[----:B------:R-:W-:-:S04]  /*10720*/  UIMAD UR4, UR11, UR5, UR7 ;  /* 0x000000050b0472a4 */ /* 0x000fc8000f8e0207 */
[----:B------:R-:W-:Y:S01]  /*10730*/  UIADD3 UR4, UR9, UR4, URZ ;  /* 0x0000000409047290 */ /* 0x000fe2000fffe03f */
[----:B------:R-:W-:Y:S01]  /*10740*/  MOV R2, UR8 ;  /* 0x0000000800027c02 */ /* 0x000fe20008000f00 */
[----:B------:R-:W-:-:S04]  /*10750*/  @P0 IMAD.HI.U32 R0, R9, c[0x0][0x4ec], RZ ;  /* 0x00013b0009000a27 */ /* 0x000fc800078e00ff */
[----:B------:R-:W-:Y:S01]  /*10760*/  MOV R13, UR4 ;  /* 0x00000004000d7c02 */ /* 0x000fe20008000f00 */
[----:B------:R-:W-:Y:S01]  /*10770*/  IMAD.MOV.U32 R12, RZ, RZ, R2 ;  /* 0x000000ffff0c7224 */ /* 0x000fe200078e0002 */
[----:B------:R-:W-:Y:S01]  /*10780*/  @P0 SHF.R.U32.HI R5, RZ, c[0x0][0x4f0], R0 ;  /* 0x00013c00ff050a19 */ /* 0x000fe20000011600 */
[----:B------:R-:W-:Y:S02]  /*10790*/  IMAD.U32 R3, RZ, RZ, UR9 ;  /* 0x00000009ff037e24 */ /* 0x000fe4000f8e00ff */
[----:B------:R-:W-:Y:S02]  /*107a0*/  IMAD R3, R11, c[0x0][0x498], RZ ;  /* 0x000126000b037a24 */ /* 0x000fe400078e02ff */
[----:B------:R-:W-:Y:S02]  /*107b0*/  IMAD.MOV R4, RZ, RZ, -R5 ;  /* 0x000000ffff047224 */ /* 0x000fe400078e0a05 */
[----:B------:R-:W-:-:S04]  /*107c0*/  IMAD.WIDE.U32 R12, R8, c[0x0][0x498], R12 ;  /* 0x00012600080c7a25 */ /* 0x000fc800078e000c */
[----:B------:R-:W-:Y:S01]  /*107d0*/  IMAD R4, R4, c[0x0][0x4e8], R9 ;  /* 0x00013a0004047a24 */ /* 0x000fe200078e0209 */
[----:B------:R-:W-:Y:S01]  /*107e0*/  IADD3 R12, P0, R5, R12, RZ ;  /* 0x0000000c050c7210 */ /* 0x000fe20007f1e0ff */
[----:B------:R-:W-:Y:S01]  /*107f0*/  IMAD R0, R8, c[0x0][0x49c], R3 ;  /* 0x0001270008007a24 */ /* 0x000fe200078e0203 */
[----:B------:R-:W-:Y:S02]  /*10800*/  SHF.R.S32.HI R3, RZ, 0x1f, R5 ;  /* 0x0000001fff037819 */ /* 0x000fe40000011405 */
[----:B------:R-:W-:Y:S02]  /*10810*/  SHF.R.S32.HI R2, RZ, 0x1f, R4 ;  /* 0x0000001fff027819 */ /* 0x000fe40000011404 */
[----:B------:R-:W-:-:S03]  /*10820*/  IADD3.X R13, R3, R13, R0, P0, !PT ;  /* 0x0000000d030d7210 */ /* 0x000fc600007fe400 */
[----:B------:R-:W-:Y:S02]  /*10830*/  IMAD R5, R2, c[0x0][0x488], RZ ;  /* 0x0001220002057a24 */ /* 0x000fe400078e02ff */
[----:B------:R-:W-:-:S04]  /*10840*/  IMAD.WIDE.U32 R12, R4, c[0x0][0x488], R12 ;  /* 0x00012200040c7a25 */ /* 0x000fc800078e000c */
[----:B------:R-:W-:Y:S01]  /*10850*/  IMAD R5, R4, c[0x0][0x48c], R5 ;  /* 0x0001230004057a24 */ /* 0x000fe200078e0205 */
[----:B------:R-:W-:-:S04]  /*10860*/  LEA R2, P0, R12, c[0x0][0x450], 0x2 ;  /* 0x000114000c027a11 */ /* 0x000fc800078010ff */
[----:B------:R-:W-:-:S04]  /*10870*/  IADD3 R5, R13, R5, RZ ;  /* 0x000000050d057210 */ /* 0x000fc80007ffe0ff */
[----:B------:R-:W-:Y:S02]  /*10880*/  LEA.HI.X R3, R12, c[0x0][0x454], R5, 0x2, P0 ;  /* 0x000115000c037a11 */ /* 0x000fe400000f1405 */
[----:B------:R-:W-:-:S05]  /*10890*/  MOV R5, 0xff800000 ;  /* 0xff80000000057802 */ /* 0x000fca0000000f00 */
[----:B------:R1:W-:Y:S02]  /*108a0*/  STG.E [R2.64], R5 ;  /* 0x0000000502007986 */ /* 0x0003e4000c101916 */
.L_x_218:
[----:B------:R-:W-:Y:S05]  /*108b0*/  BSYNC B0 ;  /* 0x0000000000007941 */ /* 0x000fea0003800000 */
.L_x_217:
[----:B-1----:R-:W1:Y:S01]  /*108c0*/  S2R R5, SR_CTAID.X ;  /* 0x0000000000057919 */ /* 0x002e620000002500 */
[----:B------:R-:W-:Y:S01]  /*108d0*/  SHF.R.S32.HI R4, RZ, 0x1f, R7 ;  /* 0x0000001fff047819 */ /* 0x000fe20000011407 */
[----:B------:R-:W-:Y:S01]  /*108e0*/  IMAD.MOV.U32 R3, RZ, RZ, c[0x0][0x4e8] ;  /* 0x00013a00ff037624 */ /* 0x000fe200078e00ff */
[----:B------:R-:W-:Y:S01]  /*108f0*/  ULDC.64 UR4, c[0x0][0x3e8] ;  /* 0x0000fa0000047ab9 */ /* 0x000fe20000000a00 */
[----:B------:R-:W-:Y:S01]  /*10900*/  IMAD R11, R11, c[0x0][0x3f0], RZ ;  /* 0x0000fc000b0b7a24 */ /* 0x000fe200078e02ff */
[----:B------:R-:W-:Y:S01]  /*10910*/  LEA.HI R4, R4, R7, RZ, 0x3 ;  /* 0x0000000704047211 */ /* 0x000fe200078f18ff */
[----:B------:R-:W-:Y:S01]  /*10920*/  UIMAD UR6, UR6, UR4, URZ ;  /* 0x00000004060672a4 */ /* 0x000fe2000f8e023f */
[C---:B------:R-:W-:Y:S01]  /*10930*/  ISETP.NE.AND P0, PT, R3.reuse, 0x1, PT ;  /* 0x000000010300780c */ /* 0x040fe20003f05270 */
[----:B------:R-:W-:Y:S01]  /*10940*/  UIMAD.WIDE.U32 UR8, UR11, UR4, URZ ;  /* 0x000000040b0872a5 */ /* 0x000fe2000f8e003f */
[----:B------:R-:W-:Y:S01]  /*10950*/  LOP3.LUT R0, R4, 0xfffffff8, RZ, 0xc0, !PT ;  /* 0xfffffff804007812 */ /* 0x000fe200078ec0ff */
[----:B------:R-:W-:Y:S01]  /*10960*/  UIMAD UR4, UR11, UR5, UR6 ;  /* 0x000000050b0472a4 */ /* 0x000fe2000f8e0206 */
[----:B------:R-:W-:Y:S01]  /*10970*/  SHF.R.S32.HI R4, RZ, 0x3, R4 ;  /* 0x00000003ff047819 */ /* 0x000fe20000011404 */
[----:B------:R-:W-:Y:S01]  /*10980*/  IMAD R3, R3, c[0x0][0x388], RZ ;  /* 0x0000e20003037a24 */ /* 0x000fe200078e02ff */
[----:B------:R-:W-:Y:S01]  /*10990*/  BSSY B0, `(.L_x_219) ;  /* 0x0000033000007945 */ /* 0x000fe20003800000 */
[----:B------:R-:W-:Y:S01]  /*109a0*/  IMAD.IADD R7, R7, 0x1, -R0 ;  /* 0x0000000107077824 */ /* 0x000fe200078e0a00 */
[----:B------:R-:W-:Y:S01]  /*109b0*/  UIADD3 UR4, UR9, UR4, URZ ;  /* 0x0000000409047290 */ /* 0x000fe2000fffe03f */
[----:B------:R-:W-:Y:S01]  /*109c0*/  IMAD.U32 R13, RZ, RZ, UR9 ;  /* 0x00000009ff0d7e24 */ /* 0x000fe2000f8e00ff */
[----:B------:R-:W-:Y:S01]  /*109d0*/  MOV R12, UR8 ;  /* 0x00000008000c7c02 */ /* 0x000fe20008000f00 */
[----:B------:R-:W-:Y:S01]  /*109e0*/  IMAD R0, R8, c[0x0][0x3f4], R11 ;  /* 0x0000fd0008007a24 */ /* 0x000fe200078e020b */
[----:B------:R-:W-:-:S02]  /*109f0*/  LEA R6, R7, R4, 0x5 ;  /* 0x0000000407067211 */ /* 0x000fc400078e28ff */
[----:B------:R-:W-:Y:S02]  /*10a00*/  MOV R13, UR4 ;  /* 0x00000004000d7c02 */ /* 0x000fe40008000f00 */
[----:B------:R-:W-:Y:S01]  /*10a10*/  SHF.L.U32 R7, R7, 0x3, RZ ;  /* 0x0000000307077819 */ /* 0x000fe200000006ff */
[C---:B-1----:R-:W-:Y:S01]  /*10a20*/  IMAD R6, R5.reuse, 0x80, R6 ;  /* 0x0000008005067824 */ /* 0x042fe200078e0206 */
[----:B------:R-:W-:Y:S01]  /*10a30*/  LEA R4, R5, R4, 0x7 ;  /* 0x0000000405047211 */ /* 0x000fe200078e38ff */
[----:B------:R-:W-:Y:S01]  /*10a40*/  IMAD.WIDE.U32 R12, R8, c[0x0][0x3f0], R12 ;  /* 0x0000fc00080c7a25 */ /* 0x000fe200078e000c */
[----:B------:R-:W-:-:S03]  /*10a50*/  IADD3 R5, R7, 0x80, RZ ;  /* 0x0000008007057810 */ /* 0x000fc60007ffe0ff */
[----:B------:R-:W-:-:S04]  /*10a60*/  @P0 IMAD.HI.U32 R2, R6, c[0x0][0x4ec], RZ ;  /* 0x00013b0006020a27 */ /* 0x000fc800078e00ff */
[----:B------:R-:W-:Y:S01]  /*10a70*/  IMAD.MOV.U32 R9, RZ, RZ, R6 ;  /* 0x000000ffff097224 */ /* 0x000fe200078e0006 */
[----:B------:R-:W-:Y:S01]  /*10a80*/  @P0 SHF.R.U32.HI R9, RZ, c[0x0][0x4f0], R2 ;  /* 0x00013c00ff090a19 */ /* 0x000fe20000011602 */
[----:B------:R-:W-:-:S03]  /*10a90*/  IMAD.IADD R13, R13, 0x1, R0 ;  /* 0x000000010d0d7824 */ /* 0x000fc600078e0200 */
[----:B------:R-:W-:Y:S01]  /*10aa0*/  SHF.R.S32.HI R2, RZ, 0x1f, R9 ;  /* 0x0000001fff027819 */ /* 0x000fe20000011409 */
[C---:B------:R-:W-:Y:S01]  /*10ab0*/  IMAD.WIDE.U32 R12, R9.reuse, c[0x0][0x3e0], R12 ;  /* 0x0000f800090c7a25 */ /* 0x040fe200078e000c */
[----:B------:R-:W-:-:S03]  /*10ac0*/  IADD3 R11, -R9, RZ, RZ ;  /* 0x000000ff090b7210 */ /* 0x000fc60007ffe1ff */
[----:B------:R-:W-:Y:S02]  /*10ad0*/  IMAD R2, R2, c[0x0][0x3e0], RZ ;  /* 0x0000f80002027a24 */ /* 0x000fe400078e02ff */
[----:B------:R-:W-:Y:S01]  /*10ae0*/  IMAD R11, R11, c[0x0][0x4e8], R6 ;  /* 0x00013a000b0b7a24 */ /* 0x000fe200078e0206 */
[----:B------:R-:W-:Y:S01]  /*10af0*/  IADD3 R6, R7, 0x40, RZ ;  /* 0x0000004007067810 */ /* 0x000fe20007ffe0ff */
[----:B------:R-:W-:-:S03]  /*10b00*/  IMAD R9, R9, c[0x0][0x3e4], R2 ;  /* 0x0000f90009097a24 */ /* 0x000fc600078e0202 */
[----:B------:R-:W-:Y:S02]  /*10b10*/  SHF.R.S32.HI R0, RZ, 0x1f, R11 ;  /* 0x0000001fff007819 */ /* 0x000fe4000001140b */
[----:B------:R-:W-:-:S03]  /*10b20*/  IADD3 R13, R13, R9, RZ ;  /* 0x000000090d0d7210 */ /* 0x000fc60007ffe0ff */
[----:B------:R-:W-:Y:S02]  /*10b30*/  IMAD R0, R0, c[0x0][0x3d8], RZ ;  /* 0x0000f60000007a24 */ /* 0x000fe400078e02ff */
[----:B------:R-:W-:-:S04]  /*10b40*/  IMAD.WIDE.U32 R8, R11, c[0x0][0x3d8], R12 ;  /* 0x0000f6000b087a25 */ /* 0x000fc800078e000c */
[----:B------:R-:W-:-:S04]  /*10b50*/  IMAD R0, R11, c[0x0][0x3dc], R0 ;  /* 0x0000f7000b007a24 */ /* 0x000fc800078e0200 */
[----:B------:R-:W-:Y:S01]  /*10b60*/  IMAD.IADD R11, R9, 0x1, R0 ;  /* 0x00000001090b7824 */ /* 0x000fe200078e0200 */
[----:B------:R-:W-:-:S04]  /*10b70*/  LEA R9, P0, R8, c[0x0][0x380], 0x1 ;  /* 0x0000e00008097a11 */ /* 0x000fc800078008ff */
[----:B------:R-:W-:Y:S01]  /*10b80*/  LEA.HI.X R8, R8, c[0x0][0x384], R11, 0x1, P0 ;  /* 0x0000e10008087a11 */ /* 0x000fe200000f0c0b */
[----:B------:R1:W3:Y:S01]  /*10b90*/  SHFL.IDX PT, R10, R9, RZ, 0x181f ;  /* 0x00181fff090a7589 */ /* 0x0002e200000e0000 */
[----:B------:R-:W-:-:S03]  /*10ba0*/  ISETP.GE.AND P0, PT, R4, R3, PT ;  /* 0x000000030400720c */ /* 0x000fc60003f06270 */
[----:B------:R1:W4:Y:S10]  /*10bb0*/  SHFL.IDX PT, R11, R8, RZ, 0x181f ;  /* 0x00181fff080b7589 */ /* 0x00033400000e0000 */
[----:B------:R-:W-:Y:S05]  /*10bc0*/  @P0 BRA `(.L_x_220) ;  /* 0x000000f000000947 */ /* 0x000fea0003800000 */
[----:B------:R-:W-:Y:S02]  /*10bd0*/  ISETP.GE.AND P1, PT, R6, c[0x0][0x3c8], PT ;  /* 0x0000f20006007a0c */ /* 0x000fe40003f26270 */
[----:B------:R-:W-:-:S02]  /*10be0*/  ISETP.GE.AND P0, PT, R5, c[0x0][0x3c8], PT ;  /* 0x0000f20005007a0c */ /* 0x000fc40003f06270 */
        /* <DEDUP_REMOVED lines=13> */
.L_x_220:
[----:B------:R-:W-:Y:S05]  /*10cc0*/  BSYNC B0 ;  /* 0x0000000000007941 */ /* 0x000fea0003800000 */
.L_x_219:
[----:B------:R-:W-:Y:S01]  /*10cd0*/  IADD3 R0, R4, 0x20, RZ ;  /* 0x0000002004007810 */ /* 0x000fe20007ffe0ff */
[----:B---34-:R3:W4:Y:S01]  /*10ce0*/  SHFL.IDX PT, R11, R8, 0x1, 0x181f ;  /* 0x00381f00080b7f89 */ /* 0x01872200000e0000 */
[----:B------:R-:W-:Y:S02]  /*10cf0*/  BSSY B0, `(.L_x_221) ;  /* 0x0000013000007945 */ /* 0x000fe40003800000 */
[----:B------:R-:W-:Y:S01]  /*10d00*/  ISETP.GE.AND P0, PT, R0, R3, PT ;  /* 0x000000030000720c */ /* 0x000fe20003f06270 */
[----:B------:R3:W1:-:S12]  /*10d10*/  SHFL.IDX PT, R10, R9, 0x1, 0x181f ;  /* 0x00381f00090a7f89 */ /* 0x00065800000e0000 */
        /* <DEDUP_REMOVED lines=16> */
.L_x_222:
[----:B------:R-:W-:Y:S05]  /*10e20*/  BSYNC B0 ;  /* 0x0000000000007941 */ /* 0x000fea0003800000 */
.L_x_221:
[----:B------:R-:W-:Y:S01]  /*10e30*/  IADD3 R0, R4, 0x40, RZ ;  /* 0x0000004004007810 */ /* 0x000fe20007ffe0ff */
[----:B-1--4-:R1:W4:Y:S01]  /*10e40*/  SHFL.IDX PT, R11, R8, 0x2, 0x181f ;  /* 0x00581f00080b7f89 */ /* 0x01232200000e0000 */
[----:B------:R-:W-:Y:S02]  /*10e50*/  BSSY B0, `(.L_x_223) ;  /* 0x0000013000007945 */ /* 0x000fe40003800000 */
[----:B------:R-:W-:Y:S01]  /*10e60*/  ISETP.GE.AND P0, PT, R0, R3, PT ;  /* 0x000000030000720c */ /* 0x000fe20003f06270 */
[----:B------:R1:W3:-:S12]  /*10e70*/  SHFL.IDX PT, R10, R9, 0x2, 0x181f ;  /* 0x00581f00090a7f89 */ /* 0x0002d800000e0000 */
        /* <DEDUP_REMOVED lines=16> */
.L_x_224:
[----:B------:R-:W-:Y:S05]  /*10f80*/  BSYNC B0 ;  /* 0x0000000000007941 */ /* 0x000fea0003800000 */
.L_x_223:
[----:B------:R-:W-:Y:S01]  /*10f90*/  IADD3 R4, R4, 0x60, RZ ;  /* 0x0000006004047810 */ /* 0x000fe20007ffe0ff */
[----:B---34-:R3:W4:Y:S03]  /*10fa0*/  SHFL.IDX PT, R11, R8, 0x3, 0x181f ;  /* 0x00781f00080b7f89 */ /* 0x01872600000e0000 */
[----:B------:R-:W-:Y:S01]  /*10fb0*/  ISETP.GE.AND P0, PT, R4, R3, PT ;  /* 0x000000030400720c */ /* 0x000fe20003f06270 */
[----:B------:R3:W1:-:S12]  /*10fc0*/  SHFL.IDX PT, R10, R9, 0x3, 0x181f ;  /* 0x00781f00090a7f89 */ /* 0x00065800000e0000 */
[----:B------:R-:W-:Y:S05]  /*10fd0*/  @P0 EXIT ;  /* 0x000000000000094d */ /* 0x000fea0003800000 */
[----:B------:R-:W-:Y:S02]  /*10fe0*/  ISETP.GE.AND P0, PT, R6, c[0x0][0x3c8], PT ;  /* 0x0000f20006007a0c */ /* 0x000fe40003f06270 */
[----:B------:R-:W-:-:S11]  /*10ff0*/  ISETP.GE.AND P1, PT, R7, c[0x0][0x3c8], PT ;  /* 0x0000f20007007a0c */ /* 0x000fd60003f26270 */
[----:B------:R-:W-:-:S04]  /*11000*/  @!P0 SHF.R.S32.HI R3, RZ, 0x1f, R6 ;  /* 0x0000001fff038819 */ /* 0x000fc80000011406 */
[----:B------:R-:W-:Y:S01]  /*11010*/  @!P0 LEA.HI R3, R3, R6, RZ, 0x3 ;  /* 0x0000000603038211 */ /* 0x000fe200078f18ff */
[----:B-1--4-:R-:W-:-:S03]  /*11020*/  @!P1 IMAD.WIDE R6, R7, 0x2, R10 ;  /* 0x0000000207069825 */ /* 0x012fc600078e020a */
        /* <DEDUP_REMOVED lines=8> */
[----:B-1----:R-:W-:-:S05]  /*110b0*/  LOP3.LUT R3, R0, 0xfffffff8, RZ, 0xc0, !PT ;  /* 0xfffffff800037812 */ /* 0x002fca00078ec0ff */
[----:B------:R-:W-:-:S05]  /*110c0*/  IMAD.WIDE R10, R3, 0x2, R10 ;  /* 0x00000002030a7825 */ /* 0x000fca00078e020a */
[----:B------:R-:W-:Y:S01]  /*110d0*/  ST.E.128 [R10.64], RZ ;  /* 0x000000ff0a007985 */ /* 0x000fe2000c101d16 */
[----:B------:R-:W-:Y:S05]  /*110e0*/  EXIT ;  /* 0x000000000000794d */ /* 0x000fea0003800000 */
.L_x_225:
        /* <DEDUP_REMOVED lines=9> */
.L_x_1497:


//--------------------- .text._ZN7cutlass13device_kernelIN5flash19enable_sm80_to_sm89INS1_16FlashAttnFwdSm80INS1_25CollectiveMainloopFwdSm80ILi8ELi1ELb0EN4cute5tupleIJNS5_1CILi128EEENS7_ILi64EEENS7_ILi192EEEEEELi192ENS_6half_tEfNS_4arch4Sm80ELb0ELb1ELb0ELb1ELb1ELb0ELb1ELb0EEENS1_21CollectiveEpilogueFwdINS6_IJS8_SA_S9_EEENS6_IJNS7_ILi1EEESI_SI_EEESC_SE_Li256ELb1ELb1ELb0ELb0EEENS1_19SingleTileSchedulerILb1ELb0ELb1ELi128EEEEEEEEEvNT_6ParamsE --------------------------
	.section	.text._ZN7cutlass13device_kernelIN5flash19enable_sm80_to_sm89INS1_16FlashAttnFwdSm80INS1_25CollectiveMainloopFwdSm80ILi8ELi1ELb0EN4cute5tupleIJNS5_1CILi128EEENS7_ILi64EEENS7_ILi192EEEEEELi192ENS_6half_tEfNS_4arch4Sm80ELb0ELb1ELb0ELb1ELb1ELb0ELb1ELb0EEENS1_21CollectiveEpilogueFwdINS6_IJS8_SA_S9_EEENS6_IJNS7_ILi1EEESI_SI_EEESC_SE_Li256ELb1ELb1ELb0ELb0EEENS1_19SingleTileSchedulerILb1ELb0ELb1ELi128EEEEEEEEEvNT_6ParamsE,"ax",@progbits
	.sectioninfo	@"SHI_REGISTERS=237"
	.align	128
.text._ZN7cutlass13device_kernelIN5flash19enable_sm80_to_sm89INS1_16FlashAttnFwdSm80INS1_25CollectiveMainloopFwdSm80ILi8ELi1ELb0EN4cute5tupleIJNS5_1CILi128EEENS7_ILi64EEENS7_ILi192EEEEEELi192ENS_6half_tEfNS_4arch4Sm80ELb0ELb1ELb0ELb1ELb1ELb0ELb1ELb0EEENS1_21CollectiveEpilogueFwdINS6_IJS8_SA_S9_EEENS6_IJNS7_ILi1EEESI_SI_EEESC_SE_Li256ELb1ELb1ELb0ELb0EEENS1_19SingleTileSchedulerILb1ELb0ELb1ELi128EEEEEEEEEvNT_6ParamsE:
        .type           _ZN7cutlass13device_kernelIN5flash19enable_sm80_to_sm89INS1_16FlashAttnFwdSm80INS1_25CollectiveMainloopFwdSm80ILi8ELi1ELb0EN4cute5tupleIJNS5_1CILi128EEENS7_ILi64EEENS7_ILi192EEEEEELi192ENS_6half_tEfNS_4arch4Sm80ELb0ELb1ELb0ELb1ELb1ELb0ELb1ELb0EEENS1_21CollectiveEpilogueFwdINS6_IJS8_SA_S9_EEENS6_IJNS7_ILi1EEESI_SI_EEESC_SE_Li256ELb1ELb1ELb0ELb0EEENS1_19SingleTileSchedulerILb1ELb0ELb1ELi128EEEEEEEEEvNT_6ParamsE,@function
        .size           _ZN7cutlass13device_kernelIN5flash19enable_sm80_to_sm89INS1_16FlashAttnFwdSm80INS1_25CollectiveMainloopFwdSm80ILi8ELi1ELb0EN4cute5tupleIJNS5_1CILi128EEENS7_ILi64EEENS7_ILi192EEEEEELi192ENS_6half_tEfNS_4arch4Sm80ELb0ELb1ELb0ELb1ELb1ELb0ELb1ELb0EEENS1_21CollectiveEpilogueFwdINS6_IJS8_SA_S9_EEENS6_IJNS7_ILi1EEESI_SI_EEESC_SE_Li256ELb1ELb1ELb0ELb0EEENS1_19SingleTileSchedulerILb1ELb0ELb1ELi128EEEEEEEEEvNT_6ParamsE,(.L_x_1498 - _ZN7cutlass13device_kernelIN5flash19enable_sm80_to_sm89INS1_16FlashAttnFwdSm80INS1_25CollectiveMainloopFwdSm80ILi8ELi1ELb0EN4cute5tupleIJNS5_1CILi128EEENS7_ILi64EEENS7_ILi192EEEEEELi192ENS_6half_tEfNS_4arch4Sm80ELb0ELb1ELb0ELb1ELb1ELb0ELb1ELb0EEENS1_21CollectiveEpilogueFwdINS6_IJS8_SA_S9_EEENS6_IJNS7_ILi1EEESI_SI_EEESC_SE_Li256ELb1ELb1ELb0ELb0EEENS1_19SingleTileSchedulerILb1ELb0ELb1ELi128EEEEEEEEEvNT_6ParamsE)
        .other          _ZN7cutlass13device_kernelIN5flash19enable_sm80_to_sm89INS1_16FlashAttnFwdSm80INS1_25CollectiveMainloopFwdSm80ILi8ELi1ELb0EN4cute5tupleIJNS5_1CILi128EEENS7_ILi64EEENS7_ILi192EEEEEELi192ENS_6half_tEfNS_4arch4Sm80ELb0ELb1ELb0ELb1ELb1ELb0ELb1ELb0EEENS1_21CollectiveEpilogueFwdINS6_IJS8_SA_S9_EEENS6_IJNS7_ILi1EEESI_SI_EEESC_SE_Li256ELb1ELb1ELb0ELb0EEENS1_19SingleTileSchedulerILb1ELb0ELb1ELi128EEEEEEEEEvNT_6ParamsE,@"STO_CUDA_ENTRY STV_DEFAULT"
_ZN7cutlass13device_kernelIN5flash19enable_sm80_to_sm89INS1_16FlashAttnFwdSm80INS1_25CollectiveMainloopFwdSm80ILi8ELi1ELb0EN4cute5tupleIJNS5_1CILi128EEENS7_ILi64EEENS7_ILi192EEEEEELi192ENS_6half_tEfNS_4arch4Sm80ELb0ELb1ELb0ELb1ELb1ELb0ELb1ELb0EEENS1_21CollectiveEpilogueFwdINS6_IJS8_SA_S9_EEENS6_IJNS7_ILi1EEESI_SI_EEESC_SE_Li256ELb1ELb1ELb0ELb0EEENS1_19SingleTileSchedulerILb1ELb0ELb1ELi128EEEEEEEEEvNT_6ParamsE:
        /* <DEDUP_REMOVED lines=11> */
[----:B------:R-:W-:Y:S05]  /*00b0*/  @!P0 BRA `(.L_x_226) ;  /* 0x000001c000008947 */ /* 0x000fea0003800000 */
[----:B---3--:R-:W-:-:S04]  /*00c0*/  ISETP.NE.U32.AND P0, PT, RZ, c[0x0][0x568], PT ;  /* 0x00015a00ff007a0c */ /* 0x008fc80003f05070 */
[----:B------:R-:W-:-:S13]  /*00d0*/  ISETP.NE.AND.EX P0, PT, RZ, c[0x0][0x56c], PT, P0 ;  /* 0x00015b00ff007a0c */ /* 0x000fda0003f05300 */
[----:B------:R-:W-:Y:S05]  /*00e0*/  @!P0 BRA `(.L_x_227) ;  /* 0x0000005000008947 */ /* 0x000fea0003800000 */
[----:B------:R-:W-:Y:S02]  /*00f0*/  MOV R2, UR4 ;  /* 0x0000000400027c02 */ /* 0x000fe40008000f00 */
[----:B------:R-:W-:-:S05]  /*0100*/  MOV R3, UR5 ;  /* 0x0000000500037c02 */ /* 0x000fca0008000f00 */
[----:B------:R-:W2:Y:S02]  /*0110*/  LDG.E R2, [R2.64] ;  /* 0x0000001402027981 */ /* 0x000ea4000c1e1900 */
[----:B--2---:R1:W2:Y:S02]  /*0120*/  R2UR UR5, R2 ;  /* 0x00000000020573c2 */ /* 0x0042a400000e0000 */
[----:B-12---:R-:W-:Y:S05]  /*0130*/  BRA `(.L_x_228) ;  /* 0x000000e000007947 */ /* 0x006fea0003800000 */
.L_x_227:
        /* <DEDUP_REMOVED lines=13> */
.L_x_229:
[----:B------:R-:W-:Y:S02]  /*0210*/  ULDC UR5, c[0x0][0x54c] ;  /* 0x0001530000057ab9 */ /* 0x000fe40000000800 */
.L_x_228:
[----:B------:R-:W-:Y:S02]  /*0220*/  ULDC UR4, c[0x0][0x548] ;  /* 0x0001520000047ab9 */ /* 0x000fe40000000800 */
[----:B------:R-:W-:-:S02]  /*0230*/  USHF.L.U32 UR26, UR27, 0x7, URZ ;  /* 0x000000071b1a7899 */ /* 0x000fc4000800063f */
[----:B------:R-:W-:-:S04]  /*0240*/  UIMAD UR4, UR5, UR4, URZ ;  /* 0x00000004050472a4 */ /* 0x000fc8000f8e023f */
[----:B------:R-:W-:-:S04]  /*0250*/  UISETP.GE.AND UP0, UPT, UR26, UR4, UPT ;  /* 0x000000041a00728c */ /* 0x000fc8000bf06270 */
[----:B------:R-:W-:Y:S01]  /*0260*/  USEL UR13, UR13, 0xffffffff, !UP0 ;  /* 0xffffffff0d0d7887 */ /* 0x000fe2000c000000 */
[----:B------:R-:W-:Y:S05]  /*0270*/  BRA `(.L_x_230) ;  /* 0x000001b000007947 */ /* 0x000fea0003800000 */
.L_x_226:
        /* <DEDUP_REMOVED lines=8> */
.L_x_231:
        /* <DEDUP_REMOVED lines=13> */
.L_x_233:
[----:B------:R-:W-:Y:S02]  /*03d0*/  ULDC UR5, c[0x0][0x54c] ;  /* 0x0001530000057ab9 */ /* 0x000fe40000000800 */
.L_x_232:
[----:B------:R-:W-:Y:S02]  /*03e0*/  ULDC UR4, c[0x0][0x548] ;  /* 0x0001520000047ab9 */ /* 0x000fe40000000800 */
[----:B------:R-:W-:-:S02]  /*03f0*/  USHF.L.U32 UR26, UR27, 0x7, URZ ;  /* 0x000000071b1a7899 */ /* 0x000fc4000800063f */
[----:B------:R-:W-:-:S04]  /*0400*/  UIMAD UR4, UR5, UR4, URZ ;  /* 0x00000004050472a4 */ /* 0x000fc8000f8e023f */
[----:B------:R-:W-:-:S04]  /*0410*/  UISETP.GE.AND UP0, UPT, UR26, UR4, UPT ;  /* 0x000000041a00728c */ /* 0x000fc8000bf06270 */
[----:B------:R-:W-:-:S06]  /*0420*/  USEL UR13, UR13, 0xffffffff, !UP0 ;  /* 0xffffffff0d0d7887 */ /* 0x000fcc000c000000 */
.L_x_230:
[----:B------:R-:W-:-:S13]  /*0430*/  ISETP.LE.AND P0, PT, RZ, UR13, PT ;  /* 0x0000000dff007c0c */ /* 0x000fda000bf03270 */
[----:B------:R-:W-:Y:S05]  /*0440*/  @!P0 EXIT ;  /* 0x000000000000894d */ /* 0x000fea0003800000 */
[----:B------:R-:W-:Y:S02]  /*0450*/  ULDC.64 UR8, c[0x0][0x370] ;  /* 0x0000dc0000087ab9 */ /* 0x000fe40000000a00 */
[----:B------:R-:W-:Y:S02]  /*0460*/  ULDC.64 UR4, c[0x0][0x360] ;  /* 0x0000d80000047ab9 */ /* 0x000fe40000000a00 */
[----:B------:R-:W-:Y:S02]  /*0470*/  UISETP.NE.U32.AND UP1, UPT, URZ, UR8, UPT ;  /* 0x000000083f00728c */ /* 0x000fe4000bf25070 */
[----:B------:R-:W-:Y:S02]  /*0480*/  UISETP.NE.U32.AND UP0, UPT, URZ, UR4, UPT ;  /* 0x000000043f00728c */ /* 0x000fe4000bf05070 */
[----:B------:R-:W-:Y:S02]  /*0490*/  ULDC.64 UR6, c[0x0][0x348] ;  /* 0x0000d20000067ab9 */ /* 0x000fe40000000a00 */
[----:B------:R-:W-:-:S02]  /*04a0*/  UISETP.NE.U32.AND UP3, UPT, URZ, UR6, UPT ;  /* 0x000000063f00728c */ /* 0x000fc4000bf65070 */
[----:B------:R-:W-:Y:S02]  /*04b0*/  UISETP.NE.AND.EX UP1, UPT, URZ, UR9, UPT, UP1 ;  /* 0x000000093f00728c */ /* 0x000fe4000bf25310 */
[----:B------:R-:W-:Y:S02]  /*04c0*/  UISETP.NE.AND.EX UP0, UPT, URZ, UR5, UPT, UP0 ;  /* 0x000000053f00728c */ /* 0x000fe4000bf05300 */
[----:B------:R-:W-:Y:S02]  /*04d0*/  UISETP.NE.AND.EX UP3, UPT, URZ, UR7, UPT, UP3 ;  /* 0x000000073f00728c */ /* 0x000fe4000bf65330 */
[----:B------:R-:W-:Y:S01]  /*04e0*/  ULDC.64 UR8, c[0x0][0x370] ;  /* 0x0000dc0000087ab9 */ /* 0x000fe20000000a00 */
[----:B------:R-:W-:Y:S01]  /*04f0*/  PLOP3.LUT P2, PT, PT, PT, UP1, 0x80, 0x0 ;  /* 0x000000000000781c */ /* 0x000fe20003f4f018 */
[----:B------:R-:W-:Y:S01]  /*0500*/  ULDC.64 UR6, c[0x0][0x348] ;  /* 0x0000d20000067ab9 */ /* 0x000fe20000000a00 */
[----:B------:R-:W-:Y:S01]  /*0510*/  PLOP3.LUT P0, PT, PT, PT, UP0, 0x80, 0x0 ;  /* 0x000000000000781c */ /* 0x000fe20003f0f008 */
[----:B------:R-:W-:Y:S01]  /*0520*/  ULDC.64 UR4, c[0x0][0x360] ;  /* 0x0000d80000047ab9 */ /* 0x000fe20000000a00 */
[----:B------:R-:W-:Y:S01]  /*0530*/  PLOP3.LUT P1, PT, PT, PT, UP3, 0x80, 0x0 ;  /* 0x000000000000781c */ /* 0x000fe20003f2f038 */
[----:B------:R-:W-:-:S02]  /*0540*/  @UP1 UIMAD.WIDE UR8, UR13, UR14, UR8 ;  /* 0x0000000e0d0812a5 */ /* 0x000fc4000f8e0208 */
[----:B------:R-:W-:Y:S02]  /*0550*/  @UP0 UIMAD.WIDE UR4, UR13, UR14, UR4 ;  /* 0x0000000e0d0402a5 */ /* 0x000fe4000f8e0204 */
[----:B------:R-:W-:Y:S02]  /*0560*/  UIMAD.WIDE UR6, UR13, UR14, UR6 ;  /* 0x0000000e0d0672a5 */ /* 0x000fe4000f8e0206 */
[----:B------:R-:W-:Y:S02]  /*0570*/  IMAD.U32 R8, RZ, RZ, UR8 ;  /* 0x00000008ff087e24 */ /* 0x000fe4000f8e00ff */
[----:B------:R-:W-:Y:S01]  /*0580*/  IMAD.U32 R9, RZ, RZ, UR9 ;  /* 0x00000009ff097e24 */ /* 0x000fe2000f8e00ff */
[----:B------:R-:W-:Y:S01]  /*0590*/  MOV R6, UR4 ;  /* 0x0000000400067c02 */ /* 0x000fe20008000f00 */
[----:B------:R-:W-:Y:S01]  /*05a0*/  IMAD.U32 R7, RZ, RZ, UR5 ;  /* 0x00000005ff077e24 */ /* 0x000fe2000f8e00ff */
[----:B------:R-:W-:Y:S01]  /*05b0*/  MOV R4, UR6 ;  /* 0x0000000600047c02 */ /* 0x000fe20008000f00 */
[----:B------:R-:W-:Y:S01]  /*05c0*/  IMAD.U32 R5, RZ, RZ, UR7 ;  /* 0x00000007ff057e24 */ /* 0x000fe2000f8e00ff */
[----:B------:R-:W2:Y:S04]  /*05d0*/  @P2 LDG.E R3, [R8.64] ;  /* 0x0000001408032981 */ /* 0x000ea8000c1e1900 */
[----:B------:R-:W3:Y:S04]  /*05e0*/  @P0 LDG.E R0, [R6.64] ;  /* 0x0000001406000981 */ /* 0x000ee8000c1e1900 */
[----:B------:R-:W4:Y:S01]  /*05f0*/  @P1 LDG.E R2, [R4.64] ;  /* 0x0000001404021981 */ /* 0x000f22000c1e1900 */
[----:B------:R-:W1:Y:S01]  /*0600*/  S2UR UR10, SR_CTAID.Y ;  /* 0x00000000000a79c3 */ /* 0x000e620000002600 */
[----:B------:R-:W-:-:S02]  /*0610*/  UMOV UR11, URZ ;  /* 0x0000003f000b7c82 */ /* 0x000fc40008000000 */
[----:B------:R-:W-:Y:S02]  /*0620*/  ULDC UR12, c[0x0][0x168] ;  /* 0x00005a00000c7ab9 */ /* 0x000fe40000000800 */
[----:B------:R-:W-:Y:S02]  /*0630*/  UMOV UR9, URZ ;  /* 0x0000003f00097c82 */ /* 0x000fe40008000000 */
[----:B------:R-:W-:Y:S02]  /*0640*/  ULDC UR4, c[0x0][0x2ac] ;  /* 0x0000ab0000047ab9 */ /* 0x000fe40000000800 */
[----:B------:R-:W-:Y:S02]  /*0650*/  ULDC UR8, c[0x0][0x1d0] ;  /* 0x0000740000087ab9 */ /* 0x000fe40000000800 */
[----:B------:R-:W-:Y:S02]  /*0660*/  UIMAD UR8, UR4, UR8, URZ ;  /* 0x00000008040872a4 */ /* 0x000fe4000f8e023f */
[----:B-1----:R-:W-:Y:S01]  /*0670*/  USHF.R.S32.HI UR18, URZ, 0x1f, UR10 ;  /* 0x0000001f3f127899 */ /* 0x002fe2000801140a */
[----:B--2---:R1:W2:Y:S08]  /*0680*/  @P2 R2UR UR11, R3 ;  /* 0x00000000030b23c2 */ /* 0x0042b000000e0000 */
[----:B---3--:R1:W3:Y:S08]  /*0690*/  @P0 R2UR UR12, R0 ;  /* 0x00000000000c03c2 */ /* 0x0082f000000e0000 */
[----:B----4-:R1:W4:Y:S02]  /*06a0*/  @P1 R2UR UR9, R2 ;  /* 0x00000000020913c2 */ /* 0x01032400000e0000 */
[----:B-1--4-:R-:W-:Y:S05]  /*06b0*/  @P0 BRA `(.L_x_234) ;  /* 0x0000006000000947 */ /* 0x012fea0003800000 */
[----:B------:R-:W-:Y:S05]  /*06c0*/  @!P1 BRA `(.L_x_234) ;  /* 0x0000005000009947 */ /* 0x000fea0003800000 */
[----:B------:R-:W4:Y:S04]  /*06d0*/  LDG.E R0, [R4.64] ;  /* 0x0000001404007981 */ /* 0x000f28000c1e1900 */
[----:B------:R-:W5:Y:S01]  /*06e0*/  LDG.E R2, [R4.64+0x4] ;  /* 0x0000041404027981 */ /* 0x000f62000c1e1900 */
[----:B---34-:R-:W1:Y:S08]  /*06f0*/  R2UR UR12, R0 ;  /* 0x00000000000c73c2 */ /* 0x018e7000000e0000 */
[----:B-----5:R-:W1:Y:S02]  /*0700*/  R2UR UR4, R2 ;  /* 0x00000000020473c2 */ /* 0x020e6400000e0000 */
[----:B-1----:R-:W-:-:S06]  /*0710*/  UIADD3 UR12, -UR12, UR4, URZ ;  /* 0x000000040c0c7290 */ /* 0x002fcc000fffe13f */
.L_x_234:
[----:B------:R-:W-:-:S04]  /*0720*/  ISETP.NE.U32.AND P0, PT, RZ, c[0x0][0x368], PT ;  /* 0x0000da00ff007a0c */ /* 0x000fc80003f05070 */
[----:B------:R-:W-:-:S13]  /*0730*/  ISETP.NE.AND.EX P0, PT, RZ, c[0x0][0x36c], PT, P0 ;  /* 0x0000db00ff007a0c */ /* 0x000fda0003f05300 */
[----:B------:R-:W-:Y:S05]  /*0740*/  @!P0 BRA `(.L_x_235) ;  /* 0x0000007000008947 */ /* 0x000fea0003800000 */
[----:B------:R-:W-:Y:S02]  /*0750*/  ULDC.64 UR4, c[0x0][0x368] ;  /* 0x0000da0000047ab9 */ /* 0x000fe40000000a00 */
[----:B------:R-:W-:-:S06]  /*0760*/  UIMAD.WIDE UR4, UR13, UR14, UR4 ;  /* 0x0000000e0d0472a5 */ /* 0x000fcc000f8e0204 */
[----:B------:R-:W-:Y:S02]  /*0770*/  MOV R2, UR4 ;  /* 0x0000000400027c02 */ /* 0x000fe40008000f00 */
[----:B------:R-:W-:-:S05]  /*0780*/  MOV R3, UR5 ;  /* 0x0000000500037c02 */ /* 0x000fca0008000f00 */
[----:B------:R-:W4:Y:S02]  /*0790*/  LDG.E R2, [R2.64] ;  /* 0x0000001402027981 */ /* 0x000f24000c1e1900 */
[----:B----4-:R1:W4:Y:S02]  /*07a0*/  R2UR UR8, R2 ;  /* 0x00000000020873c2 */ /* 0x01032400000e0000 */
[----:B-1--4-:R-:W-:Y:S05]  /*07b0*/  BRA `(.L_x_236) ;  /* 0x000000c000007947 */ /* 0x012fea0003800000 */
.L_x_235:
[----:B------:R-:W-:-:S04]  /*07c0*/  ISETP.NE.U32.AND P0, PT, RZ, c[0x0][0x350], PT ;  /* 0x0000d400ff007a0c */ /* 0x000fc80003f05070 */
[----:B------:R-:W-:-:S13]  /*07d0*/  ISETP.NE.AND.EX P0, PT, RZ, c[0x0][0x354], PT, P0 ;  /* 0x0000d500ff007a0c */ /* 0x000fda0003f05300 */
[----:B------:R-:W-:Y:S05]  /*07e0*/  @!P0 BRA `(.L_x_236) ;  /* 0x0000009000008947 */ /* 0x000fea0003800000 */
[----:B------:R-:W-:Y:S02]  /*07f0*/  ULDC.64 UR4, c[0x0][0x350] ;  /* 0x0000d40000047ab9 */ /* 0x000fe40000000a00 */
[----:B------:R-:W-:-:S06]  /*0800*/  UIMAD.WIDE UR4, UR13, UR14, UR4 ;  /* 0x0000000e0d0472a5 */ /* 0x000fcc000f8e0204 */
[----:B------:R-:W-:Y:S02]  /*0810*/  MOV R4, UR4 ;  /* 0x0000000400047c02 */ /* 0x000fe40008000f00 */
[----:B------:R-:W-:-:S05]  /*0820*/  MOV R5, UR5 ;  /* 0x0000000500057c02 */ /* 0x000fca0008000f00 */
[----:B------:R-:W4:Y:S04]  /*0830*/  LDG.E R2, [R4.64] ;  /* 0x0000001404027981 */ /* 0x000f28000c1e1900 */
[----:B------:R-:W5:Y:S01]  /*0840*/  LDG.E R0, [R4.64+0x4] ;  /* 0x0000041404007981 */ /* 0x000f62000c1e1900 */
[----:B----4-:R-:W1:Y:S08]  /*0850*/  R2UR UR4, R2 ;  /* 0x00000000020473c2 */ /* 0x010e7000000e0000 */
[----:B-----5:R-:W1:Y:S02]  /*0860*/  R2UR UR8, R0 ;  /* 0x00000000000873c2 */ /* 0x020e6400000e0000 */
[----:B-1----:R-:W-:-:S06]  /*0870*/  UIADD3 UR8, -UR4, UR8, URZ ;  /* 0x0000000804087290 */ /* 0x002fcc000fffe13f */
.L_x_236:
[----:B------:R-:W-:Y:S02]  /*0880*/  ULDC UR4, c[0x0][0x2c4] ;  /* 0x0000b10000047ab9 */ /* 0x000fe40000000800 */
[----:B------:R-:W-:-:S02]  /*0890*/  UISETP.NE.AND UP2, UPT, UR4, 0x1, UPT ;  /* 0x000000010400788c */ /* 0x000fc4000bf45270 */
[----:B------:R-:W-:Y:S02]  /*08a0*/  ULDC.64 UR6, c[0x0][0x2c8] ;  /* 0x0000b20000067ab9 */ /* 0x000fe40000000a00 */
[----:B------:R-:W-:Y:S02]  /*08b0*/  ULDC.64 UR4, c[0x0][0x328] ;  /* 0x0000ca0000047ab9 */ /* 0x000fe40000000a00 */
[----:B------:R-:W-:Y:S02]  /*08c0*/  UISETP.GE.AND UP1, UPT, UR5, 0x1, UPT ;  /* 0x000000010500788c */ /* 0x000fe4000bf26270 */
[----:B--2---:R-:W-:Y:S02]  /*08d0*/  UIADD3 UR8, -UR11, UR8, URZ ;  /* 0x000000080b087290 */ /* 0x004fe4000fffe13f */
[----:B------:R-:W-:Y:S02]  /*08e0*/  UIADD3 UR15, UR26, 0x7f, URZ ;  /* 0x0000007f1a0f7890 */ /* 0x000fe4000fffe03f */
[----:B------:R-:W-:Y:S01]  /*08f0*/  @UP2 UIADD3 UR16, UR26, 0x7f, URZ ;  /* 0x0000007f1a102890 */ /* 0x000fe2000fffe03f */
[----:B------:R-:W-:-:S03]  /*0900*/  PLOP3.LUT P0, PT, PT, PT, UP1, 0x40, 0x0 ;  /* 0x000000000000781c */ /* 0x000fc60003f0e818 */
[----:B------:R-:W-:Y:S02]  /*0910*/  UIMAD.WIDE.U32 UR16, UR16, UR6, URZ ;  /* 0x00000006101072a5 */ /* 0x000fe4000f8e003f */
[----:B---3--:R-:W-:Y:S02]  /*0920*/  UIADD3 UR6, UR8, 0x1, -UR12 ;  /* 0x0000000108067890 */ /* 0x008fe4000fffe80c */
[----:B------:R-:W-:-:S04]  /*0930*/  @UP2 USHF.R.U32.HI UR15, URZ, UR7, UR17 ;  /* 0x000000073f0f2299 */ /* 0x000fc80008011611 */
[----:B------:R-:W-:-:S04]  /*0940*/  UIADD3 UR6, UR6, UR15, URZ ;  /* 0x0000000f06067290 */ /* 0x000fc8000fffe03f */
[----:B------:R-:W-:Y:S01]  /*0950*/  UIADD3 UR4, UR6, UR4, URZ ;  /* 0x0000000406047290 */ /* 0x000fe2000fffe03f */
[----:B------:R-:W-:Y:S05]  /*0960*/  @P0 BRA `(.L_x_237) ;  /* 0x0000012000000947 */ /* 0x000fea0003800000 */
[----:B------:R-:W-:Y:S01]  /*0970*/  ISETP.LT.AND P0, PT, RZ, UR6, PT ;  /* 0x00000006ff007c0c */ /* 0x000fe2000bf01270 */
[----:B------:R-:W-:-:S12]  /*0980*/  UIADD3 UR15, UR6, -0x1, URZ ;  /* 0xffffffff060f7890 */ /* 0x000fd8000fffe03f */
[----:B------:R-:W-:Y:S05]  /*0990*/  @P0 BRA `(.L_x_238) ;  /* 0x0000007000000947 */ /* 0x000fea0003800000 */
[----:B------:R-:W-:Y:S02]  /*09a0*/  UISETP.NE.AND UP0, UPT, UR5, 0x1, UPT ;  /* 0x000000010500788c */ /* 0x000fe4000bf05270 */
[----:B------:R-:W-:-:S03]  /*09b0*/  UIADD3 UR15, -UR6, URZ, URZ ;  /* 0x0000003f060f7290 */ /* 0x000fc6000fffe13f */
[----:B------:R-:W-:Y:S02]  /*09c0*/  ULDC.64 UR6, c[0x0][0x330] ;  /* 0x0000cc0000067ab9 */ /* 0x000fe40000000a00 */
[----:B------:R-:W-:-:S04]  /*09d0*/  UIMAD.WIDE.U32 UR16, UR15, UR6, URZ ;  /* 0x000000060f1072a5 */ /* 0x000fc8000f8e003f */
[----:B------:R-:W-:-:S04]  /*09e0*/  @UP0 USHF.R.U32.HI UR15, URZ, UR7, UR17 ;  /* 0x000000073f0f0299 */ /* 0x000fc80008011611 */
[----:B------:R-:W-:Y:S01]  /*09f0*/  ULOP3.LUT UR15, URZ, UR15, URZ, 0x33, !UPT ;  /* 0x0000000f3f0f7292 */ /* 0x000fe2000f8e333f */
[----:B------:R-:W-:Y:S05]  /*0a00*/  BRA `(.L_x_239) ;  /* 0x0000004000007947 */ /* 0x000fea0003800000 */
.L_x_238:
[----:B------:R-:W-:Y:S02]  /*0a10*/  UISETP.NE.AND UP0, UPT, UR5, 0x1, UPT ;  /* 0x000000010500788c */ /* 0x000fe4000bf05270 */
[----:B------:R-:W-:Y:S02]  /*0a20*/  ULDC.64 UR6, c[0x0][0x330] ;  /* 0x0000cc0000067ab9 */ /* 0x000fe40000000a00 */
[----:B------:R-:W-:-:S07]  /*0a30*/  UIMAD.WIDE.U32 UR16, UR15, UR6, URZ ;  /* 0x000000060f1072a5 */ /* 0x000fce000f8e003f */
[----:B------:R-:W-:Y:S02]  /*0a40*/  @UP0 USHF.R.U32.HI UR15, URZ, UR7, UR17 ;  /* 0x000000073f0f0299 */ /* 0x000fe40008011611 */
.L_x_239:
[----:B------:R-:W-:Y:S02]  /*0a50*/  ULDC UR6, c[0x0][0x32c] ;  /* 0x0000cb0000067ab9 */ /* 0x000fe40000000800 */
[----:B------:R-:W-:-:S04]  /*0a60*/  UIMAD UR6, UR15, UR5, UR6 ;  /* 0x000000050f0672a4 */ /* 0x000fc8000f8e0206 */
[----:B------:R-:W-:-:S04]  /*0a70*/  UISETP.LT.AND UP0, UPT, UR4, UR6, UPT ;  /* 0x000000060400728c */ /* 0x000fc8000bf01270 */
[----:B------:R-:W-:Y:S02]  /*0a80*/  USEL UR4, UR4, UR6, UP0 ;  /* 0x0000000604047287 */ /* 0x000fe40008000000 */
.L_x_237:
[----:B------:R-:W-:Y:S01]  /*0a90*/  UIADD3 UR17, UR8, 0x3f, URZ ;  /* 0x0000003f08117890 */ /* 0x000fe2000fffe03f */
[----:B------:R-:W-:Y:S01]  /*0aa0*/  PLOP3.LUT P0, PT, PT, PT, UP1, 0x40, 0x0 ;  /* 0x000000000000781c */ /* 0x000fe20003f0e818 */
[----:B------:R-:W-:Y:S02]  /*0ab0*/  UIADD3 UR15, UR4, 0x3f, URZ ;  /* 0x0000003f040f7890 */ /* 0x000fe4000fffe03f */
[----:B------:R-:W-:Y:S02]  /*0ac0*/  ULDC.64 UR6, c[0x0][0x2c8] ;  /* 0x0000b20000067ab9 */ /* 0x000fe40000000a00 */
[----:B------:R-:W-:Y:S02]  /*0ad0*/  UIMAD.WIDE.U32 UR22, UR26, UR6, URZ ;  /* 0x000000061a1672a5 */ /* 0x000fe4000f8e003f */
[----:B------:R-:W-:Y:S02]  /*0ae0*/  USHF.R.S32.HI UR16, URZ, 0x1f, UR17 ;  /* 0x0000001f3f107899 */ /* 0x000fe40008011411 */
[----:B------:R-:W-:-:S02]  /*0af0*/  USHF.R.S32.HI UR6, URZ, 0x1f, UR15 ;  /* 0x0000001f3f067899 */ /* 0x000fc4000801140f */
[----:B------:R-:W-:Y:S02]  /*0b00*/  ULEA.HI UR16, UR16, UR17, URZ, 0x6 ;  /* 0x0000001110107291 */ /* 0x000fe4000f8f303f */
[----:B------:R-:W-:Y:S02]  /*0b10*/  ULEA.HI UR6, UR6, UR15, URZ, 0x6 ;  /* 0x0000000f06067291 */ /* 0x000fe4000f8f303f */
[----:B------:R-:W-:Y:S02]  /*0b20*/  UMOV UR4, UR26 ;  /* 0x0000001a00047c82 */ /* 0x000fe40008000000 */
[----:B------:R-:W-:Y:S02]  /*0b30*/  @UP2 USHF.R.U32.HI UR4, URZ, UR7, UR23 ;  /* 0x000000073f042299 */ /* 0x000fe40008011617 */
[----:B------:R-:W-:Y:S02]  /*0b40*/  USHF.R.S32.HI UR16, URZ, 0x6, UR16 ;  /* 0x000000063f107899 */ /* 0x000fe40008011410 */
[----:B------:R-:W-:-:S02]  /*0b50*/  USHF.R.S32.HI UR22, URZ, 0x6, UR6 ;  /* 0x000000063f167899 */ /* 0x000fc40008011406 */
[----:B------:R-:W-:Y:S02]  /*0b60*/  UIADD3 UR23, UR8, -UR12, URZ ;  /* 0x8000000c08177290 */ /* 0x000fe4000fffe03f */
[----:B------:R-:W-:Y:S02]  /*0b70*/  UISETP.LT.AND UP0, UPT, UR16, UR22, UPT ;  /* 0x000000161000728c */ /* 0x000fe4000bf01270 */
[----:B------:R-:W-:Y:S02]  /*0b80*/  UIADD3 UR7, UR23, UR4, URZ ;  /* 0x0000000417077290 */ /* 0x000fe4000fffe03f */
[----:B------:R-:W-:Y:S02]  /*0b90*/  ULDC UR6, c[0x0][0x324] ;  /* 0x0000c90000067ab9 */ /* 0x000fe40000000800 */
[----:B------:R-:W-:Y:S02]  /*0ba0*/  USEL UR22, UR16, UR22, UP0 ;  /* 0x0000001610167287 */ /* 0x000fe40008000000 */
[----:B------:R-:W-:Y:S01]  /*0bb0*/  UIADD3 UR6, UR7, -UR6, URZ ;  /* 0x8000000607067290 */ /* 0x000fe2000fffe03f */
[----:B------:R-:W-:Y:S05]  /*0bc0*/  @P0 BRA `(.L_x_240) ;  /* 0x0000014000000947 */ /* 0x000fea0003800000 */
[----:B------:R-:W-:-:S06]  /*0bd0*/  UISETP.GT.AND UP0, UPT, UR7, -0x1, UPT ;  /* 0xffffffff0700788c */ /* 0x000fcc000bf04270 */
[----:B------:R-:W-:-:S13]  /*0be0*/  PLOP3.LUT P0, PT, PT, PT, UP0, 0x80, 0x0 ;  /* 0x000000000000781c */ /* 0x000fda0003f0f008 */
[----:B------:R-:W-:Y:S05]  /*0bf0*/  @P0 BRA `(.L_x_241) ;  /* 0x0000008000000947 */ /* 0x000fea0003800000 */
        /* <DEDUP_REMOVED lines=8> */
.L_x_241:
[----:B------:R-:W-:-:S03]  /*0c80*/  UISETP.NE.AND UP0, UPT, UR5, 0x1, UPT ;  /* 0x000000010500788c */ /* 0x000fc6000bf05270 */
[----:B------:R-:W-:Y:S02]  /*0c90*/  ULDC.64 UR4, c[0x0][0x330] ;  /* 0x0000cc0000047ab9 */ /* 0x000fe40000000a00 */
[----:B------:R-:W-:-:S07]  /*0ca0*/  UIMAD.WIDE.U32 UR16, UR7, UR4, URZ ;  /* 0x00000004071072a5 */ /* 0x000fce000f8e003f */
[----:B------:R-:W-:Y:S02]  /*0cb0*/  @UP0 UMOV UR15, UR17 ;  /* 0x00000011000f0c82 */ /* 0x000fe40008000000 */
[----:B------:R-:W-:Y:S02]  /*0cc0*/  @UP0 USHF.R.U32.HI UR7, URZ, UR5, UR15 ;  /* 0x000000053f070299 */ /* 0x000fe4000801160f */
.L_x_242:
[----:B------:R-:W-:Y:S02]  /*0cd0*/  ULDC UR4, c[0x0][0x32c] ;  /* 0x0000cb0000047ab9 */ /* 0x000fe40000000800 */
[----:B------:R-:W-:-:S04]  /*0ce0*/  UIMAD UR4, UR7, UR4, URZ ;  /* 0x00000004070472a4 */ /* 0x000fc8000f8e023f */
[----:B------:R-:W-:-:S04]  /*0cf0*/  UISETP.LT.AND UP0, UPT, UR6, UR4, UPT ;  /* 0x000000040600728c */ /* 0x000fc8000bf01270 */
[----:B------:R-:W-:-:S04]  /*0d00*/  USEL UR6, UR6, UR4, !UP0 ;  /* 0x0000000406067287 */ /* 0x000fc8000c000000 */
.L_x_240:
[----:B------:R-:W-:Y:S01]  /*0d10*/  USHF.R.S32.HI UR4, URZ, 0x1f, UR6 ;  /* 0x0000001f3f047899 */ /* 0x000fe20008011406 */
[----:B------:R-:W-:Y:S01]  /*0d20*/  PLOP3.LUT P2, PT, PT, PT, PT, 0x80, 0x0 ;  /* 0x000000000000781c */ /* 0x000fe20003f4f070 */
[----:B------:R-:W-:Y:S01]  /*0d30*/  IMAD.MOV.U32 R3, RZ, RZ, RZ ;  /* 0x000000ffff037224 */ /* 0x000fe200078e00ff */
[----:B------:R-:W-:Y:S01]  /*0d40*/  CS2R R96, SRZ ;  /* 0x0000000000607805 */ /* 0x000fe2000001ff00 */
[----:B------:R-:W-:Y:S01]  /*0d50*/  ULEA.HI UR4, UR4, UR6, URZ, 0x6 ;  /* 0x0000000604047291 */ /* 0x000fe2000f8f303f */
[----:B------:R-:W-:Y:S01]  /*0d60*/  IMAD.MOV.U32 R98, RZ, RZ, RZ ;  /* 0x000000ffff627224 */ /* 0x000fe200078e00ff */
[----:B------:R-:W-:Y:S01]  /*0d70*/  CS2R R94, SRZ ;  /* 0x00000000005e7805 */ /* 0x000fe2000001ff00 */
[----:B------:R-:W-:Y:S01]  /*0d80*/  CS2R R92, SRZ ;  /* 0x00000000005c7805 */ /* 0x000fe2000001ff00 */
[----:B------:R-:W-:Y:S01]  /*0d90*/  USHF.R.S32.HI UR7, URZ, 0x6, UR4 ;  /* 0x000000063f077899 */ /* 0x000fe20008011404 */
[----:B------:R-:W-:Y:S01]  /*0da0*/  CS2R R90, SRZ ;  /* 0x00000000005a7805 */ /* 0x000fe2000001ff00 */
[----:B------:R-:W-:Y:S01]  /*0db0*/  CS2R R88, SRZ ;  /* 0x0000000000587805 */ /* 0x000fe2000001ff00 */
[----:B------:R-:W-:Y:S01]  /*0dc0*/  CS2R R86, SRZ ;  /* 0x0000000000567805 */ /* 0x000fe2000001ff00 */
[----:B------:R-:W-:Y:S01]  /*0dd0*/  UISETP.LT.AND UP0, UPT, URZ, UR7, UPT ;  /* 0x000000073f00728c */ /* 0x000fe2000bf01270 */
[----:B------:R-:W-:Y:S01]  /*0de0*/  CS2R R84, SRZ ;  /* 0x0000000000547805 */ /* 0x000fe2000001ff00 */
[----:B------:R-:W-:Y:S01]  /*0df0*/  CS2R R82, SRZ ;  /* 0x0000000000527805 */ /* 0x000fe2000001ff00 */
[----:B------:R-:W-:Y:S01]  /*0e00*/  CS2R R80, SRZ ;  /* 0x0000000000507805 */ /* 0x000fe2000001ff00 */
[----:B------:R-:W-:Y:S01]  /*0e10*/  USEL UR7, URZ, UR7, !UP0 ;  /* 0x000000073f077287 */ /* 0x000fe2000c000000 */
[----:B------:R-:W-:Y:S01]  /*0e20*/  MOV R79, RZ ;  /* 0x000000ff004f7202 */ /* 0x000fe20000000f00 */
[----:B------:R-:W-:Y:S01]  /*0e30*/  IMAD.MOV.U32 R4, RZ, RZ, RZ ;  /* 0x000000ffff047224 */ /* 0x000fe200078e00ff */
        /* <DEDUP_REMOVED lines=49> */
[----:B------:R-:W-:Y:S01]  /*1150*/  SHF.R.S32.HI R81, RZ, 0x1f, R78 ;  /* 0x0000001fff517819 */ /* 0x000fe2000001144e */
[----:B------:R-:W-:Y:S02]  /*1160*/  USHF.R.S32.HI UR6, URZ, 0x1f, UR9 ;  /* 0x0000001f3f067899 */ /* 0x000fe40008011409 */
[----:B------:R-:W-:Y:S01]  /*1170*/  ULDC.64 UR4, c[0x0][0x178] ;  /* 0x00005e0000047ab9 */ /* 0x000fe20000000a00 */
[----:B------:R1:W2:Y:S01]  /*1180*/  @P2 LDG.E R3, [R2.64] ;  /* 0x0000001402032981 */ /* 0x0002a2000c1e1900 */
[-C--:B------:R-:W-:Y:S01]  /*1190*/  LEA.HI R40, R81, R78.reuse, RZ, 0x3 ;  /* 0x0000004e51287211 */ /* 0x080fe200078f18ff */
[----:B------:R-:W-:Y:S01]  /*11a0*/  UIMAD UR6, UR6, UR4, URZ ;  /* 0x00000004060672a4 */ /* 0x000fe2000f8e023f */
[----:B------:R-:W-:Y:S01]  /*11b0*/  PLOP3.LUT P1, PT, PT, PT, UP2, 0x80, 0x0 ;  /* 0x000000000000781c */ /* 0x000fe20003f2f028 */
[----:B------:R-:W-:Y:S01]  /*11c0*/  UIMAD.WIDE.U32 UR14, UR9, UR4, URZ ;  /* 0x00000004090e72a5 */ /* 0x000fe2000f8e003f */
[----:B------:R-:W-:Y:S01]  /*11d0*/  LOP3.LUT R5, R40, 0xfffffff8, RZ, 0xc0, !PT ;  /* 0xfffffff828057812 */ /* 0x000fe200078ec0ff */
[----:B------:R-:W-:Y:S01]  /*11e0*/  UIMAD UR6, UR9, UR5, UR6 ;  /* 0x00000005090672a4 */ /* 0x000fe2000f8e0206 */
[----:B------:R-:W-:Y:S01]  /*11f0*/  SHF.R.S32.HI R40, RZ, 0x3, R40 ;  /* 0x00000003ff287819 */ /* 0x000fe20000011428 */
[----:B------:R-:W-:Y:S01]  /*1200*/  USHF.R.S32.HI UR9, URZ, 0x1f, UR13 ;  /* 0x0000001f3f097899 */ /* 0x000fe2000801140d */
[----:B------:R-:W-:Y:S01]  /*1210*/  PLOP3.LUT P0, PT, PT, PT, UP2, 0x80, 0x0 ;  /* 0x000000000000781c */ /* 0x000fe20003f0f028 */
[----:B------:R-:W-:Y:S01]  /*1220*/  IMAD.IADD R0, R78, 0x1, -R5 ;  /* 0x000000014e007824 */ /* 0x000fe200078e0a05 */
[----:B------:R-:W-:Y:S01]  /*1230*/  ULDC.64 UR4, c[0x0][0x1b8] ;  /* 0x00006e0000047ab9 */ /* 0x000fe20000000a00 */
[----:B------:R-:W-:Y:S01]  /*1240*/  IMAD.SHL.U32 R199, R40, 0x40, RZ ;  /* 0x0000004028c77824 */ /* 0x000fe200078e00ff */
[----:B------:R-:W-:Y:S01]  /*1250*/  UIADD3 UR15, UR15, UR6, URZ ;  /* 0x000000060f0f7290 */ /* 0x000fe2000fffe03f */
[C---:B------:R-:W-:Y:S01]  /*1260*/  IMAD R202, R0.reuse, 0x20, R40 ;  /* 0x0000002000ca7824 */ /* 0x040fe200078e0228 */
[----:B------:R-:W-:Y:S01]  /*1270*/  UIMAD UR6, UR18, UR4, URZ ;  /* 0x00000004120672a4 */ /* 0x000fe2000f8e023f */
[----:B------:R-:W-:Y:S01]  /*1280*/  IMAD.SHL.U32 R210, R0, 0x8, RZ ;  /* 0x0000000800d27824 */ /* 0x000fe200078e00ff */
[----:B------:R-:W-:Y:S01]  /*1290*/  USEL UR9, UR9, URZ, !UP3 ;  /* 0x0000003f09097287 */ /* 0x000fe2000d800000 */
[----:B------:R-:W-:Y:S01]  /*12a0*/  LOP3.LUT R199, R199, 0x1c0, RZ, 0xc0, !PT ;  /* 0x000001c0c7c77812 */ /* 0x000fe200078ec0ff */
[----:B------:R-:W-:Y:S01]  /*12b0*/  UIMAD UR6, UR10, UR5, UR6 ;  /* 0x000000050a0672a4 */ /* 0x000fe2000f8e0206 */
[----:B------:R-:W-:Y:S01]  /*12c0*/  LEA.HI R12, R81, R78, RZ, 0x6 ;  /* 0x0000004e510c7211 */ /* 0x000fe200078f30ff */
[----:B------:R-:W-:Y:S01]  /*12d0*/  UIMAD.WIDE.U32 UR16, UR10, UR4, UR14 ;  /* 0x000000040a1072a5 */ /* 0x000fe2000f8e000e */
[----:B------:R-:W-:Y:S01]  /*12e0*/  ISETP.GE.AND P4, PT, R210, c[0x0][0x198], PT ;  /* 0x00006600d2007a0c */ /* 0x000fe20003f86270 */
[----:B------:R-:W-:Y:S01]  /*12f0*/  USEL UR14, UR13, URZ, !UP3 ;  /* 0x0000003f0d0e7287 */ /* 0x000fe2000d800000 */
[----:B------:R-:W-:Y:S01]  /*1300*/  BSSY B0, `(.L_x_244) ;  /* 0x0000048000007945 */ /* 0x000fe20003800000 */
[----:B-1----:R-:W-:Y:S01]  /*1310*/  IADD3 R2, R202, UR26, RZ ;  /* 0x0000001aca027c10 */ /* 0x002fe2000fffe0ff */
[----:B------:R-:W-:Y:S01]  /*1320*/  ULDC.64 UR4, c[0x0][0x1c0] ;  /* 0x0000700000047ab9 */ /* 0x000fe20000000a00 */
[----:B------:R-:W-:Y:S01]  /*1330*/  IMAD.SHL.U32 R12, R12, 0x8, RZ ;  /* 0x000000080c0c7824 */ /* 0x000fe200078e00ff */
[----:B------:R-:W-:-:S02]  /*1340*/  UIMAD UR9, UR9, UR4, URZ ;  /* 0x00000004090972a4 */ /* 0x000fc4000f8e023f */
[----:B------:R-:W-:Y:S01]  /*1350*/  @P1 IMAD.HI.U32 R4, R2, c[0x0][0x2c8], RZ ;  /* 0x0000b20002041a27 */ /* 0x000fe200078e00ff */
[----:B------:R-:W-:Y:S02]  /*1360*/  UIADD3 UR17, UR17, UR6, URZ ;  /* 0x0000000611117290 */ /* 0x000fe4000fffe03f */
[----:B------:R-:W-:Y:S01]  /*1370*/  UIMAD UR5, UR14, UR5, UR9 ;  /* 0x000000050e0572a4 */ /* 0x000fe2000f8e0209 */
[----:B------:R-:W-:Y:S01]  /*1380*/  IMAD.MOV.U32 R7, RZ, RZ, R2 ;  /* 0x000000ffff077224 */ /* 0x000fe200078e0002 */
[----:B------:R-:W-:Y:S01]  /*1390*/  @P0 SHF.R.U32.HI R7, RZ, c[0x0][0x2cc], R4 ;  /* 0x0000b300ff070a19 */ /* 0x000fe20000011604 */
[----:B------:R-:W-:-:S03]  /*13a0*/  UIMAD.WIDE.U32 UR14, UR14, UR4, UR16 ;  /* 0x000000040e0e72a5 */ /* 0x000fc6000f8e0010 */
[--C-:B------:R-:W-:Y:S01]  /*13b0*/  SHF.R.S32.HI R4, RZ, 0x1f, R7.reuse ;  /* 0x0000001fff047819 */ /* 0x100fe20000011407 */
[----:B------:R-:W-:Y:S01]  /*13c0*/  IMAD.MOV R5, RZ, RZ, -R7 ;  /* 0x000000ffff057224 */ /* 0x000fe200078e0a07 */
[----:B------:R-:W-:Y:S01]  /*13d0*/  UIADD3 UR5, UR15, UR5, URZ ;  /* 0x000000050f057290 */ /* 0x000fe2000fffe03f */
[----:B------:R-:W-:Y:S01]  /*13e0*/  IMAD.U32 R9, RZ, RZ, UR15 ;  /* 0x0000000fff097e24 */ /* 0x000fe2000f8e00ff */
[----:B------:R-:W-:Y:S01]  /*13f0*/  ULDC UR4, c[0x0][0x2c4] ;  /* 0x0000b10000047ab9 */ /* 0x000fe20000000800 */
[----:B------:R-:W-:Y:S01]  /*1400*/  IMAD R5, R5, c[0x0][0x2c4], R2 ;  /* 0x0000b10005057a24 */ /* 0x000fe200078e0202 */
[----:B------:R-:W-:Y:S01]  /*1410*/  UIMAD UR4, UR12, UR4, URZ ;  /* 0x000000040c0472a4 */ /* 0x000fe2000f8e023f */
[----:B------:R-:W-:Y:S02]  /*1420*/  IMAD.U32 R8, RZ, RZ, UR14 ;  /* 0x0000000eff087e24 */ /* 0x000fe4000f8e00ff */
[----:B------:R-:W-:Y:S01]  /*1430*/  IMAD.U32 R9, RZ, RZ, UR5 ;  /* 0x00000005ff097e24 */ /* 0x000fe2000f8e00ff */
[----:B------:R-:W-:Y:S01]  /*1440*/  SHF.R.S32.HI R2, RZ, 0x1f, R5 ;  /* 0x0000001fff027819 */ /* 0x000fe20000011405 */
[----:B------:R-:W-:-:S02]  /*1450*/  IMAD R4, R4, c[0x0][0x1b0], RZ ;  /* 0x00006c0004047a24 */ /* 0x000fc400078e02ff */
[----:B------:R-:W-:-:S04]  /*1460*/  IMAD.WIDE.U32 R8, R7, c[0x0][0x1b0], R8 ;  /* 0x00006c0007087a25 */ /* 0x000fc800078e0008 */
[----:B------:R-:W-:Y:S01]  /*1470*/  IMAD R4, R7, c[0x0][0x1b4], R4 ;  /* 0x00006d0007047a24 */ /* 0x000fe200078e0204 */
[----:B------:R-:W-:Y:S01]  /*1480*/  LEA.HI R7, R81, R78, RZ, 0x4 ;  /* 0x0000004e51077211 */ /* 0x000fe200078f20ff */
[----:B------:R-:W-:Y:S02]  /*1490*/  IMAD R2, R2, c[0x0][0x1a8], RZ ;  /* 0x00006a0002027a24 */ /* 0x000fe400078e02ff */
[----:B------:R-:W-:Y:S02]  /*14a0*/  IMAD.IADD R9, R9, 0x1, R4 ;  /* 0x0000000109097824 */ /* 0x000fe400078e0204 */
[C---:B------:R-:W-:Y:S02]  /*14b0*/  IMAD R11, R5.reuse, c[0x0][0x1ac], R2 ;  /* 0x00006b00050b7a24 */ /* 0x040fe400078e0202 */
[----:B------:R-:W-:Y:S01]  /*14c0*/  IMAD.WIDE.U32 R4, R5, c[0x0][0x1a8], R8 ;  /* 0x00006a0005047a25 */ /* 0x000fe200078e0008 */
[----:B------:R-:W-:Y:S02]  /*14d0*/  LOP3.LUT R9, R7, 0xfffffff0, RZ, 0xc0, !PT ;  /* 0xfffffff007097812 */ /* 0x000fe400078ec0ff */
[----:B------:R-:W-:Y:S01]  /*14e0*/  IADD3 R8, R40, UR26, RZ ;  /* 0x0000001a28087c10 */ /* 0x000fe2000fffe0ff */
[----:B------:R-:W-:Y:S01]  /*14f0*/  IMAD.IADD R10, R5, 0x1, R11 ;  /* 0x00000001050a7824 */ /* 0x000fe200078e020b */
[----:B------:R-:W-:Y:S01]  /*1500*/  LEA R14, P0, R4, c[0x0][0x160], 0x1 ;  /* 0x00005800040e7a11 */ /* 0x000fe200078008ff */
[----:B------:R-:W-:Y:S01]  /*1510*/  IMAD.IADD R2, R78, 0x1, -R9 ;  /* 0x000000014e027824 */ /* 0x000fe200078e0a09 */
[----:B------:R-:W-:-:S02]  /*1520*/  ISETP.GE.AND P5, PT, R8, UR4, PT ;  /* 0x0000000408007c0c */ /* 0x000fc4000bfa6270 */
[----:B------:R-:W-:Y:S01]  /*1530*/  LEA.HI.X R10, R4, c[0x0][0x164], R10, 0x1, P0 ;  /* 0x00005900040a7a11 */ /* 0x000fe200000f0c0a */
[----:B------:R1:W3:Y:S01]  /*1540*/  SHFL.IDX PT, R16, R14, RZ, 0x181f ;  /* 0x00181fff0e107589 */ /* 0x0002e200000e0000 */
[----:B------:R-:W-:Y:S02]  /*1550*/  SHF.R.S32.HI R5, RZ, 0x1f, R2 ;  /* 0x0000001fff057819 */ /* 0x000fe40000011402 */
[----:B------:R-:W-:Y:S01]  /*1560*/  SHF.R.U32.HI R4, RZ, 0x3, R199 ;  /* 0x00000003ff047819 */ /* 0x000fe200000116c7 */
[----:B------:R1:W4:Y:S01]  /*1570*/  SHFL.IDX PT, R17, R10, RZ, 0x181f ;  /* 0x00181fff0a117589 */ /* 0x00032200000e0000 */
[----:B------:R-:W-:Y:S02]  /*1580*/  LEA.HI R6, R5, R2, RZ, 0x3 ;  /* 0x0000000205067211 */ /* 0x000fe400078f18ff */
[----:B------:R-:W-:Y:S02]  /*1590*/  LOP3.LUT R199, R199, 0x38, R210, 0xf8, !PT ;  /* 0x00000038c7c77812 */ /* 0x000fe400078ef8d2 */
[----:B------:R-:W-:-:S02]  /*15a0*/  LOP3.LUT R9, R6, 0xfffffff8, RZ, 0xc0, !PT ;  /* 0xfffffff806097812 */ /* 0x000fc400078ec0ff */
[----:B------:R-:W-:Y:S02]  /*15b0*/  LOP3.LUT R199, R199, R4, RZ, 0x3c, !PT ;  /* 0x00000004c7c77212 */ /* 0x000fe400078e3cff */
[----:B------:R-:W-:Y:S01]  /*15c0*/  IADD3 R5, R210, 0x40, RZ ;  /* 0x00000040d2057810 */ /* 0x000fe20007ffe0ff */
[----:B------:R-:W-:Y:S01]  /*15d0*/  IMAD.IADD R9, R2, 0x1, -R9 ;  /* 0x0000000102097824 */ /* 0x000fe200078e0a09 */
[----:B------:R-:W-:Y:S01]  /*15e0*/  IADD3 R4, R210, 0x80, RZ ;  /* 0x00000080d2047810 */ /* 0x000fe20007ffe0ff */
[----:B------:R-:W-:Y:S01]  /*15f0*/  IMAD.MOV.U32 R2, RZ, RZ, 0x10 ;  /* 0x00000010ff027424 */ /* 0x000fe200078e00ff */
[----:B------:R-:W-:Y:S02]  /*1600*/  ISETP.GE.AND P3, PT, R5, c[0x0][0x198], PT ;  /* 0x0000660005007a0c */ /* 0x000fe40003f66270 */
[----:B------:R-:W-:Y:S02]  /*1610*/  ISETP.GE.AND P0, PT, R4, c[0x0][0x198], PT ;  /* 0x0000660004007a0c */ /* 0x000fe40003f06270 */
[----:B------:R-:W-:Y:S01]  /*1620*/  LOP3.LUT R199, R199, 0xfffffe00, R12, 0xf8, !PT ;  /* 0xfffffe00c7c77812 */ /* 0x000fe200078ef80c */
[----:B--2---:R2:W5:Y:S01]  /*1630*/  @P2 R2UR UR9, R3 ;  /* 0x00000000030923c2 */ /* 0x00456200000e0000 */
[----:B------:R-:W-:Y:S01]  /*1640*/  R2P PR, R9, 0x6 ;  /* 0x0000000609007804 */ /* 0x000fe20000000000 */
[----:B-----5:R-:W-:-:S04]  /*1650*/  @!UP0 UMOV UR9, UR13 ;  /* 0x0000000d00098c82 */ /* 0x020fc80008000000 */
[----:B------:R-:W-:Y:S01]  /*1660*/  SEL R2, R2, 0xfffffff0, !P1 ;  /* 0xfffffff002027807 */ /* 0x000fe20004800000 */
[----:B--2---:R-:W-:-:S05]  /*1670*/  IMAD.MOV.U32 R3, RZ, RZ, 0x20 ;  /* 0x00000020ff037424 */ /* 0x004fca00078e00ff */
[----:B------:R-:W-:Y:S01]  /*1680*/  SEL R3, R3, 0xffffffe0, !P2 ;  /* 0xffffffe003037807 */ /* 0x000fe20005000000 */
[----:B------:R-:W-:Y:S05]  /*1690*/  @P5 BRA `(.L_x_245) ;  /* 0x000000e000005947 */ /* 0x000fea0003800000 */
[----:B-1-34-:R-:W-:Y:S01]  /*16a0*/  SHF.R.S32.HI R12, RZ, 0x1f, R5 ;  /* 0x0000001fff0c7819 */ /* 0x01afe20000011405 */
[----:B------:R-:W-:Y:S01]  /*16b0*/  IMAD.SHL.U32 R13, R199, 0x2, RZ ;  /* 0x00000002c70d7824 */ /* 0x000fe200078e00ff */
[----:B------:R-:W-:Y:S01]  /*16c0*/  SHF.R.S32.HI R11, RZ, 0x1f, R4 ;  /* 0x0000001fff0b7819 */ /* 0x000fe20000011404 */
[----:B------:R-:W-:Y:S01]  /*16d0*/  IMAD.WIDE R18, R210, 0x2, R16 ;  /* 0x00000002d2127825 */ /* 0x000fe200078e0210 */
[----:B------:R-:W-:Y:S02]  /*16e0*/  LEA.HI R12, R12, R5, RZ, 0x3 ;  /* 0x000000050c0c7211 */ /* 0x000fe400078f18ff */
[----:B------:R-:W-:Y:S02]  /*16f0*/  LEA.HI R11, R11, R4, RZ, 0x3 ;  /* 0x000000040b0b7211 */ /* 0x000fe400078f18ff */
[----:B------:R-:W-:Y:S01]  /*1700*/  LOP3.LUT R12, R12, 0xfffffff8, RZ, 0xc0, !PT ;  /* 0xfffffff80c0c7812 */ /* 0x000fe200078ec0ff */
[----:B------:R-:W-:Y:S01]  /*1710*/  @!PT LDS RZ, [RZ] ;  /* 0x00000000fffff984 */ /* 0x000fe20000000800 */
[----:B------:R1:W-:Y:S01]  /*1720*/  LDGSTS.E.BYPASS.LTC128B.128 [R13+0xc100], [R18.64], !P4 ;  /* 0x0c100000120d7fae */ /* 0x0003e2000e101d54 */
[----:B------:R-:W-:-:S03]  /*1730*/  LOP3.LUT R11, R11, 0xfffffff8, RZ, 0xc0, !PT ;  /* 0xfffffff80b0b7812 */ /* 0x000fc600078ec0ff */
[----:B------:R-:W-:-:S04]  /*1740*/  IMAD.WIDE R20, R12, 0x2, R16 ;  /* 0x000000020c147825 */ /* 0x000fc800078e0210 */
[----:B------:R-:W-:Y:S01]  /*1750*/  IMAD.WIDE R16, R11, 0x2, R16 ;  /* 0x000000020b107825 */ /* 0x000fe200078e0210 */
[----:B------:R1:W-:Y:S04]  /*1760*/  LDGSTS.E.BYPASS.LTC128B.128 [R13+0x10100], [R20.64], !P3 ;  /* 0x10100000140d7fae */ /* 0x0003e8000d901d54 */
[----:B------:R1:W-:Y:S02]  /*1770*/  LDGSTS.E.BYPASS.LTC128B.128 [R13+0x14100], [R16.64], !P0 ;  /* 0x14100000100d7fae */ /* 0x0003e4000c101d54 */
.L_x_245:
[----:B-1-34-:R-:W-:Y:S05]  /*1780*/  BSYNC B0 ;  /* 0x0000000000007941 */ /* 0x01afea0003800000 */
.L_x_244:
[----:B------:R-:W-:Y:S01]  /*1790*/  IADD3 R11, R8, 0x20, RZ ;  /* 0x00000020080b7810 */ /* 0x000fe20007ffe0ff */
[----:B------:R1:W2:Y:S01]  /*17a0*/  SHFL.IDX PT, R17, R10, 0x1, 0x181f ;  /* 0x00381f000a117f89 */ /* 0x0002a200000e0000 */
[----:B------:R-:W-:Y:S02]  /*17b0*/  BSSY B0, `(.L_x_246) ;  /* 0x0000012000007945 */ /* 0x000fe40003800000 */
[----:B------:R-:W-:Y:S01]  /*17c0*/  ISETP.GE.AND P1, PT, R11, UR4, PT ;  /* 0x000000040b007c0c */ /* 0x000fe2000bf26270 */
[----:B------:R1:W3:-:S12]  /*17d0*/  SHFL.IDX PT, R16, R14, 0x1, 0x181f ;  /* 0x00381f000e107f89 */ /* 0x0002d800000e0000 */
[----:B------:R-:W-:Y:S05]  /*17e0*/  @P1 BRA `(.L_x_247) ;  /* 0x000000e000001947 */ /* 0x000fea0003800000 */
[----:B------:R-:W-:Y:S01]  /*17f0*/  SHF.R.S32.HI R12, RZ, 0x1f, R5 ;  /* 0x0000001fff0c7819 */ /* 0x000fe20000011405 */
[----:B------:R-:W-:Y:S01]  /*1800*/  IMAD.SHL.U32 R13, R199, 0x2, RZ ;  /* 0x00000002c70d7824 */ /* 0x000fe200078e00ff */
[----:B------:R-:W-:Y:S01]  /*1810*/  SHF.R.S32.HI R11, RZ, 0x1f, R4 ;  /* 0x0000001fff0b7819 */ /* 0x000fe20000011404 */
[----:B--23--:R-:W-:Y:S01]  /*1820*/  IMAD.WIDE R18, R210, 0x2, R16 ;  /* 0x00000002d2127825 */ /* 0x00cfe200078e0210 */
        /* <DEDUP_REMOVED lines=10> */
.L_x_247:
[----:B------:R-:W-:Y:S05]  /*18d0*/  BSYNC B0 ;  /* 0x0000000000007941 */ /* 0x000fea0003800000 */
.L_x_246:
[----:B------:R-:W-:Y:S01]  /*18e0*/  IADD3 R11, R8, 0x40, RZ ;  /* 0x00000040080b7810 */ /* 0x000fe20007ffe0ff */
[----:B--2---:R2:W4:Y:S01]  /*18f0*/  SHFL.IDX PT, R17, R10, 0x2, 0x181f ;  /* 0x00581f000a117f89 */ /* 0x00452200000e0000 */
[----:B------:R-:W-:Y:S02]  /*1900*/  BSSY B0, `(.L_x_248) ;  /* 0x0000012000007945 */ /* 0x000fe40003800000 */
[----:B------:R-:W-:Y:S01]  /*1910*/  ISETP.GE.AND P1, PT, R11, UR4, PT ;  /* 0x000000040b007c0c */ /* 0x000fe2000bf26270 */
[----:B---3--:R2:W3:-:S12]  /*1920*/  SHFL.IDX PT, R16, R14, 0x2, 0x181f ;  /* 0x00581f000e107f89 */ /* 0x0084d800000e0000 */
[----:B------:R-:W-:Y:S05]  /*1930*/  @P1 BRA `(.L_x_249) ;  /* 0x000000e000001947 */ /* 0x000fea0003800000 */
[----:B------:R-:W-:Y:S01]  /*1940*/  SHF.R.S32.HI R12, RZ, 0x1f, R5 ;  /* 0x0000001fff0c7819 */ /* 0x000fe20000011405 */
[----:B------:R-:W-:Y:S01]  /*1950*/  IMAD.SHL.U32 R13, R199, 0x2, RZ ;  /* 0x00000002c70d7824 */ /* 0x000fe200078e00ff */
[----:B------:R-:W-:Y:S01]  /*1960*/  SHF.R.S32.HI R11, RZ, 0x1f, R4 ;  /* 0x0000001fff0b7819 */ /* 0x000fe20000011404 */
[----:B---34-:R-:W-:Y:S01]  /*1970*/  IMAD.WIDE R18, R210, 0x2, R16 ;  /* 0x00000002d2127825 */ /* 0x018fe200078e0210 */
        /* <DEDUP_REMOVED lines=10> */
.L_x_249:
[----:B------:R-:W-:Y:S05]  /*1a20*/  BSYNC B0 ;  /* 0x0000000000007941 */ /* 0x000fea0003800000 */
.L_x_248:
[----:B------:R-:W-:Y:S01]  /*1a30*/  UIADD3 UR28, UR22, -0x1, URZ ;  /* 0xffffffff161c7890 */ /* 0x000fe2000fffe03f */
[----:B------:R-:W-:Y:S01]  /*1a40*/  IMAD.MOV.U32 R11, RZ, RZ, c[0x0][0x2b8] ;  /* 0x0000ae00ff0b7624 */ /* 0x000fe200078e00ff */
[----:B---3--:R-:W-:Y:S01]  /*1a50*/  SHFL.IDX PT, R18, R14, 0x3, 0x181f ;  /* 0x00781f000e127f89 */ /* 0x008fe200000e0000 */
[----:B------:R-:W-:Y:S01]  /*1a60*/  SHF.R.S32.HI R12, RZ, 0x1f, R5 ;  /* 0x0000001fff0c7819 */ /* 0x000fe20000011405 */
[----:B------:R-:W-:Y:S01]  /*1a70*/  USHF.L.U32 UR19, UR28, 0x6, URZ ;  /* 0x000000061c137899 */ /* 0x000fe2000800063f */
[----:B------:R-:W-:Y:S01]  /*1a80*/  IMAD.SHL.U32 R199, R199, 0x2, RZ ;  /* 0x00000002c7c77824 */ /* 0x000fe200078e00ff */
[----:B------:R-:W-:Y:S01]  /*1a90*/  ISETP.NE.AND P2, PT, R11, 0x1, PT ;  /* 0x000000010b00780c */ /* 0x000fe20003f45270 */
[----:B------:R-:W3:Y:S01]  /*1aa0*/  SHFL.IDX PT, R19, R10, 0x3, 0x181f ;  /* 0x00781f000a137f89 */ /* 0x000ee200000e0000 */
[----:B------:R-:W-:Y:S01]  /*1ab0*/  IADD3 R11, R8, 0x60, RZ ;  /* 0x00000060080b7810 */ /* 0x000fe20007ffe0ff */
[----:B------:R-:W-:Y:S01]  /*1ac0*/  USHF.R.S32.HI UR6, URZ, 0x1f, UR9 ;  /* 0x0000001f3f067899 */ /* 0x000fe20008011409 */
[----:B------:R-:W-:Y:S01]  /*1ad0*/  IADD3 R8, R202, UR19, RZ ;  /* 0x00000013ca087c10 */ /* 0x000fe2000fffe0ff */
[----:B------:R-:W-:Y:S01]  /*1ae0*/  IMAD.MOV.U32 R200, RZ, RZ, RZ ;  /* 0x000000ffffc87224 */ /* 0x000fe200078e00ff */
[----:B------:R-:W-:Y:S01]  /*1af0*/  ISETP.GE.AND P5, PT, R11, UR4, PT ;  /* 0x000000040b007c0c */ /* 0x000fe2000bfa6270 */
[----:B------:R-:W-:Y:S01]  /*1b00*/  ULDC.64 UR4, c[0x0][0x2b0] ;  /* 0x0000ac0000047ab9 */ /* 0x000fe20000000a00 */
[C---:B------:R-:W-:Y:S01]  /*1b10*/  IADD3 R201, R8.reuse, UR11, RZ ;  /* 0x0000000b08c97c10 */ /* 0x040fe2000fffe0ff */
[----:B------:R-:W-:Y:S01]  /*1b20*/  UIMAD UR6, UR6, UR4, URZ ;  /* 0x00000004060672a4 */ /* 0x000fe2000f8e023f */
[----:B------:R-:W-:Y:S01]  /*1b30*/  ISETP.GE.AND P6, PT, R8, UR8, PT ;  /* 0x0000000808007c0c */ /* 0x000fe2000bfc6270 */
[----:B------:R-:W-:Y:S01]  /*1b40*/  UIMAD.WIDE.U32 UR14, UR9, UR4, URZ ;  /* 0x00000004090e72a5 */ /* 0x000fe2000f8e003f */
[----:B------:R-:W-:Y:S01]  /*1b50*/  LEA.HI R209, R12, R5, RZ, 0x3 ;  /* 0x000000050cd17211 */ /* 0x000fe200078f18ff */
[----:B------:R-:W-:Y:S01]  /*1b60*/  @P2 IMAD.HI.U32 R11, R201, c[0x0][0x2bc], RZ ;  /* 0x0000af00c90b2a27 */ /* 0x000fe200078e00ff */
[----:B------:R-:W-:Y:S01]  /*1b70*/  ISETP.GT.OR P6, PT, R202, 0x3f, P6 ;  /* 0x0000003fca00780c */ /* 0x000fe200037c4670 */
[----:B------:R-:W-:Y:S01]  /*1b80*/  UIMAD UR6, UR9, UR5, UR6 ;  /* 0x00000005090672a4 */ /* 0x000fe2000f8e0206 */
[----:B------:R-:W-:Y:S01]  /*1b90*/  LOP3.LUT R209, R209, 0xfffffff8, RZ, 0xc0, !PT ;  /* 0xfffffff8d1d17812 */ /* 0x000fe200078ec0ff */
[----:B------:R-:W-:Y:S01]  /*1ba0*/  IMAD.MOV.U32 R8, RZ, RZ, R201 ;  /* 0x000000ffff087224 */ /* 0x000fe200078e00c9 */
[----:B------:R-:W-:Y:S01]  /*1bb0*/  @P2 SHF.R.U32.HI R8, RZ, c[0x0][0x2c0], R11 ;  /* 0x0000b000ff082a19 */ /* 0x000fe2000001160b */
[----:B------:R-:W-:Y:S01]  /*1bc0*/  UIADD3 UR6, UR15, UR6, URZ ;  /* 0x000000060f067290 */ /* 0x000fe2000fffe03f */
[----:B------:R-:W-:Y:S01]  /*1bd0*/  SHF.R.S32.HI R11, RZ, 0x1f, R4 ;  /* 0x0000001fff0b7819 */ /* 0x000fe20000011404 */
[----:B------:R-:W-:-:S03]  /*1be0*/  ULDC.64 UR4, c[0x0][0x1e8] ;  /* 0x00007a0000047ab9 */ /* 0x000fc60000000a00 */
[----:B------:R-:W-:Y:S01]  /*1bf0*/  LEA.HI R208, R11, R4, RZ, 0x3 ;  /* 0x000000040bd07211 */ /* 0x000fe200078f18ff */
[--C-:B-123--:R-:W-:Y:S02]  /*1c00*/  @!P5 IMAD.WIDE R14, R210, 0x2, R18.reuse ;  /* 0x00000002d20ed825 */ /* 0x10efe400078e0212 */
[----:B------:R-:W-:Y:S02]  /*1c10*/  @!P6 IADD3 R12, P1, R8, UR14, RZ ;  /* 0x0000000e080cec10 */ /* 0x000fe4000ff3e0ff */
[----:B------:R-:W-:Y:S01]  /*1c20*/  LOP3.LUT R208, R208, 0xfffffff8, RZ, 0xc0, !PT ;  /* 0xfffffff8d0d07812 */ /* 0x000fe200078ec0ff */
[--C-:B----4-:R-:W-:Y:S01]  /*1c30*/  @!P5 IMAD.WIDE R16, R209, 0x2, R18.reuse ;  /* 0x00000002d110d825 */ /* 0x110fe200078e0212 */
[----:B------:R-:W-:Y:S01]  /*1c40*/  @!PT LDS RZ, [RZ] ;  /* 0x00000000fffff984 */ /* 0x000fe20000000800 */
[----:B------:R1:W-:Y:S01]  /*1c50*/  @!P5 LDGSTS.E.BYPASS.LTC128B.128 [R199+0xf100], [R14.64], !P4 ;  /* 0x0f1000000ec7dfae */ /* 0x0003e2000e101d54 */
[----:B------:R-:W-:Y:S02]  /*1c60*/  @!P6 LEA.HI.X.SX32 R11, R8, UR6, 0x1, P1 ;  /* 0x00000006080bec11 */ /* 0x000fe400088f0eff */
[----:B------:R-:W-:Y:S01]  /*1c70*/  @!P5 IMAD.WIDE R18, R208, 0x2, R18 ;  /* 0x00000002d012d825 */ /* 0x000fe200078e0212 */
[----:B------:R2:W-:Y:S01]  /*1c80*/  @!P5 LDGSTS.E.BYPASS.LTC128B.128 [R199+0x13100], [R16.64], !P3 ;  /* 0x1310000010c7dfae */ /* 0x0005e2000d901d54 */
[----:B------:R-:W-:-:S03]  /*1c90*/  @!P6 LEA R10, P1, R12, c[0x0][0x2a0], 0x2 ;  /* 0x0000a8000c0aea11 */ /* 0x000fc600078210ff */
[----:B------:R3:W-:Y:S01]  /*1ca0*/  @!P5 LDGSTS.E.BYPASS.LTC128B.128 [R199+0x17100], [R18.64], !P0 ;  /* 0x1710000012c7dfae */ /* 0x0007e2000c101d54 */
[----:B------:R-:W-:-:S03]  /*1cb0*/  @!P6 LEA.HI.X R11, R12, c[0x0][0x2a4], R11, 0x2, P1 ;  /* 0x0000a9000c0bea11 */ /* 0x000fc600008f140b */
[----:B------:R-:W0:Y:S04]  /*1cc0*/  LDGDEPBAR ;  /* 0x00000000000079af */ /* 0x000e280000000000 */
[----:B------:R-:W-:Y:S06]  /*1cd0*/  BAR.SYNC.DEFER_BLOCKING 0x0 ;  /* 0x0000000000007b1d */ /* 0x000fec0000010000 */
[----:B------:R4:W5:Y:S01]  /*1ce0*/  @!P6 LDG.E R200, [R10.64] ;  /* 0x000000140ac8e981 */ /* 0x000962000c1e1900 */
[----:B------:R-:W-:Y:S01]  /*1cf0*/  IMAD.MOV R8, RZ, RZ, -R8 ;  /* 0x000000ffff087224 */ /* 0x000fe200078e0a08 */
[----:B------:R-:W-:Y:S01]  /*1d00*/  UIMAD UR9, UR18, UR4, URZ ;  /* 0x00000004120972a4 */ /* 0x000fe2000f8e023f */
[----:B-1----:R-:W-:Y:S01]  /*1d10*/  IMAD.SHL.U32 R15, R0, 0x40, RZ ;  /* 0x00000040000f7824 */ /* 0x002fe200078e00ff */
[----:B------:R-:W-:Y:S01]  /*1d20*/  UIMAD.WIDE.U32 UR16, UR10, UR4, URZ ;  /* 0x000000040a1072a5 */ /* 0x000fe2000f8e003f */
[----:B------:R-:W-:Y:S01]  /*1d30*/  IMAD R201, R8, c[0x0][0x2b8], R201 ;  /* 0x0000ae0008c97a24 */ /* 0x000fe200078e02c9 */
[----:B------:R-:W-:Y:S01]  /*1d40*/  UIMAD UR9, UR10, UR5, UR9 ;  /* 0x000000050a0972a4 */ /* 0x000fe2000f8e0209 */
[----:B------:R-:W-:Y:S01]  /*1d50*/  IMAD.U32 R77, RZ, RZ, UR19 ;  /* 0x00000013ff4d7e24 */ /* 0x000fe2000f8e00ff */
[----:B------:R-:W-:Y:S01]  /*1d60*/  LOP3.LUT R15, R15, 0x1c0, RZ, 0xc0, !PT ;  /* 0x000001c00f0f7812 */ /* 0x000fe200078ec0ff */
[C---:B------:R-:W-:Y:S01]  /*1d70*/  IMAD.WIDE.U32 R12, R201.reuse, c[0x0][0x1e0], RZ ;  /* 0x00007800c90c7a25 */ /* 0x040fe200078e00ff */
[----:B------:R-:W-:Y:S01]  /*1d80*/  SHF.R.S32.HI R14, RZ, 0x1f, R201 ;  /* 0x0000001fff0e7819 */ /* 0x000fe200000114c9 */
[----:B------:R-:W-:Y:S01]  /*1d90*/  UIADD3 UR9, UR17, UR9, URZ ;  /* 0x0000000911097290 */ /* 0x000fe2000fffe03f */
[----:B------:R-:W-:Y:S01]  /*1da0*/  LOP3.LUT P3, RZ, R0, 0x2, RZ, 0xc0, !PT ;  /* 0x0000000200ff7812 */ /* 0x000fe2000786c0ff */
[C---:B---3--:R-:W-:Y:S01]  /*1db0*/  IMAD.WIDE.U32 R18, R201.reuse, c[0x0][0x208], RZ ;  /* 0x00008200c9127a25 */ /* 0x048fe200078e00ff */
[----:B------:R-:W-:Y:S01]  /*1dc0*/  ULDC.64 UR4, c[0x0][0x210] ;  /* 0x0000840000047ab9 */ /* 0x000fe20000000a00 */
[----:B------:R-:W-:Y:S01]  /*1dd0*/  ISETP.GE.AND P5, PT, R210, c[0x0][0x1d4], PT ;  /* 0x00007500d2007a0c */ /* 0x000fe20003fa6270 */
[----:B------:R-:W-:Y:S01]  /*1de0*/  UIMAD UR18, UR18, UR4, URZ ;  /* 0x00000004121272a4 */ /* 0x000fe2000f8e023f */
[C---:B------:R-:W-:Y:S01]  /*1df0*/  IMAD R8, R14.reuse, c[0x0][0x1e0], RZ ;  /* 0x000078000e087a24 */ /* 0x040fe200078e02ff */
[----:B------:R-:W-:Y:S01]  /*1e00*/  UIMAD.WIDE.U32 UR24, UR10, UR4, URZ ;  /* 0x000000040a1872a5 */ /* 0x000fe2000f8e003f */
[----:B------:R-:W-:Y:S01]  /*1e10*/  IMAD R14, R14, c[0x0][0x208], RZ ;  /* 0x000082000e0e7a24 */ /* 0x000fe200078e02ff */
[----:B------:R-:W-:Y:S01]  /*1e20*/  UIMAD UR18, UR10, UR5, UR18 ;  /* 0x000000050a1272a4 */ /* 0x000fe2000f8e0212 */
[----:B--2---:R-:W-:Y:S01]  /*1e30*/  IMAD R16, R201, c[0x0][0x1e4], R8 ;  /* 0x00007900c9107a24 */ /* 0x004fe200078e0208 */
[----:B------:R-:W-:Y:S01]  /*1e40*/  ISETP.GE.AND P4, PT, R5, c[0x0][0x1d4], PT ;  /* 0x0000750005007a0c */ /* 0x000fe20003f86270 */
[----:B------:R-:W-:Y:S01]  /*1e50*/  IMAD.SHL.U32 R79, R6, 0x40, RZ ;  /* 0x00000040064f7824 */ /* 0x000fe200078e00ff */
[----:B------:R-:W-:Y:S01]  /*1e60*/  UIADD3 UR18, UR25, UR18, URZ ;  /* 0x0000001219127290 */ /* 0x000fe2000fffe03f */
[----:B------:R-:W-:Y:S01]  /*1e70*/  IMAD.IADD R17, R13, 0x1, R16 ;  /* 0x000000010d117824 */ /* 0x000fe200078e0210 */
[----:B------:R-:W-:Y:S01]  /*1e80*/  LEA.HI R82, R81, R78, RZ, 0x5 ;  /* 0x0000004e51527211 */ /* 0x000fe200078f28ff */
[----:B------:R-:W-:Y:S01]  /*1e90*/  IMAD.MOV.U32 R16, RZ, RZ, R12 ;  /* 0x000000ffff107224 */ /* 0x000fe200078e000c */
[----:B------:R-:W-:Y:S01]  /*1ea0*/  SHF.R.S32.HI R12, RZ, 0x4, R7 ;  /* 0x00000004ff0c7819 */ /* 0x000fe20000011407 */
[C---:B----4-:R-:W-:Y:S01]  /*1eb0*/  IMAD.SHL.U32 R10, R40.reuse, 0x8, RZ ;  /* 0x00000008280a7824 */ /* 0x050fe200078e00ff */
[----:B------:R-:W-:Y:S01]  /*1ec0*/  IADD3 R40, -R40, UR8, -R77 ;  /* 0x0000000828287c10 */ /* 0x000fe2000fffe94d */
[----:B------:R-:W-:Y:S01]  /*1ed0*/  IMAD R13, R201, c[0x0][0x20c], R14 ;  /* 0x00008300c90d7a24 */ /* 0x000fe200078e020e */
[----:B------:R-:W-:Y:S01]  /*1ee0*/  LEA.HI R7, R7, R12, RZ, 0x1 ;  /* 0x0000000c07077211 */ /* 0x000fe200078f08ff */
[----:B------:R-:W-:Y:S01]  /*1ef0*/  UISETP.GT.AND UP0, UPT, UR28, UR7, UPT ;  /* 0x000000071c00728c */ /* 0x000fe2000bf04270 */
[----:B------:R-:W-:Y:S01]  /*1f00*/  LOP3.LUT R10, R15, 0x8, R10, 0xf8, !PT ;  /* 0x000000080f0a7812 */ /* 0x000fe200078ef80a */
[----:B------:R-:W-:Y:S01]  /*1f10*/  IMAD.IADD R13, R19, 0x1, R13 ;  /* 0x00000001130d7824 */ /* 0x000fe200078e020d */
[----:B------:R-:W-:-:S02]  /*1f20*/  LOP3.LUT R7, R7, 0xfffffffe, RZ, 0xc0, !PT ;  /* 0xfffffffe07077812 */ /* 0x000fc400078ec0ff */
[----:B------:R-:W-:Y:S02]  /*1f30*/  SHF.R.U32.HI R15, RZ, 0x3, R15 ;  /* 0x00000003ff0f7819 */ /* 0x000fe4000001160f */
[----:B------:R-:W-:Y:S01]  /*1f40*/  ISETP.GE.AND P1, PT, R40, 0x1, PT ;  /* 0x000000012800780c */ /* 0x000fe20003f26270 */
[----:B------:R-:W-:Y:S01]  /*1f50*/  IMAD.IADD R7, R12, 0x1, -R7 ;  /* 0x000000010c077824 */ /* 0x000fe200078e0a07 */
[----:B------:R-:W-:Y:S01]  /*1f60*/  LOP3.LUT R10, R10, R15, RZ, 0x3c, !PT ;  /* 0x0000000f0a0a7212 */ /* 0x000fe200078e3cff */
[----:B------:R-:W-:Y:S01]  /*1f70*/  IMAD.MOV.U32 R12, RZ, RZ, R18 ;  /* 0x000000ffff0c7224 */ /* 0x000fe200078e0012 */
[----:B------:R-:W-:Y:S01]  /*1f80*/  LOP3.LUT R79, R79, 0xfffffe00, RZ, 0xc0, !PT ;  /* 0xfffffe004f4f7812 */ /* 0x000fe200078ec0ff */
[----:B------:R-:W-:Y:S01]  /*1f90*/  IMAD.SHL.U32 R15, R9, 0x40, RZ ;  /* 0x00000040090f7824 */ /* 0x000fe200078e00ff */
[----:B------:R-:W-:Y:S01]  /*1fa0*/  SHF.R.S32.HI R80, RZ, 0x5, R82 ;  /* 0x00000005ff507819 */ /* 0x000fe20000011452 */
[----:B------:R-:W-:Y:S01]  /*1fb0*/  IMAD R197, R7, 0x200, R10 ;  /* 0x0000020007c57824 */ /* 0x000fe200078e020a */
[----:B------:R-:W-:Y:S01]  /*1fc0*/  IADD3 R205, R199, 0x100, RZ ;  /* 0x00000100c7cd7810 */ /* 0x000fe20007ffe0ff */
[----:B------:R-:W-:Y:S01]  /*1fd0*/  IMAD.SHL.U32 R76, R7, 0x8, RZ ;  /* 0x00000008074c7824 */ /* 0x000fe200078e00ff */
[----:B------:R-:W-:Y:S01]  /*1fe0*/  LOP3.LUT R15, R15, 0x1c0, RZ, 0xc0, !PT ;  /* 0x000001c00f0f7812 */ /* 0x000fe200078ec0ff */
[----:B------:R-:W-:Y:S01]  /*1ff0*/  IMAD.SHL.U32 R197, R197, 0x2, RZ ;  /* 0x00000002c5c57824 */ /* 0x000fe200078e00ff */
[----:B------:R-:W-:-:S02]  /*2000*/  SHF.R.S32.HI R212, RZ, 0x1f, R209 ;  /* 0x0000001fffd47819 */ /* 0x000fc400000114d1 */
[----:B------:R-:W-:Y:S02]  /*2010*/  LOP3.LUT R76, R15, 0x8, R76, 0xf8, !PT ;  /* 0x000000080f4c7812 */ /* 0x000fe400078ef84c */
[----:B------:R-:W-:Y:S02]  /*2020*/  IADD3 R196, R197, 0x6120, RZ ;  /* 0x00006120c5c47810 */ /* 0x000fe40007ffe0ff */
[----:B------:R-:W-:Y:S02]  /*2030*/  SHF.R.U32.HI R15, RZ, 0x3, R15 ;  /* 0x00000003ff0f7819 */ /* 0x000fe4000001160f */
[----:B------:R-:W-:Y:S02]  /*2040*/  SHF.R.S32.HI R211, RZ, 0x1f, R208 ;  /* 0x0000001fffd37819 */ /* 0x000fe400000114d0 */
[----:B------:R-:W-:Y:S02]  /*2050*/  LOP3.LUT R76, R76, R15, RZ, 0x3c, !PT ;  /* 0x0000000f4c4c7212 */ /* 0x000fe400078e3cff */
[----:B-----5:R-:W-:Y:S01]  /*2060*/  SHF.R.S32.HI R8, RZ, 0x1f, R200 ;  /* 0x0000001fff087819 */ /* 0x020fe200000114c8 */
[----:B------:R-:W-:-:S04]  /*2070*/  IMAD.WIDE.U32 R16, R200, c[0x0][0x1f0], R16 ;  /* 0x00007c00c8107a25 */ /* 0x000fc800078e0010 */
[----:B------:R-:W-:Y:S01]  /*2080*/  IMAD R11, R8, c[0x0][0x1f0], RZ ;  /* 0x00007c00080b7a24 */ /* 0x000fe200078e02ff */
[----:B------:R-:W-:-:S03]  /*2090*/  IADD3 R16, P0, R16, UR16, RZ ;  /* 0x0000001010107c10 */ /* 0x000fc6000ff1e0ff */
[----:B------:R-:W-:-:S05]  /*20a0*/  IMAD R11, R200, c[0x0][0x1f4], R11 ;  /* 0x00007d00c80b7a24 */ /* 0x000fca00078e020b */
[----:B------:R-:W-:Y:S02]  /*20b0*/  IADD3.X R11, R17, UR9, R11, P0, !PT ;  /* 0x00000009110b7c10 */ /* 0x000fe400087fe40b */
[----:B------:R-:W-:-:S04]  /*20c0*/  LEA R17, P0, R16, c[0x0][0x1c8], 0x1 ;  /* 0x0000720010117a11 */ /* 0x000fc800078008ff */
[----:B------:R-:W-:Y:S01]  /*20d0*/  LEA.HI.X R16, R16, c[0x0][0x1cc], R11, 0x1, P0 ;  /* 0x0000730010107a11 */ /* 0x000fe200000f0c0b */
[----:B------:R-:W-:Y:S01]  /*20e0*/  IMAD R11, R8, c[0x0][0x218], RZ ;  /* 0x00008600080b7a24 */ /* 0x000fe200078e02ff */
[----:B------:R-:W-:Y:S01]  /*20f0*/  SHFL.IDX PT, R10, R17, 0x1, 0x181f ;  /* 0x00381f00110a7f89 */ /* 0x000fe200000e0000 */
[----:B------:R-:W-:-:S03]  /*2100*/  IMAD.WIDE.U32 R8, R200, c[0x0][0x218], R12 ;  /* 0x00008600c8087a25 */ /* 0x000fc600078e000c */
[----:B------:R-:W-:Y:S01]  /*2110*/  SHFL.IDX PT, R12, R17, RZ, 0x181f ;  /* 0x00181fff110c7589 */ /* 0x000fe200000e0000 */
[----:B------:R-:W-:Y:S01]  /*2120*/  IMAD R7, R200, c[0x0][0x21c], R11 ;  /* 0x00008700c8077a24 */ /* 0x000fe200078e020b */
[----:B------:R-:W-:Y:S02]  /*2130*/  IADD3 R8, P0, R8, UR24, RZ ;  /* 0x0000001808087c10 */ /* 0x000fe4000ff1e0ff */
[----:B------:R-:W1:Y:S02]  /*2140*/  SHFL.IDX PT, R13, R16, RZ, 0x181f ;  /* 0x00181fff100d7589 */ /* 0x000e6400000e0000 */
[----:B------:R-:W-:Y:S02]  /*2150*/  IADD3.X R7, R9, UR18, R7, P0, !PT ;  /* 0x0000001209077c10 */ /* 0x000fe400087fe407 */
[----:B------:R2:W3:Y:S01]  /*2160*/  SHFL.IDX PT, R11, R16, 0x1, 0x181f ;  /* 0x00381f00100b7f89 */ /* 0x0004e200000e0000 */
[----:B------:R-:W-:Y:S02]  /*2170*/  LEA R14, P0, R8, c[0x0][0x1f8], 0x1 ;  /* 0x00007e00080e7a11 */ /* 0x000fe400078008ff */
[----:B------:R-:W-:-:S02]  /*2180*/  IADD3 R9, R197, 0x6100, RZ ;  /* 0x00006100c5097810 */ /* 0x000fc40007ffe0ff */
[----:B------:R-:W-:Y:S01]  /*2190*/  LEA.HI.X R7, R8, c[0x0][0x1fc], R7, 0x1, P0 ;  /* 0x00007f0008077a11 */ /* 0x000fe200000f0c07 */
[----:B------:R-:W-:Y:S01]  /*21a0*/  SHFL.IDX PT, R44, R14, RZ, 0x181f ;  /* 0x00181fff0e2c7589 */ /* 0x000fe200000e0000 */
[----:B------:R-:W-:Y:S02]  /*21b0*/  ISETP.GT.AND P0, PT, R40, 0x20, PT ;  /* 0x000000202800780c */ /* 0x000fe40003f04270 */
[----:B------:R-:W-:Y:S01]  /*21c0*/  @P3 IADD3 R196, R9, -0x20, RZ ;  /* 0xffffffe009c43810 */ /* 0x000fe20007ffe0ff */
[----:B------:R4:W5:Y:S01]  /*21d0*/  SHFL.IDX PT, R68, R14, 0x1, 0x181f ;  /* 0x00381f000e447f89 */ /* 0x00096200000e0000 */
[----:B------:R-:W-:Y:S02]  /*21e0*/  ISETP.GE.AND P3, PT, R4, c[0x0][0x1d4], PT ;  /* 0x0000750004007a0c */ /* 0x000fe40003f66270 */
[----:B------:R-:W-:Y:S01]  /*21f0*/  IADD3 R187, R196, 0x800, RZ ;  /* 0x00000800c4bb7810 */ /* 0x000fe20007ffe0ff */
[----:B------:R-:W-:Y:S01]  /*2200*/  SHFL.IDX PT, R9, R7, RZ, 0x181f ;  /* 0x00181fff07097589 */ /* 0x000fe200000e0000 */
[----:B------:R-:W-:-:S02]  /*2210*/  SEL R213, RZ, 0x10, P3 ;  /* 0x00000010ffd57807 */ /* 0x000fc40001800000 */
[C---:B------:R-:W-:Y:S01]  /*2220*/  IADD3 R186, R196.reuse, 0x1000, RZ ;  /* 0x00001000c4ba7810 */ /* 0x040fe20007ffe0ff */
[----:B------:R5:W5:Y:S01]  /*2230*/  SHFL.IDX PT, R8, R7, 0x1, 0x181f ;  /* 0x00381f0007087f89 */ /* 0x000b6200000e0000 */
[----:B------:R-:W-:Y:S01]  /*2240*/  IADD3 R185, R196, 0x1800, RZ ;  /* 0x00001800c4b97810 */ /* 0x000fe20007ffe0ff */
[--C-:B-1----:R-:W-:Y:S01]  /*2250*/  @P1 IMAD.WIDE R18, R210, 0x2, R12.reuse ;  /* 0x00000002d2121825 */ /* 0x102fe200078e020c */
[C---:B------:R-:W-:Y:S02]  /*2260*/  IADD3 R183, R196.reuse, 0x2000, RZ ;  /* 0x00002000c4b77810 */ /* 0x040fe40007ffe0ff */
[C---:B------:R-:W-:Y:S01]  /*2270*/  IADD3 R182, R196.reuse, 0x2800, RZ ;  /* 0x00002800c4b67810 */ /* 0x040fe20007ffe0ff */
[--C-:B--2---:R-:W-:Y:S01]  /*2280*/  @P1 IMAD.WIDE R16, R209, 0x2, R12.reuse ;  /* 0x00000002d1101825 */ /* 0x104fe200078e020c */
[----:B------:R1:W-:Y:S01]  /*2290*/  @P1 LDGSTS.E.BYPASS.LTC128B.128 [R199+0x6100], [R18.64], !P5 ;  /* 0x0610000012c71fae */ /* 0x0003e2000e901d54 */
[----:B------:R-:W-:Y:S02]  /*22a0*/  IADD3 R181, R196, 0x3000, RZ ;  /* 0x00003000c4b57810 */ /* 0x000fe40007ffe0ff */
[----:B------:R-:W-:Y:S01]  /*22b0*/  @P1 IMAD.WIDE R12, R208, 0x2, R12 ;  /* 0x00000002d00c1825 */ /* 0x000fe200078e020c */
[----:B------:R2:W-:Y:S01]  /*22c0*/  @P1 LDGSTS.E.BYPASS.LTC128B.128 [R199+0x8100], [R16.64], !P4 ;  /* 0x0810000010c71fae */ /* 0x0005e2000e101d54 */
[----:B------:R-:W-:-:S02]  /*22d0*/  IADD3 R180, R196, 0x3800, RZ ;  /* 0x00003800c4b47810 */ /* 0x000fc40007ffe0ff */
[--C-:B---3--:R-:W-:Y:S01]  /*22e0*/  @P0 IMAD.WIDE R20, R210, 0x2, R10.reuse ;  /* 0x00000002d2140825 */ /* 0x108fe200078e020a */
[----:B------:R3:W-:Y:S01]  /*22f0*/  @P1 LDGSTS.E.BYPASS.LTC128B.128 [R199+0xa100], [R12.64], !P3 ;  /* 0x0a1000000cc71fae */ /* 0x0007e2000d901d54 */
[C---:B------:R-:W-:Y:S02]  /*2300*/  IADD3 R179, R196.reuse, 0x4000, RZ ;  /* 0x00004000c4b37810 */ /* 0x040fe40007ffe0ff */
[--C-:B------:R-:W-:Y:S01]  /*2310*/  @P0 IMAD.WIDE R22, R209, 0x2, R10.reuse ;  /* 0x00000002d1160825 */ /* 0x100fe200078e020a */
[----:B------:R1:W-:Y:S01]  /*2320*/  @P0 LDGSTS.E.BYPASS.LTC128B.128 [R199+0x7100], [R20.64], !P5 ;  /* 0x0710000014c70fae */ /* 0x0003e2000e901d54 */
[----:B------:R-:W-:Y:S02]  /*2330*/  IADD3 R178, R196, 0x4800, RZ ;  /* 0x00004800c4b27810 */ /* 0x000fe40007ffe0ff */
[----:B----4-:R-:W-:Y:S01]  /*2340*/  @P0 IMAD.WIDE R14, R208, 0x2, R10 ;  /* 0x00000002d00e0825 */ /* 0x010fe200078e020a */
[----:B------:R4:W-:Y:S01]  /*2350*/  @P0 LDGSTS.E.BYPASS.LTC128B.128 [R199+0x9100], [R22.64], !P4 ;  /* 0x0910000016c70fae */ /* 0x0009e2000e101d54 */
[----:B------:R-:W-:-:S02]  /*2360*/  IADD3 R177, R196, 0x5000, RZ ;  /* 0x00005000c4b17810 */ /* 0x000fc40007ffe0ff */
[----:B-----5:R-:W-:Y:S01]  /*2370*/  IMAD.WIDE R6, R210, 0x2, RZ ;  /* 0x00000002d2067825 */ /* 0x020fe200078e02ff */
[----:B------:R5:W-:Y:S01]  /*2380*/  @P0 LDGSTS.E.BYPASS.LTC128B.128 [R199+0xb100], [R14.64], !P3 ;  /* 0x0b1000000ec70fae */ /* 0x000be2000d901d54 */
[----:B------:R-:W-:Y:S02]  /*2390*/  IADD3 R176, R196, 0x5800, RZ ;  /* 0x00005800c4b07810 */ /* 0x000fe40007ffe0ff */
[----:B------:R-:W-:Y:S01]  /*23a0*/  IMAD R11, R80, 0x400, R79 ;  /* 0x00000400500b7824 */ /* 0x000fe200078e024f */
[----:B------:R-:W0:Y:S01]  /*23b0*/  LDGDEPBAR ;  /* 0x00000000000079af */ /* 0x000e220000000000 */
[----:B------:R-:W-:Y:S02]  /*23c0*/  IADD3 R42, P1, R6, R68, RZ ;  /* 0x00000044062a7210 */ /* 0x000fe40007f3e0ff */
[----:B------:R-:W-:-:S03]  /*23d0*/  IMAD.IADD R198, R76, 0x1, R11 ;  /* 0x000000014cc67824 */ /* 0x000fc600078e020b */
[----:B------:R-:W-:Y:S02]  /*23e0*/  IMAD.X R43, R7, 0x1, R8, P1 ;  /* 0x00000001072b7824 */ /* 0x000fe400008e0608 */
[----:B--2---:R-:W-:Y:S01]  /*23f0*/  IMAD.WIDE R16, R209, 0x2, RZ ;  /* 0x00000002d1107825 */ /* 0x004fe200078e02ff */
[----:B---3--:R-:W-:-:S03]  /*2400*/  IADD3 R12, P0, R44, R6, RZ ;  /* 0x000000062c0c7210 */ /* 0x008fc60007f1e0ff */
[----:B------:R-:W-:Y:S01]  /*2410*/  IMAD.SHL.U32 R198, R198, 0x2, RZ ;  /* 0x00000002c6c67824 */ /* 0x000fe200078e00ff */
[----:B------:R-:W-:Y:S01]  /*2420*/  IADD3 R6, P6, R44, R16, RZ ;  /* 0x000000102c067210 */ /* 0x000fe20007fde0ff */
[C---:B------:R-:W-:Y:S01]  /*2430*/  IMAD.X R13, R9.reuse, 0x1, R7, P0 ;  /* 0x00000001090d7824 */ /* 0x040fe200000e0607 */
[----:B------:R-:W-:Y:S01]  /*2440*/  IADD3 R70, P0, R16, R68, RZ ;  /* 0x0000004410467210 */ /* 0x000fe20007f1e0ff */
[----:B------:R-:W-:Y:S02]  /*2450*/  IMAD R194, R2, 0x2, R198 ;  /* 0x0000000202c27824 */ /* 0x000fe400078e02c6 */
[----:B------:R-:W-:Y:S01]  /*2460*/  IMAD.X R7, R9, 0x1, R17, P6 ;  /* 0x0000000109077824 */ /* 0x000fe200030e0611 */
[----:B------:R-:W-:Y:S01]  /*2470*/  ISETP.GE.AND P6, PT, R5, c[0x0][0x1d4], PT ;  /* 0x0000750005007a0c */ /* 0x000fe20003fc6270 */
[----:B------:R-:W-:Y:S02]  /*2480*/  IMAD.X R71, R17, 0x1, R8, P0 ;  /* 0x0000000111477824 */ /* 0x000fe400000e0608 */
[----:B-----5:R-:W-:Y:S01]  /*2490*/  IMAD.WIDE R14, R208, 0x2, RZ ;  /* 0x00000002d00e7825 */ /* 0x020fe200078e02ff */
[----:B------:R-:W-:-:S04]  /*24a0*/  DEPBAR.LE SB0, 0x1 ;  /* 0x000080400000791a */ /* 0x000fc80000000000 */
[----:B------:R-:W-:-:S04]  /*24b0*/  DEPBAR.LE SB0, 0x0 ;  /* 0x000080000000791a */ /* 0x000fc80000000000 */
[----:B------:R-:W-:Y:S01]  /*24c0*/  BAR.SYNC.DEFER_BLOCKING 0x0 ;  /* 0x0000000000007b1d */ /* 0x000fe20000010000 */
[----:B------:R-:W-:Y:S01]  /*24d0*/  IADD3 R44, P1, R44, R14, RZ ;  /* 0x0000000e2c2c7210 */ /* 0x000fe20007f3e0ff */
[C---:B------:R-:W-:Y:S01]  /*24e0*/  IMAD R193, R3.reuse, 0x2, R198 ;  /* 0x0000000203c17824 */ /* 0x040fe200078e02c6 */
[----:B------:R-:W-:Y:S01]  /*24f0*/  IADD3 R68, P0, R14, R68, RZ ;  /* 0x000000440e447210 */ /* 0x000fe20007f1e0ff */
[----:B------:R-:W-:Y:S02]  /*2500*/  IMAD R191, R3, 0x2, R194 ;  /* 0x0000000203bf7824 */ /* 0x000fe400078e02c2 */
[----:B------:R-:W-:Y:S01]  /*2510*/  IMAD.X R45, R9, 0x1, R15, P1 ;  /* 0x00000001092d7824 */ /* 0x000fe200008e060f */
[----:B------:R-:W-:Y:S01]  /*2520*/  ISETP.GE.AND P1, PT, R210, c[0x0][0x1d4], PT ;  /* 0x00007500d2007a0c */ /* 0x000fe20003f26270 */
[----:B------:R-:W-:-:S03]  /*2530*/  IMAD.X R69, R15, 0x1, R8, P0 ;  /* 0x000000010f457824 */ /* 0x000fc600000e0608 */
[----:B------:R-:W-:Y:S02]  /*2540*/  ISETP.LT.OR P0, PT, R40, 0x1, P1 ;  /* 0x000000012800780c */ /* 0x000fe40000f01670 */
[----:B------:R-:W-:Y:S01]  /*2550*/  ISETP.GE.AND P1, PT, R4, c[0x0][0x1d4], PT ;  /* 0x0000750004007a0c */ /* 0x000fe20003f26270 */
[----:B------:R-:W-:Y:S04]  /*2560*/  LDSM.16.M88.4 R72, [R198+0xc100] ;  /* 0x00c10000c648783b */ /* 0x000fe80000000200 */
[----:B------:R-:W2:Y:S04]  /*2570*/  LDSM.16.M88.4 R24, [R197+0x6100] ;  /* 0x00610000c518783b */ /* 0x000ea80000000200 */
[----:B------:R-:W-:Y:S04]  /*2580*/  LDSM.16.M88.4 R52, [R194+0xc100] ;  /* 0x00c10000c234783b */ /* 0x000fe80000000200 */
[----:B-1----:R-:W4:Y:S04]  /*2590*/  LDSM.16.M88.4 R16, [R197+0x6900] ;  /* 0x00690000c510783b */ /* 0x002f280000000200 */
[----:B------:R-:W1:Y:S04]  /*25a0*/  LDSM.16.M88.4 R8, [R197+0x7100] ;  /* 0x00710000c508783b */ /* 0x000e680000000200 */
[----:B------:R-:W3:Y:S04]  /*25b0*/  LDSM.16.M88.4 R36, [R197+0x7900] ;  /* 0x00790000c524783b */ /* 0x000ee80000000200 */
[----:B------:R-:W5:Y:S04]  /*25c0*/  LDSM.16.M88.4 R32, [R196] ;  /* 0x00000000c420783b */ /* 0x000f680000000200 */
[----:B------:R-:W-:Y:S04]  /*25d0*/  LDSM.16.M88.4 R64, [R196+0x800] ;  /* 0x00080000c440783b */ /* 0x000fe80000000200 */
[----:B------:R-:W3:Y:S04]  /*25e0*/  LDSM.16.M88.4 R60, [R196+0x1000] ;  /* 0x00100000c43c783b */ /* 0x000ee80000000200 */
[----:B------:R-:W3:Y:S04]  /*25f0*/  LDSM.16.M88.4 R56, [R196+0x1800] ;  /* 0x00180000c438783b */ /* 0x000ee80000000200 */
[----:B------:R-:W-:Y:S01]  /*2600*/  @!PT LDS RZ, [RZ] ;  /* 0x00000000fffff984 */ /* 0x000fe20000000800 */
[----:B------:R-:W-:Y:S01]  /*2610*/  @!PT LDS RZ, [RZ] ;  /* 0x00000000fffff984 */ /* 0x000fe20000000800 */
[----:B------:R-:W-:Y:S01]  /*2620*/  @!PT LDS RZ, [RZ] ;  /* 0x00000000fffff984 */ /* 0x000fe20000000800 */
[----:B------:R1:W-:Y:S01]  /*2630*/  LDGSTS.E.BYPASS.LTC128B.128 [R199+0x100], [R12.64], !P0 ;  /* 0x001000000cc77fae */ /* 0x0003e2000c101d54 */
[----:B------:R-:W-:-:S02]  /*2640*/  ISETP.LT.OR P0, PT, R40, 0x1, P6 ;  /* 0x000000012800780c */ /* 0x000fc40003701670 */
[C---:B------:R-:W-:Y:S01]  /*2650*/  ISETP.LT.OR P6, PT, R40.reuse, 0x21, P6 ;  /* 0x000000212800780c */ /* 0x040fe200037c1670 */
[C---:B--2---:R-:W-:Y:S08]  /*2660*/  HMMA.16816.F32 R28, R72.reuse, R24, RZ ;  /* 0x00000018481c723c */ /* 0x044ff000000018ff */
[----:B------:R-:W-:Y:S02]  /*2670*/  HMMA.16816.F32 R24, R72, R26, RZ ;  /* 0x0000001a4818723c */ /* 0x000fe400000018ff */
[----:B------:R3:W-:Y:S01]  /*2680*/  LDGSTS.E.BYPASS.LTC128B.128 [R199+0x2100], [R6.64], !P0 ;  /* 0x0210000006c77fae */ /* 0x0007e2000c101d54 */
[----:B------:R-:W-:-:S02]  /*2690*/  ISETP.LT.OR P0, PT, R40, 0x1, P1 ;  /* 0x000000012800780c */ /* 0x000fc40000f01670 */
[----:B------:R-:W-:-:S03]  /*26a0*/  ISETP.LT.OR P1, PT, R40, 0x21, P1 ;  /* 0x000000212800780c */ /* 0x000fc60000f21670 */
[C---:B----4-:R-:W-:Y:S08]  /*26b0*/  HMMA.16816.F32 R20, R72.reuse, R16, RZ ;  /* 0x000000104814723c */ /* 0x050ff000000018ff */
[----:B------:R2:W-:Y:S01]  /*26c0*/  LDGSTS.E.BYPASS.LTC128B.128 [R199+0x4100], [R44.64], !P0 ;  /* 0x041000002cc77fae */ /* 0x0005e2000c101d54 */
[----:B------:R-:W-:Y:S01]  /*26d0*/  ISETP.GE.AND P0, PT, R210, c[0x0][0x1d4], PT ;  /* 0x00007500d2007a0c */ /* 0x000fe20003f06270 */
[----:B-1----:R-:W-:Y:S03]  /*26e0*/  HMMA.16816.F32 R12, R72, R8, RZ ;  /* 0x00000008480c723c */ /* 0x002fe600000018ff */
[----:B------:R-:W-:-:S05]  /*26f0*/  ISETP.LT.OR P0, PT, R40, 0x21, P0 ;  /* 0x000000212800780c */ /* 0x000fca0000701670 */
[C---:B------:R-:W-:Y:S08]  /*2700*/  HMMA.16816.F32 R16, R72.reuse, R18, RZ ;  /* 0x000000124810723c */ /* 0x040ff000000018ff */
[----:B------:R1:W-:Y:S01]  /*2710*/  LDGSTS.E.BYPASS.LTC128B.128 [R199+0x1100], [R42.64], !P0 ;  /* 0x011000002ac77fae */ /* 0x0003e2000c101d54 */
[----:B------:R-:W-:Y:S01]  /*2720*/  LOP3.LUT P0, RZ, R0, 0x4, RZ, 0xc0, !PT ;  /* 0x0000000400ff7812 */ /* 0x000fe2000780c0ff */
[----:B------:R-:W-:Y:S01]  /*2730*/  IMAD.MOV.U32 R0, RZ, RZ, 0x40 ;  /* 0x00000040ff007424 */ /* 0x000fe200078e00ff */
[----:B------:R-:W-:Y:S01]  /*2740*/  HMMA.16816.F32 R8, R72, R10, RZ ;  /* 0x0000000a4808723c */ /* 0x000fe200000018ff */
[----:B------:R4:W-:Y:S03]  /*2750*/  LDGSTS.E.BYPASS.LTC128B.128 [R199+0x3100], [R70.64], !P6 ;  /* 0x0310000046c77fae */ /* 0x0009e6000f101d54 */
[----:B------:R-:W-:Y:S01]  /*2760*/  SEL R0, R0, 0xffffffc0, !P0 ;  /* 0xffffffc000007807 */ /* 0x000fe20004000000 */
[----:B------:R4:W-:Y:S01]  /*2770*/  LDGSTS.E.BYPASS.LTC128B.128 [R199+0x5100], [R68.64], !P1 ;  /* 0x0510000044c77fae */ /* 0x0009e2000c901d54 */
[----:B------:R-:W-:-:S02]  /*2780*/  PLOP3.LUT P0, PT, PT, PT, UP0, 0x40, 0x0 ;  /* 0x000000000000781c */ /* 0x000fc40003f0e808 */
[C---:B---3--:R-:W-:Y:S01]  /*2790*/  HMMA.16816.F32 R4, R72.reuse, R36, RZ ;  /* 0x000000244804723c */ /* 0x048fe200000018ff */
[----:B------:R-:W-:Y:S01]  /*27a0*/  IMAD.IADD R192, R197, 0x1, R0 ;  /* 0x00000001c5c07824 */ /* 0x000fe200078e0200 */
[----:B------:R-:W-:Y:S01]  /*27b0*/  LDSM.16.M88.4 R48, [R193+0xc100] ;  /* 0x00c10000c130783b */ /* 0x000fe20000000200 */
[----:B------:R-:W-:Y:S01]  /*27c0*/  IMAD.IADD R184, R0, 0x1, R196 ;  /* 0x0000000100b87824 */ /* 0x000fe200078e02c4 */
[----:B------:R-:W-:Y:S02]  /*27d0*/  ISETP.GT.AND P1, PT, R202, 0x3f, PT ;  /* 0x0000003fca00780c */ /* 0x000fe40003f24270 */
[----:B--2---:R-:W-:Y:S02]  /*27e0*/  LDSM.16.M88.4 R44, [R192+0x6100] ;  /* 0x00610000c02c783b */ /* 0x004fe40000000200 */
[----:B------:R-:W-:Y:S02]  /*27f0*/  HMMA.16816.F32 R72, R72, R38, RZ ;  /* 0x000000264848723c */ /* 0x000fe400000018ff */
[----:B------:R-:W2:Y:S04]  /*2800*/  LDSM.16.M88.4 R36, [R192+0x7100] ;  /* 0x00710000c024783b */ /* 0x000ea80000000200 */
[----:B------:R-:W0:Y:S02]  /*2810*/  LDGDEPBAR ;  /* 0x00000000000079af */ /* 0x000e240000000000 */
[C---:B-----5:R-:W-:Y:S02]  /*2820*/  HMMA.16816.F32 R28, R52.reuse, R32, R28 ;  /* 0x00000020341c723c */ /* 0x060fe4000000181c */
[----:B-1----:R-:W1:Y:S06]  /*2830*/  LDSM.16.M88.4 R40, [R192+0x6900] ;  /* 0x00690000c028783b */ /* 0x002e6c0000000200 */
[C---:B------:R-:W-:Y:S01]  /*2840*/  HMMA.16816.F32 R24, R52.reuse, R34, R24 ;  /* 0x000000223418723c */ /* 0x040fe20000001818 */
[----:B------:R-:W3:Y:S04]  /*2850*/  LDSM.16.M88.4 R32, [R192+0x7900] ;  /* 0x00790000c020783b */ /* 0x000ee80000000200 */
[----:B----4-:R-:W-:Y:S03]  /*2860*/  LDSM.16.M88.4 R68, [R191+0xc100] ;  /* 0x00c10000bf44783b */ /* 0x010fe60000000200 */
[C---:B------:R-:W-:Y:S08]  /*2870*/  HMMA.16816.F32 R12, R52.reuse, R60, R12 ;  /* 0x0000003c340c723c */ /* 0x040ff0000000180c */
[C---:B------:R-:W-:Y:S08]  /*2880*/  HMMA.16816.F32 R20, R52.reuse, R64, R20 ;  /* 0x000000403414723c */ /* 0x040ff00000001814 */
[C---:B------:R-:W-:Y:S01]  /*2890*/  HMMA.16816.F32 R16, R52.reuse, R66, R16 ;  /* 0x000000423410723c */ /* 0x040fe20000001810 */
[----:B------:R-:W-:Y:S07]  /*28a0*/  LDSM.16.M88.4 R64, [R184] ;  /* 0x00000000b840783b */ /* 0x000fee0000000200 */
[C---:B------:R-:W-:Y:S01]  /*28b0*/  HMMA.16816.F32 R8, R52.reuse, R62, R8 ;  /* 0x0000003e3408723c */ /* 0x040fe20000001808 */
[----:B------:R-:W-:Y:S07]  /*28c0*/  LDSM.16.M88.4 R60, [R184+0x800] ;  /* 0x00080000b83c783b */ /* 0x000fee0000000200 */
[C---:B------:R-:W-:Y:S08]  /*28d0*/  HMMA.16816.F32 R4, R52.reuse, R56, R4 ;  /* 0x000000383404723c */ /* 0x040ff00000001804 */
[----:B------:R-:W-:Y:S01]  /*28e0*/  HMMA.16816.F32 R72, R52, R58, R72 ;  /* 0x0000003a3448723c */ /* 0x000fe20000001848 */
[----:B------:R-:W4:Y:S04]  /*28f0*/  LDSM.16.M88.4 R56, [R184+0x1000] ;  /* 0x00100000b838783b */ /* 0x000f280000000200 */
[----:B------:R-:W5:Y:S03]  /*2900*/  LDSM.16.M88.4 R52, [R184+0x1800] ;  /* 0x00180000b834783b */ /* 0x000f660000000200 */
[C---:B--2---:R-:W-:Y:S08]  /*2910*/  HMMA.16816.F32 R12, R48.reuse, R36, R12 ;  /* 0x00000024300c723c */ /* 0x044ff0000000180c */
[C---:B------:R-:W-:Y:S08]  /*2920*/  HMMA.16816.F32 R28, R48.reuse, R44, R28 ;  /* 0x0000002c301c723c */ /* 0x040ff0000000181c */
[C---:B------:R-:W-:Y:S01]  /*2930*/  HMMA.16816.F32 R24, R48.reuse, R46, R24 ;  /* 0x0000002e3018723c */ /* 0x040fe20000001818 */
[----:B------:R-:W-:Y:S07]  /*2940*/  LDSM.16.M88.4 R44, [R197+0x8100] ;  /* 0x00810000c52c783b */ /* 0x000fee0000000200 */
[C---:B-1----:R-:W-:Y:S08]  /*2950*/  HMMA.16816.F32 R20, R48.reuse, R40, R20 ;  /* 0x000000283014723c */ /* 0x042ff00000001814 */
[C---:B------:R-:W-:Y:S01]  /*2960*/  HMMA.16816.F32 R16, R48.reuse, R42, R16 ;  /* 0x0000002a3010723c */ /* 0x040fe20000001810 */
[----:B------:R-:W-:Y:S07]  /*2970*/  LDSM.16.M88.4 R40, [R197+0x8900] ;  /* 0x00890000c528783b */ /* 0x000fee0000000200 */
[C---:B------:R-:W-:Y:S01]  /*2980*/  HMMA.16816.F32 R8, R48.reuse, R38, R8 ;  /* 0x000000263008723c */ /* 0x040fe20000001808 */
[----:B------:R-:W-:Y:S07]  /*2990*/  LDSM.16.M88.4 R36, [R197+0x9100] ;  /* 0x00910000c524783b */ /* 0x000fee0000000200 */
[C---:B---3--:R-:W-:Y:S08]  /*29a0*/  HMMA.16816.F32 R4, R48.reuse, R32, R4 ;  /* 0x000000203004723c */ /* 0x048ff00000001804 */
[----:B------:R-:W-:Y:S01]  /*29b0*/  HMMA.16816.F32 R72, R48, R34, R72 ;  /* 0x000000223048723c */ /* 0x000fe20000001848 */
[----:B------:R-:W1:Y:S04]  /*29c0*/  LDSM.16.M88.4 R48, [R198+0x10100] ;  /* 0x01010000c630783b */ /* 0x000e680000000200 */
[----:B------:R-:W2:Y:S03]  /*29d0*/  LDSM.16.M88.4 R32, [R197+0x9900] ;  /* 0x00990000c520783b */ /* 0x000ea60000000200 */
[C---:B----4-:R-:W-:Y:S08]  /*29e0*/  HMMA.16816.F32 R12, R68.reuse, R56, R12 ;  /* 0x00000038440c723c */ /* 0x050ff0000000180c */
[C---:B------:R-:W-:Y:S08]  /*29f0*/  HMMA.16816.F32 R28, R68.reuse, R64, R28 ;  /* 0x00000040441c723c */ /* 0x040ff0000000181c */
[C---:B------:R-:W-:Y:S01]  /*2a00*/  HMMA.16816.F32 R24, R68.reuse, R66, R24 ;  /* 0x000000424418723c */ /* 0x040fe20000001818 */
[----:B------:R-:W-:Y:S07]  /*2a10*/  LDSM.16.M88.4 R64, [R196+0x2000] ;  /* 0x00200000c440783b */ /* 0x000fee0000000200 */
[C---:B------:R-:W-:Y:S08]  /*2a20*/  HMMA.16816.F32 R20, R68.reuse, R60, R20 ;  /* 0x0000003c4414723c */ /* 0x040ff00000001814 */
[C---:B------:R-:W-:Y:S01]  /*2a30*/  HMMA.16816.F32 R16, R68.reuse, R62, R16 ;  /* 0x0000003e4410723c */ /* 0x040fe20000001810 */
[----:B------:R-:W-:Y:S07]  /*2a40*/  LDSM.16.M88.4 R60, [R196+0x2800] ;  /* 0x00280000c43c783b */ /* 0x000fee0000000200 */
[C---:B------:R-:W-:Y:S01]  /*2a50*/  HMMA.16816.F32 R8, R68.reuse, R58, R8 ;  /* 0x0000003a4408723c */ /* 0x040fe20000001808 */
[----:B------:R-:W-:Y:S07]  /*2a60*/  LDSM.16.M88.4 R56, [R196+0x3000] ;  /* 0x00300000c438783b */ /* 0x000fee0000000200 */
[C---:B-----5:R-:W-:Y:S08]  /*2a70*/  HMMA.16816.F32 R4, R68.reuse, R52, R4 ;  /* 0x000000344404723c */ /* 0x060ff00000001804 */
[----:B------:R-:W-:Y:S01]  /*2a80*/  HMMA.16816.F32 R72, R68, R54, R72 ;  /* 0x000000364448723c */ /* 0x000fe20000001848 */
[----:B------:R-:W3:Y:S04]  /*2a90*/  LDSM.16.M88.4 R68, [R194+0x10100] ;  /* 0x01010000c244783b */ /* 0x000ee80000000200 */
[----:B------:R-:W4:Y:S03]  /*2aa0*/  LDSM.16.M88.4 R52, [R196+0x3800] ;  /* 0x00380000c434783b */ /* 0x000f260000000200 */
[C---:B-1----:R-:W-:Y:S08]  /*2ab0*/  HMMA.16816.F32 R12, R48.reuse, R36, R12 ;  /* 0x00000024300c723c */ /* 0x042ff0000000180c */
        /* <DEDUP_REMOVED lines=8> */
[C---:B--2---:R-:W-:Y:S08]  /*2b40*/  HMMA.16816.F32 R4, R48.reuse, R32, R4 ;  /* 0x000000203004723c */ /* 0x044ff00000001804 */
[----:B------:R-:W-:Y:S01]  /*2b50*/  HMMA.16816.F32 R72, R48, R34, R72 ;  /* 0x000000223048723c */ /* 0x000fe20000001848 */
[----:B------:R-:W1:Y:S04]  /*2b60*/  LDSM.16.M88.4 R48, [R193+0x10100] ;  /* 0x01010000c130783b */ /* 0x000e680000000200 */
[----:B------:R-:W2:Y:S03]  /*2b70*/  LDSM.16.M88.4 R32, [R192+0x9900] ;  /* 0x00990000c020783b */ /* 0x000ea60000000200 */
[C---:B---3--:R-:W-:Y:S08]  /*2b80*/  HMMA.16816.F32 R12, R68.reuse, R56, R12 ;  /* 0x00000038440c723c */ /* 0x048ff0000000180c */
        /* <DEDUP_REMOVED lines=8> */
[C---:B----4-:R-:W-:Y:S08]  /*2c10*/  HMMA.16816.F32 R4, R68.reuse, R52, R4 ;  /* 0x000000344404723c */ /* 0x050ff00000001804 */
        /* <DEDUP_REMOVED lines=69> */
[C---:B------:R-:W-:Y:S07]  /*3070*/  HMMA.16816.F32 R56, R68.reuse, R58, R8 ;  /* 0x0000003a4438723c */ /* 0x040fee0000001808 */
[----:B------:R-:W-:Y:S01]  /*3080*/  SHF.R.S32.HI R9, RZ, 0x1f, R210 ;  /* 0x0000001fff097819 */ /* 0x000fe200000114d2 */
[C---:B----4-:R-:W-:Y:S08]  /*3090*/  HMMA.16816.F32 R32, R68.reuse, R52, R4 ;  /* 0x000000344420723c */ /* 0x050ff00000001804 */
        /* <DEDUP_REMOVED lines=15> */
[----:B------:R-:W-:Y:S01]  /*3190*/  SHF.L.U64.HI R6, R209, 0x1, R212 ;  /* 0x00000001d1067819 */ /* 0x000fe200000102d4 */
[----:B------:R-:W-:Y:S02]  /*31a0*/  IMAD.SHL.U32 R8, R210, 0x2, RZ ;  /* 0x00000002d2087824 */ /* 0x000fe400078e00ff */
[----:B------:R-:W-:-:S04]  /*31b0*/  IMAD R201, R0, c[0x0][0x2b8], R201 ;  /* 0x0000ae0000c97a24 */ /* 0x000fc800078e02c9 */
[----:B------:R-:W-:Y:S01]  /*31c0*/  IMAD.WIDE.U32 R10, R201, c[0x0][0x1e0], RZ ;  /* 0x00007800c90a7a25 */ /* 0x000fe200078e00ff */
[----:B------:R-:W-:-:S05]  /*31d0*/  SHF.R.S32.HI R0, RZ, 0x1f, R201 ;  /* 0x0000001fff007819 */ /* 0x000fca00000114c9 */
[----:B------:R-:W-:-:S04]  /*31e0*/  IMAD R0, R0, c[0x0][0x1e0], RZ ;  /* 0x0000780000007a24 */ /* 0x000fc800078e02ff */
[----:B------:R-:W-:-:S04]  /*31f0*/  IMAD R7, R201, c[0x0][0x1e4], R0 ;  /* 0x00007900c9077a24 */ /* 0x000fc800078e0200 */
[----:B------:R-:W-:Y:S01]  /*3200*/  IMAD.IADD R11, R11, 0x1, R7 ;  /* 0x000000010b0b7824 */ /* 0x000fe200078e0207 */
[----:B--2---:R-:W-:-:S03]  /*3210*/  SHF.R.S32.HI R7, RZ, 0x1f, R200 ;  /* 0x0000001fff077819 */ /* 0x004fc600000114c8 */
[----:B------:R-:W-:Y:S01]  /*3220*/  IMAD.WIDE.U32 R4, R200, c[0x0][0x1f0], R10 ;  /* 0x00007c00c8047a25 */ /* 0x000fe200078e000a */
[----:B------:R-:W-:Y:S02]  /*3230*/  SHF.L.U64.HI R10, R210, 0x1, R9 ;  /* 0x00000001d20a7819 */ /* 0x000fe40000010209 */
[----:B------:R-:W-:Y:S01]  /*3240*/  IADD3 R11, -R213, 0x10, RZ ;  /* 0x00000010d50b7810 */ /* 0x000fe20007ffe1ff */
[----:B------:R-:W-:Y:S01]  /*3250*/  IMAD R7, R7, c[0x0][0x1f0], RZ ;  /* 0x00007c0007077a24 */ /* 0x000fe200078e02ff */
[----:B------:R-:W-:Y:S02]  /*3260*/  IADD3 R38, P0, R4, UR16, RZ ;  /* 0x0000001004267c10 */ /* 0x000fe4000ff1e0ff */
[----:B------:R-:W-:Y:S01]  /*3270*/  SEL R4, RZ, 0x10, P4 ;  /* 0x00000010ff047807 */ /* 0x000fe20002000000 */
[----:B------:R-:W-:Y:S01]  /*3280*/  IMAD R0, R200, c[0x0][0x1f4], R7 ;  /* 0x00007d00c8007a24 */ /* 0x000fe200078e0207 */
[----:B------:R-:W-:Y:S02]  /*3290*/  SEL R7, RZ, 0x10, P5 ;  /* 0x00000010ff077807 */ /* 0x000fe40002800000 */
[----:B------:R-:W-:-:S02]  /*32a0*/  IADD3 R42, -R4, 0x10, RZ ;  /* 0x00000010042a7810 */ /* 0x000fc40007ffe1ff */
[----:B------:R-:W-:Y:S02]  /*32b0*/  IADD3.X R5, R5, UR9, R0, P0, !PT ;  /* 0x0000000905057c10 */ /* 0x000fe400087fe400 */
[C---:B------:R-:W-:Y:S02]  /*32c0*/  LEA R0, P0, R38.reuse, c[0x0][0x1c8], 0x1 ;  /* 0x0000720026007a11 */ /* 0x040fe400078008ff */
[----:B------:R-:W-:Y:S02]  /*32d0*/  IADD3 R45, -R7, 0x10, RZ ;  /* 0x00000010072d7810 */ /* 0x000fe40007ffe1ff */
[----:B------:R-:W-:Y:S01]  /*32e0*/  LEA.HI.X R38, R38, c[0x0][0x1cc], R5, 0x1, P0 ;  /* 0x0000730026267a11 */ /* 0x000fe200000f0c05 */
[----:B------:R-:W1:Y:S01]  /*32f0*/  SHFL.IDX PT, R36, R0, 0x1, 0x181f ;  /* 0x00381f0000247f89 */ /* 0x000e6200000e0000 */
[----:B------:R-:W-:Y:S01]  /*3300*/  LOP3.LUT R45, R45, 0xf, RZ, 0xc0, !PT ;  /* 0x0000000f2d2d7812 */ /* 0x000fe200078ec0ff */
[----:B------:R-:W-:Y:S01]  /*3310*/  IMAD.SHL.U32 R5, R209, 0x2, RZ ;  /* 0x00000002d1057824 */ /* 0x000fe200078e00ff */
[----:B------:R-:W-:Y:S01]  /*3320*/  LOP3.LUT R42, R42, 0xf, RZ, 0xc0, !PT ;  /* 0x0000000f2a2a7812 */ /* 0x000fe200078ec0ff */
[----:B------:R-:W2:Y:S01]  /*3330*/  SHFL.IDX PT, R37, R38, 0x1, 0x181f ;  /* 0x00381f0026257f89 */ /* 0x000ea200000e0000 */
[----:B------:R-:W-:-:S03]  /*3340*/  LOP3.LUT R11, R11, 0xf, RZ, 0xc0, !PT ;  /* 0x0000000f0b0b7812 */ /* 0x000fc600078ec0ff */
[----:B------:R3:W4:Y:S04]  /*3350*/  SHFL.IDX PT, R39, R0, RZ, 0x181f ;  /* 0x00181fff00277589 */ /* 0x00072800000e0000 */
[----:B------:R-:W5:Y:S01]  /*3360*/  SHFL.IDX PT, R41, R38, RZ, 0x181f ;  /* 0x00181fff26297589 */ /* 0x000f6200000e0000 */
[----:B-1----:R-:W-:-:S04]  /*3370*/  IADD3 R44, P6, P0, R45, R36, R8 ;  /* 0x000000242d2c7210 */ /* 0x002fc800078de008 */
[----:B--2---:R-:W-:Y:S02]  /*3380*/  IADD3.X R45, RZ, R37, R10, P6, P0 ;  /* 0x00000025ff2d7210 */ /* 0x004fe400037e040a */
[----:B------:R-:W-:Y:S01]  /*3390*/  IADD3 R42, P6, P0, R42, R36, R5 ;  /* 0x000000242a2a7210 */ /* 0x000fe200078de005 */
[----:B---3--:R-:W-:-:S03]  /*33a0*/  IMAD.SHL.U32 R0, R208, 0x2, RZ ;  /* 0x00000002d0007824 */ /* 0x008fc600078e00ff */
[----:B------:R-:W-:Y:S02]  /*33b0*/  IADD3.X R43, RZ, R37, R6, P6, P0 ;  /* 0x00000025ff2b7210 */ /* 0x000fe400037e0406 */
[----:B------:R-:W-:Y:S02]  /*33c0*/  IADD3 R46, P6, P0, R11, R36, R0 ;  /* 0x000000240b2e7210 */ /* 0x000fe400078de000 */
[----:B------:R-:W-:-:S04]  /*33d0*/  SHF.L.U64.HI R36, R208, 0x1, R211 ;  /* 0x00000001d0247819 */ /* 0x000fc800000102d3 */
[----:B------:R-:W-:Y:S02]  /*33e0*/  IADD3.X R47, RZ, R37, R36, P6, P0 ;  /* 0x00000025ff2f7210 */ /* 0x000fe400037e0424 */
[C---:B----4-:R-:W-:Y:S02]  /*33f0*/  IADD3 R48, P6, R39.reuse, R8, RZ ;  /* 0x0000000827307210 */ /* 0x050fe40007fde0ff */
[----:B------:R-:W-:-:S03]  /*3400*/  IADD3 R50, P0, R39, R5, RZ ;  /* 0x0000000527327210 */ /* 0x000fc60007f1e0ff */
[----:B-----5:R-:W-:Y:S01]  /*3410*/  IMAD.X R49, R41, 0x1, R10, P6 ;  /* 0x0000000129317824 */ /* 0x020fe200030e060a */
[----:B------:R-:W-:Y:S01]  /*3420*/  ISETP.NE.U32.AND P6, PT, R7, RZ, PT ;  /* 0x000000ff0700720c */ /* 0x000fe20003fc5070 */
[----:B------:R-:W-:Y:S01]  /*3430*/  IMAD.X R51, R41, 0x1, R6, P0 ;  /* 0x0000000129337824 */ /* 0x000fe200000e0606 */
        /* <DEDUP_REMOVED lines=10> */
.L_x_250:
[----:B------:R-:W-:Y:S01]  /*34e0*/  LOP3.LUT R5, R82, 0xffffffe0, RZ, 0xc0, !PT ;  /* 0xffffffe052057812 */ /* 0x000fe200078ec0ff */
[----:B------:R-:W-:Y:S01]  /*34f0*/  UIADD3 UR19, UR8, 0x1, -UR19 ;  /* 0x0000000108137890 */ /* 0x000fe2000fffe813 */
[----:B------:R-:W-:Y:S01]  /*3500*/  LEA.HI R11, R81, R78, RZ, 0x2 ;  /* 0x0000004e510b7211 */ /* 0x000fe200078f10ff */
[----:B------:R-:W0:Y:S01]  /*3510*/  LDGDEPBAR ;  /* 0x00000000000079af */ /* 0x000e220000000000 */
[----:B-1----:R-:W-:Y:S01]  /*3520*/  SHF.R.S32.HI R7, RZ, 0x1f, R80 ;  /* 0x0000001fff077819 */ /* 0x002fe20000011450 */
[----:B------:R-:W-:Y:S01]  /*3530*/  IMAD.IADD R0, R78, 0x1, -R5 ;  /* 0x000000014e007824 */ /* 0x000fe200078e0a05 */
[----:B------:R-:W-:-:S02]  /*3540*/  LOP3.LUT R11, R11, 0xfffffffc, RZ, 0xc0, !PT ;  /* 0xfffffffc0b0b7812 */ /* 0x000fc400078ec0ff */
[----:B------:R-:W-:Y:S02]  /*3550*/  LEA.HI R7, R7, R80, RZ, 0x3 ;  /* 0x0000005007077211 */ /* 0x000fe400078f18ff */
[----:B------:R-:W-:Y:S01]  /*3560*/  SHF.R.S32.HI R5, RZ, 0x1f, R0 ;  /* 0x0000001fff057819 */ /* 0x000fe20000011400 */
[----:B------:R-:W-:Y:S01]  /*3570*/  IMAD.IADD R78, R78, 0x1, -R11 ;  /* 0x000000014e4e7824 */ /* 0x000fe200078e0a0b */
[----:B------:R-:W-:Y:S02]  /*3580*/  LOP3.LUT R7, R7, 0xffffff8, RZ, 0xc0, !PT ;  /* 0x0ffffff807077812 */ /* 0x000fe400078ec0ff */
[----:B------:R-:W-:Y:S02]  /*3590*/  LEA.HI R4, R5, R0, RZ, 0x2 ;  /* 0x0000000005047211 */ /* 0x000fe400078f10ff */
[----:B------:R-:W-:Y:S01]  /*35a0*/  LEA.HI R5, R78, R78, RZ, 0x1 ;  /* 0x0000004e4e057211 */ /* 0x000fe200078f08ff */
[----:B------:R-:W-:Y:S01]  /*35b0*/  IMAD.IADD R7, R80, 0x1, -R7 ;  /* 0x0000000150077824 */ /* 0x000fe200078e0a07 */
[----:B------:R-:W-:-:S02]  /*35c0*/  PLOP3.LUT P6, PT, PT, PT, UP2, 0x80, 0x0 ;  /* 0x000000000000781c */ /* 0x000fc40003fcf028 */
[C---:B------:R-:W-:Y:S02]  /*35d0*/  LEA.HI.SX32 R6, R4.reuse, UR26, 0x1e ;  /* 0x0000001a04067c11 */ /* 0x040fe4000f8ff2ff */
[----:B------:R-:W-:Y:S02]  /*35e0*/  LOP3.LUT R5, R5, 0x1ffffffe, RZ, 0xc0, !PT ;  /* 0x1ffffffe05057812 */ /* 0x000fe400078ec0ff */
[----:B------:R-:W-:Y:S01]  /*35f0*/  PLOP3.LUT P0, PT, PT, PT, UP2, 0x80, 0x0 ;  /* 0x000000000000781c */ /* 0x000fe20003f0f028 */
[----:B------:R-:W-:Y:S01]  /*3600*/  IMAD R6, R7, 0x10, R6 ;  /* 0x0000001007067824 */ /* 0x000fe200078e0206 */
[----:B------:R-:W-:Y:S01]  /*3610*/  LOP3.LUT R7, R4, 0x7ffffffc, RZ, 0xc0, !PT ;  /* 0x7ffffffc04077812 */ /* 0x000fe200078ec0ff */
[----:B------:R-:W-:Y:S02]  /*3620*/  IMAD.IADD R5, R78, 0x1, -R5 ;  /* 0x000000014e057824 */ /* 0x000fe400078e0a05 */
[----:B------:R-:W-:Y:S02]  /*3630*/  IMAD.IADD R4, R79, 0x1, R76 ;  /* 0x000000014f047824 */ /* 0x000fe400078e024c */
[----:B------:R-:W-:-:S02]  /*3640*/  IMAD R203, R5, 0x8, R6 ;  /* 0x0000000805cb7824 */ /* 0x000fc400078e0206 */
[----:B------:R-:W-:Y:S02]  /*3650*/  IMAD.IADD R204, R0, 0x1, -R7 ;  /* 0x0000000100cc7824 */ /* 0x000fe400078e0a07 */
[----:B------:R-:W-:-:S04]  /*3660*/  @P6 IMAD.HI.U32 R5, R203, c[0x0][0x2c8], RZ ;  /* 0x0000b200cb056a27 */ /* 0x000fc800078e00ff */
[----:B------:R-:W-:Y:S01]  /*3670*/  IMAD.MOV.U32 R37, RZ, RZ, R203 ;  /* 0x000000ffff257224 */ /* 0x000fe200078e00cb */
[----:B------:R-:W-:Y:S01]  /*3680*/  @P0 SHF.R.U32.HI R37, RZ, c[0x0][0x2cc], R5 ;  /* 0x0000b300ff250a19 */ /* 0x000fe20000011605 */
[----:B------:R-:W-:Y:S01]  /*3690*/  IMAD.U32 R7, RZ, RZ, UR19 ;  /* 0x00000013ff077e24 */ /* 0x000fe2000f8e00ff */
[----:B------:R-:W-:Y:S01]  /*36a0*/  PLOP3.LUT P0, PT, PT, PT, UP1, 0x40, 0x0 ;  /* 0x000000000000781c */ /* 0x000fe20003f0e818 */
[----:B------:R-:W-:Y:S01]  /*36b0*/  IMAD.SHL.U32 R204, R204, 0x2, RZ ;  /* 0x00000002cccc7824 */ /* 0x000fe200078e00ff */
[----:B------:R-:W-:Y:S01]  /*36c0*/  ULDC UR19, c[0x0][0x324] ;  /* 0x0000c90000137ab9 */ /* 0x000fe20000000800 */
[----:B------:R-:W1:Y:S01]  /*36d0*/  SHFL.IDX PT, R5, R37, RZ, 0x1c1f ;  /* 0x001c1fff25057589 */ /* 0x000e6200000e0000 */
[----:B------:R-:W-:Y:S02]  /*36e0*/  ULOP3.LUT UR19, URZ, UR19, URZ, 0x33, !UPT ;  /* 0x000000133f137292 */ /* 0x000fe4000f8e333f */
[----:B------:R-:W-:Y:S02]  /*36f0*/  IADD3 R6, R7, -UR12, -R204 ;  /* 0x8000000c07067c10 */ /* 0x000fe4000fffe8cc */
[----:B------:R-:W-:-:S02]  /*3700*/  IADD3 R0, -R204, UR8, -R77 ;  /* 0x00000008cc007c10 */ /* 0x000fc4000fffe94d */
        /* <DEDUP_REMOVED lines=8> */
[----:B------:R-:W-:-:S04]  /*3790*/  IADD3 R38, -R38, UR8, R5 ;  /* 0x0000000826267c10 */ /* 0x000fc8000fffe105 */
[----:B------:R-:W-:-:S13]  /*37a0*/  ISETP.GT.AND P0, PT, R38, -0x1, PT ;  /* 0xffffffff2600780c */ /* 0x000fda0003f04270 */
[----:B------:R-:W-:Y:S05]  /*37b0*/  @P0 BRA `(.L_x_253) ;  /* 0x0000007000000947 */ /* 0x000fea0003800000 */
[----:B------:R-:W-:Y:S01]  /*37c0*/  IMAD.MOV.U32 R5, RZ, RZ, 0x1 ;  /* 0x00000001ff057424 */ /* 0x000fe200078e00ff */
[----:B------:R-:W-:-:S04]  /*37d0*/  LOP3.LUT R38, RZ, R38, RZ, 0x33, !PT ;  /* 0x00000026ff267212 */ /* 0x000fc800078e33ff */
[----:B------:R-:W-:-:S13]  /*37e0*/  ISETP.NE.AND P0, PT, R5, c[0x0][0x32c], PT ;  /* 0x0000cb0005007a0c */ /* 0x000fda0003f05270 */
[----:B------:R-:W-:-:S05]  /*37f0*/  @P0 IMAD.HI.U32 R5, R38, c[0x0][0x330], RZ ;  /* 0x0000cc0026050a27 */ /* 0x000fca00078e00ff */
[----:B------:R-:W-:-:S04]  /*3800*/  @P0 SHF.R.U32.HI R38, RZ, c[0x0][0x334], R5 ;  /* 0x0000cd00ff260a19 */ /* 0x000fc80000011605 */
[----:B------:R-:W-:Y:S01]  /*3810*/  LOP3.LUT R38, RZ, R38, RZ, 0x33, !PT ;  /* 0x00000026ff267212 */ /* 0x000fe200078e33ff */
[----:B------:R-:W-:Y:S05]  /*3820*/  BRA `(.L_x_254) ;  /* 0x0000004000007947 */ /* 0x000fea0003800000 */
.L_x_253:
[----:B------:R-:W-:-:S04]  /*3830*/  MOV R5, 0x1 ;  /* 0x0000000100057802 */ /* 0x000fc80000000f00 */
[----:B------:R-:W-:-:S13]  /*3840*/  ISETP.NE.AND P0, PT, R5, c[0x0][0x32c], PT ;  /* 0x0000cb0005007a0c */ /* 0x000fda0003f05270 */
[----:B------:R-:W-:-:S05]  /*3850*/  @P0 IMAD.HI.U32 R5, R38, c[0x0][0x330], RZ ;  /* 0x0000cc0026050a27 */ /* 0x000fca00078e00ff */
[----:B------:R-:W-:Y:S02]  /*3860*/  @P0 SHF.R.U32.HI R38, RZ, c[0x0][0x334], R5 ;  /* 0x0000cd00ff260a19 */ /* 0x000fe40000011605 */
.L_x_254:
[----:B------:R-:W-:Y:S05]  /*3870*/  BSYNC B0 ;  /* 0x0000000000007941 */ /* 0x000fea0003800000 */
.L_x_252:
[----:B------:R-:W-:-:S04]  /*3880*/  IMAD R7, R38, c[0x0][0x32c], -R77 ;  /* 0x0000cb0026077a24 */ /* 0x000fc800078e0a4d */
[----:B------:R-:W-:-:S05]  /*3890*/  IMAD.IADD R7, R7, 0x1, -R204 ;  /* 0x0000000107077824 */ /* 0x000fca00078e0acc */
[----:B------:R-:W-:Y:S02]  /*38a0*/  IADD3 R5, R7, c[0x0][0x32c], RZ ;  /* 0x0000cb0007057a10 */ /* 0x000fe40007ffe0ff */
[----:B------:R-:W-:Y:S02]  /*38b0*/  IMNMX R10, R10, R7, !PT ;  /* 0x000000070a0a7217 */ /* 0x000fe40007800200 */
[----:B------:R-:W-:Y:S02]  /*38c0*/  IMNMX R36, R36, R5, PT ;  /* 0x0000000524247217 */ /* 0x000fe40003800200 */
.L_x_251:
[----:B------:R-:W-:-:S04]  /*38d0*/  ISETP.LT.AND P6, PT, RZ, UR22, PT ;  /* 0x00000016ff007c0c */ /* 0x000fc8000bfc1270 */
[----:B------:R-:W-:-:S04]  /*38e0*/  ISETP.GT.AND P0, PT, R10, RZ, P6 ;  /* 0x000000ff0a00720c */ /* 0x000fc80003704270 */
        /* <DEDUP_REMOVED lines=29> */
[----:B------:R-:W-:Y:S01]  /*3ac0*/  ISETP.GT.AND P0, PT, R10, 0x28, P6 ;  /* 0x000000280a00780c */ /* 0x000fe20003704270 */
[----:B------:R-:W1:Y:S03]  /*3ad0*/  SHFL.IDX PT, R13, R37, 0x1, 0x1c1f ;  /* 0x003c1f00250d7f89 */ /* 0x000e6600000e0000 */
        /* <DEDUP_REMOVED lines=10> */
[----:B------:R-:W-:Y:S01]  /*3b80*/  FSEL R167, R33, -INF , !P0 ;  /* 0xff80000021a77808 */ /* 0x000fe20004000000 */
[--C-:B-1----:R-:W-:Y:S01]  /*3b90*/  IMAD.IADD R33, R8, 0x1, R13.reuse ;  /* 0x0000000108217824 */ /* 0x102fe200078e020d */
[----:B------:R-:W-:Y:S01]  /*3ba0*/  ISETP.GT.AND P0, PT, R10, 0x38, P6 ;  /* 0x000000380a00780c */ /* 0x000fe20003704270 */
[----:B------:R-:W-:-:S03]  /*3bb0*/  IMAD.IADD R8, R6, 0x1, R13 ;  /* 0x0000000106087824 */ /* 0x000fc600078e020d */
[----:B------:R-:W-:Y:S02]  /*3bc0*/  ISETP.LT.OR P0, PT, R36, 0x39, P0 ;  /* 0x000000392400780c */ /* 0x000fe40000701670 */
[----:B------:R-:W-:Y:S02]  /*3bd0*/  IMNMX R0, R33, R0, PT ;  /* 0x0000000021007217 */ /* 0x000fe40003800200 */
        /* <DEDUP_REMOVED lines=18> */
.L_x_257:
[----:B------:R-:W-:-:S04]  /*3d00*/  MOV R6, 0x1 ;  /* 0x0000000100067802 */ /* 0x000fc80000000f00 */
[----:B------:R-:W-:-:S13]  /*3d10*/  ISETP.NE.AND P0, PT, R6, c[0x0][0x32c], PT ;  /* 0x0000cb0006007a0c */ /* 0x000fda0003f05270 */
[----:B------:R-:W-:-:S05]  /*3d20*/  @P0 IMAD.HI.U32 R6, R10, c[0x0][0x330], RZ ;  /* 0x0000cc000a060a27 */ /* 0x000fca00078e00ff */
[----:B------:R-:W-:Y:S02]  /*3d30*/  @P0 SHF.R.U32.HI R10, RZ, c[0x0][0x334], R6 ;  /* 0x0000cd00ff0a0a19 */ /* 0x000fe40000011606 */
.L_x_258:
[----:B------:R-:W-:Y:S05]  /*3d40*/  BSYNC B0 ;  /* 0x0000000000007941 */ /* 0x000fea0003800000 */
.L_x_256:
[----:B------:R-:W-:-:S04]  /*3d50*/  IMAD R33, R10, c[0x0][0x32c], -R77 ;  /* 0x0000cb000a217a24 */ /* 0x000fc800078e0a4d */
[----:B------:R-:W-:-:S05]  /*3d60*/  IMAD.IADD R33, R33, 0x1, -R204 ;  /* 0x0000000121217824 */ /* 0x000fca00078e0acc */
[----:B------:R-:W-:Y:S02]  /*3d70*/  IADD3 R13, R33, c[0x0][0x32c], RZ ;  /* 0x0000cb00210d7a10 */ /* 0x000fe40007ffe0ff */
[----:B------:R-:W-:Y:S02]  /*3d80*/  IMNMX R8, R8, R33, !PT ;  /* 0x0000002108087217 */ /* 0x000fe40007800200 */
[----:B------:R-:W-:Y:S02]  /*3d90*/  IMNMX R0, R0, R13, PT ;  /* 0x0000000d00007217 */ /* 0x000fe40003800200 */
.L_x_255:
[----:B------:R-:W-:Y:S01]  /*3da0*/  ISETP.GT.AND P0, PT, R8, 0x1, P6 ;  /* 0x000000010800780c */ /* 0x000fe20003704270 */
[----:B------:R-:W-:Y:S01]  /*3db0*/  IMAD.SHL.U32 R195, R4, 0x2, RZ ;  /* 0x0000000204c37824 */ /* 0x000fe200078e00ff */
[----:B------:R-:W-:Y:S01]  /*3dc0*/  FMNMX.FTZ R20, R28, R29, !PT ;  /* 0x0000001d1c147209 */ /* 0x000fe20007810000 */
[----:B------:R-:W-:Y:S01]  /*3dd0*/  @UP2 USHF.L.U32 UR27, UR27, 0x7, URZ ;  /* 0x000000071b1b2899 */ /* 0x000fe2000800063f */
[----:B------:R-:W-:Y:S01]  /*3de0*/  ISETP.LT.OR P0, PT, R0, 0x2, P0 ;  /* 0x000000020000780c */ /* 0x000fe20000701670 */
[--C-:B------:R-:W-:Y:S01]  /*3df0*/  IMAD R189, R3, 0x2, R195.reuse ;  /* 0x0000000203bd7824 */ /* 0x100fe200078e02c3 */
[----:B------:R-:W-:Y:S01]  /*3e00*/  LDSM.16.MT88.4 R40, [R195+0x2100] ;  /* 0x00210000c328783b */ /* 0x000fe20000004200 */
[----:B------:R-:W-:Y:S01]  /*3e10*/  IMAD R190, R2, 0x2, R195 ;  /* 0x0000000202be7824 */ /* 0x000fe200078e02c3 */
[----:B------:R-:W-:Y:S01]  /*3e20*/  FSEL R16, R31, -INF , !P0 ;  /* 0xff8000001f107808 */ /* 0x000fe20004000000 */
[----:B------:R-:W-:Y:S01]  /*3e30*/  ULDC.64 UR4, c[0x0][0x2c8] ;  /* 0x0000b20000047ab9 */ /* 0x000fe20000000a00 */
[----:B------:R-:W-:Y:S01]  /*3e40*/  ISETP.GT.AND P0, PT, R8, 0x8, P6 ;  /* 0x000000080800780c */ /* 0x000fe20003704270 */
[----:B------:R-:W-:Y:S01]  /*3e50*/  IMAD R188, R3, 0x2, R190 ;  /* 0x0000000203bc7824 */ /* 0x000fe200078e02be */
[----:B------:R-:W-:Y:S01]  /*3e60*/  LDSM.16.MT88.4 R100, [R195+0x100] ;  /* 0x00010000c364783b */ /* 0x000fe20000004200 */
[----:B------:R-:W-:Y:S01]  /*3e70*/  UIMAD.WIDE.U32 UR28, UR27, UR4, URZ ;  /* 0x000000041b1c72a5 */ /* 0x000fe2000f8e003f */
[----:B------:R-:W-:Y:S01]  /*3e80*/  ISETP.LT.OR P0, PT, R0, 0x9, P0 ;  /* 0x000000090000780c */ /* 0x000fe20000701670 */
[----:B------:R-:W-:Y:S01]  /*3e90*/  UIADD3 UR22, UR22, -0x2, URZ ;  /* 0xfffffffe16167890 */ /* 0x000fe2000fffe03f */
[----:B------:R-:W-:Y:S02]  /*3ea0*/  LDSM.16.MT88.4 R108, [R190+0x100] ;  /* 0x00010000be6c783b */ /* 0x000fe40000004200 */
[----:B------:R-:W-:-:S02]  /*3eb0*/  FSEL R26, R26, -INF , !P0 ;  /* 0xff8000001a1a7808 */ /* 0x000fc40004000000 */
[----:B------:R-:W-:Y:S01]  /*3ec0*/  ISETP.GT.AND P0, PT, R8, 0x9, P6 ;  /* 0x000000090800780c */ /* 0x000fe20003704270 */
[----:B------:R-:W-:Y:S01]  /*3ed0*/  LDSM.16.MT88.4 R116, [R189+0x100] ;  /* 0x00010000bd74783b */ /* 0x000fe20000004200 */
[----:B------:R-:W-:Y:S02]  /*3ee0*/  @UP2 UMOV UR27, UR29 ;  /* 0x0000001d001b2c82 */ /* 0x000fe40008000000 */
[----:B------:R-:W-:Y:S01]  /*3ef0*/  ISETP.LT.OR P0, PT, R0, 0xa, P0 ;  /* 0x0000000a0000780c */ /* 0x000fe20000701670 */
[----:B------:R-:W-:Y:S01]  /*3f00*/  LDSM.16.MT88.4 R124, [R188+0x100] ;  /* 0x00010000bc7c783b */ /* 0x000fe20000004200 */
[----:B------:R-:W-:Y:S02]  /*3f10*/  @UP2 USHF.R.U32.HI UR26, URZ, UR5, UR27 ;  /* 0x000000053f1a2299 */ /* 0x000fe4000801161b */
[----:B------:R-:W-:Y:S01]  /*3f20*/  FSEL R6, R27, -INF , !P0 ;  /* 0xff8000001b067808 */ /* 0x000fe20004000000 */
[----:B------:R-:W-:Y:S01]  /*3f30*/  LDSM.16.MT88.4 R48, [R190+0x2100] ;  /* 0x00210000be30783b */ /* 0x000fe20000004200 */
[----:B------:R-:W-:Y:S01]  /*3f40*/  ISETP.GT.AND P0, PT, R8, 0x10, P6 ;  /* 0x000000100800780c */ /* 0x000fe20003704270 */
[----:B------:R-:W-:-:S02]  /*3f50*/  UIADD3 UR4, UR23, UR26, URZ ;  /* 0x0000001a17047290 */ /* 0x000fc4000fffe03f */
[----:B------:R-:W-:Y:S01]  /*3f60*/  LDSM.16.MT88.4 R64, [R188+0x2100] ;  /* 0x00210000bc40783b */ /* 0x000fe20000004200 */
[----:B------:R-:W-:Y:S01]  /*3f70*/  ISETP.LT.OR P0, PT, R0, 0x11, P0 ;  /* 0x000000110000780c */ /* 0x000fe20000701670 */
[----:B------:R-:W-:Y:S02]  /*3f80*/  ULDC UR23, c[0x0][0x328] ;  /* 0x0000ca0000177ab9 */ /* 0x000fe40000000800 */
[----:B------:R-:W-:Y:S01]  /*3f90*/  LDSM.16.MT88.4 R80, [R190+0x4100] ;  /* 0x00410000be50783b */ /* 0x000fe20000004200 */
[----:B------:R-:W-:Y:S01]  /*3fa0*/  FSEL R22, R22, -INF , !P0 ;  /* 0xff80000016167808 */ /* 0x000fe20004000000 */
[----:B------:R-:W-:Y:S01]  /*3fb0*/  UIADD3 UR23, UR4, UR23, URZ ;  /* 0x0000001704177290 */ /* 0x000fe2000fffe03f */
[----:B------:R-:W-:Y:S01]  /*3fc0*/  ISETP.GT.AND P0, PT, R8, 0x11, P6 ;  /* 0x000000110800780c */ /* 0x000fe20003704270 */
[----:B------:R-:W-:Y:S03]  /*3fd0*/  LDSM.16.MT88.4 R88, [R189+0x4100] ;  /* 0x00410000bd58783b */ /* 0x000fe60000004200 */
[----:B------:R-:W-:Y:S01]  /*3fe0*/  ISETP.LT.OR P0, PT, R0, 0x12, P0 ;  /* 0x000000120000780c */ /* 0x000fe20000701670 */
[----:B------:R-:W-:Y:S03]  /*3ff0*/  LDSM.16.MT88.4 R136, [R190+0x900] ;  /* 0x00090000be88783b */ /* 0x000fe60000004200 */
[----:B------:R-:W-:Y:S01]  /*4000*/  FSEL R10, R23, -INF , !P0 ;  /* 0xff800000170a7808 */ /* 0x000fe20004000000 */
[----:B------:R-:W-:Y:S01]  /*4010*/  LDSM.16.MT88.4 R132, [R189+0x900] ;  /* 0x00090000bd84783b */ /* 0x000fe20000004200 */
        /* <DEDUP_REMOVED lines=9> */
[----:B------:R-:W-:Y:S02]  /*40b0*/  ISETP.GT.AND P0, PT, R8, 0x21, P6 ;  /* 0x000000210800780c */ /* 0x000fe40003704270 */
[----:B------:R-:W-:Y:S02]  /*40c0*/  FMNMX.FTZ R14, R11, R20, !PT ;  /* 0x000000140b0e7209 */ /* 0x000fe40007810000 */
[----:B------:R-:W-:Y:S02]  /*40d0*/  ISETP.LT.OR P0, PT, R0, 0x22, P0 ;  /* 0x000000220000780c */ /* 0x000fe40000701670 */
[----:B------:R-:W-:Y:S02]  /*40e0*/  FMNMX.FTZ R14, R25, R14, !PT ;  /* 0x0000000e190e7209 */ /* 0x000fe40007810000 */
[----:B------:R-:W-:-:S02]  /*40f0*/  FSEL R172, R15, -INF , !P0 ;  /* 0xff8000000fac7808 */ /* 0x000fc40004000000 */
[----:B------:R-:W-:Y:S02]  /*4100*/  ISETP.GT.AND P0, PT, R8, RZ, P6 ;  /* 0x000000ff0800720c */ /* 0x000fe40003704270 */
[----:B------:R-:W-:Y:S02]  /*4110*/  FMNMX.FTZ R14, R7, R14, !PT ;  /* 0x0000000e070e7209 */ /* 0x000fe40007810000 */
[----:B------:R-:W-:Y:S02]  /*4120*/  ISETP.LT.OR P0, PT, R0, 0x1, P0 ;  /* 0x000000010000780c */ /* 0x000fe40000701670 */
[----:B------:R-:W-:Y:S02]  /*4130*/  FMNMX.FTZ R14, R21, R14, !PT ;  /* 0x0000000e150e7209 */ /* 0x000fe40007810000 */
[----:B------:R-:W-:Y:S02]  /*4140*/  FSEL R30, R30, -INF , !P0 ;  /* 0xff8000001e1e7808 */ /* 0x000fe40004000000 */
[----:B------:R-:W-:-:S02]  /*4150*/  ISETP.GT.AND P0, PT, R8, 0x28, P6 ;  /* 0x000000280800780c */ /* 0x000fc40003704270 */
[----:B------:R-:W-:Y:S02]  /*4160*/  FMNMX.FTZ R15, R30, R16, !PT ;  /* 0x000000101e0f7209 */ /* 0x000fe40007810000 */
[----:B------:R-:W-:Y:S02]  /*4170*/  ISETP.LT.OR P0, PT, R0, 0x29, P0 ;  /* 0x000000290000780c */ /* 0x000fe40000701670 */
[----:B------:R-:W-:Y:S02]  /*4180*/  FMNMX.FTZ R15, R26, R15, !PT ;  /* 0x0000000f1a0f7209 */ /* 0x000fe40007810000 */
[----:B------:R-:W-:Y:S02]  /*4190*/  FSEL R164, R58, -INF , !P0 ;  /* 0xff8000003aa47808 */ /* 0x000fe40004000000 */
[----:B------:R-:W-:Y:S02]  /*41a0*/  FMNMX.FTZ R15, R6, R15, !PT ;  /* 0x0000000f060f7209 */ /* 0x000fe40007810000 */
[----:B------:R-:W-:-:S02]  /*41b0*/  ISETP.GT.AND P0, PT, R8, 0x29, P6 ;  /* 0x000000290800780c */ /* 0x000fc40003704270 */
[----:B------:R-:W-:Y:S02]  /*41c0*/  FMNMX.FTZ R15, R22, R15, !PT ;  /* 0x0000000f160f7209 */ /* 0x000fe40007810000 */
[----:B------:R-:W-:Y:S02]  /*41d0*/  FMNMX.FTZ R14, R5, R14, !PT ;  /* 0x0000000e050e7209 */ /* 0x000fe40007810000 */
[----:B------:R-:W-:Y:S02]  /*41e0*/  FMNMX.FTZ R15, R10, R15, !PT ;  /* 0x0000000f0a0f7209 */ /* 0x000fe40007810000 */
[----:B------:R-:W-:Y:S02]  /*41f0*/  ISETP.LT.OR P0, PT, R0, 0x2a, P0 ;  /* 0x0000002a0000780c */ /* 0x000fe40000701670 */
[----:B------:R-:W-:Y:S02]  /*4200*/  FMNMX.FTZ R14, R17, R14, !PT ;  /* 0x0000000e110e7209 */ /* 0x000fe40007810000 */
[----:B------:R-:W-:-:S02]  /*4210*/  FMNMX.FTZ R15, R18, R15, !PT ;  /* 0x0000000f120f7209 */ /* 0x000fc40007810000 */
[----:B------:R-:W-:Y:S02]  /*4220*/  FSEL R170, R59, -INF , !P0 ;  /* 0xff8000003baa7808 */ /* 0x000fe40004000000 */
[----:B------:R-:W-:Y:S01]  /*4230*/  ISETP.GT.AND P0, PT, R8, 0x30, P6 ;  /* 0x000000300800780c */ /* 0x000fe20003704270 */
[----:B------:R-:W-:Y:S01]  /*4240*/  LDSM.16.MT88.4 R56, [R189+0x2100] ;  /* 0x00210000bd38783b */ /* 0x000fe20000004200 */
[----:B------:R-:W-:Y:S02]  /*4250*/  FMNMX.FTZ R14, R165, R14, !PT ;  /* 0x0000000ea50e7209 */ /* 0x000fe40007810000 */
[----:B------:R-:W-:Y:S02]  /*4260*/  FMNMX.FTZ R15, R12, R15, !PT ;  /* 0x0000000f0c0f7209 */ /* 0x000fe40007810000 */
[----:B------:R-:W-:Y:S02]  /*4270*/  ISETP.LT.OR P0, PT, R0, 0x31, P0 ;  /* 0x000000310000780c */ /* 0x000fe40000701670 */
[----:B------:R-:W-:-:S02]  /*4280*/  FMNMX.FTZ R14, R159, R14, !PT ;  /* 0x0000000e9f0e7209 */ /* 0x000fc40007810000 */
[----:B------:R-:W-:Y:S02]  /*4290*/  FMNMX.FTZ R15, R162, R15, !PT ;  /* 0x0000000fa20f7209 */ /* 0x000fe40007810000 */
[----:B------:R-:W-:Y:S02]  /*42a0*/  FSEL R166, R34, -INF , !P0 ;  /* 0xff80000022a67808 */ /* 0x000fe40004000000 */
[----:B------:R-:W-:Y:S02]  /*42b0*/  FMNMX.FTZ R14, R157, R14, !PT ;  /* 0x0000000e9d0e7209 */ /* 0x000fe40007810000 */
[----:B------:R-:W-:Y:S02]  /*42c0*/  ISETP.GT.AND P0, PT, R8, 0x31, P6 ;  /* 0x000000310800780c */ /* 0x000fe40003704270 */
[----:B------:R-:W-:Y:S02]  /*42d0*/  FMNMX.FTZ R15, R172, R15, !PT ;  /* 0x0000000fac0f7209 */ /* 0x000fe40007810000 */
[----:B------:R-:W-:-:S02]  /*42e0*/  FMNMX.FTZ R14, R163, R14, !PT ;  /* 0x0000000ea30e7209 */ /* 0x000fc40007810000 */
[----:B------:R-:W-:Y:S02]  /*42f0*/  ISETP.LT.OR P0, PT, R0, 0x32, P0 ;  /* 0x000000320000780c */ /* 0x000fe40000701670 */
[----:B------:R-:W-:Y:S02]  /*4300*/  FMNMX.FTZ R15, R164, R15, !PT ;  /* 0x0000000fa40f7209 */ /* 0x000fe40007810000 */
[----:B------:R-:W-:Y:S02]  /*4310*/  FMNMX.FTZ R14, R169, R14, !PT ;  /* 0x0000000ea90e7209 */ /* 0x000fe40007810000 */
[----:B------:R-:W-:Y:S02]  /*4320*/  FSEL R142, R35, -INF , !P0 ;  /* 0xff800000238e7808 */ /* 0x000fe40004000000 */
[----:B------:R-:W-:Y:S01]  /*4330*/  ISETP.GT.AND P0, PT, R8, 0x38, P6 ;  /* 0x000000380800780c */ /* 0x000fe20003704270 */
[----:B------:R-:W-:Y:S01]  /*4340*/  LDSM.16.MT88.4 R32, [R188+0x900] ;  /* 0x00090000bc20783b */ /* 0x000fe20000004200 */
[----:B------:R-:W-:-:S02]  /*4350*/  FMNMX.FTZ R15, R170, R15, !PT ;  /* 0x0000000faa0f7209 */ /* 0x000fc40007810000 */
[----:B------:R-:W-:Y:S02]  /*4360*/  FMNMX.FTZ R14, R167, R14, !PT ;  /* 0x0000000ea70e7209 */ /* 0x000fe40007810000 */
[----:B------:R-:W-:Y:S02]  /*4370*/  ISETP.GT.AND P6, PT, R8, 0x39, P6 ;  /* 0x000000390800780c */ /* 0x000fe400037c4270 */
[----:B------:R-:W-:Y:S02]  /*4380*/  ISETP.LT.OR P0, PT, R0, 0x39, P0 ;  /* 0x000000390000780c */ /* 0x000fe40000701670 */
[----:B------:R-:W-:Y:S02]  /*4390*/  FMNMX.FTZ R15, R166, R15, !PT ;  /* 0x0000000fa60f7209 */ /* 0x000fe40007810000 */
[----:B------:R-:W-:Y:S02]  /*43a0*/  FMNMX.FTZ R14, R143, R14, !PT ;  /* 0x0000000e8f0e7209 */ /* 0x000fe40007810000 */
[----:B------:R-:W-:-:S02]  /*43b0*/  ISETP.LT.OR P6, PT, R0, 0x3a, P6 ;  /* 0x0000003a0000780c */ /* 0x000fc400037c1670 */
[----:B------:R-:W-:Y:S02]  /*43c0*/  FSEL R140, R74, -INF , !P0 ;  /* 0xff8000004a8c7808 */ /* 0x000fe40004000000 */
[----:B------:R-:W-:Y:S02]  /*43d0*/  FMNMX.FTZ R15, R142, R15, !PT ;  /* 0x0000000f8e0f7209 */ /* 0x000fe40007810000 */
[----:B------:R-:W-:Y:S02]  /*43e0*/  FMNMX.FTZ R13, R141, R14, !PT ;  /* 0x0000000e8d0d7209 */ /* 0x000fe40007810000 */
[----:B------:R-:W-:Y:S02]  /*43f0*/  FSEL R160, R75, -INF , !P6 ;  /* 0xff8000004ba07808 */ /* 0x000fe40007000000 */
[----:B------:R-:W-:Y:S01]  /*4400*/  FMNMX.FTZ R15, R140, R15, !PT ;  /* 0x0000000f8c0f7209 */ /* 0x000fe20007810000 */
[----:B------:R-:W1:Y:S03]  /*4410*/  SHFL.BFLY PT, R14, R13, 0x2, 0x1f ;  /* 0x0c401f000d0e7f89 */ /* 0x000e6600000e0000 */
[----:B------:R-:W-:Y:S01]  /*4420*/  FMNMX.FTZ R15, R160, R15, !PT ;  /* 0x0000000fa00f7209 */ /* 0x000fe20007810000 */
[----:B------:R-:W-:Y:S04]  /*4430*/  LDSM.16.MT88.4 R72, [R195+0x4100] ;  /* 0x00410000c348783b */ /* 0x000fe80000004200 */
[----:B------:R-:W2:Y:S01]  /*4440*/  SHFL.BFLY PT, R0, R15, 0x2, 0x1f ;  /* 0x0c401f000f007f89 */ /* 0x000ea200000e0000 */
[----:B-1----:R-:W-:-:S05]  /*4450*/  FMNMX.FTZ R14, R13, R14, !PT ;  /* 0x0000000e0d0e7209 */ /* 0x002fca0007810000 */
[----:B------:R-:W1:Y:S01]  /*4460*/  SHFL.BFLY PT, R19, R14, 0x1, 0x1f ;  /* 0x0c201f000e137f89 */ /* 0x000e6200000e0000 */
[----:B--2---:R-:W-:-:S05]  /*4470*/  FMNMX.FTZ R13, R15, R0, !PT ;  /* 0x000000000f0d7209 */ /* 0x004fca0007810000 */
[----:B------:R-:W2:Y:S01]  /*4480*/  SHFL.BFLY PT, R8, R13, 0x1, 0x1f ;  /* 0x0c201f000d087f89 */ /* 0x000ea200000e0000 */
[----:B-1----:R-:W-:-:S04]  /*4490*/  FMNMX.FTZ R0, R14, R19, !PT ;  /* 0x000000130e007209 */ /* 0x002fc80007810000 */
[C---:B------:R-:W-:Y:S01]  /*44a0*/  FSETP.NEU.FTZ.AND P0, PT, R0.reuse, -INF , PT ;  /* 0xff8000000000780b */ /* 0x040fe20003f1d000 */
[----:B------:R-:W-:Y:S01]  /*44b0*/  FMUL.FTZ R168, R0, c[0x0][0x2d0] ;  /* 0x0000b40000a87a20 */ /* 0x000fe20000410000 */
[----:B--2---:R-:W-:-:S04]  /*44c0*/  FMNMX.FTZ R8, R8, R13, !PT ;  /* 0x0000000d08087209 */ /* 0x004fc80007810000 */
[----:B------:R-:W-:Y:S02]  /*44d0*/  FSEL R168, R168, RZ, P0 ;  /* 0x000000ffa8a87208 */ /* 0x000fe40000000000 */
[C---:B------:R-:W-:Y:S01]  /*44e0*/  FSETP.NEU.FTZ.AND P0, PT, R8.reuse, -INF , PT ;  /* 0xff8000000800780b */ /* 0x040fe20003f1d000 */
[----:B------:R-:W-:Y:S02]  /*44f0*/  FMUL.FTZ R161, R8, c[0x0][0x2d0] ;  /* 0x0000b40008a17a20 */ /* 0x000fe40000410000 */
[--C-:B------:R-:W-:Y:S02]  /*4500*/  FFMA.FTZ R155, R28, c[0x0][0x2d0], -R168.reuse ;  /* 0x0000b4001c9b7a23 */ /* 0x100fe400000108a8 */
[--C-:B------:R-:W-:Y:S01]  /*4510*/  FFMA.FTZ R154, R29, c[0x0][0x2d0], -R168.reuse ;  /* 0x0000b4001d9a7a23 */ /* 0x100fe200000108a8 */
[----:B------:R-:W-:Y:S01]  /*4520*/  FSEL R161, R161, RZ, P0 ;  /* 0x000000ffa1a17208 */ /* 0x000fe20000000000 */
[--C-:B------:R-:W-:Y:S01]  /*4530*/  FFMA.FTZ R153, R11, c[0x0][0x2d0], -R168.reuse ;  /* 0x0000b4000b997a23 */ /* 0x100fe200000108a8 */
[----:B------:R-:W-:Y:S01]  /*4540*/  PLOP3.LUT P0, PT, PT, PT, UP1, 0x40, 0x0 ;  /* 0x000000000000781c */ /* 0x000fe20003f0e818 */
[----:B------:R-:W-:Y:S01]  /*4550*/  FFMA.FTZ R148, R25, c[0x0][0x2d0], -R168 ;  /* 0x0000b40019947a23 */ /* 0x000fe200000108a8 */
[----:B------:R-:W-:Y:S01]  /*4560*/  MUFU.EX2 R155, R155 ;  /* 0x0000009b009b7308 */ /* 0x000fe20000000800 */
[----:B------:R-:W-:-:S02]  /*4570*/  FFMA.FTZ R149, R30, c[0x0][0x2d0], -R161 ;  /* 0x0000b4001e957a23 */ /* 0x000fc400000108a1 */
[--C-:B------:R-:W-:Y:S01]  /*4580*/  FFMA.FTZ R150, R16, c[0x0][0x2d0], -R161.reuse ;  /* 0x0000b40010967a23 */ /* 0x100fe200000108a1 */
[----:B------:R-:W-:Y:S01]  /*4590*/  LDSM.16.MT88.4 R28, [R190+0x2900] ;  /* 0x00290000be1c783b */ /* 0x000fe20000004200 */
[--C-:B------:R-:W-:Y:S02]  /*45a0*/  FFMA.FTZ R151, R26, c[0x0][0x2d0], -R161.reuse ;  /* 0x0000b4001a977a23 */ /* 0x100fe400000108a1 */
[--C-:B------:R-:W-:Y:S01]  /*45b0*/  FFMA.FTZ R144, R6, c[0x0][0x2d0], -R161.reuse ;  /* 0x0000b40006907a23 */ /* 0x100fe200000108a1 */
[----:B------:R-:W1:Y:S01]  /*45c0*/  MUFU.EX2 R154, R154 ;  /* 0x0000009a009a7308 */ /* 0x000e620000000800 */
[--C-:B------:R-:W-:Y:S01]  /*45d0*/  FFMA.FTZ R152, R7, c[0x0][0x2d0], -R168.reuse ;  /* 0x0000b40007987a23 */ /* 0x100fe200000108a8 */
[----:B------:R-:W-:Y:S01]  /*45e0*/  LDSM.16.MT88.4 R24, [R195+0x900] ;  /* 0x00090000c318783b */ /* 0x000fe20000004200 */
[--C-:B------:R-:W-:Y:S02]  /*45f0*/  FFMA.FTZ R146, R5, c[0x0][0x2d0], -R168.reuse ;  /* 0x0000b40005927a23 */ /* 0x100fe400000108a8 */
[--C-:B------:R-:W-:Y:S01]  /*4600*/  FFMA.FTZ R147, R21, c[0x0][0x2d0], -R168.reuse ;  /* 0x0000b40015937a23 */ /* 0x100fe200000108a8 */
[----:B------:R-:W2:Y:S01]  /*4610*/  LDSM.16.MT88.4 R4, [R188+0x4100] ;  /* 0x00410000bc04783b */ /* 0x000ea20000004200 */
[--C-:B------:R-:W-:Y:S01]  /*4620*/  FFMA.FTZ R145, R22, c[0x0][0x2d0], -R161.reuse ;  /* 0x0000b40016917a23 */ /* 0x100fe200000108a1 */
[----:B------:R-:W-:Y:S01]  /*4630*/  MUFU.EX2 R153, R153 ;  /* 0x0000009900997308 */ /* 0x000fe20000000800 */
[----:B------:R-:W-:Y:S01]  /*4640*/  FFMA.FTZ R2, R12, c[0x0][0x2d0], -R161 ;  /* 0x0000b4000c027a23 */ /* 0x000fe200000108a1 */
[----:B------:R-:W-:Y:S01]  /*4650*/  LDSM.16.MT88.4 R20, [R189+0x2900] ;  /* 0x00290000bd14783b */ /* 0x000fe20000004200 */
[----:B------:R-:W-:-:S02]  /*4660*/  FFMA.FTZ R11, R17, c[0x0][0x2d0], -R168 ;  /* 0x0000b400110b7a23 */ /* 0x000fc400000108a8 */
[--C-:B------:R-:W-:Y:S01]  /*4670*/  FFMA.FTZ R10, R10, c[0x0][0x2d0], -R161.reuse ;  /* 0x0000b4000a0a7a23 */ /* 0x100fe200000108a1 */
[----:B------:R-:W3:Y:S01]  /*4680*/  LDSM.16.MT88.4 R12, [R195+0x2900] ;  /* 0x00290000c30c783b */ /* 0x000ee20000004200 */
[----:B------:R-:W-:Y:S01]  /*4690*/  FFMA.FTZ R3, R18, c[0x0][0x2d0], -R161 ;  /* 0x0000b40012037a23 */ /* 0x000fe200000108a1 */
[----:B------:R-:W4:Y:S01]  /*46a0*/  MUFU.EX2 R148, R148 ;  /* 0x0000009400947308 */ /* 0x000f220000000800 */
[----:B-1----:R-:W-:Y:S01]  /*46b0*/  F2FP.PACK_AB R96, R154, R155 ;  /* 0x0000009b9a60723e */ /* 0x002fe200000000ff */
[----:B------:R-:W1:Y:S01]  /*46c0*/  LDSM.16.MT88.4 R16, [R188+0x2900] ;  /* 0x00290000bc10783b */ /* 0x000e620000004200 */
[--C-:B------:R-:W-:Y:S02]  /*46d0*/  FFMA.FTZ R156, R165, c[0x0][0x2d0], -R168.reuse ;  /* 0x0000b400a59c7a23 */ /* 0x100fe400000108a8 */
[--C-:B------:R-:W-:Y:S02]  /*46e0*/  FFMA.FTZ R158, R163, c[0x0][0x2d0], -R168.reuse ;  /* 0x0000b400a39e7a23 */ /* 0x100fe400000108a8 */
[--C-:B------:R-:W-:Y:S01]  /*46f0*/  FFMA.FTZ R159, R159, c[0x0][0x2d0], -R168.reuse ;  /* 0x0000b4009f9f7a23 */ /* 0x100fe200000108a8 */
[----:B------:R-:W-:Y:S01]  /*4700*/  MUFU.EX2 R149, R149 ;  /* 0x0000009500957308 */ /* 0x000fe20000000800 */
[----:B------:R-:W-:-:S02]  /*4710*/  FFMA.FTZ R157, R157, c[0x0][0x2d0], -R168 ;  /* 0x0000b4009d9d7a23 */ /* 0x000fc400000108a8 */
[--C-:B------:R-:W-:Y:S02]  /*4720*/  FFMA.FTZ R162, R162, c[0x0][0x2d0], -R161.reuse ;  /* 0x0000b400a2a27a23 */ /* 0x100fe400000108a1 */
[--C-:B------:R-:W-:Y:S02]  /*4730*/  FFMA.FTZ R163, R172, c[0x0][0x2d0], -R161.reuse ;  /* 0x0000b400aca37a23 */ /* 0x100fe400000108a1 */
[--C-:B------:R-:W-:Y:S01]  /*4740*/  FFMA.FTZ R164, R164, c[0x0][0x2d0], -R161.reuse ;  /* 0x0000b400a4a47a23 */ /* 0x100fe200000108a1 */
[----:B------:R-:W5:Y:S01]  /*4750*/  MUFU.EX2 R150, R150 ;  /* 0x0000009600967308 */ /* 0x000f620000000800 */
[----:B----4-:R-:W-:Y:S01]  /*4760*/  F2FP.PACK_AB R98, R148, R153 ;  /* 0x000000999462723e */ /* 0x010fe200000000ff */
[----:B------:R-:W-:Y:S02]  /*4770*/  FFMA.FTZ R165, R170, c[0x0][0x2d0], -R161 ;  /* 0x0000b400aaa57a23 */ /* 0x000fe400000108a1 */
[--C-:B------:R-:W-:Y:S02]  /*4780*/  FFMA.FTZ R170, R167, c[0x0][0x2d0], -R168.reuse ;  /* 0x0000b400a7aa7a23 */ /* 0x100fe400000108a8 */
[----:B------:R-:W-:-:S02]  /*4790*/  FFMA.FTZ R169, R169, c[0x0][0x2d0], -R168 ;  /* 0x0000b400a9a97a23 */ /* 0x000fc400000108a8 */
[----:B------:R-:W-:Y:S01]  /*47a0*/  MUFU.EX2 R151, R151 ;  /* 0x0000009700977308 */ /* 0x000fe20000000800 */
[--C-:B------:R-:W-:Y:S02]  /*47b0*/  FFMA.FTZ R167, R143, c[0x0][0x2d0], -R168.reuse ;  /* 0x0000b4008fa77a23 */ /* 0x100fe400000108a8 */
[----:B------:R-:W-:Y:S02]  /*47c0*/  FFMA.FTZ R206, R141, c[0x0][0x2d0], -R168 ;  /* 0x0000b4008dce7a23 */ /* 0x000fe400000108a8 */
[--C-:B------:R-:W-:Y:S02]  /*47d0*/  FFMA.FTZ R166, R166, c[0x0][0x2d0], -R161.reuse ;  /* 0x0000b400a6a67a23 */ /* 0x100fe400000108a1 */
[--C-:B------:R-:W-:Y:S01]  /*47e0*/  FFMA.FTZ R171, R142, c[0x0][0x2d0], -R161.reuse ;  /* 0x0000b4008eab7a23 */ /* 0x100fe200000108a1 */
[----:B------:R-:W4:Y:S01]  /*47f0*/  MUFU.EX2 R144, R144 ;  /* 0x0000009000907308 */ /* 0x000f220000000800 */
[----:B-----5:R-:W-:Y:S01]  /*4800*/  F2FP.PACK_AB R97, R150, R149 ;  /* 0x000000959661723e */ /* 0x020fe200000000ff */
        /* <DEDUP_REMOVED lines=9> */
[----:B------:R-:W4:Y:S01]  /*48a0*/  MUFU.EX2 R147, R147 ;  /* 0x0000009300937308 */ /* 0x000f220000000800 */
        /* <DEDUP_REMOVED lines=47> */
[----:B----4-:R-:W-:Y:S01]  /*4ba0*/  F2FP.PACK_AB R4, R147, R152 ;  /* 0x000000989304723e */ /* 0x010fe200000000ff */
        /* <DEDUP_REMOVED lines=11> */
[----:B---3--:R-:W-:Y:S01]  /*4c60*/  HMMA.16816.F32 R36, R4, R12, R36 ;  /* 0x0000000c0424723c */ /* 0x008fe20000001824 */
        /* <DEDUP_REMOVED lines=125> */
[----:B------:R-:W-:-:S12]  /*5440*/  UIADD3 UR26, UR4, -0x1, URZ ;  /* 0xffffffff041a7890 */ /* 0x000fd8000fffe03f */
[----:B------:R-:W-:Y:S05]  /*5450*/  @P0 BRA `(.L_x_260) ;  /* 0x000000a000000947 */ /* 0x000fea0003800000 */
[----:B------:R-:W-:Y:S02]  /*5460*/  UMOV UR26, 0x1 ;  /* 0x00000001001a7882 */ /* 0x000fe40000000000 */
        /* <DEDUP_REMOVED lines=9> */
.L_x_260:
[----:B------:R-:W-:Y:S02]  /*5500*/  UMOV UR5, 0x1 ;  /* 0x0000000100057882 */ /* 0x000fe40000000000 */
[----:B------:R-:W-:Y:S02]  /*5510*/  ULDC UR4, c[0x0][0x32c] ;  /* 0x0000cb0000047ab9 */ /* 0x000fe40000000800 */
[----:B------:R-:W-:-:S03]  /*5520*/  UISETP.NE.AND UP0, UPT, UR5, UR4, UPT ;  /* 0x000000040500728c */ /* 0x000fc6000bf05270 */
[----:B------:R-:W-:Y:S02]  /*5530*/  ULDC.64 UR4, c[0x0][0x330] ;  /* 0x0000cc0000047ab9 */ /* 0x000fe40000000a00 */
[----:B------:R-:W-:-:S07]  /*5540*/  UIMAD.WIDE.U32 UR28, UR26, UR4, URZ ;  /* 0x000000041a1c72a5 */ /* 0x000fce000f8e003f */
[----:B------:R-:W-:Y:S02]  /*5550*/  @UP0 UMOV UR27, UR29 ;  /* 0x0000001d001b0c82 */ /* 0x000fe40008000000 */
[----:B------:R-:W-:Y:S02]  /*5560*/  @UP0 USHF.R.U32.HI UR26, URZ, UR5, UR27 ;  /* 0x000000053f1a0299 */ /* 0x000fe4000801161b */
.L_x_261:
[----:B------:R-:W-:Y:S02]  /*5570*/  ULDC UR4, c[0x0][0x32c] ;  /* 0x0000cb0000047ab9 */ /* 0x000fe40000000800 */
[----:B------:R-:W-:-:S04]  /*5580*/  UIMAD UR4, UR26, UR4, UR4 ;  /* 0x000000041a0472a4 */ /* 0x000fc8000f8e0204 */
[----:B------:R-:W-:-:S04]  /*5590*/  UISETP.LT.AND UP0, UPT, UR23, UR4, UPT ;  /* 0x000000041700728c */ /* 0x000fc8000bf01270 */
[----:B------:R-:W-:-:S04]  /*55a0*/  USEL UR23, UR23, UR4, UP0 ;  /* 0x0000000417177287 */ /* 0x000fc80008000000 */
.L_x_259:
        /* <DEDUP_REMOVED lines=17> */
.L_x_273:
        /* <DEDUP_REMOVED lines=23> */
[C---:B------:R-:W-:Y:S02]  /*5830*/  IMAD R4, R200.reuse, c[0x0][0x21c], R4 ;  /* 0x00008700c8047a24 */ /* 0x040fe400078e0204 */
        /* <DEDUP_REMOVED lines=32> */
.L_x_263:
        /* <DEDUP_REMOVED lines=159> */
[--C-:B------:R-:W-:Y:S01]  /*6430*/  IMAD.MOV.U32 R0, RZ, RZ, R201.reuse ;  /* 0x000000ffff007224 */ /* 0x100fe200078e00c9 */
[----:B------:R-:W-:Y:S04]  /*6440*/  @P2 SHF.R.U32.HI R0, RZ, c[0x0][0x2c0], R134 ;  /* 0x0000b000ff002a19 */ /* 0x000fe80000011686 */
[C---:B------:R-:W-:Y:S04]  /*6450*/  @!P1 IADD3 R135, P0, R0.reuse, UR14, RZ ;  /* 0x0000000e00879c10 */ /* 0x040fe8000ff1e0ff */
[----:B------:R-:W-:Y:S01]  /*6460*/  @!P1 LEA.HI.X.SX32 R134, R0, UR6, 0x1, P0 ;  /* 0x0000000600869c11 */ /* 0x000fe200080f0eff */
[----:B------:R-:W-:Y:S01]  /*6470*/  IMAD.MOV R0, RZ, RZ, -R0 ;  /* 0x000000ffff007224 */ /* 0x000fe200078e0a00 */
[C---:B------:R-:W-:Y:S03]  /*6480*/  @!P1 LEA R132, P0, R135.reuse, c[0x0][0x2a0], 0x2 ;  /* 0x0000a80087849a11 */ /* 0x040fe600078010ff */
        /* <DEDUP_REMOVED lines=42> */
.L_x_264:
        /* <DEDUP_REMOVED lines=12> */
[----:B------:R-:W-:Y:S04]  /*67f0*/  IADD3 R0, -R0, UR8, R133 ;  /* 0x0000000800007c10 */ /* 0x000fe8000fffe185 */
[C---:B------:R-:W-:Y:S02]  /*6800*/  IADD3 R132, R0.reuse, c[0x0][0x328], RZ ;  /* 0x0000ca0000847a10 */ /* 0x040fe40007ffe0ff */
[----:B------:R-:W-:Y:S03]  /*6810*/  IADD3 R0, R0, UR19, RZ ;  /* 0x0000001300007c10 */ /* 0x000fe6000fffe0ff */
[--C-:B-1----:R-:W-:Y:S02]  /*6820*/  IMAD.IADD R135, R132, 0x1, R141.reuse ;  /* 0x0000000184877824 */ /* 0x102fe400078e028d */
[----:B------:R-:W-:Y:S01]  /*6830*/  IMAD.IADD R133, R0, 0x1, R141 ;  /* 0x0000000100857824 */ /* 0x000fe200078e028d */
[----:B------:R-:W-:-:S05]  /*6840*/  @P0 BRA `(.L_x_265) ;  /* 0x000001a000000947 */ /* 0x000fca0003800000 */
[----:B------:R-:W-:Y:S01]  /*6850*/  IMAD.U32 R139, RZ, RZ, UR12 ;  /* 0x0000000cff8b7e24 */ /* 0x000fe2000f8e00ff */
[----:B------:R-:W-:Y:S04]  /*6860*/  BSSY B0, `(.L_x_266) ;  /* 0x0000012000007945 */ /* 0x000fe80003800000 */
[----:B------:R-:W-:Y:S04]  /*6870*/  IADD3 R139, -R139, UR8, R141 ;  /* 0x000000088b8b7c10 */ /* 0x000fe8000fffe18d */
[----:B------:R-:W-:Y:S11]  /*6880*/  ISETP.GT.AND P0, PT, R139, -0x1, PT ;  /* 0xffffffff8b00780c */ /* 0x000ff60003f04270 */
[----:B------:R-:W-:Y:S02]  /*6890*/  @!UPT UIADD3 URZ, URZ, URZ, URZ ;  /* 0x0000003f3f3ff290 */ /* 0x000fe4000fffe03f */
[----:B------:R-:W-:-:S05]  /*68a0*/  @P0 BRA `(.L_x_267) ;  /* 0x0000008000000947 */ /* 0x000fca0003800000 */
[----:B------:R-:W-:Y:S01]  /*68b0*/  LOP3.LUT R139, RZ, R139, RZ, 0x33, !PT ;  /* 0x0000008bff8b7212 */ /* 0x000fe200078e33ff */
[----:B------:R-:W-:Y:S05]  /*68c0*/  IMAD.MOV.U32 R134, RZ, RZ, 0x1 ;  /* 0x00000001ff867424 */ /* 0x000fea00078e00ff */
[----:B------:R-:W-:Y:S11]  /*68d0*/  ISETP.NE.AND P0, PT, R134, c[0x0][0x32c], PT ;  /* 0x0000cb0086007a0c */ /* 0x000ff60003f05270 */
[----:B------:R-:W-:Y:S02]  /*68e0*/  @!UPT UIADD3 URZ, URZ, URZ, URZ ;  /* 0x0000003f3f3ff290 */ /* 0x000fe4000fffe03f */
[----:B------:R-:W-:Y:S05]  /*68f0*/  @P0 IMAD.HI.U32 R134, R139, c[0x0][0x330], RZ ;  /* 0x0000cc008b860a27 */ /* 0x000fea00078e00ff */
[----:B------:R-:W-:Y:S04]  /*6900*/  @P0 SHF.R.U32.HI R139, RZ, c[0x0][0x334], R134 ;  /* 0x0000cd00ff8b0a19 */ /* 0x000fe80000011686 */
[----:B------:R-:W-:Y:S01]  /*6910*/  LOP3.LUT R139, RZ, R139, RZ, 0x33, !PT ;  /* 0x0000008bff8b7212 */ /* 0x000fe200078e33ff */
[----:B------:R-:W-:-:S05]  /*6920*/  BRA `(.L_x_268) ;  /* 0x0000005000007947 */ /* 0x000fca0003800000 */
.L_x_267:
[----:B------:R-:W-:Y:S04]  /*6930*/  MOV R134, 0x1 ;  /* 0x0000000100867802 */ /* 0x000fe80000000f00 */
[----:B------:R-:W-:Y:S11]  /*6940*/  ISETP.NE.AND P0, PT, R134, c[0x0][0x32c], PT ;  /* 0x0000cb0086007a0c */ /* 0x000ff60003f05270 */
[----:B------:R-:W-:Y:S02]  /*6950*/  @!UPT UIADD3 URZ, URZ, URZ, URZ ;  /* 0x0000003f3f3ff290 */ /* 0x000fe4000fffe03f */
[----:B------:R-:W-:Y:S05]  /*6960*/  @P0 IMAD.HI.U32 R134, R139, c[0x0][0x330], RZ ;  /* 0x0000cc008b860a27 */ /* 0x000fea00078e00ff */
[----:B------:R-:W-:Y:S02]  /*6970*/  @P0 SHF.R.U32.HI R139, RZ, c[0x0][0x334], R134 ;  /* 0x0000cd00ff8b0a19 */ /* 0x000fe40000011686 */
.L_x_268:
[----:B------:R-:W-:Y:S05]  /*6980*/  BSYNC B0 ;  /* 0x0000000000007941 */ /* 0x000fea0003800000 */
.L_x_266:
[----:B------:R-:W-:Y:S04]  /*6990*/  IMAD.MOV.U32 R134, RZ, RZ, c[0x0][0x32c] ;  /* 0x0000cb00ff867624 */ /* 0x000fe800078e00ff */
[----:B------:R-:W-:Y:S04]  /*69a0*/  IMAD R139, R139, R134, -UR5 ;  /* 0x800000058b8b7e24 */ /* 0x000fe8000f8e0286 */
[----:B------:R-:W-:Y:S05]  /*69b0*/  IMAD.IADD R136, R139, 0x1, -R204 ;  /* 0x000000018b887824 */ /* 0x000fea00078e0acc */
[----:B------:R-:W-:Y:S02]  /*69c0*/  IADD3 R134, R136, c[0x0][0x32c], RZ ;  /* 0x0000cb0088867a10 */ /* 0x000fe40007ffe0ff */
[----:B------:R-:W-:Y:S02]  /*69d0*/  IMNMX R133, R133, R136, !PT ;  /* 0x0000008885857217 */ /* 0x000fe40007800200 */
[----:B------:R-:W-:Y:S02]  /*69e0*/  IMNMX R135, R135, R134, PT ;  /* 0x0000008687877217 */ /* 0x000fe40003800200 */
.L_x_265:
        /* <DEDUP_REMOVED lines=84> */
.L_x_271:
[----:B------:R-:W-:Y:S04]  /*6f30*/  MOV R4, 0x1 ;  /* 0x0000000100047802 */ /* 0x000fe80000000f00 */
[----:B------:R-:W-:Y:S11]  /*6f40*/  ISETP.NE.AND P0, PT, R4, c[0x0][0x32c], PT ;  /* 0x0000cb0004007a0c */ /* 0x000ff60003f05270 */
[----:B------:R-:W-:Y:S02]  /*6f50*/  @!UPT UIADD3 URZ, URZ, URZ, URZ ;  /* 0x0000003f3f3ff290 */ /* 0x000fe4000fffe03f */
[----:B------:R-:W-:Y:S05]  /*6f60*/  @P0 IMAD.HI.U32 R4, R5, c[0x0][0x330], RZ ;  /* 0x0000cc0005040a27 */ /* 0x000fea00078e00ff */
[----:B------:R-:W-:Y:S02]  /*6f70*/  @P0 SHF.R.U32.HI R5, RZ, c[0x0][0x334], R4 ;  /* 0x0000cd00ff050a19 */ /* 0x000fe40000011604 */
.L_x_272:
[----:B------:R-:W-:Y:S05]  /*6f80*/  BSYNC B0 ;  /* 0x0000000000007941 */ /* 0x000fea0003800000 */
.L_x_270:
[----:B------:R-:W-:Y:S04]  /*6f90*/  IMAD.MOV.U32 R4, RZ, RZ, c[0x0][0x32c] ;  /* 0x0000cb00ff047624 */ /* 0x000fe800078e00ff */
[----:B------:R-:W-:Y:S04]  /*6fa0*/  IMAD R9, R5, R4, -UR5 ;  /* 0x8000000505097e24 */ /* 0x000fe8000f8e0204 */
[----:B------:R-:W-:Y:S05]  /*6fb0*/  IMAD.IADD R9, R9, 0x1, -R204 ;  /* 0x0000000109097824 */ /* 0x000fea00078e0acc */
[----:B------:R-:W-:Y:S02]  /*6fc0*/  IADD3 R5, R9, c[0x0][0x32c], RZ ;  /* 0x0000cb0009057a10 */ /* 0x000fe40007ffe0ff */
[----:B------:R-:W-:Y:S02]  /*6fd0*/  IMNMX R0, R0, R9, !PT ;  /* 0x0000000900007217 */ /* 0x000fe40007800200 */
[----:B------:R-:W-:Y:S02]  /*6fe0*/  IMNMX R132, R132, R5, PT ;  /* 0x0000000584847217 */ /* 0x000fe40003800200 */
.L_x_269:
        /* <DEDUP_REMOVED lines=59> */
[----:B------:R-:W-:Y:S01]  /*73a0*/  ISETP.GT.AND P6, PT, R0, 0x28, P6 ;  /* 0x000000280000780c */ /* 0x000fe200037c4270 */
        /* <DEDUP_REMOVED lines=14> */
[C---:B------:R-:W-:Y:S01]  /*7490*/  ISETP.GT.AND P6, PT, R0.reuse, 0x30, P6 ;  /* 0x000000300000780c */ /* 0x040fe200037c4270 */
[----:B------:R-:W1:Y:S01]  /*74a0*/  SHFL.BFLY PT, R5, R4, 0x2, 0x1f ;  /* 0x0c401f0004057f89 */ /* 0x000e6200000e0000 */
[----:B------:R-:W-:Y:S02]  /*74b0*/  FMNMX.FTZ R6, R219, R6, !PT ;  /* 0x00000006db067209 */ /* 0x000fe40007810000 */
        /* <DEDUP_REMOVED lines=22> */
[----:B------:R-:W-:Y:S02]  /*7620*/  FSEL R133, R35, -INF , !P0 ;  /* 0xff80000023857808 */ /* 0x000fe40004000000 */
[----:B-1----:R-:W-:Y:S02]  /*7630*/  FMNMX.FTZ R6, R4, R5, !PT ;  /* 0x0000000504067209 */ /* 0x002fe40007810000 */
[----:B------:R-:W-:Y:S03]  /*7640*/  FMNMX.FTZ R4, R133, R0, !PT ;  /* 0x0000000085047209 */ /* 0x000fe60007810000 */
[----:B------:R-:W1:Y:S08]  /*7650*/  SHFL.BFLY PT, R15, R6, 0x1, 0x1f ;  /* 0x0c201f00060f7f89 */ /* 0x000e7000000e0000 */
[----:B------:R-:W2:Y:S01]  /*7660*/  SHFL.BFLY PT, R7, R4, 0x2, 0x1f ;  /* 0x0c401f0004077f89 */ /* 0x000ea200000e0000 */
[----:B-1----:R-:W-:Y:S04]  /*7670*/  FMNMX.FTZ R0, R6, R15, !PT ;  /* 0x0000000f06007209 */ /* 0x002fe80007810000 */
[C---:B------:R-:W-:Y:S01]  /*7680*/  FSETP.NEU.FTZ.AND P0, PT, R0.reuse, -INF , PT ;  /* 0xff8000000000780b */ /* 0x040fe20003f1d000 */
[----:B------:R-:W-:Y:S01]  /*7690*/  FMUL.FTZ R153, R0, c[0x0][0x2d0] ;  /* 0x0000b40000997a20 */ /* 0x000fe20000410000 */
[----:B--2---:R-:W-:Y:S04]  /*76a0*/  FMNMX.FTZ R5, R4, R7, !PT ;  /* 0x0000000704057209 */ /* 0x004fe80007810000 */
[----:B------:R-:W-:Y:S02]  /*76b0*/  FSEL R153, R153, RZ, P0 ;  /* 0x000000ff99997208 */ /* 0x000fe40000000000 */
[----:B------:R-:W-:Y:S01]  /*76c0*/  FSEL R4, R0, RZ, P0 ;  /* 0x000000ff00047208 */ /* 0x000fe20000000000 */
[----:B------:R-:W1:Y:S02]  /*76d0*/  SHFL.BFLY PT, R132, R5, 0x1, 0x1f ;  /* 0x0c201f0005847f89 */ /* 0x000e6400000e0000 */
[----:B------:R-:W-:Y:S02]  /*76e0*/  FFMA.FTZ R160, R138, c[0x0][0x2d0], -R153 ;  /* 0x0000b4008aa07a23 */ /* 0x000fe40000010899 */
[----:B------:R-:W-:Y:S02]  /*76f0*/  FADD.FTZ R3, -R4, R3 ;  /* 0x0000000304037221 */ /* 0x000fe40000010100 */
[--C-:B------:R-:W-:Y:S02]  /*7700*/  FFMA.FTZ R135, R136, c[0x0][0x2d0], -R153.reuse ;  /* 0x0000b40088877a23 */ /* 0x100fe40000010899 */
[--C-:B------:R-:W-:Y:S01]  /*7710*/  FFMA.FTZ R134, R134, c[0x0][0x2d0], -R153.reuse ;  /* 0x0000b40086867a23 */ /* 0x100fe20000010899 */
[----:B------:R-:W-:Y:S01]  /*7720*/  MUFU.EX2 R160, R160 ;  /* 0x000000a000a07308 */ /* 0x000fe20000000800 */
[--C-:B------:R-:W-:Y:S02]  /*7730*/  FFMA.FTZ R161, R8, c[0x0][0x2d0], -R153.reuse ;  /* 0x0000b40008a17a23 */ /* 0x100fe40000010899 */
[----:B------:R-:W-:Y:S02]  /*7740*/  FMUL.FTZ R6, R3, c[0x0][0x2d0] ;  /* 0x0000b40003067a20 */ /* 0x000fe40000410000 */
[--C-:B------:R-:W-:Y:S02]  /*7750*/  FFMA.FTZ R169, R140, c[0x0][0x2d0], -R153.reuse ;  /* 0x0000b4008ca97a23 */ /* 0x100fe40000010899 */
[--C-:B------:R-:W-:Y:S02]  /*7760*/  FFMA.FTZ R220, R158, c[0x0][0x2d0], -R153.reuse ;  /* 0x0000b4009edc7a23 */ /* 0x100fe40000010899 */
[--C-:B------:R-:W-:Y:S01]  /*7770*/  FFMA.FTZ R221, R156, c[0x0][0x2d0], -R153.reuse ;  /* 0x0000b4009cdd7a23 */ /* 0x100fe20000010899 */
[----:B------:R-:W2:Y:S01]  /*7780*/  MUFU.EX2 R135, R135 ;  /* 0x0000008700877308 */ /* 0x000ea20000000800 */
[--C-:B------:R-:W-:Y:S02]  /*7790*/  FFMA.FTZ R222, R154, c[0x0][0x2d0], -R153.reuse ;  /* 0x0000b4009ade7a23 */ /* 0x100fe40000010899 */
[--C-:B------:R-:W-:Y:S01]  /*77a0*/  FFMA.FTZ R223, R152, c[0x0][0x2d0], -R153.reuse ;  /* 0x0000b40098df7a23 */ /* 0x100fe20000010899 */
[----:B-1----:R-:W-:Y:S01]  /*77b0*/  FMNMX.FTZ R132, R132, R5, !PT ;  /* 0x0000000584847209 */ /* 0x002fe20007810000 */
[--C-:B------:R-:W-:Y:S02]  /*77c0*/  FFMA.FTZ R227, R151, c[0x0][0x2d0], -R153.reuse ;  /* 0x0000b40097e37a23 */ /* 0x100fe40000010899 */
[--C-:B------:R-:W-:Y:S01]  /*77d0*/  FFMA.FTZ R228, R150, c[0x0][0x2d0], -R153.reuse ;  /* 0x0000b40096e47a23 */ /* 0x100fe20000010899 */
[C---:B------:R-:W-:Y:S01]  /*77e0*/  FSETP.NEU.FTZ.AND P0, PT, R132.reuse, -INF , PT ;  /* 0xff8000008400780b */ /* 0x040fe20003f1d000 */
[----:B------:R-:W-:Y:S01]  /*77f0*/  FMUL.FTZ R144, R132, c[0x0][0x2d0] ;  /* 0x0000b40084907a20 */ /* 0x000fe20000410000 */
[----:B------:R-:W-:Y:S01]  /*7800*/  MUFU.EX2 R134, R134 ;  /* 0x0000008600867308 */ /* 0x000fe20000000800 */
[--C-:B------:R-:W-:Y:S01]  /*7810*/  FFMA.FTZ R229, R148, c[0x0][0x2d0], -R153.reuse ;  /* 0x0000b40094e57a23 */ /* 0x100fe20000010899 */
[----:B------:R-:W-:Y:S01]  /*7820*/  FSEL R5, R132, RZ, P0 ;  /* 0x000000ff84057208 */ /* 0x000fe20000000000 */
[--C-:B------:R-:W-:Y:S01]  /*7830*/  FFMA.FTZ R166, R166, c[0x0][0x2d0], -R153.reuse ;  /* 0x0000b400a6a67a23 */ /* 0x100fe20000010899 */
[----:B------:R-:W-:Y:S01]  /*7840*/  FSEL R144, R144, RZ, P0 ;  /* 0x000000ff90907208 */ /* 0x000fe20000000000 */
[--C-:B------:R-:W-:Y:S01]  /*7850*/  FFMA.FTZ R167, R168, c[0x0][0x2d0], -R153.reuse ;  /* 0x0000b400a8a77a23 */ /* 0x100fe20000010899 */
[----:B------:R-:W-:Y:S01]  /*7860*/  PLOP3.LUT P0, PT, PT, PT, UP0, 0x80, 0x0 ;  /* 0x000000000000781c */ /* 0x000fe20003f0f008 */
[----:B------:R-:W-:Y:S02]  /*7870*/  FADD.FTZ R5, -R5, R2 ;  /* 0x0000000205057221 */ /* 0x000fe40000010100 */
[--C-:B------:R-:W-:Y:S01]  /*7880*/  FFMA.FTZ R164, R13, c[0x0][0x2d0], -R144.reuse ;  /* 0x0000b4000da47a23 */ /* 0x100fe20000010890 */
[----:B------:R-:W1:Y:S01]  /*7890*/  MUFU.EX2 R161, R161 ;  /* 0x000000a100a17308 */ /* 0x000e620000000800 */
[----:B------:R-:W3:Y:S01]  /*78a0*/  LDSM.16.MT88.4 R12, [R195+0x100] ;  /* 0x00010000c30c783b */ /* 0x000ee20000004200 */
[--C-:B------:R-:W-:Y:S01]  /*78b0*/  FFMA.FTZ R165, R17, c[0x0][0x2d0], -R144.reuse ;  /* 0x0000b40011a57a23 */ /* 0x100fe20000010890 */
[----:B--2---:R-:W-:Y:S01]  /*78c0*/  F2FP.PACK_AB R136, R135, R160 ;  /* 0x000000a08788723e */ /* 0x004fe200000000ff */
[--C-:B------:R-:W-:Y:S02]  /*78d0*/  FFMA.FTZ R163, R9, c[0x0][0x2d0], -R144.reuse ;  /* 0x0000b40009a37a23 */ /* 0x100fe40000010890 */
[--C-:B------:R-:W-:Y:S02]  /*78e0*/  FFMA.FTZ R162, R11, c[0x0][0x2d0], -R144.reuse ;  /* 0x0000b4000ba27a23 */ /* 0x100fe40000010890 */
[----:B------:R-:W-:Y:S02]  /*78f0*/  FMUL.FTZ R2, R5, c[0x0][0x2d0] ;  /* 0x0000b40005027a20 */ /* 0x000fe40000410000 */
[----:B------:R-:W2:Y:S01]  /*7900*/  MUFU.EX2 R3, R6 ;  /* 0x0000000600037308 */ /* 0x000ea20000000800 */
[--C-:B------:R-:W-:Y:S02]  /*7910*/  FFMA.FTZ R168, R142, c[0x0][0x2d0], -R153.reuse ;  /* 0x0000b4008ea87a23 */ /* 0x100fe40000010899 */
[--C-:B------:R-:W-:Y:S02]  /*7920*/  FFMA.FTZ R218, R141, c[0x0][0x2d0], -R144.reuse ;  /* 0x0000b4008dda7a23 */ /* 0x100fe40000010890 */
[--C-:B------:R-:W-:Y:S02]  /*7930*/  FFMA.FTZ R224, R159, c[0x0][0x2d0], -R144.reuse ;  /* 0x0000b4009fe07a23 */ /* 0x100fe40000010890 */
[--C-:B------:R-:W-:Y:S02]  /*7940*/  FFMA.FTZ R225, R157, c[0x0][0x2d0], -R144.reuse ;  /* 0x0000b4009de17a23 */ /* 0x100fe40000010890 */
[----:B------:R-:W-:Y:S01]  /*7950*/  LDSM.16.MT88.4 R156, [R195+0x5900] ;  /* 0x00590000c39c783b */ /* 0x000fe20000004200 */
[----:B------:R-:W-:Y:S01]  /*7960*/  MUFU.EX2 R165, R165 ;  /* 0x000000a500a57308 */ /* 0x000fe20000000800 */
[--C-:B------:R-:W-:Y:S02]  /*7970*/  FFMA.FTZ R226, R155, c[0x0][0x2d0], -R144.reuse ;  /* 0x0000b4009be27a23 */ /* 0x100fe40000010890 */
[--C-:B------:R-:W-:Y:S01]  /*7980*/  FFMA.FTZ R231, R149, c[0x0][0x2d0], -R144.reuse ;  /* 0x0000b40095e77a23 */ /* 0x100fe20000010890 */
[----:B-1----:R-:W-:Y:S01]  /*7990*/  F2FP.PACK_AB R138, R161, R134 ;  /* 0x00000086a18a723e */ /* 0x002fe200000000ff */
[--C-:B------:R-:W-:Y:S02]  /*79a0*/  FFMA.FTZ R232, R147, c[0x0][0x2d0], -R144.reuse ;  /* 0x0000b40093e87a23 */ /* 0x100fe40000010890 */
[----:B------:R-:W-:Y:S01]  /*79b0*/  LDSM.16.MT88.4 R148, [R189+0x3900] ;  /* 0x00390000bd94783b */ /* 0x000fe20000004200 */
[--C-:B------:R-:W-:Y:S02]  /*79c0*/  FFMA.FTZ R233, R145, c[0x0][0x2d0], -R144.reuse ;  /* 0x0000b40091e97a23 */ /* 0x100fe40000010890 */
[----:B------:R-:W1:Y:S01]  /*79d0*/  MUFU.EX2 R164, R164 ;  /* 0x000000a400a47308 */ /* 0x000e620000000800 */
[----:B------:R-:W-:Y:S02]  /*79e0*/  FFMA.FTZ R153, R146, c[0x0][0x2d0], -R153 ;  /* 0x0000b40092997a23 */ /* 0x000fe40000010899 */
[--C-:B------:R-:W-:Y:S02]  /*79f0*/  FFMA.FTZ R170, R217, c[0x0][0x2d0], -R144.reuse ;  /* 0x0000b400d9aa7a23 */ /* 0x100fe40000010890 */
[C---:B--2---:R-:W-:Y:S02]  /*7a00*/  FMUL.FTZ R4, R3.reuse, R128 ;  /* 0x0000008003047220 */ /* 0x044fe40000410000 */
        /* <DEDUP_REMOVED lines=12> */
[--C-:B------:R-:W-:Y:S02]  /*7ad0*/  FFMA.FTZ R217, R143, c[0x0][0x2d0], -R144.reuse ;  /* 0x0000b4008fd97a23 */ /* 0x100fe40000010890 */
[----:B------:R-:W-:Y:S01]  /*7ae0*/  LDSM.16.MT88.4 R140, [R189+0x2900] ;  /* 0x00290000bd8c783b */ /* 0x000fe20000004200 */
[C---:B------:R-:W-:Y:S02]  /*7af0*/  FMUL.FTZ R36, R3.reuse, R36 ;  /* 0x0000002403247220 */ /* 0x040fe40000410000 */
[----:B------:R-:W1:Y:S01]  /*7b00*/  MUFU.EX2 R2, R2 ;  /* 0x0000000200027308 */ /* 0x000e620000000800 */
        /* <DEDUP_REMOVED lines=8> */
[----:B--2---:R-:W-:Y:S01]  /*7b90*/  F2FP.PACK_AB R139, R162, R163 ;  /* 0x000000a3a28b723e */ /* 0x004fe200000000ff */
[C---:B------:R-:W-:Y:S02]  /*7ba0*/  FMUL.FTZ R52, R3.reuse, R52 ;  /* 0x0000003403347220 */ /* 0x040fe40000410000 */
[C---:B------:R-:W-:Y:S02]  /*7bb0*/  FMUL.FTZ R53, R3.reuse, R53 ;  /* 0x0000003503357220 */ /* 0x040fe40000410000 */
[C---:B------:R-:W-:Y:S01]  /*7bc0*/  FMUL.FTZ R56, R3.reuse, R56 ;  /* 0x0000003803387220 */ /* 0x040fe20000410000 */
[----:B------:R-:W-:Y:S01]  /*7bd0*/  MUFU.EX2 R166, R166 ;  /* 0x000000a600a67308 */ /* 0x000fe20000000800 */
[C---:B------:R-:W-:Y:S02]  /*7be0*/  FMUL.FTZ R57, R3.reuse, R57 ;  /* 0x0000003903397220 */ /* 0x040fe40000410000 */
[C---:B------:R-:W-:Y:S02]  /*7bf0*/  FMUL.FTZ R60, R3.reuse, R60 ;  /* 0x0000003c033c7220 */ /* 0x040fe40000410000 */
[C---:B-1----:R-:W-:Y:S02]  /*7c00*/  FMUL.FTZ R6, R2.reuse, R130 ;  /* 0x0000008202067220 */ /* 0x042fe40000410000 */
[C---:B------:R-:W-:Y:S02]  /*7c10*/  FMUL.FTZ R7, R2.reuse, R131 ;  /* 0x0000008302077220 */ /* 0x040fe40000410000 */
[----:B------:R-:W-:Y:S01]  /*7c20*/  LDSM.16.MT88.4 R128, [R190+0x2900] ;  /* 0x00290000be80783b */ /* 0x000fe20000004200 */
[C---:B------:R-:W-:Y:S01]  /*7c30*/  FMUL.FTZ R10, R2.reuse, R102 ;  /* 0x00000066020a7220 */ /* 0x040fe20000410000 */
[----:B------:R-:W1:Y:S01]  /*7c40*/  MUFU.EX2 R167, R167 ;  /* 0x000000a700a77308 */ /* 0x000e620000000800 */
[C---:B------:R-:W-:Y:S02]  /*7c50*/  FMUL.FTZ R11, R2.reuse, R103 ;  /* 0x00000067020b7220 */ /* 0x040fe40000410000 */
[C---:B---3--:R-:W-:Y:S03]  /*7c60*/  HMMA.16816.F32 R4, R136.reuse, R12, R4 ;  /* 0x0000000c8804723c */ /* 0x048fe60000001804 */
        /* <DEDUP_REMOVED lines=101> */
[----:B------:R-:W-:Y:S02]  /*82c0*/  FMUL.FTZ R85, R3, R85 ;  /* 0x0000005503557220 */ /* 0x000fe40000410000 */
[C---:B------:R-:W-:Y:S01]  /*82d0*/  FMUL.FTZ R86, R2.reuse, R86 ;  /* 0x0000005602567220 */ /* 0x040fe20000410000 */
[C---:B--2---:R-:W-:Y:S03]  /*82e0*/  HMMA.16816.F32 R76, R136.reuse, R100, R76 ;  /* 0x00000064884c723c */ /* 0x044fe6000000184c */
[C---:B------:R-:W-:Y:S01]  /*82f0*/  FMUL.FTZ R87, R2.reuse, R87 ;  /* 0x0000005702577220 */ /* 0x040fe20000410000 */
[----:B------:R-:W-:Y:S01]  /*8300*/  MUFU.EX2 R232, R232 ;  /* 0x000000e800e87308 */ /* 0x000fe20000000800 */
[--C-:B------:R-:W-:Y:S02]  /*8310*/  FFMA.FTZ R171, R171, c[0x0][0x2d0], -R144.reuse ;  /* 0x0000b400abab7a23 */ /* 0x100fe40000010890 */
[C---:B------:R-:W-:Y:S01]  /*8320*/  FMUL.FTZ R88, R3.reuse, R88 ;  /* 0x0000005803587220 */ /* 0x040fe20000410000 */
[C---:B------:R-:W-:Y:S04]  /*8330*/  HMMA.16816.F32 R80, R136.reuse, R102, R80 ;  /* 0x000000668850723c */ /* 0x040fe80000001850 */
[----:B------:R-:W-:Y:S01]  /*8340*/  FMUL.FTZ R89, R3, R89 ;  /* 0x0000005903597220 */ /* 0x000fe20000410000 */
[----:B------:R-:W-:Y:S01]  /*8350*/  F2FP.PACK_AB R100, R167, R166 ;  /* 0x000000a6a764723e */ /* 0x000fe200000000ff */
[C---:B------:R-:W-:Y:S01]  /*8360*/  FMUL.FTZ R90, R2.reuse, R90 ;  /* 0x0000005a025a7220 */ /* 0x040fe20000410000 */
[----:B---3--:R-:W-:Y:S01]  /*8370*/  F2FP.PACK_AB R102, R169, R168 ;  /* 0x000000a8a966723e */ /* 0x008fe200000000ff */
[C---:B----4-:R-:W-:Y:S01]  /*8380*/  HMMA.16816.F32 R84, R136.reuse, R104, R84 ;  /* 0x000000688854723c */ /* 0x050fe20000001854 */
[----:B------:R-:W2:Y:S03]  /*8390*/  MUFU.EX2 R171, R171 ;  /* 0x000000ab00ab7308 */ /* 0x000ea60000000800 */
[----:B------:R-:W-:Y:S01]  /*83a0*/  FMUL.FTZ R91, R2, R91 ;  /* 0x0000005b025b7220 */ /* 0x000fe20000410000 */
[----:B-----5:R-:W-:Y:S01]  /*83b0*/  F2FP.PACK_AB R103, R218, R217 ;  /* 0x000000d9da67723e */ /* 0x020fe200000000ff */
[C---:B------:R-:W-:Y:S02]  /*83c0*/  FMUL.FTZ R92, R3.reuse, R92 ;  /* 0x0000005c035c7220 */ /* 0x040fe40000410000 */
[C---:B------:R-:W-:Y:S03]  /*83d0*/  FMUL.FTZ R93, R3.reuse, R93 ;  /* 0x0000005d035d7220 */ /* 0x040fe60000410000 */
[C---:B------:R-:W-:Y:S01]  /*83e0*/  HMMA.16816.F32 R88, R136.reuse, R106, R88 ;  /* 0x0000006a8858723c */ /* 0x040fe20000001858 */
[----:B------:R-:W3:Y:S01]  /*83f0*/  LDSM.16.MT88.4 R104, [R189+0x900] ;  /* 0x00090000bd68783b */ /* 0x000ee20000004200 */
[----:B------:R-:W-:Y:S01]  /*8400*/  MUFU.EX2 R233, R233 ;  /* 0x000000e900e97308 */ /* 0x000fe20000000800 */
[C---:B------:R-:W-:Y:S02]  /*8410*/  FMUL.FTZ R94, R2.reuse, R94 ;  /* 0x0000005e025e7220 */ /* 0x040fe40000410000 */
[C---:B------:R-:W-:Y:S02]  /*8420*/  FMUL.FTZ R95, R2.reuse, R95 ;  /* 0x0000005f025f7220 */ /* 0x040fe40000410000 */
[C---:B------:R-:W-:Y:S02]  /*8430*/  FMUL.FTZ R96, R3.reuse, R96 ;  /* 0x0000006003607220 */ /* 0x040fe40000410000 */
[----:B------:R-:W-:Y:S03]  /*8440*/  FMUL.FTZ R97, R3, R97 ;  /* 0x0000006103617220 */ /* 0x000fe60000410000 */
[C---:B-1----:R-:W-:Y:S03]  /*8450*/  HMMA.16816.F32 R92, R136.reuse, R108, R92 ;  /* 0x0000006c885c723c */ /* 0x042fe6000000185c */
[C---:B------:R-:W-:Y:S01]  /*8460*/  FMUL.FTZ R98, R2.reuse, R98 ;  /* 0x0000006202627220 */ /* 0x040fe20000410000 */
[----:B--2---:R-:W-:Y:S01]  /*8470*/  F2FP.PACK_AB R101, R171, R170 ;  /* 0x000000aaab65723e */ /* 0x004fe200000000ff */
[C---:B------:R-:W-:Y:S02]  /*8480*/  FMUL.FTZ R99, R2.reuse, R99 ;  /* 0x0000006302637220 */ /* 0x040fe40000410000 */
        /* <DEDUP_REMOVED lines=147> */
.L_x_262:
[----:B------:R-:W1:Y:S01]  /*8dc0*/  S2UR UR23, SR_CTAID.X ;  /* 0x00000000001779c3 */ /* 0x000e620000002500 */
[----:B------:R-:W-:Y:S01]  /*8dd0*/  ULDC.64 UR4, c[0x0][0x2c8] ;  /* 0x0000b20000047ab9 */ /* 0x000fe20000000a00 */
[----:B------:R-:W-:Y:S01]  /*8de0*/  PLOP3.LUT P0, PT, PT, PT, UP1, 0x40, 0x0 ;  /* 0x000000000000781c */ /* 0x000fe20003f0e818 */
[----:B-1----:R-:W-:-:S04]  /*8df0*/  ULEA UR23, UR23, 0x7f, 0x7 ;  /* 0x0000007f17177891 */ /* 0x002fc8000f8e383f */
[----:B------:R-:W-:Y:S02]  /*8e00*/  UIMAD.WIDE.U32 UR28, UR23, UR4, URZ ;  /* 0x00000004171c72a5 */ /* 0x000fe4000f8e003f */
[----:B------:R-:W-:Y:S02]  /*8e10*/  UIADD3 UR4, UR8, 0x1, -UR12 ;  /* 0x0000000108047890 */ /* 0x000fe4000fffe80c */
[----:B------:R-:W-:-:S03]  /*8e20*/  UMOV UR26, UR23 ;  /* 0x00000017001a7c82 */ /* 0x000fc60008000000 */
[----:B------:R-:W-:Y:S02]  /*8e30*/  @UP2 UMOV UR23, UR29 ;  /* 0x0000001d00172c82 */ /* 0x000fe40008000000 */
[----:B------:R-:W-:-:S03]  /*8e40*/  @UP2 USHF.R.U32.HI UR26, URZ, UR5, UR23 ;  /* 0x000000053f1a2299 */ /* 0x000fc60008011617 */
[----:B------:R-:W-:Y:S02]  /*8e50*/  ULDC UR23, c[0x0][0x324] ;  /* 0x0000c90000177ab9 */ /* 0x000fe40000000800 */
[----:B------:R-:W-:-:S04]  /*8e60*/  UIADD3 UR26, UR4, UR26, URZ ;  /* 0x0000001a041a7290 */ /* 0x000fc8000fffe03f */
[----:B------:R-:W-:Y:S01]  /*8e70*/  UIADD3 UR23, UR26, -UR23, URZ ;  /* 0x800000171a177290 */ /* 0x000fe2000fffe03f */
[----:B------:R-:W-:Y:S05]  /*8e80*/  @P0 BRA `(.L_x_274) ;  /* 0x0000018000000947 */ /* 0x000fea0003800000 */
[----:B------:R-:W-:-:S06]  /*8e90*/  UISETP.GT.AND UP0, UPT, UR26, -0x1, UPT ;  /* 0xffffffff1a00788c */ /* 0x000fcc000bf04270 */
[----:B------:R-:W-:-:S13]  /*8ea0*/  PLOP3.LUT P0, PT, PT, PT, UP0, 0x80, 0x0 ;  /* 0x000000000000781c */ /* 0x000fda0003f0f008 */
[----:B------:R-:W-:Y:S05]  /*8eb0*/  @P0 BRA `(.L_x_275) ;  /* 0x000000a000000947 */ /* 0x000fea0003800000 */
[----:B------:R-:W-:Y:S02]  /*8ec0*/  UMOV UR5, 0x1 ;  /* 0x0000000100057882 */ /* 0x000fe40000000000 */
[----:B------:R-:W-:Y:S02]  /*8ed0*/  ULDC UR4, c[0x0][0x32c] ;  /* 0x0000cb0000047ab9 */ /* 0x000fe40000000800 */
[----:B------:R-:W-:Y:S02]  /*8ee0*/  UISETP.NE.AND UP0, UPT, UR5, UR4, UPT ;  /* 0x000000040500728c */ /* 0x000fe4000bf05270 */
[----:B------:R-:W-:Y:S02]  /*8ef0*/  ULOP3.LUT UR26, URZ, UR26, URZ, 0x33, !UPT ;  /* 0x0000001a3f1a7292 */ /* 0x000fe4000f8e333f */
[----:B------:R-:W-:Y:S02]  /*8f00*/  ULDC.64 UR4, c[0x0][0x330] ;  /* 0x0000cc0000047ab9 */ /* 0x000fe40000000a00 */
[----:B------:R-:W-:-:S07]  /*8f10*/  UIMAD.WIDE.U32 UR28, UR26, UR4, URZ ;  /* 0x000000041a1c72a5 */ /* 0x000fce000f8e003f */
[----:B------:R-:W-:Y:S02]  /*8f20*/  @UP0 UMOV UR27, UR29 ;  /* 0x0000001d001b0c82 */ /* 0x000fe40008000000 */
[----:B------:R-:W-:-:S04]  /*8f30*/  @UP0 USHF.R.U32.HI UR26, URZ, UR5, UR27 ;  /* 0x000000053f1a0299 */ /* 0x000fc8000801161b */
[----:B------:R-:W-:Y:S01]  /*8f40*/  ULOP3.LUT UR26, URZ, UR26, URZ, 0x33, !UPT ;  /* 0x0000001a3f1a7292 */ /* 0x000fe2000f8e333f */
[----:B------:R-:W-:Y:S05]  /*8f50*/  BRA `(.L_x_276) ;  /* 0x0000007000007947 */ /* 0x000fea0003800000 */
.L_x_275:
[----:B------:R-:W-:Y:S02]  /*8f60*/  UMOV UR5, 0x1 ;  /* 0x0000000100057882 */ /* 0x000fe40000000000 */
[----:B------:R-:W-:Y:S02]  /*8f70*/  ULDC UR4, c[0x0][0x32c] ;  /* 0x0000cb0000047ab9 */ /* 0x000fe40000000800 */
[----:B------:R-:W-:-:S03]  /*8f80*/  UISETP.NE.AND UP0, UPT, UR5, UR4, UPT ;  /* 0x000000040500728c */ /* 0x000fc6000bf05270 */
[----:B------:R-:W-:Y:S02]  /*8f90*/  ULDC.64 UR4, c[0x0][0x330] ;  /* 0x0000cc0000047ab9 */ /* 0x000fe40000000a00 */
[----:B------:R-:W-:-:S07]  /*8fa0*/  UIMAD.WIDE.U32 UR28, UR26, UR4, URZ ;  /* 0x000000041a1c72a5 */ /* 0x000fce000f8e003f */
[----:B------:R-:W-:Y:S02]  /*8fb0*/  @UP0 UMOV UR27, UR29 ;  /* 0x0000001d001b0c82 */ /* 0x000fe40008000000 */
[----:B------:R-:W-:Y:S02]  /*8fc0*/  @UP0 USHF.R.U32.HI UR26, URZ, UR5, UR27 ;  /* 0x000000053f1a0299 */ /* 0x000fe4000801161b */
.L_x_276:
[----:B------:R-:W-:Y:S02]  /*8fd0*/  ULDC UR4, c[0x0][0x32c] ;  /* 0x0000cb0000047ab9 */ /* 0x000fe40000000800 */
[----:B------:R-:W-:-:S04]  /*8fe0*/  UIMAD UR4, UR26, UR4, URZ ;  /* 0x000000041a0472a4 */ /* 0x000fc8000f8e023f */
[----:B------:R-:W-:-:S04]  /*8ff0*/  UISETP.LT.AND UP0, UPT, UR23, UR4, UPT ;  /* 0x000000041700728c */ /* 0x000fc8000bf01270 */
[----:B------:R-:W-:-:S04]  /*9000*/  USEL UR23, UR23, UR4, !UP0 ;  /* 0x0000000417177287 */ /* 0x000fc8000c000000 */
.L_x_274:
        /* <DEDUP_REMOVED lines=19> */
.L_x_280:
        /* <DEDUP_REMOVED lines=56> */
.L_x_278:
        /* <DEDUP_REMOVED lines=173> */
[----:B------:R-:W-:Y:S04]  /*9f90*/  IADD3 R139, -R213, 0x10, RZ ;  /* 0x00000010d58b7810 */ /* 0x000fe80007ffe1ff */
[----:B------:R-:W-:Y:S02]  /*9fa0*/  LOP3.LUT R139, R139, 0xf, RZ, 0xc0, !PT ;  /* 0x0000000f8b8b7812 */ /* 0x000fe400078ec0ff */
[----:B--2---:R-:W-:Y:S01]  /*9fb0*/  SHF.R.S32.HI R0, RZ, 0x1f, R200 ;  /* 0x0000001fff007819 */ /* 0x004fe200000114c8 */
[----:B------:R-:W-:Y:S04]  /*9fc0*/  IMAD.WIDE.U32 R136, R200, c[0x0][0x1f0], R136 ;  /* 0x00007c00c8887a25 */ /* 0x000fe800078e0088 */
[----:B------:R-:W-:Y:S01]  /*9fd0*/  IMAD R0, R0, c[0x0][0x1f0], RZ ;  /* 0x00007c0000007a24 */ /* 0x000fe200078e02ff */
[----:B------:R-:W-:Y:S03]  /*9fe0*/  IADD3 R135, P0, R136, UR16, RZ ;  /* 0x0000001088877c10 */ /* 0x000fe6000ff1e0ff */
[----:B------:R-:W-:Y:S05]  /*9ff0*/  IMAD R0, R200, c[0x0][0x1f4], R0 ;  /* 0x00007d00c8007a24 */ /* 0x000fea00078e0200 */
        /* <DEDUP_REMOVED lines=27> */
.L_x_279:
        /* <DEDUP_REMOVED lines=59> */
[----:B------:R-:W-:Y:S02]  /*a560*/  FMUL.FTZ R133, R2, c[0x0][0x2d0] ;  /* 0x0000b40002857a20 */ /* 0x000fe40000410000 */
[--C-:B------:R-:W-:Y:S01]  /*a570*/  FFMA.FTZ R5, R5, c[0x0][0x2d0], -R163.reuse ;  /* 0x0000b40005057a23 */ /* 0x100fe200000108a3 */
[----:B------:R-:W-:Y:S01]  /*a580*/  MUFU.EX2 R7, R7 ;  /* 0x0000000700077308 */ /* 0x000fe20000000800 */
[--C-:B------:R-:W-:Y:S02]  /*a590*/  FFMA.FTZ R134, R8, c[0x0][0x2d0], -R163.reuse ;  /* 0x0000b40008867a23 */ /* 0x100fe400000108a3 */
[----:B------:R-:W-:Y:S02]  /*a5a0*/  FFMA.FTZ R135, R9, c[0x0][0x2d0], -R163 ;  /* 0x0000b40009877a23 */ /* 0x000fe400000108a3 */
[----:B------:R-:W-:Y:S02]  /*a5b0*/  FFMA.FTZ R162, R11, c[0x0][0x2d0], -R161 ;  /* 0x0000b4000ba27a23 */ /* 0x000fe400000108a1 */
[--C-:B------:R-:W-:Y:S02]  /*a5c0*/  FFMA.FTZ R164, R12, c[0x0][0x2d0], -R163.reuse ;  /* 0x0000b4000ca47a23 */ /* 0x100fe400000108a3 */
[----:B------:R-:W-:Y:S01]  /*a5d0*/  FFMA.FTZ R165, R13, c[0x0][0x2d0], -R163 ;  /* 0x0000b4000da57a23 */ /* 0x000fe200000108a3 */
[----:B------:R2:W3:Y:S01]  /*a5e0*/  MUFU.EX2 R2, R133 ;  /* 0x0000008500027308 */ /* 0x0004e20000000800 */
[--C-:B------:R-:W-:Y:S02]  /*a5f0*/  FFMA.FTZ R166, R14, c[0x0][0x2d0], -R161.reuse ;  /* 0x0000b4000ea67a23 */ /* 0x100fe400000108a1 */
[----:B------:R-:W-:Y:S02]  /*a600*/  FFMA.FTZ R167, R15, c[0x0][0x2d0], -R161 ;  /* 0x0000b4000fa77a23 */ /* 0x000fe400000108a1 */
[----:B------:R-:W-:Y:S01]  /*a610*/  LDSM.16.MT88.4 R12, [R188+0x4100] ;  /* 0x00410000bc0c783b */ /* 0x000fe20000004200 */
[--C-:B------:R-:W-:Y:S02]  /*a620*/  FFMA.FTZ R168, R16, c[0x0][0x2d0], -R163.reuse ;  /* 0x0000b40010a87a23 */ /* 0x100fe400000108a3 */
[----:B------:R-:W-:Y:S02]  /*a630*/  FFMA.FTZ R169, R17, c[0x0][0x2d0], -R163 ;  /* 0x0000b40011a97a23 */ /* 0x000fe400000108a3 */
[----:B------:R-:W-:Y:S01]  /*a640*/  MUFU.EX2 R160, R160 ;  /* 0x000000a000a07308 */ /* 0x000fe20000000800 */
[--C-:B------:R-:W-:Y:S02]  /*a650*/  FFMA.FTZ R170, R18, c[0x0][0x2d0], -R161.reuse ;  /* 0x0000b40012aa7a23 */ /* 0x100fe400000108a1 */
[----:B------:R-:W-:Y:S02]  /*a660*/  FFMA.FTZ R171, R19, c[0x0][0x2d0], -R161 ;  /* 0x0000b40013ab7a23 */ /* 0x000fe400000108a1 */
[----:B------:R-:W-:Y:S01]  /*a670*/  LDSM.16.MT88.4 R16, [R190+0x900] ;  /* 0x00090000be10783b */ /* 0x000fe20000004200 */
[--C-:B------:R-:W-:Y:S02]  /*a680*/  FFMA.FTZ R172, R28, c[0x0][0x2d0], -R163.reuse ;  /* 0x0000b4001cac7a23 */ /* 0x100fe400000108a3 */
[----:B------:R-:W-:Y:S02]  /*a690*/  FFMA.FTZ R173, R29, c[0x0][0x2d0], -R163 ;  /* 0x0000b4001dad7a23 */ /* 0x000fe400000108a3 */
[----:B------:R-:W-:Y:S01]  /*a6a0*/  MUFU.EX2 R5, R5 ;  /* 0x0000000500057308 */ /* 0x000fe20000000800 */
[--C-:B------:R-:W-:Y:S02]  /*a6b0*/  FFMA.FTZ R174, R30, c[0x0][0x2d0], -R161.reuse ;  /* 0x0000b4001eae7a23 */ /* 0x100fe400000108a1 */
[--C-:B------:R-:W-:Y:S02]  /*a6c0*/  FFMA.FTZ R175, R31, c[0x0][0x2d0], -R161.reuse ;  /* 0x0000b4001faf7a23 */ /* 0x100fe400000108a1 */
[----:B--2---:R-:W-:Y:S01]  /*a6d0*/  FFMA.FTZ R133, R10, c[0x0][0x2d0], -R161 ;  /* 0x0000b4000a857a23 */ /* 0x004fe200000108a1 */
[----:B------:R-:W-:Y:S01]  /*a6e0*/  LDSM.16.MT88.4 R28, [R189+0x1900] ;  /* 0x00190000bd1c783b */ /* 0x000fe20000004200 */
[C---:B---3--:R-:W-:Y:S02]  /*a6f0*/  FMUL.FTZ R10, R2.reuse, R130 ;  /* 0x00000082020a7220 */ /* 0x048fe40000410000 */
        /* <DEDUP_REMOVED lines=9> */
[C---:B------:R-:W-:Y:S02]  /*a790*/  FMUL.FTZ R114, R2.reuse, R114 ;  /* 0x0000007202727220 */ /* 0x040fe40000410000 */
[----:B------:R-:W-:Y:S02]  /*a7a0*/  FMUL.FTZ R115, R2, R115 ;  /* 0x0000007302737220 */ /* 0x000fe40000410000 */
[----:B------:R-:W-:Y:S02]  /*a7b0*/  FFMA.FTZ R221, R32, c[0x0][0x2d0], -R163 ;  /* 0x0000b40020dd7a23 */ /* 0x000fe400000108a3 */
[----:B------:R-:W-:Y:S01]  /*a7c0*/  FFMA.FTZ R223, R34, c[0x0][0x2d0], -R161 ;  /* 0x0000b40022df7a23 */ /* 0x000fe200000108a1 */
        /* <DEDUP_REMOVED lines=21> */
[----:B------:R-:W-:Y:S01]  /*a920*/  FMUL.FTZ R58, R2, R58 ;  /* 0x0000003a023a7220 */ /* 0x000fe20000410000 */
[----:B---3--:R-:W-:Y:S01]  /*a930*/  F2FP.PACK_AB R131, R162, R133 ;  /* 0x00000085a283723e */ /* 0x008fe200000000ff */
[C---:B------:R-:W-:Y:S02]  /*a940*/  FMUL.FTZ R59, R2.reuse, R59 ;  /* 0x0000003b023b7220 */ /* 0x040fe40000410000 */
[C---:B------:R-:W-:Y:S02]  /*a950*/  FMUL.FTZ R62, R2.reuse, R62 ;  /* 0x0000003e023e7220 */ /* 0x040fe40000410000 */
[C---:B------:R-:W-:Y:S01]  /*a960*/  FMUL.FTZ R63, R2.reuse, R63 ;  /* 0x0000003f023f7220 */ /* 0x040fe20000410000 */
[----:B------:R-:W3:Y:S01]  /*a970*/  MUFU.EX2 R165, R165 ;  /* 0x000000a500a57308 */ /* 0x000ee20000000800 */
[C---:B------:R-:W-:Y:S02]  /*a980*/  FMUL.FTZ R66, R2.reuse, R66 ;  /* 0x0000004202427220 */ /* 0x040fe40000410000 */
[C---:B------:R-:W-:Y:S02]  /*a990*/  FMUL.FTZ R67, R2.reuse, R67 ;  /* 0x0000004302437220 */ /* 0x040fe40000410000 */
[----:B--2---:R-:W-:Y:S01]  /*a9a0*/  FMUL.FTZ R8, R3, R128 ;  /* 0x0000008003087220 */ /* 0x004fe20000410000 */
[----:B------:R-:W-:Y:S01]  /*a9b0*/  F2FP.PACK_AB R128, R5, R160 ;  /* 0x000000a00580723e */ /* 0x000fe200000000ff */
[----:B------:R-:W-:Y:S01]  /*a9c0*/  FMUL.FTZ R9, R3, R129 ;  /* 0x0000008103097220 */ /* 0x000fe20000410000 */
[----:B------:R-:W-:Y:S01]  /*a9d0*/  F2FP.PACK_AB R129, R7, R6 ;  /* 0x000000060781723e */ /* 0x000fe200000000ff */
[C---:B------:R-:W-:Y:S01]  /*a9e0*/  FMUL.FTZ R100, R3.reuse, R100 ;  /* 0x0000006403647220 */ /* 0x040fe20000410000 */
[----:B------:R-:W-:Y:S01]  /*a9f0*/  MUFU.EX2 R166, R166 ;  /* 0x000000a600a67308 */ /* 0x000fe20000000800 */
[C---:B------:R-:W-:Y:S02]  /*aa00*/  FMUL.FTZ R101, R3.reuse, R101 ;  /* 0x0000006503657220 */ /* 0x040fe40000410000 */
[C---:B------:R-:W-:Y:S02]  /*aa10*/  FMUL.FTZ R104, R3.reuse, R104 ;  /* 0x0000006803687220 */ /* 0x040fe40000410000 */
[C---:B-1----:R-:W-:Y:S05]  /*aa20*/  HMMA.16816.F32 R8, R128.reuse, R136, R8 ;  /* 0x000000888008723c */ /* 0x042fea0000001808 */
[C---:B------:R-:W-:Y:S01]  /*aa30*/  FMUL.FTZ R105, R3.reuse, R105 ;  /* 0x0000006903697220 */ /* 0x040fe20000410000 */
[----:B------:R-:W1:Y:S01]  /*aa40*/  MUFU.EX2 R167, R167 ;  /* 0x000000a700a77308 */ /* 0x000e620000000800 */
[C---:B------:R-:W-:Y:S01]  /*aa50*/  FMUL.FTZ R108, R3.reuse, R108 ;  /* 0x0000006c036c7220 */ /* 0x040fe20000410000 */
[C---:B------:R-:W-:Y:S01]  /*aa60*/  HMMA.16816.F32 R100, R128.reuse, R138, R100 ;  /* 0x0000008a8064723c */ /* 0x040fe20000001864 */
[----:B------:R-:W2:Y:S03]  /*aa70*/  LDSM.16.MT88.4 R136, [R188+0x100] ;  /* 0x00010000bc88783b */ /* 0x000ea60000004200 */
[C---:B------:R-:W-:Y:S02]  /*aa80*/  FMUL.FTZ R109, R3.reuse, R109 ;  /* 0x0000006d036d7220 */ /* 0x040fe40000410000 */
[C---:B------:R-:W-:Y:S02]  /*aa90*/  FMUL.FTZ R112, R3.reuse, R112 ;  /* 0x0000007003707220 */ /* 0x040fe40000410000 */
[C---:B------:R-:W-:Y:S01]  /*aaa0*/  HMMA.16816.F32 R104, R128.reuse, R140, R104 ;  /* 0x0000008c8068723c */ /* 0x040fe20000001868 */
[----:B------:R-:W-:Y:S03]  /*aab0*/  MUFU.EX2 R168, R168 ;  /* 0x000000a800a87308 */ /* 0x000fe60000000800 */
[C---:B------:R-:W-:Y:S02]  /*aac0*/  FMUL.FTZ R113, R3.reuse, R113 ;  /* 0x0000007103717220 */ /* 0x040fe40000410000 */
[C---:B------:R-:W-:Y:S02]  /*aad0*/  FMUL.FTZ R116, R3.reuse, R116 ;  /* 0x0000007403747220 */ /* 0x040fe40000410000 */
[C---:B------:R-:W-:Y:S01]  /*aae0*/  HMMA.16816.F32 R108, R128.reuse, R142, R108 ;  /* 0x0000008e806c723c */ /* 0x040fe2000000186c */
[----:B------:R-:W4:Y:S02]  /*aaf0*/  LDSM.16.MT88.4 R140, [R195+0x2100] ;  /* 0x00210000c38c783b */ /* 0x000f240000004200 */
[----:B------:R-:W5:Y:S01]  /*ab00*/  MUFU.EX2 R169, R169 ;  /* 0x000000a900a97308 */ /* 0x000f620000000800 */
        /* <DEDUP_REMOVED lines=10> */
[----:B------:R-:W1:Y:S01]  /*abb0*/  MUFU.EX2 R171, R171 ;  /* 0x000000ab00ab7308 */ /* 0x000e620000000800 */
        /* <DEDUP_REMOVED lines=27> */
[C---:B------:R-:W-:Y:S01]  /*ad70*/  FMUL.FTZ R65, R3.reuse, R65 ;  /* 0x0000004103417220 */ /* 0x040fe20000410000 */
        /* <DEDUP_REMOVED lines=14> */
[----:B------:R-:W4:Y:S03]  /*ae60*/  LDSM.16.MT88.4 R140, [R189+0x4100] ;  /* 0x00410000bd8c783b */ /* 0x000f260000004200 */
[C---:B------:R-:W-:Y:S02]  /*ae70*/  FMUL.FTZ R75, R2.reuse, R75 ;  /* 0x0000004b024b7220 */ /* 0x040fe40000410000 */
[C---:B------:R-:W-:Y:S02]  /*ae80*/  FMUL.FTZ R76, R3.reuse, R76 ;  /* 0x0000004c034c7220 */ /* 0x040fe40000410000 */
[C---:B-1----:R-:W-:Y:S04]  /*ae90*/  HMMA.16816.F32 R68, R128.reuse, R144, R68 ;  /* 0x000000908044723c */ /* 0x042fe80000001844 */
[C---:B------:R-:W-:Y:S02]  /*aea0*/  FMUL.FTZ R77, R3.reuse, R77 ;  /* 0x0000004d034d7220 */ /* 0x040fe40000410000 */
[C---:B------:R-:W-:Y:S02]  /*aeb0*/  FMUL.FTZ R78, R2.reuse, R78 ;  /* 0x0000004e024e7220 */ /* 0x040fe40000410000 */
[C---:B------:R-:W-:Y:S01]  /*aec0*/  HMMA.16816.F32 R72, R128.reuse, R146, R72 ;  /* 0x000000928048723c */ /* 0x040fe20000001848 */
[----:B------:R-:W-:Y:S03]  /*aed0*/  LDSM.16.MT88.4 R144, [R188+0x900] ;  /* 0x00090000bc90783b */ /* 0x000fe60000004200 */
[C---:B------:R-:W-:Y:S02]  /*aee0*/  FMUL.FTZ R79, R2.reuse, R79 ;  /* 0x0000004f024f7220 */ /* 0x040fe40000410000 */
[C---:B------:R-:W-:Y:S02]  /*aef0*/  FMUL.FTZ R80, R3.reuse, R80 ;  /* 0x0000005003507220 */ /* 0x040fe40000410000 */
[C---:B------:R-:W-:Y:S03]  /*af00*/  FMUL.FTZ R81, R3.reuse, R81 ;  /* 0x0000005103517220 */ /* 0x040fe60000410000 */
[C---:B--2---:R-:W-:Y:S03]  /*af10*/  HMMA.16816.F32 R76, R128.reuse, R136, R76 ;  /* 0x00000088804c723c */ /* 0x044fe6000000184c */
        /* <DEDUP_REMOVED lines=10> */
[C---:B----4-:R-:W-:Y:S03]  /*afc0*/  HMMA.16816.F32 R84, R128.reuse, R140, R84 ;  /* 0x0000008c8054723c */ /* 0x050fe60000001854 */
        /* <DEDUP_REMOVED lines=9> */
[----:B------:R-:W-:Y:S03]  /*b060*/  FMUL.FTZ R97, R3, R97 ;  /* 0x0000006103617220 */ /* 0x000fe60000410000 */
[C---:B------:R-:W-:Y:S03]  /*b070*/  HMMA.16816.F32 R92, R128.reuse, R12, R92 ;  /* 0x0000000c805c723c */ /* 0x040fe6000000185c */
[C---:B------:R-:W-:Y:S02]  /*b080*/  FMUL.FTZ R98, R2.reuse, R98 ;  /* 0x0000006202627220 */ /* 0x040fe40000410000 */
[C---:B------:R-:W-:Y:S02]  /*b090*/  FMUL.FTZ R99, R2.reuse, R99 ;  /* 0x0000006302637220 */ /* 0x040fe40000410000 */
[----:B---3--:R-:W-:Y:S01]  /*b0a0*/  F2FP.PACK_AB R12, R165, R164 ;  /* 0x000000a4a50c723e */ /* 0x008fe200000000ff */
[----:B------:R-:W-:Y:S01]  /*b0b0*/  FFMA.FTZ R160, R3, R206, R160 ;  /* 0x000000ce03a07223 */ /* 0x000fe200000100a0 */
[----:B------:R-:W-:Y:S03]  /*b0c0*/  F2FP.PACK_AB R13, R167, R166 ;  /* 0x000000a6a70d723e */ /* 0x000fe600000000ff */
        /* <DEDUP_REMOVED lines=9> */
[----:B------:R-:W-:Y:S01]  /*b160*/  FADD.FTZ R5, R133, R6 ;  /* 0x0000000685057221 */ /* 0x000fe20000010000 */
[----:B------:R-:W-:Y:S01]  /*b170*/  MOV R133, R132 ;  /* 0x0000008400857202 */ /* 0x000fe20000000f00 */
[C---:B-1----:R-:W-:Y:S05]  /*b180*/  HMMA.16816.F32 R8, R12.reuse, R136, R8 ;  /* 0x000000880c08723c */ /* 0x042fea0000001808 */
[----:B------:R-:W-:Y:S02]  /*b190*/  FADD.FTZ R135, R135, R134 ;  /* 0x0000008687877221 */ /* 0x000fe40000010000 */
[----:B------:R-:W-:Y:S01]  /*b1a0*/  FADD.FTZ R5, R162, R5 ;  /* 0x00000005a2057221 */ /* 0x000fe20000010000 */
[C---:B------:R-:W-:Y:S01]  /*b1b0*/  HMMA.16816.F32 R100, R12.reuse, R138, R100 ;  /* 0x0000008a0c64723c */ /* 0x040fe20000001864 */
[----:B------:R-:W-:Y:S03]  /*b1c0*/  LDSM.16.MT88.4 R136, [R190+0x4900] ;  /* 0x00490000be88783b */ /* 0x000fe60000004200 */
[----:B------:R-:W-:Y:S02]  /*b1d0*/  FADD.FTZ R164, R164, R135 ;  /* 0x00000087a4a47221 */ /* 0x000fe40000010000 */
[----:B------:R-:W-:Y:S02]  /*b1e0*/  FADD.FTZ R166, R166, R5 ;  /* 0x00000005a6a67221 */ /* 0x000fe40000010000 */
[C---:B------:R-:W-:Y:S04]  /*b1f0*/  HMMA.16816.F32 R104, R12.reuse, R16, R104 ;  /* 0x000000100c68723c */ /* 0x040fe80000001868 */
[----:B------:R-:W-:Y:S02]  /*b200*/  FADD.FTZ R165, R165, R164 ;  /* 0x000000a4a5a57221 */ /* 0x000fe40000010000 */
[----:B------:R-:W-:Y:S02]  /*b210*/  FADD.FTZ R167, R167, R166 ;  /* 0x000000a6a7a77221 */ /* 0x000fe40000010000 */
[C---:B------:R-:W-:Y:S01]  /*b220*/  HMMA.16816.F32 R108, R12.reuse, R18, R108 ;  /* 0x000000120c6c723c */ /* 0x040fe2000000186c */
[----:B------:R-:W1:Y:S03]  /*b230*/  LDSM.16.MT88.4 R16, [R195+0x4900] ;  /* 0x00490000c310783b */ /* 0x000e660000004200 */
[----:B------:R-:W-:Y:S02]  /*b240*/  FADD.FTZ R168, R168, R165 ;  /* 0x000000a5a8a87221 */ /* 0x000fe40000010000 */
[----:B------:R-:W-:Y:S02]  /*b250*/  FADD.FTZ R170, R170, R167 ;  /* 0x000000a7aaaa7221 */ /* 0x000fe40000010000 */
[C---:B--2---:R-:W-:Y:S04]  /*b260*/  HMMA.16816.F32 R112, R12.reuse, R140, R112 ;  /* 0x0000008c0c70723c */ /* 0x044fe80000001870 */
[----:B------:R-:W-:Y:S02]  /*b270*/  FADD.FTZ R169, R169, R168 ;  /* 0x000000a8a9a97221 */ /* 0x000fe40000010000 */
[----:B------:R-:W-:Y:S02]  /*b280*/  FADD.FTZ R171, R171, R170 ;  /* 0x000000aaabab7221 */ /* 0x000fe40000010000 */
        /* <DEDUP_REMOVED lines=30> */
[C---:B-1----:R-:W-:Y:S01]  /*b470*/  HMMA.16816.F32 R68, R12.reuse, R16, R68 ;  /* 0x000000100c44723c */ /* 0x042fe20000001844 */
[----:B------:R-:W-:Y:S06]  /*b480*/  LDSM.16.MT88.4 R24, [R189+0x1100] ;  /* 0x00110000bd18783b */ /* 0x000fec0000004200 */
[----:B------:R-:W-:Y:S01]  /*b490*/  MUFU.EX2 R156, R156 ;  /* 0x0000009c009c7308 */ /* 0x000fe20000000800 */
[C---:B------:R-:W-:Y:S01]  /*b4a0*/  HMMA.16816.F32 R72, R12.reuse, R18, R72 ;  /* 0x000000120c48723c */ /* 0x040fe20000001848 */
[----:B------:R-:W1:Y:S07]  /*b4b0*/  LDSM.16.MT88.4 R16, [R195+0x1100] ;  /* 0x00110000c310783b */ /* 0x000e6e0000004200 */
[C---:B------:R-:W-:Y:S01]  /*b4c0*/  HMMA.16816.F32 R76, R12.reuse, R136, R76 ;  /* 0x000000880c4c723c */ /* 0x040fe2000000184c */
[----:B------:R-:W-:Y:S01]  /*b4d0*/  LDSM.16.MT88.4 R32, [R188+0x1900] ;  /* 0x00190000bc20783b */ /* 0x000fe20000004200 */
[----:B------:R-:W1:Y:S06]  /*b4e0*/  MUFU.EX2 R157, R157 ;  /* 0x0000009d009d7308 */ /* 0x000e6c0000000800 */
[C---:B------:R-:W-:Y:S01]  /*b4f0*/  HMMA.16816.F32 R80, R12.reuse, R138, R80 ;  /* 0x0000008a0c50723c */ /* 0x040fe20000001850 */
[----:B------:R-:W1:Y:S03]  /*b500*/  LDSM.16.MT88.4 R136, [R188+0x1100] ;  /* 0x00110000bc88783b */ /* 0x000e660000004200 */
[----:B------:R-:W-:Y:S04]  /*b510*/  MUFU.EX2 R158, R158 ;  /* 0x0000009e009e7308 */ /* 0x000fe80000000800 */
[C---:B--2---:R-:W-:Y:S06]  /*b520*/  HMMA.16816.F32 R84, R12.reuse, R140, R84 ;  /* 0x0000008c0c54723c */ /* 0x044fec0000001854 */
[----:B------:R-:W2:Y:S02]  /*b530*/  MUFU.EX2 R159, R159 ;  /* 0x0000009f009f7308 */ /* 0x000ea40000000800 */
[C---:B------:R-:W-:Y:S01]  /*b540*/  HMMA.16816.F32 R88, R12.reuse, R142, R88 ;  /* 0x0000008e0c58723c */ /* 0x040fe20000001858 */
[----:B------:R-:W2:Y:S07]  /*b550*/  LDSM.16.MT88.4 R140, [R195+0x3100] ;  /* 0x00310000c38c783b */ /* 0x000eae0000004200 */
        /* <DEDUP_REMOVED lines=8> */
[----:B-1----:R-:W-:Y:S01]  /*b5e0*/  F2FP.PACK_AB R14, R157, R156 ;  /* 0x0000009c9d0e723e */ /* 0x002fe200000000ff */
[----:B------:R-:W-:Y:S01]  /*b5f0*/  FADD.FTZ R154, R154, R171 ;  /* 0x000000ab9a9a7221 */ /* 0x000fe20000010000 */
[----:B--2---:R-:W-:Y:S01]  /*b600*/  F2FP.PACK_AB R15, R159, R158 ;  /* 0x0000009e9f0f723e */ /* 0x004fe200000000ff */
        /* <DEDUP_REMOVED lines=82> */
.L_x_277:
        /* <DEDUP_REMOVED lines=12> */
.L_x_291:
        /* <DEDUP_REMOVED lines=9> */
[C---:B------:R-:W-:Y:S02]  /*bc80*/  IMAD R4, R200.reuse, c[0x0][0x21c], R4 ;  /* 0x00008700c8047a24 */ /* 0x040fe400078e0204 */
        /* <DEDUP_REMOVED lines=238> */
.L_x_282:
        /* <DEDUP_REMOVED lines=32> */
.L_x_285:
[----:B------:R-:W-:Y:S04]  /*cd70*/  MOV R132, 0x1 ;  /* 0x0000000100847802 */ /* 0x000fe80000000f00 */
[----:B------:R-:W-:Y:S11]  /*cd80*/  ISETP.NE.AND P0, PT, R132, c[0x0][0x32c], PT ;  /* 0x0000cb0084007a0c */ /* 0x000ff60003f05270 */
[----:B------:R-:W-:Y:S02]  /*cd90*/  @!UPT UIADD3 URZ, URZ, URZ, URZ ;  /* 0x0000003f3f3ff290 */ /* 0x000fe4000fffe03f */
[----:B------:R-:W-:Y:S05]  /*cda0*/  @P0 IMAD.HI.U32 R132, R141, c[0x0][0x330], RZ ;  /* 0x0000cc008d840a27 */ /* 0x000fea00078e00ff */
[----:B------:R-:W-:Y:S02]  /*cdb0*/  @P0 SHF.R.U32.HI R141, RZ, c[0x0][0x334], R132 ;  /* 0x0000cd00ff8d0a19 */ /* 0x000fe40000011684 */
.L_x_286:
[----:B------:R-:W-:Y:S05]  /*cdc0*/  BSYNC B0 ;  /* 0x0000000000007941 */ /* 0x000fea0003800000 */
.L_x_284:
[----:B------:R-:W-:Y:S04]  /*cdd0*/  IMAD.MOV.U32 R132, RZ, RZ, c[0x0][0x32c] ;  /* 0x0000cb00ff847624 */ /* 0x000fe800078e00ff */
[----:B------:R-:W-:Y:S04]  /*cde0*/  IMAD R141, R141, R132, -UR4 ;  /* 0x800000048d8d7e24 */ /* 0x000fe8000f8e0284 */
[----:B------:R-:W-:Y:S05]  /*cdf0*/  IMAD.IADD R134, R141, 0x1, -R204 ;  /* 0x000000018d867824 */ /* 0x000fea00078e0acc */
[----:B------:R-:W-:Y:S02]  /*ce00*/  IADD3 R132, R134, c[0x0][0x32c], RZ ;  /* 0x0000cb0086847a10 */ /* 0x000fe40007ffe0ff */
[----:B------:R-:W-:Y:S02]  /*ce10*/  IMNMX R135, R135, R134, !PT ;  /* 0x0000008687877217 */ /* 0x000fe40007800200 */
[----:B------:R-:W-:Y:S02]  /*ce20*/  IMNMX R137, R137, R132, PT ;  /* 0x0000008489897217 */ /* 0x000fe40003800200 */
.L_x_283:
        /* <DEDUP_REMOVED lines=84> */
.L_x_289:
[----:B------:R-:W-:Y:S04]  /*d370*/  MOV R5, 0x1 ;  /* 0x0000000100057802 */ /* 0x000fe80000000f00 */
[----:B------:R-:W-:Y:S11]  /*d380*/  ISETP.NE.AND P0, PT, R5, c[0x0][0x32c], PT ;  /* 0x0000cb0005007a0c */ /* 0x000ff60003f05270 */
[----:B------:R-:W-:Y:S02]  /*d390*/  @!UPT UIADD3 URZ, URZ, URZ, URZ ;  /* 0x0000003f3f3ff290 */ /* 0x000fe4000fffe03f */
[----:B------:R-:W-:Y:S05]  /*d3a0*/  @P0 IMAD.HI.U32 R5, R8, c[0x0][0x330], RZ ;  /* 0x0000cc0008050a27 */ /* 0x000fea00078e00ff */
[----:B------:R-:W-:Y:S02]  /*d3b0*/  @P0 SHF.R.U32.HI R8, RZ, c[0x0][0x334], R5 ;  /* 0x0000cd00ff080a19 */ /* 0x000fe40000011605 */
.L_x_290:
[----:B------:R-:W-:Y:S05]  /*d3c0*/  BSYNC B0 ;  /* 0x0000000000007941 */ /* 0x000fea0003800000 */
.L_x_288:
[----:B------:R-:W-:Y:S04]  /*d3d0*/  IMAD.MOV.U32 R5, RZ, RZ, c[0x0][0x32c] ;  /* 0x0000cb00ff057624 */ /* 0x000fe800078e00ff */
[----:B------:R-:W-:Y:S04]  /*d3e0*/  IMAD R5, R8, R5, -UR4 ;  /* 0x8000000408057e24 */ /* 0x000fe8000f8e0205 */
[----:B------:R-:W-:Y:S05]  /*d3f0*/  IMAD.IADD R9, R5, 0x1, -R204 ;  /* 0x0000000105097824 */ /* 0x000fea00078e0acc */
[----:B------:R-:W-:Y:S02]  /*d400*/  IADD3 R5, R9, c[0x0][0x32c], RZ ;  /* 0x0000cb0009057a10 */ /* 0x000fe40007ffe0ff */
[----:B------:R-:W-:Y:S02]  /*d410*/  IMNMX R0, R0, R9, !PT ;  /* 0x0000000900007217 */ /* 0x000fe40007800200 */
[----:B------:R-:W-:Y:S02]  /*d420*/  IMNMX R4, R4, R5, PT ;  /* 0x0000000504047217 */ /* 0x000fe40003800200 */
.L_x_287:
        /* <DEDUP_REMOVED lines=19> */
[----:B------:R-:W-:Y:S02]  /*d560*/  PLOP3.LUT P6, PT, PT, PT, UP0, 0x80, 0x0 ;  /* 0x000000000000781c */ /* 0x000fe40003fcf008 */
[----:B------:R-:W-:Y:S02]  /*d570*/  ISETP.LT.OR P0, PT, R4, 0xa, P0 ;  /* 0x0000000a0400780c */ /* 0x000fe40000701670 */
        /* <DEDUP_REMOVED lines=455> */
.L_x_281:
[----:B------:R-:W1:Y:S01]  /*f1f0*/  SHFL.BFLY PT, R3, R206, 0x2, 0x1f ;  /* 0x0c401f00ce037f89 */ /* 0x000e6200000e0000 */
[----:B------:R-:W-:-:S02]  /*f200*/  MOV R4, RZ ;  /* 0x000000ff00047202 */ /* 0x000fc40000000f00 */
[----:B------:R-:W-:Y:S01]  /*f210*/  PLOP3.LUT P2, PT, PT, PT, PT, 0x8, 0x0 ;  /* 0x000000000000781c */ /* 0x000fe20003f4e170 */
[----:B------:R-:W2:Y:S01]  /*f220*/  SHFL.BFLY PT, R2, R207, 0x2, 0x1f ;  /* 0x0c401f00cf027f89 */ /* 0x000ea200000e0000 */
[----:B-1----:R-:W-:Y:S01]  /*f230*/  FADD.FTZ R6, R3, R206 ;  /* 0x000000ce03067221 */ /* 0x002fe20000010000 */
[----:B------:R-:W-:Y:S01]  /*f240*/  MOV R3, RZ ;  /* 0x000000ff00037202 */ /* 0x000fe20000000f00 */
[----:B--2---:R-:W-:-:S03]  /*f250*/  FADD.FTZ R7, R2, R207 ;  /* 0x000000cf02077221 */ /* 0x004fc60000010000 */
[----:B------:R-:W1:Y:S04]  /*f260*/  SHFL.BFLY PT, R5, R6, 0x1, 0x1f ;  /* 0x0c201f0006057f89 */ /* 0x000e6800000e0000 */
[----:B------:R-:W2:Y:S01]  /*f270*/  SHFL.BFLY PT, R2, R7, 0x1, 0x1f ;  /* 0x0c201f0007027f89 */ /* 0x000ea200000e0000 */
[----:B-1----:R-:W-:Y:S01]  /*f280*/  FADD.FTZ R5, R6, R5 ;  /* 0x0000000506057221 */ /* 0x002fe20000010000 */
[----:B------:R-:W-:Y:S01]  /*f290*/  MOV R6, 0xff800000 ;  /* 0xff80000000067802 */ /* 0x000fe20000000f00 */
        /* <DEDUP_REMOVED lines=19> */
[C---:B------:R-:W-:Y:S02]  /*f3d0*/  FMUL.FTZ R109, R4.reuse, R109 ;  /* 0x0000006d046d7220 */ /* 0x040fe40000410000 */
        /* <DEDUP_REMOVED lines=92> */
.L_x_243:
        /* <DEDUP_REMOVED lines=64> */
[----:B------:R-:W-:Y:S02]  /*fda0*/  F2FP.PACK_AB R54, R55, R54 ;  /* 0x000000363736723e */ /* 0x000fe400000000ff */
        /* <DEDUP_REMOVED lines=9> */
[----:B------:R-:W-:Y:S01]  /*fe40*/  F2FP.PACK_AB R62, R63, R62 ;  /* 0x0000003e3f3e723e */ /* 0x000fe200000000ff */
[----:B------:R-:W-:Y:S01]  /*fe50*/  IMAD.U32 R12, RZ, RZ, UR4 ;  /* 0x00000004ff0c7e24 */ /* 0x000fe2000f8e00ff */
        /* <DEDUP_REMOVED lines=55> */
[----:B------:R-:W-:Y:S04]  /*101d0*/  STS [R9+0x8000], R80 ;  /* 0x0080005009007388 */ /* 0x000fe80000000800 */
        /* <DEDUP_REMOVED lines=14> */
[----:B--2---:R-:W2:Y:S02]  /*102c0*/  @P1 LDG.E R4, [R12.64] ;  /* 0x000000140c041981 */ /* 0x004ea4000c1e1900 */
[----:B------:R-:W-:-:S03]  /*102d0*/  ULDC.64 UR4, c[0x0][0x508] ;  /* 0x0001420000047ab9 */ /* 0x000fc60000000a00 */
[----:B------:R-:W-:-:S05]  /*102e0*/  PLOP3.LUT P0, PT, PT, PT, UP0, 0x80, 0x0 ;  /* 0x000000000000781c */ /* 0x000fca0003f0f008 */
[----:B------:R-:W-:Y:S01]  /*102f0*/  @UP0 UIMAD.WIDE UR4, UR13, UR6, UR4 ;  /* 0x000000060d0402a5 */ /* 0x000fe2000f8e0204 */
[----:B---3--:R-:W-:-:S05]  /*10300*/  IMAD.MOV.U32 R9, RZ, RZ, c[0x0][0x388] ;  /* 0x0000e200ff097624 */ /* 0x008fca00078e00ff */
[----:B------:R-:W-:Y:S02]  /*10310*/  IMAD.U32 R14, RZ, RZ, UR4 ;  /* 0x00000004ff0e7e24 */ /* 0x000fe4000f8e00ff */
        /* <DEDUP_REMOVED lines=13> */
.L_x_293:
[----:B-1----:R-:W-:Y:S01]  /*103f0*/  SHF.R.S32.HI R13, RZ, 0x1f, R2 ;  /* 0x0000001fff0d7819 */ /* 0x002fe20000011402 */
        /* <DEDUP_REMOVED lines=25> */
[----:B------:R-:W-:Y:S01]  /*10590*/  UIMAD.WIDE.U32 UR14, UR10, UR6, UR14 ;  /* 0x000000060a0e72a5 */ /* 0x000fe2000f8e000e */
[-C--:B------:R-:W-:Y:S01]  /*105a0*/  LEA.HI R4, R5, R0.reuse, RZ, 0x3 ;  /* 0x0000000005047211 */ /* 0x080fe200078f18ff */
[----:B------:R-:W-:Y:S01]  /*105b0*/  UIMAD UR9, UR10, UR7, UR9 ;  /* 0x000000070a0972a4 */ /* 0x000fe2000f8e0209 */
[----:B------:R-:W-:Y:S01]  /*105c0*/  IMAD R8, R11, 0x8, R2 ;  /* 0x000000080b087824 */ /* 0x000fe200078e0202 */
[----:B------:R-:W-:Y:S01]  /*105d0*/  UIMAD.WIDE.U32 UR16, UR18, UR4, URZ ;  /* 0x00000004121072a5 */ /* 0x000fe2000f8e003f */
[----:B------:R-:W-:Y:S01]  /*105e0*/  LEA.HI R5, R5, R0, RZ, 0x6 ;  /* 0x0000000005057211 */ /* 0x000fe200078f30ff */
[----:B------:R-:W-:-:S02]  /*105f0*/  ULDC.64 UR6, c[0x0][0x498] ;  /* 0x0001260000067ab9 */ /* 0x000fc40000000a00 */
[----:B-1----:R-:W-:Y:S01]  /*10600*/  LEA R8, R57, R8, 0x7 ;  /* 0x0000000839087211 */ /* 0x002fe200078e38ff */
[----:B------:R-:W-:Y:S02]  /*10610*/  UIMAD UR12, UR18, UR5, UR12 ;  /* 0x00000005120c72a4 */ /* 0x000fe4000f8e020c */
[----:B------:R-:W-:Y:S02]  /*10620*/  USEL UR13, UR13, URZ, !UP1 ;  /* 0x0000003f0d0d7287 */ /* 0x000fe4000c800000 */
[----:B------:R-:W-:Y:S01]  /*10630*/  @P1 IMAD.HI.U32 R3, R8, c[0x0][0x4ec], RZ ;  /* 0x00013b0008031a27 */ /* 0x000fe200078e00ff */
[----:B------:R-:W-:Y:S02]  /*10640*/  UIMAD UR18, UR11, UR6, URZ ;  /* 0x000000060b1272a4 */ /* 0x000fe4000f8e023f */
[----:B------:R-:W-:Y:S01]  /*10650*/  UIADD3 UR15, UR15, UR9, URZ ;  /* 0x000000090f0f7290 */ /* 0x000fe2000fffe03f */
[----:B------:R-:W-:Y:S01]  /*10660*/  IMAD.MOV.U32 R14, RZ, RZ, R8 ;  /* 0x000000ffff0e7224 */ /* 0x000fe200078e0008 */
[----:B------:R-:W-:Y:S01]  /*10670*/  @P1 SHF.R.U32.HI R14, RZ, c[0x0][0x4f0], R3 ;  /* 0x00013c00ff0e1a19 */ /* 0x000fe20000011603 */
[----:B------:R-:W-:Y:S01]  /*10680*/  UIMAD UR7, UR13, UR7, UR18 ;  /* 0x000000070d0772a4 */ /* 0x000fe2000f8e0212 */
[----:B------:R-:W-:Y:S01]  /*10690*/  LOP3.LUT R3, R4, 0xfffffff8, RZ, 0xc0, !PT ;  /* 0xfffffff804037812 */ /* 0x000fe200078ec0ff */
[----:B------:R-:W-:Y:S01]  /*106a0*/  UIMAD.WIDE.U32 UR14, UR13, UR6, UR14 ;  /* 0x000000060d0e72a5 */ /* 0x000fe2000f8e000e */
[--C-:B------:R-:W-:Y:S01]  /*106b0*/  SHF.R.S32.HI R13, RZ, 0x1f, R14.reuse ;  /* 0x0000001fff0d7819 */ /* 0x100fe2000001140e */
[----:B------:R-:W-:Y:S01]  /*106c0*/  IMAD.MOV R11, RZ, RZ, -R14 ;  /* 0x000000ffff0b7224 */ /* 0x000fe200078e0a0e */
[----:B------:R-:W-:Y:S01]  /*106d0*/  SHF.R.S32.HI R4, RZ, 0x3, R4 ;  /* 0x00000003ff047819 */ /* 0x000fe20000011404 */
[----:B------:R-:W-:Y:S01]  /*106e0*/  IMAD.IADD R3, R0, 0x1, -R3 ;  /* 0x0000000100037824 */ /* 0x000fe200078e0a03 */
[----:B------:R-:W-:Y:S01]  /*106f0*/  ULDC.64 UR4, c[0x0][0x3e8] ;  /* 0x0000fa0000047ab9 */ /* 0x000fe20000000a00 */
[----:B------:R-:W-:Y:S01]  /*10700*/  IMAD R8, R11, c[0x0][0x4e8], R8 ;  /* 0x00013a000b087a24 */ /* 0x000fe200078e0208 */
[----:B------:R-:W-:Y:S01]  /*10710*/  IADD3 R14, P0, R14, UR14, RZ ;  /* 0x0000000e0e0e7c10 */ /* 0x000fe2000ff1e0ff */
[----:B------:R-:W-:Y:S01]  /*10720*/  IMAD.U32 R0, RZ, RZ, UR7 ;  /* 0x00000007ff007e24 */ /* 0x000fe2000f8e00ff */
[----:B------:R-:W-:Y:S01]  /*10730*/  UIMAD UR8, UR8, UR4, URZ ;  /* 0x00000004080872a4 */ /* 0x000fe2000f8e023f */
[----:B------:R-:W-:Y:S01]  /*10740*/  IMAD.SHL.U32 R17, R4, 0x40, RZ ;  /* 0x0000004004117824 */ /* 0x000fe200078e00ff */
[----:B------:R-:W-:Y:S01]  /*10750*/  SHF.R.S32.HI R11, RZ, 0x1f, R8 ;  /* 0x0000001fff0b7819 */ /* 0x000fe20000011408 */
[----:B------:R-:W-:Y:S01]  /*10760*/  UIADD3 UR17, UR17, UR12, URZ ;  /* 0x0000000c11117290 */ /* 0x000fe2000fffe03f */
[----:B------:R-:W-:Y:S01]  /*10770*/  IADD3.X R15, R13, UR15, R0, P0, !PT ;  /* 0x0000000f0d0f7c10 */ /* 0x000fe200087fe400 */
[----:B------:R-:W-:Y:S01]  /*10780*/  UIMAD UR5, UR10, UR5, UR8 ;  /* 0x000000050a0572a4 */ /* 0x000fe2000f8e0208 */
[----:B------:R-:W-:Y:S01]  /*10790*/  LEA R0, R3, R4, 0x5 ;  /* 0x0000000403007211 */ /* 0x000fe200078e28ff */
[----:B------:R-:W-:Y:S01]  /*107a0*/  IMAD R11, R11, c[0x0][0x488], RZ ;  /* 0x000122000b0b7a24 */ /* 0x000fe200078e02ff */
[----:B------:R-:W-:Y:S01]  /*107b0*/  UIMAD.WIDE.U32 UR16, UR10, UR4, UR16 ;  /* 0x000000040a1072a5 */ /* 0x000fe2000f8e0010 */
[----:B------:R-:W-:Y:S01]  /*107c0*/  IMAD.WIDE.U32 R14, R8, c[0x0][0x488], R14 ;  /* 0x00012200080e7a25 */ /* 0x000fe200078e000e */
[----:B------:R-:W-:Y:S01]  /*107d0*/  ULDC.64 UR6, c[0x0][0x3f0] ;  /* 0x0000fc0000067ab9 */ /* 0x000fe20000000a00 */
[----:B------:R-:W-:Y:S01]  /*107e0*/  LOP3.LUT R17, R17, 0x1c0, RZ, 0xc0, !PT ;  /* 0x000001c011117812 */ /* 0x000fe200078ec0ff */
[----:B------:R-:W-:Y:S01]  /*107f0*/  UIMAD UR11, UR11, UR6, URZ ;  /* 0x000000060b0b72a4 */ /* 0x000fe2000f8e023f */
[----:B------:R-:W-:Y:S01]  /*10800*/  IMAD R13, R57, 0x80, R0 ;  /* 0x00000080390d7824 */ /* 0x000fe200078e0200 */
[----:B------:R-:W-:Y:S01]  /*10810*/  LEA R12, P0, R14, c[0x0][0x450], 0x2 ;  /* 0x000114000e0c7a11 */ /* 0x000fe200078010ff */
[----:B------:R-:W-:Y:S01]  /*10820*/  IMAD R11, R8, c[0x0][0x48c], R11 ;  /* 0x00012300080b7a24 */ /* 0x000fe200078e020b */
[----:B------:R-:W-:Y:S01]  /*10830*/  UIADD3 UR17, UR17, UR5, URZ ;  /* 0x0000000511117290 */ /* 0x000fe2000fffe03f */
[----:B------:R-:W-:Y:S01]  /*10840*/  @P1 IMAD.HI.U32 R16, R13, c[0x0][0x4ec], RZ ;  /* 0x00013b000d101a27 */ /* 0x000fe200078e00ff */
[----:B------:R-:W-:Y:S01]  /*10850*/  UIMAD UR7, UR13, UR7, UR11 ;  /* 0x000000070d0772a4 */ /* 0x000fe2000f8e020b */
[----:B------:R-:W-:Y:S01]  /*10860*/  SHFL.IDX PT, R48, R12, RZ, 0x1c1f ;  /* 0x001c1fff0c307589 */ /* 0x000fe200000e0000 */
[----:B------:R-:W-:Y:S01]  /*10870*/  UIMAD.WIDE.U32 UR16, UR13, UR6, UR16 ;  /* 0x000000060d1072a5 */ /* 0x000fe2000f8e0010 */
[----:B------:R-:W-:-:S02]  /*10880*/  IMAD.IADD R11, R15, 0x1, R11 ;  /* 0x000000010f0b7824 */ /* 0x000fc400078e020b */
[----:B------:R-:W-:Y:S01]  /*10890*/  IMAD.MOV.U32 R8, RZ, RZ, R13 ;  /* 0x000000ffff087224 */ /* 0x000fe200078e000d */
[----:B------:R-:W-:Y:S01]  /*108a0*/  @P1 SHF.R.U32.HI R8, RZ, c[0x0][0x4f0], R16 ;  /* 0x00013c00ff081a19 */ /* 0x000fe20000011610 */
[----:B------:R-:W-:Y:S01]  /*108b0*/  IMAD.SHL.U32 R0, R3, 0x8, RZ ;  /* 0x0000000803007824 */ /* 0x000fe200078e00ff */
[----:B------:R-:W-:Y:S01]  /*108c0*/  LEA.HI.X R11, R14, c[0x0][0x454], R11, 0x2, P0 ;  /* 0x000115000e0b7a11 */ /* 0x000fe200000f140b */
[----:B------:R-:W-:Y:S01]  /*108d0*/  SHFL.IDX PT, R34, R12, 0x1, 0x1c1f ;  /* 0x003c1f000c227f89 */ /* 0x000fe200000e0000 */
[----:B------:R-:W-:Y:S01]  /*108e0*/  SHF.R.U32.HI R3, RZ, 0x3, R17 ;  /* 0x00000003ff037819 */ /* 0x000fe20000011611 */
[----:B------:R-:W-:Y:S01]  /*108f0*/  IMAD.MOV R32, RZ, RZ, -R8 ;  /* 0x000000ffff207224 */ /* 0x000fe200078e0a08 */
[----:B------:R-:W-:Y:S01]  /*10900*/  LOP3.LUT R10, R17, 0x38, R0, 0xf8, !PT ;  /* 0x00000038110a7812 */ /* 0x000fe200078ef800 */
[----:B------:R-:W1:Y:S01]  /*10910*/  SHFL.IDX PT, R49, R11, RZ, 0x1c1f ;  /* 0x001c1fff0b317589 */ /* 0x000e6200000e0000 */
[----:B------:R-:W-:Y:S01]  /*10920*/  UIADD3 UR7, UR17, UR7, URZ ;  /* 0x0000000711077290 */ /* 0x000fe2000fffe03f */
[----:B------:R-:W-:Y:S01]  /*10930*/  IMAD R32, R32, c[0x0][0x4e8], R13 ;  /* 0x00013a0020207a24 */ /* 0x000fe200078e020d */
[----:B------:R-:W-:Y:S01]  /*10940*/  LOP3.LUT R3, R10, R3, RZ, 0x3c, !PT ;  /* 0x000000030a037212 */ /* 0x000fe200078e3cff */
[----:B------:R-:W2:Y:S01]  /*10950*/  SHFL.IDX PT, R35, R11, 0x1, 0x1c1f ;  /* 0x003c1f000b237f89 */ /* 0x000ea200000e0000 */
[----:B------:R-:W-:Y:S01]  /*10960*/  IMAD R13, R57, 0x80, R2 ;  /* 0x00000080390d7824 */ /* 0x000fe200078e0202 */
[----:B------:R-:W-:Y:S01]  /*10970*/  SHF.R.S32.HI R10, RZ, 0x1f, R8 ;  /* 0x0000001fff0a7819 */ /* 0x000fe20000011408 */
[----:B-----5:R-:W-:Y:S01]  /*10980*/  IMAD R2, R9, c[0x0][0x4e8], RZ ;  /* 0x00013a0009027a24 */ /* 0x020fe200078e02ff */
[----:B------:R-:W-:Y:S01]  /*10990*/  MOV R14, UR16 ;  /* 0x00000010000e7c02 */ /* 0x000fe20008000f00 */
[----:B------:R-:W-:Y:S01]  /*109a0*/  IMAD.U32 R15, RZ, RZ, UR17 ;  /* 0x00000011ff0f7e24 */ /* 0x000fe2000f8e00ff */
[C---:B------:R-:W-:Y:S01]  /*109b0*/  IADD3 R9, R13.reuse, 0x8, RZ ;  /* 0x000000080d097810 */ /* 0x040fe20007ffe0ff */
[----:B------:R-:W-:Y:S01]  /*109c0*/  IMAD.U32 R15, RZ, RZ, UR7 ;  /* 0x00000007ff0f7e24 */ /* 0x000fe2000f8e00ff */
[-C--:B------:R-:W-:Y:S01]  /*109d0*/  ISETP.GE.OR P0, PT, R13, R2.reuse, P2 ;  /* 0x000000020d00720c */ /* 0x080fe20001706670 */
[----:B------:R-:W-:Y:S01]  /*109e0*/  IMAD R17, R10, c[0x0][0x3e0], RZ ;  /* 0x0000f8000a117a24 */ /* 0x000fe200078e02ff */
[----:B------:R-:W-:Y:S01]  /*109f0*/  ISETP.GE.OR P2, PT, R9, R2, P2 ;  /* 0x000000020900720c */ /* 0x000fe20001746670 */
[----:B------:R-:W-:-:S02]  /*10a00*/  IMAD.SHL.U32 R10, R5, 0x8, RZ ;  /* 0x00000008050a7824 */ /* 0x000fc400078e00ff */
        /* <DEDUP_REMOVED lines=9> */
[C---:B------:R-:W-:Y:S01]  /*10aa0*/  IMAD R3, R32.reuse, c[0x0][0x3dc], R5 ;  /* 0x0000f70020037a24 */ /* 0x040fe200078e0205 */
[----:B--2---:R1:W-:Y:S01]  /*10ab0*/  @!P2 ST.E [R34.64], R7 ;  /* 0x000000072200a985 */ /* 0x0043e2000c101914 */
[----:B------:R-:W-:-:S03]  /*10ac0*/  IMAD.WIDE.U32 R32, R32, c[0x0][0x3d8], R14 ;  /* 0x0000f60020207a25 */ /* 0x000fc600078e000e */
[----:B------:R1:W2:Y:S01]  /*10ad0*/  LDS.128 R44, [R58+0x1080] ;  /* 0x001080003a2c7984 */ /* 0x0002a20000000c00 */
[----:B------:R-:W-:Y:S01]  /*10ae0*/  IMAD.IADD R3, R33, 0x1, R3 ;  /* 0x0000000121037824 */ /* 0x000fe200078e0203 */
[C---:B------:R-:W-:Y:S02]  /*10af0*/  LEA R56, P0, R32.reuse, c[0x0][0x380], 0x1 ;  /* 0x0000e00020387a11 */ /* 0x040fe400078008ff */
[----:B------:R1:W3:Y:S02]  /*10b00*/  LDS.128 R40, [R58+0x2080] ;  /* 0x002080003a287984 */ /* 0x0002e40000000c00 */
[----:B------:R-:W-:Y:S02]  /*10b10*/  LEA.HI.X R55, R32, c[0x0][0x384], R3, 0x1, P0 ;  /* 0x0000e10020377a11 */ /* 0x000fe400000f0c03 */
[----:B------:R1:W4:Y:S01]  /*10b20*/  LDS.128 R36, [R58+0x3080] ;  /* 0x003080003a247984 */ /* 0x0003220000000c00 */
[----:B------:R-:W-:-:S03]  /*10b30*/  ISETP.GE.AND P0, PT, R57, R2, PT ;  /* 0x000000023900720c */ /* 0x000fc60003f06270 */
        /* <DEDUP_REMOVED lines=29> */
.L_x_295:
[----:B--2---:R-:W-:Y:S05]  /*10d10*/  BSYNC B0 ;  /* 0x0000000000007941 */ /* 0x004fea0003800000 */
.L_x_294:
        /* <DEDUP_REMOVED lines=23> */
.L_x_297:
[----:B------:R-:W-:Y:S05]  /*10e90*/  BSYNC B0 ;  /* 0x0000000000007941 */ /* 0x000fea0003800000 */
.L_x_296:
[----:B------:R-:W-:Y:S01]  /*10ea0*/  IADD3 R3, R57, 0x40, RZ ;  /* 0x0000004039037810 */ /* 0x000fe20007ffe0ff */
[----:B--2---:R2:W1:Y:S01]  /*10eb0*/  SHFL.IDX PT, R17, R55, 0x2, 0x181f ;  /* 0x00581f0037117f89 */ /* 0x00446200000e0000 */
        /* <DEDUP_REMOVED lines=21> */
.L_x_299:
[----:B------:R-:W-:Y:S05]  /*11010*/  BSYNC B0 ;  /* 0x0000000000007941 */ /* 0x000fea0003800000 */
.L_x_298:
        /* <DEDUP_REMOVED lines=24> */
.L_x_292:
        /* <DEDUP_REMOVED lines=31> */
.L_x_300:
[----:B-1----:R-:W1:Y:S01]  /*11390*/  S2R R7, SR_TID.X ;  /* 0x0000000000077919 */ /* 0x002e620000002100 */
[----:B------:R-:W-:Y:S01]  /*113a0*/  USHF.R.S32.HI UR6, URZ, 0x1f, UR13 ;  /* 0x0000001f3f067899 */ /* 0x000fe2000801140d */
[----:B------:R-:W-:Y:S01]  /*113b0*/  BSSY B0, `(.L_x_301) ;  /* 0x0000029000007945 */ /* 0x000fe20003800000 */
[----:B------:R-:W-:-:S02]  /*113c0*/  USEL UR13, UR13, URZ, !UP1 ;  /* 0x0000003f0d0d7287 */ /* 0x000fc4000c800000 */
[----:B------:R-:W-:Y:S01]  /*113d0*/  USEL UR6, UR6, URZ, !UP1 ;  /* 0x0000003f06067287 */ /* 0x000fe2000c800000 */
[----:B-1----:R-:W-:-:S13]  /*113e0*/  ISETP.GT.AND P0, PT, R7, 0x7f, PT ;  /* 0x0000007f0700780c */ /* 0x002fda0003f04270 */
        /* <DEDUP_REMOVED lines=22> */
[----:B------:R-:W-:-:S03]  /*11550*/  IADD3 R4, -R8, RZ, RZ ;  /* 0x000000ff08047210 */ /* 0x000fc60007ffe1ff */
[----:B------:R-:W-:Y:S02]  /*11560*/  IMAD.U32 R0, RZ, RZ, UR5 ;  /* 0x00000005ff007e24 */ /* 0x000fe4000f8e00ff */
[----:B------:R-:W-:Y:S01]  /*11570*/  IMAD R4, R4, c[0x0][0x4e8], R5 ;  /* 0x00013a0004047a24 */ /* 0x000fe200078e0205 */
[----:B------:R-:W-:Y:S02]  /*11580*/  SHF.R.S32.HI R5, RZ, 0x1f, R8 ;  /* 0x0000001fff057819 */ /* 0x000fe40000011408 */
[----:B------:R-:W-:Y:S02]  /*11590*/  IADD3 R8, P0, R8, UR16, RZ ;  /* 0x0000001008087c10 */ /* 0x000fe4000ff1e0ff */
[----:B------:R-:W-:Y:S02]  /*115a0*/  SHF.R.S32.HI R2, RZ, 0x1f, R4 ;  /* 0x0000001fff027819 */ /* 0x000fe40000011404 */
[----:B------:R-:W-:-:S03]  /*115b0*/  IADD3.X R9, R5, UR17, R0, P0, !PT ;  /* 0x0000001105097c10 */ /* 0x000fc600087fe400 */
[----:B------:R-:W-:Y:S02]  /*115c0*/  IMAD R5, R2, c[0x0][0x488], RZ ;  /* 0x0001220002057a24 */ /* 0x000fe400078e02ff */
[----:B------:R-:W-:-:S04]  /*115d0*/  IMAD.WIDE.U32 R8, R4, c[0x0][0x488], R8 ;  /* 0x0001220004087a25 */ /* 0x000fc800078e0008 */
[----:B------:R-:W-:Y:S01]  /*115e0*/  IMAD R0, R4, c[0x0][0x48c], R5 ;  /* 0x0001230004007a24 */ /* 0x000fe200078e0205 */
[----:B------:R-:W-:-:S04]  /*115f0*/  LEA R4, P0, R8, c[0x0][0x450], 0x2 ;  /* 0x0001140008047a11 */ /* 0x000fc800078010ff */
[----:B------:R-:W-:Y:S01]  /*11600*/  IADD3 R5, R9, R0, RZ ;  /* 0x0000000009057210 */ /* 0x000fe20007ffe0ff */
[----:B------:R-:W-:-:S03]  /*11610*/  IMAD.MOV.U32 R9, RZ, RZ, -0x800000 ;  /* 0xff800000ff097424 */ /* 0x000fc600078e00ff */
[----:B------:R-:W-:-:S05]  /*11620*/  LEA.HI.X R5, R8, c[0x0][0x454], R5, 0x2, P0 ;  /* 0x0001150008057a11 */ /* 0x000fca00000f1405 */
[----:B------:R1:W-:Y:S02]  /*11630*/  STG.E [R4.64], R9 ;  /* 0x0000000904007986 */ /* 0x0003e4000c101914 */
.L_x_302:
[----:B------:R-:W-:Y:S05]  /*11640*/  BSYNC B0 ;  /* 0x0000000000007941 */ /* 0x000fea0003800000 */
.L_x_301:
        /* <DEDUP_REMOVED lines=17> */
[C---:B------:R-:W-:Y:S02]  /*11760*/  LEA R0, R7.reuse, R4, 0x5 ;  /* 0x0000000407007211 */ /* 0x040fe400078e28ff */
[----:B------:R-:W-:Y:S01]  /*11770*/  UIMAD UR7, UR10, UR5, UR7 ;  /* 0x000000050a0772a4 */ /* 0x000fe2000f8e0207 */
[----:B------:R-:W-:Y:S01]  /*11780*/  SHF.L.U32 R7, R7, 0x3, RZ ;  /* 0x0000000307077819 */ /* 0x000fe200000006ff */
[----:B------:R-:W-:Y:S01]  /*11790*/  UIMAD.WIDE.U32 UR10, UR10, UR4, UR16 ;  /* 0x000000040a0a72a5 */ /* 0x000fe2000f8e0010 */
[----:B-1----:R-:W-:-:S02]  /*117a0*/  IMAD R0, R5, 0x80, R0 ;  /* 0x0000008005007824 */ /* 0x002fc400078e0200 */
[----:B------:R-:W-:Y:S01]  /*117b0*/  ULDC.64 UR4, c[0x0][0x3f0] ;  /* 0x0000fc0000047ab9 */ /* 0x000fe20000000a00 */
[----:B------:R-:W-:Y:S01]  /*117c0*/  IMAD R4, R5, 0x80, R4 ;  /* 0x0000008005047824 */ /* 0x000fe200078e0204 */
[----:B------:R-:W-:Y:S01]  /*117d0*/  UIMAD UR6, UR6, UR4, URZ ;  /* 0x00000004060672a4 */ /* 0x000fe2000f8e023f */
[----:B------:R-:W-:Y:S01]  /*117e0*/  @P0 IMAD.HI.U32 R2, R0, c[0x0][0x4ec], RZ ;  /* 0x00013b0000020a27 */ /* 0x000fe200078e00ff */
[----:B------:R-:W-:Y:S01]  /*117f0*/  UIADD3 UR11, UR7, UR11, URZ ;  /* 0x0000000b070b7290 */ /* 0x000fe2000fffe03f */
[----:B------:R-:W-:Y:S01]  /*11800*/  MOV R8, R0 ;  /* 0x0000000000087202 */ /* 0x000fe20000000f00 */
[----:B------:R-:W-:Y:S01]  /*11810*/  UIMAD UR5, UR13, UR5, UR6 ;  /* 0x000000050d0572a4 */ /* 0x000fe2000f8e0206 */
[----:B------:R-:W-:Y:S01]  /*11820*/  IADD3 R5, R7, 0x80, RZ ;  /* 0x0000008007057810 */ /* 0x000fe20007ffe0ff */
[----:B------:R-:W-:Y:S01]  /*11830*/  UIMAD.WIDE.U32 UR10, UR13, UR4, UR10 ;  /* 0x000000040d0a72a5 */ /* 0x000fe2000f8e000a */
[----:B------:R-:W-:-:S03]  /*11840*/  @P0 SHF.R.U32.HI R8, RZ, c[0x0][0x4f0], R2 ;  /* 0x00013c00ff080a19 */ /* 0x000fc60000011602 */
[----:B------:R-:W-:Y:S01]  /*11850*/  UIADD3 UR5, UR11, UR5, URZ ;  /* 0x000000050b057290 */ /* 0x000fe2000fffe03f */
[--C-:B------:R-:W-:Y:S01]  /*11860*/  SHF.R.S32.HI R9, RZ, 0x1f, R8.reuse ;  /* 0x0000001fff097819 */ /* 0x100fe20000011408 */
[----:B------:R-:W-:Y:S01]  /*11870*/  IMAD.MOV R11, RZ, RZ, -R8 ;  /* 0x000000ffff0b7224 */ /* 0x000fe200078e0a08 */
[----:B------:R-:W-:-:S03]  /*11880*/  MOV R10, UR10 ;  /* 0x0000000a000a7c02 */ /* 0x000fc60008000f00 */
[----:B------:R-:W-:Y:S02]  /*11890*/  IMAD R6, R11, c[0x0][0x4e8], R0 ;  /* 0x00013a000b067a24 */ /* 0x000fe400078e0200 */
[----:B------:R-:W-:Y:S01]  /*118a0*/  IMAD.U32 R11, RZ, RZ, UR11 ;  /* 0x0000000bff0b7e24 */ /* 0x000fe2000f8e00ff */
[----:B------:R-:W-:Y:S01]  /*118b0*/  MOV R11, UR5 ;  /* 0x00000005000b7c02 */ /* 0x000fe20008000f00 */
[----:B------:R-:W-:Y:S01]  /*118c0*/  IMAD R9, R9, c[0x0][0x3e0], RZ ;  /* 0x0000f80009097a24 */ /* 0x000fe200078e02ff */
[----:B------:R-:W-:-:S03]  /*118d0*/  SHF.R.S32.HI R2, RZ, 0x1f, R6 ;  /* 0x0000001fff027819 */ /* 0x000fc60000011406 */
[C---:B------:R-:W-:Y:S02]  /*118e0*/  IMAD R0, R8.reuse, c[0x0][0x3e4], R9 ;  /* 0x0000f90008007a24 */ /* 0x040fe400078e0209 */
        /* <DEDUP_REMOVED lines=8> */
[----:B------:R-:W-:Y:S02]  /*11970*/  LEA.HI.X R8, R10, c[0x0][0x384], R11, 0x1, P0 ;  /* 0x0000e1000a087a11 */ /* 0x000fe400000f0c0b */
[----:B------:R-:W-:Y:S01]  /*11980*/  ISETP.GE.AND P0, PT, R4, R3, PT ;  /* 0x000000030400720c */ /* 0x000fe20003f06270 */
[----:B------:R1:W2:Y:S04]  /*11990*/  SHFL.IDX PT, R10, R9, RZ, 0x181f ;  /* 0x00181fff090a7589 */ /* 0x0002a800000e0000 */
        /* <DEDUP_REMOVED lines=17> */
.L_x_304:
[----:B------:R-:W-:Y:S05]  /*11ab0*/  BSYNC B0 ;  /* 0x0000000000007941 */ /* 0x000fea0003800000 */
.L_x_303:
        /* <DEDUP_REMOVED lines=21> */
.L_x_306:
[----:B------:R-:W-:Y:S05]  /*11c10*/  BSYNC B0 ;  /* 0x0000000000007941 */ /* 0x000fea0003800000 */
.L_x_305:
        /* <DEDUP_REMOVED lines=21> */
.L_x_308:
[----:B------:R-:W-:Y:S05]  /*11d70*/  BSYNC B0 ;  /* 0x0000000000007941 */ /* 0x000fea0003800000 */
.L_x_307:
        /* <DEDUP_REMOVED lines=22> */
.L_x_309:
        /* <DEDUP_REMOVED lines=10> */
.L_x_1498:


//--------------------- .text._ZN7cutlass13device_kernelIN5flash19enable_sm80_to_sm89INS1_16FlashAttnFwdSm80INS1_25CollectiveMainloopFwdSm80ILi8ELi1ELb0EN4cute5tupleIJNS5_1CILi128EEENS7_ILi64EEENS7_ILi192EEEEEELi192ENS_6half_tEfNS_4arch4Sm80ELb0ELb1ELb0ELb1ELb1ELb1ELb1ELb0EEENS1_21CollectiveEpilogueFwdINS6_IJS8_SA_S9_EEENS6_IJNS7_ILi1EEESI_SI_EEESC_SE_Li256ELb1ELb1ELb0ELb0EEENS1_19SingleTileSchedulerILb1ELb0ELb1ELi128EEEEEEEEEvNT_6ParamsE --------------------------
	.section	.text._ZN7cutlass13device_kernelIN5flash19enable_sm80_to_sm89INS1_16FlashAttnFwdSm80INS1_25CollectiveMainloopFwdSm80ILi8ELi1ELb0EN4cute5tupleIJNS5_1CILi128EEENS7_ILi64EEENS7_ILi192EEEEEELi192ENS_6half_tEfNS_4arch4Sm80ELb0ELb1ELb0ELb1ELb1ELb1ELb1ELb0EEENS1_21CollectiveEpilogueFwdINS6_IJS8_SA_S9_EEENS6_IJNS7_ILi1EEESI_SI_EEESC_SE_Li256ELb1ELb1ELb0ELb0EEENS1_19SingleTileSchedulerILb1ELb0ELb1ELi128EEEEEEEEEvNT_6ParamsE,"ax",@progbits
	.sectioninfo	@"SHI_REGISTERS=242"
	.align	128
.text._ZN7cutlass13device_kernelIN5flash19enable_sm80_to_sm89INS1_16FlashAttnFwdSm80INS1_25CollectiveMainloopFwdSm80ILi8ELi1ELb0EN4cute5tupleIJNS5_1CILi128EEENS7_ILi64EEENS7_ILi192EEEEEELi192ENS_6half_tEfNS_4arch4Sm80ELb0ELb1ELb0ELb1ELb1ELb1ELb1ELb0EEENS1_21CollectiveEpilogueFwdINS6_IJS8_SA_S9_EEENS6_IJNS7_ILi1EEESI_SI_EEESC_SE_Li256ELb1ELb1ELb0ELb0EEENS1_19SingleTileSchedulerILb1ELb0ELb1ELi128EEEEEEEEEvNT_6ParamsE:
        .type           _ZN7cutlass13device_kernelIN5flash19enable_sm80_to_sm89INS1_16FlashAttnFwdSm80INS1_25CollectiveMainloopFwdSm80ILi8ELi1ELb0EN4cute5tupleIJNS5_1CILi128EEENS7_ILi64EEENS7_ILi192EEEEEELi192ENS_6half_tEfNS_4arch4Sm80ELb0ELb1ELb0ELb1ELb1ELb1ELb1ELb0EEENS1_21CollectiveEpilogueFwdINS6_IJS8_SA_S9_EEENS6_IJNS7_ILi1EEESI_SI_EEESC_SE_Li256ELb1ELb1ELb0ELb0EEENS1_19SingleTileSchedulerILb1ELb0ELb1ELi128EEEEEEEEEvNT_6ParamsE,@function
        .size           _ZN7cutlass13device_kernelIN5flash19enable_sm80_to_sm89INS1_16FlashAttnFwdSm80INS1_25CollectiveMainloopFwdSm80ILi8ELi1ELb0EN4cute5tupleIJNS5_1CILi128EEENS7_ILi64EEENS7_ILi192EEEEEELi192ENS_6half_tEfNS_4arch4Sm80ELb0ELb1ELb0ELb1ELb1ELb1ELb1ELb0EEENS1_21CollectiveEpilogueFwdINS6_IJS8_SA_S9_EEENS6_IJNS7_ILi1EEESI_SI_EEESC_SE_Li256ELb1ELb1ELb0ELb0EEENS1_19SingleTileSchedulerILb1ELb0ELb1ELi128EEEEEEEEEvNT_6ParamsE,(.L_x_1499 - _ZN7cutlass13device_kernelIN5flash19enable_sm80_to_sm89INS1_16FlashAttnFwdSm80INS1_25CollectiveMainloopFwdSm80ILi8ELi1ELb0EN4cute5tupleIJNS5_1CILi128EEENS7_ILi64EEENS7_ILi192EEEEEELi192ENS_6half_tEfNS_4arch4Sm80ELb0ELb1ELb0ELb1ELb1ELb1ELb1ELb0EEENS1_21CollectiveEpilogueFwdINS6_IJS8_SA_S9_EEENS6_IJNS7_ILi1EEESI_SI_EEESC_SE_Li256ELb1ELb1ELb0ELb0EEENS1_19SingleTileSchedulerILb1ELb0ELb1ELi128EEEEEEEEEvNT_6ParamsE)
        .other          _ZN7cutlass13device_kernelIN5flash19enable_sm80_to_sm89INS1_16FlashAttnFwdSm80INS1_25CollectiveMainloopFwdSm80ILi8ELi1ELb0EN4cute5tupleIJNS5_1CILi128EEENS7_ILi64EEENS7_ILi192EEEEEELi192ENS_6half_tEfNS_4arch4Sm80ELb0ELb1ELb0ELb1ELb1ELb1ELb1ELb0EEENS1_21CollectiveEpilogueFwdINS6_IJS8_SA_S9_EEENS6_IJNS7_ILi1EEESI_SI_EEESC_SE_Li256ELb1ELb1ELb0ELb0EEENS1_19SingleTileSchedulerILb1ELb0ELb1ELi128EEEEEEEEEvNT_6ParamsE,@"STO_CUDA_ENTRY STV_DEFAULT"
_ZN7cutlass13device_kernelIN5flash19enable_sm80_to_sm89INS1_16FlashAttnFwdSm80INS1_25CollectiveMainloopFwdSm80ILi8ELi1ELb0EN4cute5tupleIJNS5_1CILi128EEENS7_ILi64EEENS7_ILi192EEEEEELi192ENS_6half_tEfNS_4arch4Sm80ELb0ELb1ELb0ELb1ELb1ELb1ELb1ELb0EEENS1_21CollectiveEpilogueFwdINS6_IJS8_SA_S9_EEENS6_IJNS7_ILi1EEESI_SI_EEESC_SE_Li256ELb1ELb1ELb0ELb0EEENS1_19SingleTileSchedulerILb1ELb0ELb1ELi128EEEEEEEEEvNT_6ParamsE:
        /* <DEDUP_REMOVED lines=20> */
.L_x_311:
        /* <DEDUP_REMOVED lines=13> */
.L_x_313:
[----:B------:R-:W-:Y:S02]  /*0210*/  ULDC UR5, c[0x0][0x54c] ;  /* 0x0001530000057ab9 */ /* 0x000fe40000000800 */
.L_x_312:
[----:B------:R-:W-:Y:S02]  /*0220*/  ULDC UR4, c[0x0][0x548] ;  /* 0x0001520000047ab9 */ /* 0x000fe40000000800 */
[----:B------:R-:W-:-:S02]  /*0230*/  USHF.L.U32 UR17, UR15, 0x7, URZ ;  /* 0x000000070f117899 */ /* 0x000fc4000800063f */
[----:B------:R-:W-:-:S04]  /*0240*/  UIMAD UR4, UR5, UR4, URZ ;  /* 0x00000004050472a4 */ /* 0x000fc8000f8e023f */
[----:B------:R-:W-:-:S04]  /*0250*/  UISETP.GE.AND UP0, UPT, UR17, UR4, UPT ;  /* 0x000000041100728c */ /* 0x000fc8000bf06270 */
[----:B------:R-:W-:Y:S01]  /*0260*/  USEL UR20, UR20, 0xffffffff, !UP0 ;  /* 0xffffffff14147887 */ /* 0x000fe2000c000000 */
[----:B------:R-:W-:Y:S05]  /*0270*/  BRA `(.L_x_314) ;  /* 0x000001b000007947 */ /* 0x000fea0003800000 */
.L_x_310:
        /* <DEDUP_REMOVED lines=8> */
.L_x_315:
        /* <DEDUP_REMOVED lines=13> */
.L_x_317:
[----:B------:R-:W-:Y:S02]  /*03d0*/  ULDC UR5, c[0x0][0x54c] ;  /* 0x0001530000057ab9 */ /* 0x000fe40000000800 */
.L_x_316:
[----:B------:R-:W-:Y:S02]  /*03e0*/  ULDC UR4, c[0x0][0x548] ;  /* 0x0001520000047ab9 */ /* 0x000fe40000000800 */
[----:B------:R-:W-:-:S02]  /*03f0*/  USHF.L.U32 UR17, UR15, 0x7, URZ ;  /* 0x000000070f117899 */ /* 0x000fc4000800063f */
[----:B------:R-:W-:-:S04]  /*0400*/  UIMAD UR4, UR5, UR4, URZ ;  /* 0x00000004050472a4 */ /* 0x000fc8000f8e023f */
[----:B------:R-:W-:-:S04]  /*0410*/  UISETP.GE.AND UP0, UPT, UR17, UR4, UPT ;  /* 0x000000041100728c */ /* 0x000fc8000bf06270 */
[----:B------:R-:W-:-:S06]  /*0420*/  USEL UR20, UR20, 0xffffffff, !UP0 ;  /* 0xffffffff14147887 */ /* 0x000fcc000c000000 */
.L_x_314:
[----:B------:R-:W-:-:S13]  /*0430*/  ISETP.LE.AND P0, PT, RZ, UR20, PT ;  /* 0x00000014ff007c0c */ /* 0x000fda000bf03270 */
[----:B------:R-:W-:Y:S05]  /*0440*/  @!P0 EXIT ;  /* 0x000000000000894d */ /* 0x000fea0003800000 */
[----:B------:R-:W-:Y:S01]  /*0450*/  ULDC.64 UR4, c[0x0][0x370] ;  /* 0x0000dc0000047ab9 */ /* 0x000fe20000000a00 */
[----:B------:R-:W-:Y:S01]  /*0460*/  ISETP.NE.U32.AND P0, PT, RZ, c[0x0][0x348], PT ;  /* 0x0000d200ff007a0c */ /* 0x000fe20003f05070 */
[----:B------:R-:W-:Y:S02]  /*0470*/  UISETP.NE.U32.AND UP1, UPT, URZ, UR4, UPT ;  /* 0x000000043f00728c */ /* 0x000fe4000bf25070 */
[----:B------:R-:W-:Y:S01]  /*0480*/  ULDC.64 UR8, c[0x0][0x358] ;  /* 0x0000d60000087ab9 */ /* 0x000fe20000000a00 */
[----:B------:R-:W-:Y:S01]  /*0490*/  ISETP.NE.AND.EX P3, PT, RZ, c[0x0][0x34c], PT, P0 ;  /* 0x0000d300ff007a0c */ /* 0x000fe20003f65300 */
[----:B------:R-:W-:Y:S02]  /*04a0*/  UISETP.NE.AND.EX UP1, UPT, URZ, UR5, UPT, UP1 ;  /* 0x000000053f00728c */ /* 0x000fe4000bf25310 */
[----:B------:R-:W-:Y:S02]  /*04b0*/  UISETP.NE.U32.AND UP4, UPT, URZ, UR8, UPT ;  /* 0x000000083f00728c */ /* 0x000fe4000bf85070 */
[----:B------:R-:W-:-:S02]  /*04c0*/  ULDC.64 UR4, c[0x0][0x360] ;  /* 0x0000d80000047ab9 */ /* 0x000fc40000000a00 */
[----:B------:R-:W-:Y:S02]  /*04d0*/  UISETP.NE.U32.AND UP0, UPT, URZ, UR4, UPT ;  /* 0x000000043f00728c */ /* 0x000fe4000bf05070 */
[----:B------:R-:W-:Y:S02]  /*04e0*/  ULDC.64 UR10, c[0x0][0x348] ;  /* 0x0000d200000a7ab9 */ /* 0x000fe40000000a00 */
[----:B------:R-:W-:Y:S02]  /*04f0*/  UISETP.NE.AND.EX UP0, UPT, URZ, UR5, UPT, UP0 ;  /* 0x000000053f00728c */ /* 0x000fe4000bf05300 */
[----:B------:R-:W-:Y:S02]  /*0500*/  UIMAD.WIDE UR10, UR20, UR6, UR10 ;  /* 0x00000006140a72a5 */ /* 0x000fe4000f8e020a */
[----:B------:R-:W-:Y:S01]  /*0510*/  UISETP.NE.AND.EX UP4, UPT, URZ, UR9, UPT, UP4 ;  /* 0x000000093f00728c */ /* 0x000fe2000bf85340 */
[----:B------:R-:W-:Y:S01]  /*0520*/  ISETP.NE.U32.AND P4, PT, RZ, c[0x0][0x350], PT ;  /* 0x0000d400ff007a0c */ /* 0x000fe20003f85070 */
[----:B------:R-:W-:Y:S01]  /*0530*/  ULDC.64 UR4, c[0x0][0x360] ;  /* 0x0000d80000047ab9 */ /* 0x000fe20000000a00 */
[----:B------:R-:W-:Y:S01]  /*0540*/  PLOP3.LUT P1, PT, PT, PT, UP0, 0x80, 0x0 ;  /* 0x000000000000781c */ /* 0x000fe20003f2f008 */
[----:B------:R-:W-:Y:S01]  /*0550*/  IMAD.U32 R8, RZ, RZ, UR10 ;  /* 0x0000000aff087e24 */ /* 0x000fe2000f8e00ff */
[----:B------:R-:W-:Y:S01]  /*0560*/  ULDC.64 UR8, c[0x0][0x358] ;  /* 0x0000d60000087ab9 */ /* 0x000fe20000000a00 */
[----:B------:R-:W-:Y:S01]  /*0570*/  IMAD.U32 R9, RZ, RZ, UR11 ;  /* 0x0000000bff097e24 */ /* 0x000fe2000f8e00ff */
[----:B------:R-:W-:Y:S01]  /*0580*/  ULDC.64 UR10, c[0x0][0x350] ;  /* 0x0000d400000a7ab9 */ /* 0x000fe20000000a00 */
[----:B------:R-:W-:Y:S01]  /*0590*/  ISETP.NE.AND.EX P4, PT, RZ, c[0x0][0x354], PT, P4 ;  /* 0x0000d500ff007a0c */ /* 0x000fe20003f85340 */
[----:B------:R-:W-:Y:S01]  /*05a0*/  ULDC.64 UR12, c[0x0][0x370] ;  /* 0x0000dc00000c7ab9 */ /* 0x000fe20000000a00 */
[----:B------:R-:W-:Y:S01]  /*05b0*/  PLOP3.LUT P0, PT, PT, PT, UP4, 0x80, 0x0 ;  /* 0x000000000000781c */ /* 0x000fe20003f0f048 */
[----:B------:R-:W-:Y:S01]  /*05c0*/  UIMAD.WIDE UR10, UR20, UR6, UR10 ;  /* 0x00000006140a72a5 */ /* 0x000fe2000f8e020a */
[----:B------:R-:W2:Y:S01]  /*05d0*/  @P3 LDG.E R0, [R8.64] ;  /* 0x0000001608003981 */ /* 0x000ea2000c1e1900 */
[----:B------:R-:W-:Y:S01]  /*05e0*/  @UP0 UIMAD.WIDE UR4, UR20, UR6, UR4 ;  /* 0x00000006140402a5 */ /* 0x000fe2000f8e0204 */
[----:B------:R-:W-:Y:S01]  /*05f0*/  MOV R202, c[0x0][0x168] ;  /* 0x00005a0000ca7a02 */ /* 0x000fe20000000f00 */
[----:B------:R-:W-:Y:S01]  /*0600*/  UIMAD.WIDE UR8, UR20, UR6, UR8 ;  /* 0x00000006140872a5 */ /* 0x000fe2000f8e0208 */
[----:B------:R-:W-:-:S02]  /*0610*/  IMAD.MOV.U32 R82, RZ, RZ, RZ ;  /* 0x000000ffff527224 */ /* 0x000fc400078e00ff */
[----:B------:R-:W-:Y:S01]  /*0620*/  IMAD.MOV.U32 R144, RZ, RZ, RZ ;  /* 0x000000ffff907224 */ /* 0x000fe200078e00ff */
[----:B------:R-:W-:Y:S01]  /*0630*/  MOV R11, UR5 ;  /* 0x00000005000b7c02 */ /* 0x000fe20008000f00 */
[----:B------:R-:W-:Y:S01]  /*0640*/  IMAD.U32 R10, RZ, RZ, UR4 ;  /* 0x00000004ff0a7e24 */ /* 0x000fe2000f8e00ff */
[----:B------:R-:W-:Y:S01]  /*0650*/  MOV R2, UR8 ;  /* 0x0000000800027c02 */ /* 0x000fe20008000f00 */
[----:B------:R-:W-:Y:S01]  /*0660*/  IMAD.U32 R6, RZ, RZ, UR10 ;  /* 0x0000000aff067e24 */ /* 0x000fe2000f8e00ff */
[----:B------:R-:W1:Y:S01]  /*0670*/  S2UR UR14, SR_CTAID.Y ;  /* 0x00000000000e79c3 */ /* 0x000e620000002600 */
[----:B------:R-:W-:Y:S01]  /*0680*/  IMAD.U32 R7, RZ, RZ, UR11 ;  /* 0x0000000bff077e24 */ /* 0x000fe2000f8e00ff */
[----:B------:R3:W5:Y:S01]  /*0690*/  @P1 LDG.E R202, [R10.64] ;  /* 0x000000160aca1981 */ /* 0x000762000c1e1900 */
[----:B------:R-:W-:Y:S01]  /*06a0*/  IMAD.U32 R3, RZ, RZ, UR9 ;  /* 0x00000009ff037e24 */ /* 0x000fe2000f8e00ff */
[----:B------:R-:W-:Y:S01]  /*06b0*/  PLOP3.LUT P2, PT, PT, PT, UP1, 0x80, 0x0 ;  /* 0x000000000000781c */ /* 0x000fe20003f4f018 */
[----:B------:R-:W-:Y:S01]  /*06c0*/  @UP1 UIMAD.WIDE UR12, UR20, UR6, UR12 ;  /* 0x00000006140c12a5 */ /* 0x000fe2000f8e020c */
[----:B------:R3:W5:Y:S01]  /*06d0*/  @P4 LDG.E R82, [R6.64] ;  /* 0x0000001606524981 */ /* 0x000762000c1e1900 */
[----:B------:R-:W-:-:S03]  /*06e0*/  IMAD.MOV.U32 R200, RZ, RZ, RZ ;  /* 0x000000ffffc87224 */ /* 0x000fc600078e00ff */
[----:B------:R3:W5:Y:S01]  /*06f0*/  @P0 LDG.E R144, [R2.64] ;  /* 0x0000001602900981 */ /* 0x000762000c1e1900 */
[----:B------:R-:W-:Y:S01]  /*0700*/  ULDC UR5, c[0x0][0x2ac] ;  /* 0x0000ab0000057ab9 */ /* 0x000fe20000000800 */
[----:B------:R-:W-:Y:S01]  /*0710*/  MOV R4, UR12 ;  /* 0x0000000c00047c02 */ /* 0x000fe20008000f00 */
[----:B------:R-:W-:Y:S01]  /*0720*/  ULDC UR4, c[0x0][0x1d0] ;  /* 0x0000740000047ab9 */ /* 0x000fe20000000800 */
[----:B------:R-:W-:Y:S01]  /*0730*/  IMAD.U32 R5, RZ, RZ, UR13 ;  /* 0x0000000dff057e24 */ /* 0x000fe2000f8e00ff */
[----:B------:R-:W-:Y:S02]  /*0740*/  UIMAD UR4, UR5, UR4, URZ ;  /* 0x00000004050472a4 */ /* 0x000fe4000f8e023f */
[----:B------:R-:W-:Y:S02]  /*0750*/  UMOV UR18, URZ ;  /* 0x0000003f00127c82 */ /* 0x000fe40008000000 */
[----:B------:R4:W5:Y:S01]  /*0760*/  @P2 LDG.E R200, [R4.64] ;  /* 0x0000001604c82981 */ /* 0x000962000c1e1900 */
[----:B------:R-:W-:-:S02]  /*0770*/  ULDC UR19, c[0x0][0x228] ;  /* 0x00008a0000137ab9 */ /* 0x000fc40000000800 */
[----:B-1----:R-:W-:Y:S01]  /*0780*/  USHF.R.S32.HI UR13, URZ, 0x1f, UR14 ;  /* 0x0000001f3f0d7899 */ /* 0x002fe2000801140e */
[----:B----4-:R-:W-:Y:S01]  /*0790*/  MOV R5, UR4 ;  /* 0x0000000400057c02 */ /* 0x010fe20008000f00 */
[----:B--2---:R3:W1:Y:S01]  /*07a0*/  @P3 R2UR UR18, R0 ;  /* 0x00000000001233c2 */ /* 0x00466200000e0000 */
[----:B------:R-:W-:Y:S07]  /*07b0*/  @P1 BRA `(.L_x_318) ;  /* 0x0000004000001947 */ /* 0x000fee0003800000 */
[----:B------:R-:W-:Y:S05]  /*07c0*/  @!P3 BRA `(.L_x_318) ;  /* 0x000000300000b947 */ /* 0x000fea0003800000 */
[----:B-----5:R-:W2:Y:S04]  /*07d0*/  LDG.E R202, [R8.64] ;  /* 0x0000001608ca7981 */ /* 0x020ea8000c1e1900 */
[----:B---3--:R-:W2:Y:S02]  /*07e0*/  LDG.E R11, [R8.64+0x4] ;  /* 0x00000416080b7981 */ /* 0x008ea4000c1e1900 */
[----:B--2---:R-:W-:Y:S02]  /*07f0*/  IADD3 R202, -R202, R11, RZ ;  /* 0x0000000bcaca7210 */ /* 0x004fe40007ffe1ff */
.L_x_318:
        /* <DEDUP_REMOVED lines=9> */
.L_x_319:
[----:B------:R-:W-:Y:S05]  /*0890*/  @!P4 BRA `(.L_x_320) ;  /* 0x000000300000c947 */ /* 0x000fea0003800000 */
[----:B------:R-:W2:Y:S04]  /*08a0*/  LDG.E R5, [R6.64] ;  /* 0x0000001606057981 */ /* 0x000ea8000c1e1900 */
[----:B---3--:R-:W2:Y:S02]  /*08b0*/  LDG.E R0, [R6.64+0x4] ;  /* 0x0000041606007981 */ /* 0x008ea4000c1e1900 */
[----:B--2---:R-:W-:Y:S02]  /*08c0*/  IADD3 R5, -R5, R0, RZ ;  /* 0x0000000005057210 */ /* 0x004fe40007ffe1ff */
.L_x_320:
[----:B--2---:R-:W2:Y:S01]  /*08d0*/  @P0 LDG.E R4, [R2.64] ;  /* 0x0000001602040981 */ /* 0x004ea2000c1e1900 */
[----:B------:R-:W-:-:S03]  /*08e0*/  ULDC.64 UR4, c[0x0][0x378] ;  /* 0x0000de0000047ab9 */ /* 0x000fc60000000a00 */
[----:B---3--:R-:W3:Y:S01]  /*08f0*/  @P0 LDG.E R6, [R2.64+0x4] ;  /* 0x0000041602060981 */ /* 0x008ee2000c1e1900 */
[----:B------:R-:W-:Y:S01]  /*0900*/  UISETP.NE.U32.AND UP0, UPT, URZ, UR4, UPT ;  /* 0x000000043f00728c */ /* 0x000fe2000bf05070 */
[----:B-----5:R-:W-:-:S03]  /*0910*/  IMAD.MOV.U32 R76, RZ, RZ, R5 ;  /* 0x000000ffff4c7224 */ /* 0x020fc600078e0005 */
[----:B------:R-:W-:-:S03]  /*0920*/  UISETP.NE.AND.EX UP0, UPT, URZ, UR5, UPT, UP0 ;  /* 0x000000053f00728c */ /* 0x000fc6000bf05300 */
[----:B------:R-:W-:-:S03]  /*0930*/  ULDC.64 UR4, c[0x0][0x378] ;  /* 0x0000de0000047ab9 */ /* 0x000fc60000000a00 */
[----:B------:R-:W-:-:S05]  /*0940*/  PLOP3.LUT P1, PT, PT, PT, UP0, 0x80, 0x0 ;  /* 0x000000000000781c */ /* 0x000fca0003f2f008 */
[----:B------:R-:W-:-:S06]  /*0950*/  @UP0 UIMAD.WIDE UR4, UR20, UR6, UR4 ;  /* 0x00000006140402a5 */ /* 0x000fcc000f8e0204 */
[----:B------:R-:W-:Y:S02]  /*0960*/  IMAD.U32 R8, RZ, RZ, UR4 ;  /* 0x00000004ff087e24 */ /* 0x000fe4000f8e00ff */
[----:B------:R-:W-:-:S05]  /*0970*/  IMAD.U32 R9, RZ, RZ, UR5 ;  /* 0x00000005ff097e24 */ /* 0x000fca000f8e00ff */
[----:B------:R4:W5:Y:S01]  /*0980*/  @P1 LDG.E R76, [R8.64] ;  /* 0x00000016084c1981 */ /* 0x000962000c1e1900 */
[----:B------:R-:W-:Y:S01]  /*0990*/  ULDC UR4, c[0x0][0x2c4] ;  /* 0x0000b10000047ab9 */ /* 0x000fe20000000800 */
[----:B------:R-:W-:Y:S01]  /*09a0*/  IMAD.IADD R0, R5, 0x1, -R200 ;  /* 0x0000000105007824 */ /* 0x000fe200078e0ac8 */
[----:B------:R-:W-:-:S03]  /*09b0*/  UISETP.NE.AND UP3, UPT, UR4, 0x1, UPT ;  /* 0x000000010400788c */ /* 0x000fc6000bf65270 */
[----:B------:R-:W-:-:S08]  /*09c0*/  ULDC.64 UR4, c[0x0][0x2c8] ;  /* 0x0000b20000047ab9 */ /* 0x000fd00000000a00 */
[----:B------:R-:W-:Y:S01]  /*09d0*/  @UP3 UIADD3 UR8, UR17, 0x7f, URZ ;  /* 0x0000007f11083890 */ /* 0x000fe2000fffe03f */
[----:B--2---:R-:W2:Y:S08]  /*09e0*/  @P0 R2UR UR7, R4 ;  /* 0x00000000040703c2 */ /* 0x004eb000000e0000 */
[----:B---3--:R-:W2:Y:S02]  /*09f0*/  @P0 R2UR UR9, R6 ;  /* 0x00000000060903c2 */ /* 0x008ea400000e0000 */
[----:B--2---:R-:W-:-:S02]  /*0a00*/  @UP4 UIADD3 UR19, -UR7, UR9, URZ ;  /* 0x0000000907134290 */ /* 0x004fc4000fffe13f */
[----:B------:R-:W-:Y:S02]  /*0a10*/  UIMAD.WIDE.U32 UR8, UR8, UR4, URZ ;  /* 0x00000004080872a5 */ /* 0x000fe4000f8e003f */
[----:B------:R-:W-:Y:S02]  /*0a20*/  UIADD3 UR4, UR17, 0x7f, URZ ;  /* 0x0000007f11047890 */ /* 0x000fe4000fffe03f */
[----:B------:R-:W-:Y:S01]  /*0a30*/  IADD3 R199, R0, UR19, RZ ;  /* 0x0000001300c77c10 */ /* 0x000fe2000fffe0ff */
[----:B------:R-:W-:Y:S02]  /*0a40*/  @UP3 USHF.R.U32.HI UR4, URZ, UR5, UR9 ;  /* 0x000000053f043299 */ /* 0x000fe40008011609 */
[----:B------:R-:W-:Y:S01]  /*0a50*/  ULDC UR8, c[0x0][0x32c] ;  /* 0x0000cb0000087ab9 */ /* 0x000fe20000000800 */
[----:B------:R-:W-:Y:S01]  /*0a60*/  IADD3 R91, R199, 0x1, -R202 ;  /* 0x00000001c75b7810 */ /* 0x000fe20007ffe8ca */
[----:B------:R-:W-:-:S03]  /*0a70*/  UISETP.GE.AND UP2, UPT, UR8, 0x1, UPT ;  /* 0x000000010800788c */ /* 0x000fc6000bf46270 */
[----:B------:R-:W-:-:S03]  /*0a80*/  IADD3 R2, R91, UR4, RZ ;  /* 0x000000045b027c10 */ /* 0x000fc6000fffe0ff */
[----:B------:R-:W-:Y:S02]  /*0a90*/  PLOP3.LUT P0, PT, PT, PT, UP2, 0x40, 0x0 ;  /* 0x000000000000781c */ /* 0x000fe40003f0e828 */
[----:B------:R-:W-:-:S04]  /*0aa0*/  IADD3 R3, R2, c[0x0][0x328], RZ ;  /* 0x0000ca0002037a10 */ /* 0x000fc80007ffe0ff */
[----:B------:R4:W2:Y:S07]  /*0ab0*/  R2UR UR7, R3 ;  /* 0x00000000030773c2 */ /* 0x0008ae00000e0000 */
[----:B--2-4-:R-:W-:Y:S05]  /*0ac0*/  @P0 BRA `(.L_x_321) ;  /* 0x0000014000000947 */ /* 0x014fea0003800000 */
[C---:B------:R-:W-:Y:S02]  /*0ad0*/  ISETP.GT.AND P0, PT, R2.reuse, RZ, PT ;  /* 0x000000ff0200720c */ /* 0x040fe40003f04270 */
[----:B------:R-:W-:-:S04]  /*0ae0*/  IADD3 R3, R2, -0x1, RZ ;  /* 0xffffffff02037810 */ /* 0x000fc80007ffe0ff */
[----:B------:R2:W3:Y:S07]  /*0af0*/  R2UR UR9, R3 ;  /* 0x00000000030973c2 */ /* 0x0004ee00000e0000 */
[----:B--23--:R-:W-:Y:S05]  /*0b00*/  @P0 BRA `(.L_x_322) ;  /* 0x0000008000000947 */ /* 0x00cfea0003800000 */
[----:B------:R-:W2:Y:S01]  /*0b10*/  R2UR UR9, R2 ;  /* 0x00000000020973c2 */ /* 0x000ea200000e0000 */
[----:B------:R-:W-:Y:S02]  /*0b20*/  UISETP.NE.AND UP0, UPT, UR8, 0x1, UPT ;  /* 0x000000010800788c */ /* 0x000fe4000bf05270 */
[----:B------:R-:W-:-:S02]  /*0b30*/  ULDC.64 UR4, c[0x0][0x330] ;  /* 0x0000cc0000047ab9 */ /* 0x000fc40000000a00 */
[----:B--2---:R-:W-:-:S04]  /*0b40*/  UIADD3 UR9, -UR9, URZ, URZ ;  /* 0x0000003f09097290 */ /* 0x004fc8000fffe13f */
[----:B------:R-:W-:-:S04]  /*0b50*/  UIMAD.WIDE.U32 UR10, UR9, UR4, URZ ;  /* 0x00000004090a72a5 */ /* 0x000fc8000f8e003f */
[----:B------:R-:W-:-:S04]  /*0b60*/  @UP0 USHF.R.U32.HI UR9, URZ, UR5, UR11 ;  /* 0x000000053f090299 */ /* 0x000fc8000801160b */
[----:B------:R-:W-:Y:S01]  /*0b70*/  ULOP3.LUT UR9, URZ, UR9, URZ, 0x33, !UPT ;  /* 0x000000093f097292 */ /* 0x000fe2000f8e333f */
[----:B------:R-:W-:Y:S05]  /*0b80*/  BRA `(.L_x_323) ;  /* 0x0000004000007947 */ /* 0x000fea0003800000 */
.L_x_322:
[----:B------:R-:W-:Y:S02]  /*0b90*/  UISETP.NE.AND UP0, UPT, UR8, 0x1, UPT ;  /* 0x000000010800788c */ /* 0x000fe4000bf05270 */
[----:B------:R-:W-:Y:S02]  /*0ba0*/  ULDC.64 UR4, c[0x0][0x330] ;  /* 0x0000cc0000047ab9 */ /* 0x000fe40000000a00 */
[----:B------:R-:W-:-:S07]  /*0bb0*/  UIMAD.WIDE.U32 UR10, UR9, UR4, URZ ;  /* 0x00000004090a72a5 */ /* 0x000fce000f8e003f */
[----:B------:R-:W-:Y:S02]  /*0bc0*/  @UP0 USHF.R.U32.HI UR9, URZ, UR5, UR11 ;  /* 0x000000053f090299 */ /* 0x000fe4000801160b */
.L_x_323:
[----:B------:R-:W-:Y:S02]  /*0bd0*/  ULDC UR4, c[0x0][0x32c] ;  /* 0x0000cb0000047ab9 */ /* 0x000fe40000000800 */
[----:B------:R-:W-:-:S04]  /*0be0*/  UIMAD UR4, UR9, UR8, UR4 ;  /* 0x00000008090472a4 */ /* 0x000fc8000f8e0204 */
[----:B------:R-:W-:-:S04]  /*0bf0*/  UISETP.LT.AND UP0, UPT, UR7, UR4, UPT ;  /* 0x000000040700728c */ /* 0x000fc8000bf01270 */
[----:B------:R-:W-:-:S03]  /*0c00*/  USEL UR7, UR7, UR4, UP0 ;  /* 0x0000000407077287 */ /* 0x000fc60008000000 */
.L_x_321:
[----:B------:R-:W-:Y:S01]  /*0c10*/  ULDC.64 UR4, c[0x0][0x2c8] ;  /* 0x0000b20000047ab9 */ /* 0x000fe20000000a00 */
[C---:B------:R-:W-:Y:S01]  /*0c20*/  IMAD.IADD R90, R199.reuse, 0x1, -R202 ;  /* 0x00000001c75a7824 */ /* 0x040fe200078e0aca */
[----:B------:R-:W-:Y:S01]  /*0c30*/  UIMAD.WIDE.U32 UR10, UR17, UR4, URZ ;  /* 0x00000004110a72a5 */ /* 0x000fe2000f8e003f */
[----:B------:R-:W-:Y:S02]  /*0c40*/  PLOP3.LUT P0, PT, PT, PT, UP2, 0x40, 0x0 ;  /* 0x000000000000781c */ /* 0x000fe40003f0e828 */
[----:B------:R-:W-:Y:S01]  /*0c50*/  UMOV UR4, UR17 ;  /* 0x0000001100047c82 */ /* 0x000fe20008000000 */
[----:B------:R-:W-:-:S03]  /*0c60*/  IADD3 R4, R199, 0x3f, RZ ;  /* 0x0000003fc7047810 */ /* 0x000fc60007ffe0ff */
[----:B------:R-:W-:Y:S01]  /*0c70*/  @UP3 UMOV UR9, UR11 ;  /* 0x0000000b00093c82 */ /* 0x000fe20008000000 */
[----:B------:R-:W-:Y:S01]  /*0c80*/  SHF.R.S32.HI R3, RZ, 0x1f, R4 ;  /* 0x0000001fff037819 */ /* 0x000fe20000011404 */
[----:B------:R-:W-:-:S03]  /*0c90*/  @UP3 USHF.R.U32.HI UR4, URZ, UR5, UR9 ;  /* 0x000000053f043299 */ /* 0x000fc60008011609 */
[----:B------:R-:W-:-:S03]  /*0ca0*/  LEA.HI R3, R3, R4, RZ, 0x6 ;  /* 0x0000000403037211 */ /* 0x000fc600078f30ff */
[----:B------:R-:W-:Y:S02]  /*0cb0*/  IADD3 R2, R90, UR4, RZ ;  /* 0x000000045a027c10 */ /* 0x000fe4000fffe0ff */
[----:B------:R-:W-:Y:S02]  /*0cc0*/  SHF.R.S32.HI R89, RZ, 0x6, R3 ;  /* 0x00000006ff597819 */ /* 0x000fe40000011403 */
[----:B------:R-:W-:-:S04]  /*0cd0*/  IADD3 R6, R2, -c[0x0][0x324], RZ ;  /* 0x8000c90002067a10 */ /* 0x000fc80007ffe0ff */
[----:B------:R2:W3:Y:S02]  /*0ce0*/  R2UR UR9, R6 ;  /* 0x00000000060973c2 */ /* 0x0004e400000e0000 */
[----:B--23--:R-:W-:Y:S05]  /*0cf0*/  @P0 BRA `(.L_x_324) ;  /* 0x0000015000000947 */ /* 0x00cfea0003800000 */
[----:B------:R-:W2:Y:S02]  /*0d00*/  R2UR UR10, R2 ;  /* 0x00000000020a73c2 */ /* 0x000ea400000e0000 */
[----:B--2---:R-:W-:-:S06]  /*0d10*/  UISETP.GT.AND UP0, UPT, UR10, -0x1, UPT ;  /* 0xffffffff0a00788c */ /* 0x004fcc000bf04270 */
        /* <DEDUP_REMOVED lines=10> */
.L_x_325:
[----:B------:R-:W-:Y:S02]  /*0dc0*/  UISETP.NE.AND UP0, UPT, UR8, 0x1, UPT ;  /* 0x000000010800788c */ /* 0x000fe4000bf05270 */
[----:B------:R-:W-:Y:S02]  /*0dd0*/  ULDC.64 UR4, c[0x0][0x330] ;  /* 0x0000cc0000047ab9 */ /* 0x000fe40000000a00 */
[----:B------:R-:W-:-:S07]  /*0de0*/  UIMAD.WIDE.U32 UR24, UR10, UR4, URZ ;  /* 0x000000040a1872a5 */ /* 0x000fce000f8e003f */
[----:B------:R-:W-:Y:S02]  /*0df0*/  @UP0 UMOV UR11, UR25 ;  /* 0x00000019000b0c82 */ /* 0x000fe40008000000 */
[----:B------:R-:W-:Y:S02]  /*0e00*/  @UP0 USHF.R.U32.HI UR10, URZ, UR5, UR11 ;  /* 0x000000053f0a0299 */ /* 0x000fe4000801160b */
.L_x_326:
[----:B------:R-:W-:Y:S02]  /*0e10*/  ULDC UR4, c[0x0][0x32c] ;  /* 0x0000cb0000047ab9 */ /* 0x000fe40000000800 */
[----:B------:R-:W-:-:S04]  /*0e20*/  UIMAD UR4, UR10, UR4, URZ ;  /* 0x000000040a0472a4 */ /* 0x000fc8000f8e023f */
[----:B------:R-:W-:-:S04]  /*0e30*/  UISETP.LT.AND UP0, UPT, UR9, UR4, UPT ;  /* 0x000000040900728c */ /* 0x000fc8000bf01270 */
[----:B------:R-:W-:-:S03]  /*0e40*/  USEL UR9, UR9, UR4, !UP0 ;  /* 0x0000000409097287 */ /* 0x000fc6000c000000 */
.L_x_324:
[----:B------:R-:W2:Y:S01]  /*0e50*/  R2UR UR4, R89 ;  /* 0x00000000590473c2 */ /* 0x000ea200000e0000 */
[----:B------:R-:W-:Y:S02]  /*0e60*/  UIADD3 UR10, UR7, 0x3f, URZ ;  /* 0x0000003f070a7890 */ /* 0x000fe4000fffe03f */
[----:B------:R-:W-:Y:S02]  /*0e70*/  USHF.R.S32.HI UR7, URZ, 0x1f, UR9 ;  /* 0x0000001f3f077899 */ /* 0x000fe40008011409 */
[----:B------:R-:W-:Y:S02]  /*0e80*/  USHF.R.S32.HI UR8, URZ, 0x1f, UR10 ;  /* 0x0000001f3f087899 */ /* 0x000fe4000801140a */
[----:B------:R-:W-:Y:S01]  /*0e90*/  ULEA.HI UR7, UR7, UR9, URZ, 0x6 ;  /* 0x0000000907077291 */ /* 0x000fe2000f8f303f */
[----:B------:R-:W3:Y:S01]  /*0ea0*/  R2UR UR5, R0 ;  /* 0x00000000000573c2 */ /* 0x000ee200000e0000 */
[----:B------:R-:W-:Y:S02]  /*0eb0*/  ULEA.HI UR8, UR8, UR10, URZ, 0x6 ;  /* 0x0000000a08087291 */ /* 0x000fe4000f8f303f */
[----:B------:R-:W-:-:S02]  /*0ec0*/  USHF.R.S32.HI UR7, URZ, 0x6, UR7 ;  /* 0x000000063f077899 */ /* 0x000fc40008011407 */
[----:B------:R-:W-:Y:S02]  /*0ed0*/  USHF.R.S32.HI UR8, URZ, 0x6, UR8 ;  /* 0x000000063f087899 */ /* 0x000fe40008011408 */
[----:B------:R-:W-:-:S04]  /*0ee0*/  UISETP.LT.AND UP1, UPT, URZ, UR7, UPT ;  /* 0x000000073f00728c */ /* 0x000fc8000bf21270 */
[----:B------:R-:W-:Y:S02]  /*0ef0*/  USEL UR7, URZ, UR7, !UP1 ;  /* 0x000000073f077287 */ /* 0x000fe4000c800000 */
[----:B--2---:R-:W-:-:S04]  /*0f00*/  UISETP.LT.AND UP0, UPT, UR8, UR4, UPT ;  /* 0x000000040800728c */ /* 0x004fc8000bf01270 */
[----:B------:R-:W-:Y:S02]  /*0f10*/  USEL UR4, UR8, UR4, UP0 ;  /* 0x0000000408047287 */ /* 0x000fe40008000000 */
[----:B---3--:R-:W-:Y:S02]  /*0f20*/  ULEA UR7, UR7, -UR5, 0x6 ;  /* 0x8000000507077291 */ /* 0x008fe4000f8e303f */
[----:B------:R-:W-:Y:S02]  /*0f30*/  ULEA UR4, UR4, -UR5, 0x6 ;  /* 0x8000000504047291 */ /* 0x000fe4000f8e303f */
[----:B------:R-:W-:Y:S02]  /*0f40*/  UISETP.LT.AND UP1, UPT, URZ, UR7, UPT ;  /* 0x000000073f00728c */ /* 0x000fe4000bf21270 */
[----:B------:R-:W-:Y:S02]  /*0f50*/  UISETP.LT.AND UP0, UPT, UR4, UR19, UPT ;  /* 0x000000130400728c */ /* 0x000fe4000bf01270 */
[----:B------:R-:W-:-:S02]  /*0f60*/  USEL UR7, URZ, UR7, !UP1 ;  /* 0x000000073f077287 */ /* 0x000fc4000c800000 */
[----:B------:R-:W-:Y:S02]  /*0f70*/  USEL UR4, UR4, UR19, UP0 ;  /* 0x0000001304047287 */ /* 0x000fe40008000000 */
[----:B------:R-:W-:Y:S02]  /*0f80*/  USHF.R.U32.HI UR8, URZ, 0x6, UR7 ;  /* 0x000000063f087899 */ /* 0x000fe40008011607 */
[----:B------:R-:W-:-:S05]  /*0f90*/  UISETP.GT.AND UP0, UPT, UR4, UR7, UPT ;  /* 0x000000070400728c */ /* 0x000fca000bf04270 */
[----:B------:R-:W-:-:S06]  /*0fa0*/  UMOV UR7, UR8 ;  /* 0x0000000800077c82 */ /* 0x000fcc0008000000 */
[----:B------:R-:W-:-:S04]  /*0fb0*/  @UP0 UIADD3 UR5, UR4, 0x3f, URZ ;  /* 0x0000003f04050890 */ /* 0x000fc8000fffe03f */
[----:B------:R-:W-:-:S04]  /*0fc0*/  @UP0 USHF.R.S32.HI UR4, URZ, 0x1f, UR5 ;  /* 0x0000001f3f040899 */ /* 0x000fc80008011405 */
[----:B------:R-:W-:-:S04]  /*0fd0*/  @UP0 ULEA.HI UR4, UR4, UR5, URZ, 0x6 ;  /* 0x0000000504040291 */ /* 0x000fc8000f8f303f */
[----:B------:R-:W-:-:S04]  /*0fe0*/  @UP0 USHF.R.S32.HI UR7, URZ, 0x6, UR4 ;  /* 0x000000063f070899 */ /* 0x000fc80008011404 */
[----:B------:R-:W-:-:S06]  /*0ff0*/  UISETP.GT.AND UP0, UPT, UR7, UR8, UPT ;  /* 0x000000080700728c */ /* 0x000fcc000bf04270 */
[----:B------:R-:W-:-:S13]  /*1000*/  PLOP3.LUT P0, PT, PT, PT, UP0, 0x80, 0x0 ;  /* 0x000000000000781c */ /* 0x000fda0003f0f008 */
        /* <DEDUP_REMOVED lines=10> */
[----:B------:R-:W-:Y:S01]  /*10b0*/  UIADD3 UR16, UR7, -0x1, URZ ;  /* 0xffffffff07107890 */ /* 0x000fe2000fffe03f */
[----:B------:R-:W-:Y:S01]  /*10c0*/  IMAD.IADD R82, R82, 0x1, R5 ;  /* 0x0000000152527824 */ /* 0x000fe200078e0205 */
[----:B------:R-:W-:Y:S01]  /*10d0*/  SHF.R.S32.HI R4, RZ, 0x1f, R144 ;  /* 0x0000001fff047819 */ /* 0x000fe20000011490 */
[----:B------:R2:W3:Y:S01]  /*10e0*/  @P2 LDG.E R3, [R2.64] ;  /* 0x0000001602032981 */ /* 0x0004e2000c1e1900 */
[-C--:B------:R-:W-:Y:S01]  /*10f0*/  LEA.HI R8, R108, R71.reuse, RZ, 0x3 ;  /* 0x000000476c087211 */ /* 0x080fe200078f18ff */
[----:B------:R-:W-:Y:S01]  /*1100*/  UMOV UR6, 0x5 ;  /* 0x0000000500067882 */ /* 0x000fe20000000000 */
[----:B------:R-:W-:Y:S01]  /*1110*/  IMAD.U32 R7, RZ, RZ, UR16 ;  /* 0x00000010ff077e24 */ /* 0x000fe2000f8e00ff */
[----:B------:R-:W-:Y:S01]  /*1120*/  ULDC UR11, c[0x0][0x23c] ;  /* 0x00008f00000b7ab9 */ /* 0x000fe20000000800 */
[----:B------:R-:W-:Y:S01]  /*1130*/  SHF.R.S32.HI R5, RZ, 0x3, R8 ;  /* 0x00000003ff057819 */ /* 0x000fe20000011408 */
[----:B------:R-:W-:Y:S01]  /*1140*/  ULDC.64 UR4, c[0x0][0x238] ;  /* 0x00008e0000047ab9 */ /* 0x000fe20000000a00 */
[----:B------:R-:W-:Y:S01]  /*1150*/  LOP3.LUT R8, R8, 0x1ffffff8, RZ, 0xc0, !PT ;  /* 0x1ffffff808087812 */ /* 0x000fe200078ec0ff */
[----:B------:R-:W-:Y:S01]  /*1160*/  UMOV UR28, 0x6 ;  /* 0x00000006001c7882 */ /* 0x000fe20000000000 */
[C---:B------:R-:W-:Y:S01]  /*1170*/  IADD3 R88, -R5.reuse, UR19, RZ ;  /* 0x0000001305587c10 */ /* 0x040fe2000fffe1ff */
[----:B------:R-:W-:Y:S01]  /*1180*/  USHF.L.U64.HI UR11, UR4, UR6, UR11 ;  /* 0x00000006040b7299 */ /* 0x000fe2000801020b */
[----:B------:R-:W-:Y:S01]  /*1190*/  IADD3 R144, P0, R5, R144, RZ ;  /* 0x0000009005907210 */ /* 0x000fe20007f1e0ff */
[----:B------:R-:W-:Y:S01]  /*11a0*/  IMAD.IADD R8, R71, 0x1, -R8 ;  /* 0x0000000147087824 */ /* 0x000fe200078e0a08 */
[----:B------:R-:W-:Y:S01]  /*11b0*/  USHF.L.U64.HI UR9, UR4, UR28, UR5 ;  /* 0x0000001c04097299 */ /* 0x000fe20008010205 */
[----:B------:R-:W-:Y:S01]  /*11c0*/  IMAD R0, R7, -0x40, R88 ;  /* 0xffffffc007007824 */ /* 0x000fe200078e0258 */
[----:B------:R-:W-:Y:S01]  /*11d0*/  LEA.HI.X.SX32 R145, R5, R4, 0x1, P0 ;  /* 0x0000000405917211 */ /* 0x000fe200000f0eff */
[----:B------:R-:W-:Y:S01]  /*11e0*/  IMAD.SHL.U32 R8, R8, 0x8, RZ ;  /* 0x0000000808087824 */ /* 0x000fe200078e00ff */
[----:B------:R-:W-:Y:S01]  /*11f0*/  USHF.L.U32 UR10, UR4, 0x6, URZ ;  /* 0x00000006040a7899 */ /* 0x000fe2000800063f */
[----:B------:R-:W-:Y:S01]  /*1200*/  IMAD.U32 R142, RZ, RZ, UR14 ;  /* 0x0000000eff8e7e24 */ /* 0x000fe2000f8e00ff */
[C---:B------:R-:W-:Y:S01]  /*1210*/  ISETP.GE.AND P1, PT, R0.reuse, 0x1, PT ;  /* 0x000000010000780c */ /* 0x040fe20003f26270 */
[----:B------:R-:W-:Y:S01]  /*1220*/  IMAD R7, R145, c[0x0][0x238], RZ ;  /* 0x00008e0091077a24 */ /* 0x000fe200078e02ff */
[----:B------:R-:W-:Y:S01]  /*1230*/  ISETP.GT.AND P0, PT, R0, 0x20, PT ;  /* 0x000000200000780c */ /* 0x000fe20003f04270 */
[----:B------:R-:W-:Y:S01]  /*1240*/  USHF.L.U32 UR12, UR4, 0x5, URZ ;  /* 0x00000005040c7899 */ /* 0x000fe2000800063f */
[----:B------:R-:W-:Y:S01]  /*1250*/  IADD3 R0, R8, 0x40, RZ ;  /* 0x0000004008007810 */ /* 0x000fe20007ffe0ff */
[----:B------:R-:W-:Y:S01]  /*1260*/  ULDC.64 UR6, c[0x0][0x240] ;  /* 0x0000900000067ab9 */ /* 0x000fe20000000a00 */
[--C-:B------:R-:W-:Y:S01]  /*1270*/  SHF.R.S32.HI R9, RZ, 0x1f, R8.reuse ;  /* 0x0000001fff097819 */ /* 0x100fe20000011408 */
[----:B------:R-:W-:Y:S01]  /*1280*/  ULDC.64 UR4, c[0x0][0x260] ;  /* 0x0000980000047ab9 */ /* 0x000fe20000000a00 */
[----:B------:R-:W-:Y:S01]  /*1290*/  ISETP.GE.AND P6, PT, R0, c[0x0][0x1d4], PT ;  /* 0x0000750000007a0c */ /* 0x000fe20003fc6270 */
[C---:B------:R-:W-:Y:S01]  /*12a0*/  IMAD R0, R144.reuse, c[0x0][0x23c], R7 ;  /* 0x00008f0090007a24 */ /* 0x040fe200078e0207 */
[----:B------:R-:W-:Y:S01]  /*12b0*/  UIMAD UR6, UR13, UR6, URZ ;  /* 0x000000060d0672a4 */ /* 0x000fe2000f8e023f */
[----:B------:R-:W-:Y:S01]  /*12c0*/  IMAD.WIDE.U32 R6, R144, c[0x0][0x238], R8 ;  /* 0x00008e0090067a25 */ /* 0x000fe200078e0008 */
[----:B------:R-:W-:Y:S01]  /*12d0*/  UIMAD UR4, UR13, UR4, URZ ;  /* 0x000000040d0472a4 */ /* 0x000fe2000f8e023f */
[-C--:B------:R-:W-:Y:S01]  /*12e0*/  LEA.HI R4, R108, R71.reuse, RZ, 0x2 ;  /* 0x000000476c047211 */ /* 0x080fe200078f10ff */
[----:B------:R-:W-:Y:S01]  /*12f0*/  USHF.R.S32.HI UR21, URZ, 0x1f, UR20 ;  /* 0x0000001f3f157899 */ /* 0x000fe20008011414 */
[----:B------:R-:W-:Y:S01]  /*1300*/  IMAD.IADD R7, R7, 0x1, R0 ;  /* 0x0000000107077824 */ /* 0x000fe200078e0200 */
[----:B------:R-:W-:Y:S01]  /*1310*/  UIMAD UR7, UR14, UR7, UR6 ;  /* 0x000000070e0772a4 */ /* 0x000fe2000f8e0206 */
[----:B--2---:R-:W-:Y:S01]  /*1320*/  IMAD.SHL.U32 R2, R5, 0x40, RZ ;  /* 0x0000004005027824 */ /* 0x004fe200078e00ff */
[----:B------:R-:W-:Y:S01]  /*1330*/  USEL UR25, UR20, URZ, !UP4 ;  /* 0x0000003f14197287 */ /* 0x000fe2000e000000 */
[----:B------:R-:W-:Y:S01]  /*1340*/  IMAD.WIDE.U32 R142, R142, c[0x0][0x240], R6 ;  /* 0x000090008e8e7a25 */ /* 0x000fe200078e0006 */
[----:B------:R-:W-:Y:S01]  /*1350*/  USEL UR24, UR21, URZ, !UP4 ;  /* 0x0000003f15187287 */ /* 0x000fe2000e000000 */
[----:B------:R-:W-:Y:S01]  /*1360*/  LOP3.LUT R0, R4, 0xfffffffc, RZ, 0xc0, !PT ;  /* 0xfffffffc04007812 */ /* 0x000fe200078ec0ff */
[----:B------:R-:W-:Y:S01]  /*1370*/  UIMAD UR6, UR14, UR5, UR4 ;  /* 0x000000050e0672a4 */ /* 0x000fe2000f8e0204 */
[----:B------:R-:W-:Y:S01]  /*1380*/  LOP3.LUT R5, R2, 0x1c0, RZ, 0xc0, !PT ;  /* 0x000001c002057812 */ /* 0x000fe200078ec0ff */
[----:B------:R-:W-:Y:S01]  /*1390*/  IMAD.U32 R140, RZ, RZ, UR25 ;  /* 0x00000019ff8c7e24 */ /* 0x000fe2000f8e00ff */
[----:B------:R-:W-:Y:S01]  /*13a0*/  ULDC.64 UR4, c[0x0][0x248] ;  /* 0x0000920000047ab9 */ /* 0x000fe20000000a00 */
[----:B------:R-:W-:Y:S01]  /*13b0*/  IADD3 R143, R143, UR7, RZ ;  /* 0x000000078f8f7c10 */ /* 0x000fe2000fffe0ff */
[----:B------:R-:W-:Y:S01]  /*13c0*/  UIMAD UR4, UR24, UR4, URZ ;  /* 0x00000004180472a4 */ /* 0x000fe2000f8e023f */
[----:B------:R-:W-:Y:S01]  /*13d0*/  LOP3.LUT R2, R5, 0x38, R8, 0xf8, !PT ;  /* 0x0000003805027812 */ /* 0x000fe200078ef808 */
[----:B------:R-:W-:Y:S01]  /*13e0*/  USHF.R.S32.HI UR7, URZ, 0x1f, UR16 ;  /* 0x0000001f3f077899 */ /* 0x000fe20008011410 */
[----:B------:R-:W-:Y:S01]  /*13f0*/  SHF.R.U32.HI R5, RZ, 0x3, R5 ;  /* 0x00000003ff057819 */ /* 0x000fe20000011605 */
[----:B------:R-:W-:Y:S01]  /*1400*/  UIMAD UR5, UR25, UR5, UR4 ;  /* 0x00000005190572a4 */ /* 0x000fe2000f8e0204 */
[----:B------:R-:W-:Y:S01]  /*1410*/  IMAD.WIDE.U32 R142, R140, c[0x0][0x248], R142 ;  /* 0x000092008c8e7a25 */ /* 0x000fe200078e008e */
[----:B------:R-:W-:Y:S01]  /*1420*/  LEA.HI R122, R108, R71, RZ, 0x6 ;  /* 0x000000476c7a7211 */ /* 0x000fe200078f30ff */
[----:B------:R-:W-:Y:S01]  /*1430*/  UIMAD UR4, UR9, UR16, URZ ;  /* 0x00000010090472a4 */ /* 0x000fe2000f8e023f */
[----:B------:R-:W-:Y:S01]  /*1440*/  LOP3.LUT R5, R2, R5, RZ, 0x3c, !PT ;  /* 0x0000000502057212 */ /* 0x000fe200078e3cff */
[----:B------:R-:W-:Y:S01]  /*1450*/  IMAD.U32 R77, RZ, RZ, UR10 ;  /* 0x0000000aff4d7e24 */ /* 0x000fe2000f8e00ff */
[----:B------:R-:W-:Y:S01]  /*1460*/  IADD3 R147, R143, UR5, RZ ;  /* 0x000000058f937c10 */ /* 0x000fe2000fffe0ff */
[----:B------:R-:W-:Y:S01]  /*1470*/  IMAD.MOV.U32 R146, RZ, RZ, R142 ;  /* 0x000000ffff927224 */ /* 0x000fe200078e008e */
[----:B------:R-:W-:Y:S01]  /*1480*/  IADD3 R2, R8, 0x80, RZ ;  /* 0x0000008008027810 */ /* 0x000fe20007ffe0ff */
[----:B------:R-:W-:Y:S01]  /*1490*/  IMAD.IADD R0, R71, 0x1, -R0 ;  /* 0x0000000147007824 */ /* 0x000fe200078e0a00 */
[----:B------:R-:W-:Y:S01]  /*14a0*/  UIMAD UR4, UR7, UR10, UR4 ;  /* 0x0000000a070472a4 */ /* 0x000fe2000f8e0204 */
[----:B------:R-:W-:Y:S01]  /*14b0*/  IMAD.SHL.U32 R122, R122, 0x8, RZ ;  /* 0x000000087a7a7824 */ /* 0x000fe200078e00ff */
[----:B------:R-:W-:Y:S01]  /*14c0*/  ISETP.GE.AND P4, PT, R8, c[0x0][0x1d4], PT ;  /* 0x0000750008007a0c */ /* 0x000fe20003f86270 */
[----:B------:R-:W-:Y:S01]  /*14d0*/  IMAD.WIDE.U32 R6, R77, UR16, R146 ;  /* 0x000000104d067c25 */ /* 0x000fe2000f8e0092 */
[----:B------:R-:W-:-:S02]  /*14e0*/  ISETP.GE.AND P5, PT, R2, c[0x0][0x1d4], PT ;  /* 0x0000750002007a0c */ /* 0x000fc40003fa6270 */
[----:B------:R-:W-:Y:S01]  /*14f0*/  LOP3.LUT R122, R5, 0xfffffe00, R122, 0xf8, !PT ;  /* 0xfffffe00057a7812 */ /* 0x000fe200078ef87a */
[----:B------:R-:W-:Y:S01]  /*1500*/  IMAD.SHL.U32 R18, R0, 0x4, RZ ;  /* 0x0000000400127824 */ /* 0x000fe200078e00ff */
[----:B------:R-:W-:Y:S01]  /*1510*/  IADD3 R2, R7, UR4, RZ ;  /* 0x0000000407027c10 */ /* 0x000fe2000fffe0ff */
[----:B------:R-:W-:Y:S01]  /*1520*/  IMAD.U32 R10, RZ, RZ, UR14 ;  /* 0x0000000eff0a7e24 */ /* 0x000fe2000f8e00ff */
[----:B------:R-:W-:Y:S01]  /*1530*/  @P1 LEA R24, P3, R6, c[0x0][0x220], 0x1 ;  /* 0x0000880006181a11 */ /* 0x000fe200078608ff */
[----:B------:R-:W-:Y:S01]  /*1540*/  IMAD.SHL.U32 R122, R122, 0x2, RZ ;  /* 0x000000027a7a7824 */ /* 0x000fe200078e00ff */
[----:B------:R-:W-:Y:S01]  /*1550*/  IADD3 R15, R18, 0x20, RZ ;  /* 0x00000020120f7810 */ /* 0x000fe20007ffe0ff */
[----:B------:R-:W-:Y:S01]  /*1560*/  IMAD.WIDE.U32 R10, R10, c[0x0][0x260], R8 ;  /* 0x000098000a0a7a25 */ /* 0x000fe200078e0008 */
[C---:B------:R-:W-:Y:S01]  /*1570*/  @P1 LEA.HI.X R25, R6.reuse, c[0x0][0x224], R2, 0x1, P3 ;  /* 0x0000890006191a11 */ /* 0x040fe200018f0c02 */
[----:B------:R-:W-:Y:S01]  /*1580*/  ULDC.64 UR4, c[0x0][0x280] ;  /* 0x0000a00000047ab9 */ /* 0x000fe20000000a00 */
[----:B------:R-:W-:Y:S01]  /*1590*/  @P0 IADD3 R5, P3, R6, UR12, RZ ;  /* 0x0000000c06050c10 */ /* 0x000fe2000ff7e0ff */
[----:B------:R-:W-:Y:S01]  /*15a0*/  IMAD.IADD R12, R18, 0x1, R15 ;  /* 0x00000001120c7824 */ /* 0x000fe200078e020f */
[--C-:B------:R-:W-:Y:S01]  /*15b0*/  SHF.R.S32.HI R127, RZ, 0x2, R4.reuse ;  /* 0x00000002ff7f7819 */ /* 0x100fe20000011404 */
[----:B------:R-:W-:Y:S01]  /*15c0*/  @!PT LDS RZ, [RZ] ;  /* 0x00000000fffff984 */ /* 0x000fe20000000800 */
[----:B------:R-:W-:Y:S01]  /*15d0*/  @!PT LDS RZ, [RZ] ;  /* 0x00000000fffff984 */ /* 0x000fe20000000800 */
[----:B------:R-:W-:Y:S01]  /*15e0*/  @!PT LDS RZ, [RZ] ;  /* 0x00000000fffff984 */ /* 0x000fe20000000800 */
[----:B------:R2:W-:Y:S01]  /*15f0*/  @P1 LDGSTS.E.BYPASS.LTC128B.128 [R122+0x6100], [R24.64], !P4 ;  /* 0x06100000187a1fae */ /* 0x0005e2000e101d56 */
[----:B------:R-:W-:Y:S01]  /*1600*/  @P0 IADD3.X R2, R2, UR11, RZ, P3, !PT ;  /* 0x0000000b02020c10 */ /* 0x000fe20009ffe4ff */
[C---:B------:R-:W-:Y:S01]  /*1610*/  IMAD.SHL.U32 R16, R0.reuse, 0x8, RZ ;  /* 0x0000000800107824 */ /* 0x040fe200078e00ff */
[C---:B------:R-:W-:Y:S01]  /*1620*/  @P0 LEA R8, P3, R5.reuse, c[0x0][0x220], 0x1 ;  /* 0x0000880005080a11 */ /* 0x040fe200078608ff */
[----:B------:R2:W-:Y:S01]  /*1630*/  @P1 LDGSTS.E.BYPASS.LTC128B.128 [R122+0x8100], [R24.64+0x80], !P6 ;  /* 0x08100080187a1fae */ /* 0x0005e2000f101d56 */
[----:B------:R-:W-:Y:S01]  /*1640*/  SHF.R.S32.HI R4, RZ, 0x1f, R4 ;  /* 0x0000001fff047819 */ /* 0x000fe20000011404 */
[----:B------:R-:W-:Y:S01]  /*1650*/  IMAD R121, R0, 0x40, R127 ;  /* 0x0000004000797824 */ /* 0x000fe200078e027f */
[----:B------:R-:W-:Y:S01]  /*1660*/  IADD3 R14, R18, 0x40, RZ ;  /* 0x00000040120e7810 */ /* 0x000fe20007ffe0ff */
[----:B------:R2:W-:Y:S01]  /*1670*/  @P1 LDGSTS.E.BYPASS.LTC128B.128 [R122+0xa100], [R24.64+0x100], !P5 ;  /* 0x0a100100187a1fae */ /* 0x0005e2000e901d56 */
[----:B------:R-:W-:Y:S01]  /*1680*/  ISETP.GE.AND P1, PT, R12, c[0x0][0x27c], PT ;  /* 0x00009f000c007a0c */ /* 0x000fe20003f26270 */
[----:B------:R-:W-:Y:S01]  /*1690*/  USHF.L.U64.HI UR26, UR4, UR28, UR5 ;  /* 0x0000001c041a7299 */ /* 0x000fe20008010205 */
[----:B------:R-:W-:Y:S01]  /*16a0*/  @P0 LEA.HI.X R9, R5, c[0x0][0x224], R2, 0x1, P3 ;  /* 0x0000890005090a11 */ /* 0x000fe200018f0c02 */
[----:B------:R-:W-:Y:S01]  /*16b0*/  IMAD.IADD R13, R18, 0x1, R14 ;  /* 0x00000001120d7824 */ /* 0x000fe200078e020e */
[----:B------:R-:W-:Y:S01]  /*16c0*/  SEL R5, RZ, c[0x0][0x27c], !P1 ;  /* 0x00009f00ff057a07 */ /* 0x000fe20004800000 */
[----:B------:R-:W-:Y:S01]  /*16d0*/  USHF.L.U32 UR27, UR4, 0x6, URZ ;  /* 0x00000006041b7899 */ /* 0x000fe2000800063f */
[----:B------:R-:W-:Y:S01]  /*16e0*/  LEA.HI R4, R4, R127, RZ, 0x3 ;  /* 0x0000007f04047211 */ /* 0x000fe200078f18ff */
[----:B------:R4:W-:Y:S01]  /*16f0*/  @P0 LDGSTS.E.BYPASS.LTC128B.128 [R122+0x7100], [R8.64], !P4 ;  /* 0x07100000087a0fae */ /* 0x0009e2000e101d56 */
[----:B------:R-:W-:Y:S01]  /*1700*/  P2R R129, PR, RZ, 0x2 ;  /* 0x00000002ff817803 */ /* 0x000fe20000000000 */
[----:B------:R-:W-:Y:S01]  /*1710*/  IMAD.IADD R5, R5, 0x1, R12 ;  /* 0x0000000105057824 */ /* 0x000fe200078e020c */
[----:B------:R-:W-:Y:S01]  /*1720*/  LOP3.LUT R4, R4, 0xfffffff8, RZ, 0xc0, !PT ;  /* 0xfffffff804047812 */ /* 0x000fe200078ec0ff */
[----:B------:R4:W-:Y:S01]  /*1730*/  @P0 LDGSTS.E.BYPASS.LTC128B.128 [R122+0x9100], [R8.64+0x80], !P6 ;  /* 0x09100080087a0fae */ /* 0x0009e2000f101d56 */
[----:B------:R-:W-:Y:S01]  /*1740*/  ISETP.GE.AND P1, PT, R13, c[0x0][0x27c], PT ;  /* 0x00009f000d007a0c */ /* 0x000fe20003f26270 */
[----:B------:R-:W-:Y:S01]  /*1750*/  ULDC.64 UR4, c[0x0][0x290] ;  /* 0x0000a40000047ab9 */ /* 0x000fe20000000a00 */
[----:B------:R-:W-:Y:S01]  /*1760*/  ISETP.GE.AND P3, PT, R16, c[0x0][0x27c], PT ;  /* 0x00009f0010007a0c */ /* 0x000fe20003f66270 */
[----:B------:R-:W-:Y:S01]  /*1770*/  IMAD.IADD R123, R127, 0x1, -R4 ;  /* 0x000000017f7b7824 */ /* 0x000fe200078e0a04 */
[----:B------:R-:W-:Y:S01]  /*1780*/  SHF.R.S32.HI R2, RZ, 0x1f, R5 ;  /* 0x0000001fff027819 */ /* 0x000fe20000011405 */
[----:B------:R4:W-:Y:S01]  /*1790*/  @P0 LDGSTS.E.BYPASS.LTC128B.128 [R122+0xb100], [R8.64+0x100], !P5 ;  /* 0x0b100100087a0fae */ /* 0x0009e2000e901d56 */
[----:B------:R-:W-:Y:S01]  /*17a0*/  SEL R4, RZ, c[0x0][0x27c], !P1 ;  /* 0x00009f00ff047a07 */ /* 0x000fe20004800000 */
[----:B------:R-:W-:Y:S01]  /*17b0*/  USHF.L.U64.HI UR28, UR4, UR28, UR5 ;  /* 0x0000001c041c7299 */ /* 0x000fe20008010205 */
[----:B------:R-:W-:Y:S01]  /*17c0*/  SEL R7, RZ, c[0x0][0x27c], !P3 ;  /* 0x00009f00ff077a07 */ /* 0x000fe20005800000 */
[----:B------:R-:W-:Y:S01]  /*17d0*/  USHF.L.U32 UR29, UR4, 0x6, URZ ;  /* 0x00000006041d7899 */ /* 0x000fe2000800063f */
[CC--:B------:R-:W-:Y:S01]  /*17e0*/  LEA.HI R96, R2.reuse, R5.reuse, RZ, 0x3 ;  /* 0x0000000502607211 */ /* 0x0c0fe200078f18ff */
[----:B------:R-:W0:Y:S01]  /*17f0*/  LDGDEPBAR ;  /* 0x00000000000079af */ /* 0x000e220000000000 */
[----:B------:R-:W-:Y:S01]  /*1800*/  LEA.HI R2, R2, R5, RZ, 0x6 ;  /* 0x0000000502027211 */ /* 0x000fe200078f30ff */
[----:B------:R-:W-:Y:S01]  /*1810*/  IMAD.IADD R5, R4, 0x1, R13 ;  /* 0x0000000104057824 */ /* 0x000fe200078e020d */
[C---:B------:R-:W-:Y:S01]  /*1820*/  LOP3.LUT P0, RZ, R123.reuse, 0x4, RZ, 0xc0, !PT ;  /* 0x000000047bff7812 */ /* 0x040fe2000780c0ff */
[C---:B------:R-:W-:Y:S01]  /*1830*/  IMAD.IADD R7, R16.reuse, 0x1, R7 ;  /* 0x0000000110077824 */ /* 0x040fe200078e0207 */
[----:B------:R-:W-:Y:S01]  /*1840*/  IADD3 R126, R16, 0x60, RZ ;  /* 0x00000060107e7810 */ /* 0x000fe20007ffe0ff */
[----:B------:R-:W-:Y:S01]  /*1850*/  IMAD.SHL.U32 R123, R123, 0x40, RZ ;  /* 0x000000407b7b7824 */ /* 0x000fe200078e00ff */
[----:B------:R-:W-:Y:S01]  /*1860*/  SHF.R.S32.HI R104, RZ, 0x1f, R5 ;  /* 0x0000001fff687819 */ /* 0x000fe20000011405 */
[----:B------:R-:W-:Y:S01]  /*1870*/  IMAD.SHL.U32 R2, R2, 0x40, RZ ;  /* 0x0000004002027824 */ /* 0x000fe200078e00ff */
[----:B------:R-:W-:Y:S01]  /*1880*/  SHF.R.S32.HI R106, RZ, 0x1f, R7 ;  /* 0x0000001fff6a7819 */ /* 0x000fe20000011407 */
[----:B------:R-:W-:Y:S01]  /*1890*/  ULDC.64 UR4, c[0x0][0x1e8] ;  /* 0x00007a0000047ab9 */ /* 0x000fe20000000a00 */
[CC--:B------:R-:W-:Y:S01]  /*18a0*/  LEA.HI R98, R104.reuse, R5.reuse, RZ, 0x3 ;  /* 0x0000000568627211 */ /* 0x0c0fe200078f18ff */
[----:B------:R-:W-:Y:S01]  /*18b0*/  UIMAD UR34, UR13, UR4, URZ ;  /* 0x000000040d2272a4 */ /* 0x000fe2000f8e023f */
[----:B------:R-:W-:Y:S01]  /*18c0*/  LEA.HI R104, R104, R5, RZ, 0x6 ;  /* 0x0000000568687211 */ /* 0x000fe200078f30ff */
[----:B------:R-:W-:Y:S01]  /*18d0*/  UIMAD.WIDE.U32 UR30, UR14, UR4, URZ ;  /* 0x000000040e1e72a5 */ /* 0x000fe2000f8e003f */
[----:B------:R-:W-:Y:S01]  /*18e0*/  LEA.HI R94, R106, R7, RZ, 0x3 ;  /* 0x000000076a5e7211 */ /* 0x000fe200078f18ff */
[----:B------:R-:W-:Y:S01]  /*18f0*/  UIMAD UR34, UR14, UR5, UR34 ;  /* 0x000000050e2272a4 */ /* 0x000fe2000f8e0222 */
[----:B------:R-:W-:Y:S01]  /*1900*/  LEA.HI R108, R108, R71, RZ, 0x5 ;  /* 0x000000476c6c7211 */ /* 0x000fe200078f28ff */
[----:B------:R-:W-:Y:S01]  /*1910*/  IMAD.SHL.U32 R104, R104, 0x40, RZ ;  /* 0x0000004068687824 */ /* 0x000fe200078e00ff */
[----:B------:R-:W-:Y:S01]  /*1920*/  SHF.R.S32.HI R5, RZ, 0x1f, R126 ;  /* 0x0000001fff057819 */ /* 0x000fe2000001147e */
[----:B------:R-:W-:Y:S01]  /*1930*/  ULDC.64 UR4, c[0x0][0x210] ;  /* 0x0000840000047ab9 */ /* 0x000fe20000000a00 */
[----:B------:R-:W-:Y:S01]  /*1940*/  LEA.HI R106, R106, R7, RZ, 0x6 ;  /* 0x000000076a6a7211 */ /* 0x000fe200078f30ff */
[----:B------:R-:W-:Y:S01]  /*1950*/  IMAD.SHL.U32 R108, R108, 0x10, RZ ;  /* 0x000000106c6c7824 */ /* 0x000fe200078e00ff */
[----:B------:R-:W-:Y:S01]  /*1960*/  SHF.R.S32.HI R0, RZ, 0x1f, R13 ;  /* 0x0000001fff007819 */ /* 0x000fe2000001140d */
[----:B------:R-:W-:Y:S01]  /*1970*/  UIMAD UR35, UR13, UR4, URZ ;  /* 0x000000040d2372a4 */ /* 0x000fe2000f8e023f */
[----:B------:R-:W-:Y:S01]  /*1980*/  LOP3.LUT R123, R123, 0x1c0, RZ, 0xc0, !PT ;  /* 0x000001c07b7b7812 */ /* 0x000fe200078ec0ff */
[----:B------:R-:W-:Y:S01]  /*1990*/  IMAD.SHL.U32 R106, R106, 0x40, RZ ;  /* 0x000000406a6a7824 */ /* 0x000fe200078e00ff */
[----:B------:R-:W-:Y:S01]  /*19a0*/  LEA.HI R118, R5, R126, RZ, 0x3 ;  /* 0x0000007e05767211 */ /* 0x000fe200078f18ff */
[----:B------:R-:W-:Y:S01]  /*19b0*/  IMAD.MOV.U32 R78, RZ, RZ, c[0x0][0x27c] ;  /* 0x00009f00ff4e7624 */ /* 0x000fe200078e00ff */
[----:B------:R-:W-:Y:S01]  /*19c0*/  SHF.R.S32.HI R5, RZ, 0x1f, R12 ;  /* 0x0000001fff057819 */ /* 0x000fe2000001140c */
[----:B------:R-:W-:Y:S01]  /*19d0*/  IMAD.MOV.U32 R92, RZ, RZ, c[0x0][0x2b8] ;  /* 0x0000ae00ff5c7624 */ /* 0x000fe200078e00ff */
[----:B------:R-:W-:Y:S01]  /*19e0*/  LEA.HI R119, R0, R13, RZ, 0x3 ;  /* 0x0000000d00777211 */ /* 0x000fe200078f18ff */
[----:B------:R-:W-:Y:S01]  /*19f0*/  UIMAD.WIDE.U32 UR32, UR14, UR4, URZ ;  /* 0x000000040e2072a5 */ /* 0x000fe2000f8e003f */
[----:B------:R-:W-:Y:S01]  /*1a00*/  SHF.R.U32.HI R109, RZ, 0x3, R123 ;  /* 0x00000003ff6d7819 */ /* 0x000fe2000001167b */
[----:B------:R-:W-:Y:S01]  /*1a10*/  IMAD.MOV.U32 R107, RZ, RZ, c[0x0][0x27c] ;  /* 0x00009f00ff6b7624 */ /* 0x000fe200078e00ff */
[----:B------:R-:W-:-:S02]  /*1a20*/  LOP3.LUT R0, R123, 0x18, R16, 0xf8, !PT ;  /* 0x000000187b007812 */ /* 0x000fc400078ef810 */
[----:B------:R-:W-:Y:S01]  /*1a30*/  LOP3.LUT R4, R123, 0x38, R94, 0xf8, !PT ;  /* 0x000000387b047812 */ /* 0x000fe200078ef85e */
[----:B------:R-:W-:Y:S01]  /*1a40*/  IMAD.SHL.U32 R107, R107, 0x2, RZ ;  /* 0x000000026b6b7824 */ /* 0x000fe200078e00ff */
[----:B------:R-:W-:Y:S02]  /*1a50*/  SHF.R.S32.HI R132, RZ, 0x1f, R127 ;  /* 0x0000001fff847819 */ /* 0x000fe4000001147f */
[----:B------:R-:W-:Y:S02]  /*1a60*/  LEA.HI R120, R5, R12, RZ, 0x3 ;  /* 0x0000000c05787211 */ /* 0x000fe400078f18ff */
[----:B------:R-:W-:Y:S01]  /*1a70*/  LOP3.LUT R108, R108, 0xfffffe00, RZ, 0xc0, !PT ;  /* 0xfffffe006c6c7812 */ /* 0x000fe200078ec0ff */
[C---:B------:R-:W-:Y:S01]  /*1a80*/  IMAD R134, R132.reuse, c[0x0][0x280], RZ ;  /* 0x0000a00084867a24 */ /* 0x040fe200078e02ff */
[----:B------:R-:W-:Y:S01]  /*1a90*/  LOP3.LUT R6, R123, 0x38, R96, 0xf8, !PT ;  /* 0x000000387b067812 */ /* 0x000fe200078ef860 */
[----:B------:R-:W-:Y:S01]  /*1aa0*/  IMAD R132, R132, c[0x0][0x290], RZ ;  /* 0x0000a40084847a24 */ /* 0x000fe200078e02ff */
[----:B------:R-:W-:Y:S01]  /*1ab0*/  LOP3.LUT R5, R0, R109, RZ, 0x3c, !PT ;  /* 0x0000006d00057212 */ /* 0x000fe200078e3cff */
[C---:B------:R-:W-:Y:S01]  /*1ac0*/  IMAD R134, R127.reuse, c[0x0][0x284], R134 ;  /* 0x0000a1007f867a24 */ /* 0x040fe200078e0286 */
[----:B------:R-:W-:Y:S01]  /*1ad0*/  LOP3.LUT R106, R106, 0x7ffff000, RZ, 0xc0, !PT ;  /* 0x7ffff0006a6a7812 */ /* 0x000fe200078ec0ff */
[----:B------:R-:W-:Y:S01]  /*1ae0*/  IMAD R132, R127, c[0x0][0x294], R132 ;  /* 0x0000a5007f847a24 */ /* 0x000fe200078e0284 */
[----:B------:R-:W-:Y:S01]  /*1af0*/  SHF.R.S32.HI R19, RZ, 0x1f, R18 ;  /* 0x0000001fff137819 */ /* 0x000fe20000011412 */
[----:B------:R-:W-:Y:S01]  /*1b00*/  IMAD.IADD R116, R5, 0x1, R108 ;  /* 0x0000000105747824 */ /* 0x000fe200078e026c */
[----:B------:R-:W-:-:S02]  /*1b10*/  SHF.R.S32.HI R17, RZ, 0x1f, R16 ;  /* 0x0000001fff117819 */ /* 0x000fc40000011410 */
[----:B------:R-:W-:Y:S01]  /*1b20*/  LOP3.LUT R2, R2, 0x7ffff000, RZ, 0xc0, !PT ;  /* 0x7ffff00002027812 */ /* 0x000fe200078ec0ff */
[C-C-:B------:R-:W-:Y:S01]  /*1b30*/  IMAD.WIDE.U32 R138, R127.reuse, c[0x0][0x280], R18.reuse ;  /* 0x0000a0007f8a7a25 */ /* 0x140fe200078e0012 */
[----:B------:R-:W-:Y:S02]  /*1b40*/  LOP3.LUT R105, R6, R109, RZ, 0x3c, !PT ;  /* 0x0000006d06697212 */ /* 0x000fe400078e3cff */
[C---:B------:R-:W-:Y:S01]  /*1b50*/  IADD3 R125, R16.reuse, 0x80, RZ ;  /* 0x00000080107d7810 */ /* 0x040fe20007ffe0ff */
[C---:B------:R-:W-:Y:S01]  /*1b60*/  IMAD.WIDE.U32 R136, R127.reuse, c[0x0][0x290], R18 ;  /* 0x0000a4007f887a25 */ /* 0x040fe200078e0012 */
[----:B------:R-:W-:Y:S02]  /*1b70*/  IADD3 R124, R16, 0xa0, RZ ;  /* 0x000000a0107c7810 */ /* 0x000fe40007ffe0ff */
[----:B------:R-:W-:Y:S01]  /*1b80*/  LOP3.LUT R104, R104, 0x7ffff000, RZ, 0xc0, !PT ;  /* 0x7ffff00068687812 */ /* 0x000fe200078ec0ff */
[----:B------:R-:W-:Y:S01]  /*1b90*/  IMAD.WIDE.U32 R22, R127, c[0x0][0x280], R16 ;  /* 0x0000a0007f167a25 */ /* 0x000fe200078e0010 */
[----:B-----5:R-:W-:-:S02]  /*1ba0*/  SHF.R.S32.HI R83, RZ, 0x1f, R76 ;  /* 0x0000001fff537819 */ /* 0x020fc4000001144c */
[----:B------:R-:W-:Y:S01]  /*1bb0*/  IADD3 R11, R11, UR6, RZ ;  /* 0x000000060b0b7c10 */ /* 0x000fe2000fffe0ff */
[----:B------:R-:W-:Y:S01]  /*1bc0*/  IMAD.WIDE.U32 R20, R127, c[0x0][0x290], R16 ;  /* 0x0000a4007f147a25 */ /* 0x000fe200078e0010 */
[----:B------:R-:W-:Y:S01]  /*1bd0*/  IADD3 R105, R105, R2, R108 ;  /* 0x0000000269697210 */ /* 0x000fe20007ffe06c */
[----:B------:R-:W-:Y:S01]  /*1be0*/  ULDC.64 UR6, c[0x0][0x268] ;  /* 0x00009a0000067ab9 */ /* 0x000fe20000000a00 */
[----:B------:R-:W-:Y:S01]  /*1bf0*/  SHF.R.S32.HI R2, RZ, 0x1f, R125 ;  /* 0x0000001fff027819 */ /* 0x000fe2000001147d */
[----:B------:R-:W-:Y:S01]  /*1c00*/  UIMAD UR24, UR24, UR6, URZ ;  /* 0x00000006181872a4 */ /* 0x000fe2000f8e023f */
[----:B------:R-:W-:Y:S01]  /*1c10*/  SHF.R.S32.HI R7, RZ, 0x1f, R124 ;  /* 0x0000001fff077819 */ /* 0x000fe2000001147c */
[----:B------:R-:W-:Y:S01]  /*1c20*/  IMAD.IADD R139, R139, 0x1, R134 ;  /* 0x000000018b8b7824 */ /* 0x000fe200078e0286 */
[----:B------:R-:W-:Y:S01]  /*1c30*/  LEA R116, R116, 0x100, 0x1 ;  /* 0x0000010074747811 */ /* 0x000fe200078e08ff */
[----:B------:R-:W-:Y:S01]  /*1c40*/  IMAD.IADD R137, R137, 0x1, R132 ;  /* 0x0000000189897824 */ /* 0x000fe200078e0284 */
[----:B------:R-:W-:Y:S01]  /*1c50*/  SHF.R.S32.HI R117, RZ, 0x3, R94 ;  /* 0x00000003ff757819 */ /* 0x000fe2000001145e */
[----:B------:R-:W-:Y:S01]  /*1c60*/  IMAD.IADD R135, R134, 0x1, R23 ;  /* 0x0000000186877824 */ /* 0x000fe200078e0217 */
[----:B------:R-:W-:Y:S01]  /*1c70*/  SHF.R.S32.HI R114, RZ, 0x3, R96 ;  /* 0x00000003ff727819 */ /* 0x000fe20000011460 */
[----:B------:R-:W-:Y:S01]  /*1c80*/  IMAD.IADD R133, R132, 0x1, R21 ;  /* 0x0000000184857824 */ /* 0x000fe200078e0215 */
[----:B------:R-:W-:Y:S01]  /*1c90*/  SHF.R.S32.HI R111, RZ, 0x3, R98 ;  /* 0x00000003ff6f7819 */ /* 0x000fe20000011462 */
[----:B------:R-:W-:Y:S01]  /*1ca0*/  IMAD.MOV.U32 R134, RZ, RZ, R22 ;  /* 0x000000ffff867224 */ /* 0x000fe200078e0016 */
[----:B------:R-:W-:Y:S01]  /*1cb0*/  LOP3.LUT R94, R94, 0xfffffff8, RZ, 0xc0, !PT ;  /* 0xfffffff85e5e7812 */ /* 0x000fe200078ec0ff */
[----:B------:R-:W-:Y:S01]  /*1cc0*/  IMAD.MOV.U32 R132, RZ, RZ, R20 ;  /* 0x000000ffff847224 */ /* 0x000fe200078e0014 */
[----:B------:R-:W-:Y:S01]  /*1cd0*/  LOP3.LUT R96, R96, 0xfffffff8, RZ, 0xc0, !PT ;  /* 0xfffffff860607812 */ /* 0x000fe200078ec0ff */
[----:B------:R-:W-:Y:S01]  /*1ce0*/  UIMAD UR6, UR14, UR5, UR35 ;  /* 0x000000050e0672a4 */ /* 0x000fe2000f8e0223 */
[----:B------:R-:W-:Y:S01]  /*1cf0*/  LEA.HI R113, R2, R125, RZ, 0x3 ;  /* 0x0000007d02717211 */ /* 0x000fe200078f18ff */
[----:B------:R-:W-:Y:S01]  /*1d00*/  UIMAD UR7, UR25, UR7, UR24 ;  /* 0x00000007190772a4 */ /* 0x000fe2000f8e0218 */
[----:B------:R-:W-:Y:S01]  /*1d10*/  LEA.HI R112, R7, R124, RZ, 0x3 ;  /* 0x0000007c07707211 */ /* 0x000fe200078f18ff */
[----:B------:R-:W-:Y:S01]  /*1d20*/  ULDC.64 UR4, c[0x0][0x2b0] ;  /* 0x0000ac0000047ab9 */ /* 0x000fe20000000a00 */
[----:B------:R-:W-:Y:S01]  /*1d30*/  IADD3 R115, R116, 0x40, RZ ;  /* 0x0000004074737810 */ /* 0x000fe20007ffe0ff */
[----:B------:R-:W-:Y:S01]  /*1d40*/  IMAD.WIDE.U32 R140, R140, c[0x0][0x268], R10 ;  /* 0x00009a008c8c7a25 */ /* 0x000fe200078e000a */
[----:B------:R-:W-:Y:S01]  /*1d50*/  @P0 IADD3 R115, R116, -0x40, RZ ;  /* 0xffffffc074730810 */ /* 0x000fe20007ffe0ff */
[----:B------:R-:W-:Y:S01]  /*1d60*/  UIADD3 UR25, UR33, UR6, URZ ;  /* 0x0000000621197290 */ /* 0x000fe2000fffe03f */
[----:B------:R-:W-:Y:S01]  /*1d70*/  P2R R128, PR, RZ, 0x2 ;  /* 0x00000002ff807803 */ /* 0x000fe20000000000 */
[C---:B------:R-:W-:Y:S01]  /*1d80*/  IMAD.WIDE.U32 R136, R76.reuse, c[0x0][0x290], R136 ;  /* 0x0000a4004c887a25 */ /* 0x040fe200078e0088 */
[----:B------:R-:W-:Y:S01]  /*1d90*/  SHF.R.S32.HI R93, RZ, 0x1f, R94 ;  /* 0x0000001fff5d7819 */ /* 0x000fe2000001145e */
[----:B------:R-:W-:Y:S01]  /*1da0*/  UIADD3 UR24, UR31, UR34, URZ ;  /* 0x000000221f187290 */ /* 0x000fe2000fffe03f */
[----:B------:R-:W-:Y:S01]  /*1db0*/  SHF.R.S32.HI R95, RZ, 0x1f, R96 ;  /* 0x0000001fff5f7819 */ /* 0x000fe20000011460 */
[----:B------:R-:W-:Y:S01]  /*1dc0*/  IMAD.WIDE.U32 R138, R76, c[0x0][0x280], R138 ;  /* 0x0000a0004c8a7a25 */ /* 0x000fe200078e008a */
[----:B------:R-:W-:Y:S01]  /*1dd0*/  ISETP.GE.AND P0, PT, R78, 0x1, PT ;  /* 0x000000014e00780c */ /* 0x000fe20003f06270 */
[----:B------:R-:W-:Y:S01]  /*1de0*/  ULDC.U8 UR6, c[0x0][0x298] ;  /* 0x0000a60000067ab9 */ /* 0x000fe20000000000 */
[----:B------:R-:W-:Y:S01]  /*1df0*/  LOP3.LUT R118, R118, 0xfffffff8, RZ, 0xc0, !PT ;  /* 0xfffffff876767812 */ /* 0x000fe200078ec0ff */
[----:B------:R-:W-:Y:S01]  /*1e00*/  IMAD.WIDE.U32 R134, R76, c[0x0][0x280], R134 ;  /* 0x0000a0004c867a25 */ /* 0x000fe200078e0086 */
[----:B------:R-:W-:-:S02]  /*1e10*/  LOP3.LUT R113, R113, 0xfffffff8, RZ, 0xc0, !PT ;  /* 0xfffffff871717812 */ /* 0x000fc400078ec0ff */
[----:B------:R-:W-:Y:S01]  /*1e20*/  LOP3.LUT R112, R112, 0xfffffff8, RZ, 0xc0, !PT ;  /* 0xfffffff870707812 */ /* 0x000fe200078ec0ff */
[----:B------:R-:W-:Y:S01]  /*1e30*/  IMAD.WIDE.U32 R132, R76, c[0x0][0x290], R132 ;  /* 0x0000a4004c847a25 */ /* 0x000fe200078e0084 */
[----:B------:R-:W-:Y:S02]  /*1e40*/  LOP3.LUT R120, R120, 0xfffffff8, RZ, 0xc0, !PT ;  /* 0xfffffff878787812 */ /* 0x000fe400078ec0ff */
[----:B------:R-:W-:Y:S01]  /*1e50*/  LOP3.LUT R119, R119, 0xfffffff8, RZ, 0xc0, !PT ;  /* 0xfffffff877777812 */ /* 0x000fe200078ec0ff */
[----:B------:R-:W-:Y:S01]  /*1e60*/  IMAD.SHL.U32 R105, R105, 0x2, RZ ;  /* 0x0000000269697824 */ /* 0x000fe200078e00ff */
[----:B------:R-:W-:Y:S02]  /*1e70*/  ISETP.NE.AND P1, PT, R92, 0x1, PT ;  /* 0x000000015c00780c */ /* 0x000fe40003f25270 */
[C---:B------:R-:W-:Y:S01]  /*1e80*/  SHF.L.U64.HI R93, R94.reuse, 0x1, R93 ;  /* 0x000000015e5d7819 */ /* 0x040fe2000001025d */
[----:B------:R-:W-:Y:S01]  /*1e90*/  IMAD.SHL.U32 R94, R94, 0x2, RZ ;  /* 0x000000025e5e7824 */ /* 0x000fe200078e00ff */
[C---:B------:R-:W-:Y:S01]  /*1ea0*/  SHF.L.U64.HI R95, R96.reuse, 0x1, R95 ;  /* 0x00000001605f7819 */ /* 0x040fe2000001025f */
[----:B------:R-:W-:Y:S01]  /*1eb0*/  IMAD.SHL.U32 R96, R96, 0x2, RZ ;  /* 0x0000000260607824 */ /* 0x000fe200078e00ff */
[----:B------:R-:W-:-:S02]  /*1ec0*/  P2R R0, PR, RZ, 0x1 ;  /* 0x00000001ff007803 */ /* 0x000fc40000000000 */
[----:B------:R-:W-:Y:S02]  /*1ed0*/  P2R R131, PR, RZ, 0x10 ;  /* 0x00000010ff837803 */ /* 0x000fe40000000000 */
[----:B------:R-:W-:Y:S02]  /*1ee0*/  P2R R130, PR, RZ, 0x8 ;  /* 0x00000008ff827803 */ /* 0x000fe40000000000 */
[C---:B------:R-:W-:Y:S02]  /*1ef0*/  IADD3 R11, R18.reuse, 0x50, RZ ;  /* 0x00000050120b7810 */ /* 0x040fe40007ffe0ff */
[C---:B------:R-:W-:Y:S02]  /*1f00*/  IADD3 R10, R18.reuse, 0x10, RZ ;  /* 0x00000010120a7810 */ /* 0x040fe40007ffe0ff */
[----:B----4-:R-:W-:Y:S02]  /*1f10*/  IADD3 R9, R18, 0x30, RZ ;  /* 0x0000003012097810 */ /* 0x010fe40007ffe0ff */
[----:B------:R-:W-:-:S02]  /*1f20*/  SHF.R.S32.HI R101, RZ, 0x1f, R118 ;  /* 0x0000001fff657819 */ /* 0x000fc40000011476 */
[----:B------:R-:W-:Y:S02]  /*1f30*/  SHF.R.S32.HI R100, RZ, 0x1f, R113 ;  /* 0x0000001fff647819 */ /* 0x000fe40000011471 */
[----:B------:R-:W-:Y:S02]  /*1f40*/  SHF.R.S32.HI R99, RZ, 0x1f, R112 ;  /* 0x0000001fff637819 */ /* 0x000fe40000011470 */
[----:B------:R-:W-:Y:S02]  /*1f50*/  SHF.R.S32.HI R103, RZ, 0x1f, R120 ;  /* 0x0000001fff677819 */ /* 0x000fe40000011478 */
[----:B------:R-:W-:Y:S02]  /*1f60*/  SHF.R.S32.HI R102, RZ, 0x1f, R119 ;  /* 0x0000001fff667819 */ /* 0x000fe40000011477 */
[----:B------:R-:W-:Y:S02]  /*1f70*/  IADD3 R87, R141, UR7, RZ ;  /* 0x000000078d577c10 */ /* 0x000fe4000fffe0ff */
[----:B------:R-:W-:Y:S01]  /*1f80*/  P2R R0, PR, RZ, 0x2 ;  /* 0x00000002ff007803 */ /* 0x000fe20000000000 */
[----:B---3--:R3:W4:Y:S02]  /*1f90*/  @P2 R2UR UR36, R3 ;  /* 0x00000000032423c2 */ /* 0x00872400000e0000 */
[-C--:B---3--:R-:W-:Y:S01]  /*1fa0*/  LOP3.LUT R3, R4, R109.reuse, RZ, 0x3c, !PT ;  /* 0x0000006d04037212 */ /* 0x088fe200078e3cff */
[----:B----4-:R-:W-:Y:S01]  /*1fb0*/  @UP0 USHF.R.S32.HI UR39, URZ, 0x1f, UR36 ;  /* 0x0000001f3f270899 */ /* 0x010fe20008011424 */
[----:B------:R-:W-:Y:S01]  /*1fc0*/  LOP3.LUT R4, R123, 0x38, R98, 0xf8, !PT ;  /* 0x000000387b047812 */ /* 0x000fe200078ef862 */
[----:B------:R-:W-:Y:S01]  /*1fd0*/  @UP0 UMOV UR38, UR36 ;  /* 0x0000002400260c82 */ /* 0x000fe20008000000 */
[--C-:B------:R-:W-:Y:S01]  /*1fe0*/  IADD3 R106, R3, R106, R108.reuse ;  /* 0x0000006a036a7210 */ /* 0x100fe20007ffe06c */
[----:B------:R-:W-:Y:S01]  /*1ff0*/  @!UP0 UMOV UR38, UR20 ;  /* 0x0000001400268c82 */ /* 0x000fe20008000000 */
[----:B------:R-:W-:Y:S01]  /*2000*/  LOP3.LUT R3, R4, R109, RZ, 0x3c, !PT ;  /* 0x0000006d04037212 */ /* 0x000fe200078e3cff */
[----:B------:R-:W-:Y:S01]  /*2010*/  UIMAD.WIDE.U32 UR36, UR38, UR4, URZ ;  /* 0x00000004262472a5 */ /* 0x000fe2000f8e003f */
[----:B------:R-:W-:Y:S01]  /*2020*/  LOP3.LUT R98, R98, 0xfffffff8, RZ, 0xc0, !PT ;  /* 0xfffffff862627812 */ /* 0x000fe200078ec0ff */
[----:B------:R-:W-:Y:S01]  /*2030*/  @!UP0 UMOV UR39, UR21 ;  /* 0x0000001500278c82 */ /* 0x000fe20008000000 */
[----:B------:R-:W-:Y:S01]  /*2040*/  IADD3 R104, R3, R104, R108 ;  /* 0x0000006803687210 */ /* 0x000fe20007ffe06c */
[C---:B------:R-:W-:Y:S01]  /*2050*/  IMAD R3, R83.reuse, c[0x0][0x280], RZ ;  /* 0x0000a00053037a24 */ /* 0x040fe200078e02ff */
[----:B------:R-:W-:Y:S01]  /*2060*/  UIMAD UR21, UR39, UR4, URZ ;  /* 0x00000004271572a4 */ /* 0x000fe2000f8e023f */
[----:B------:R-:W-:Y:S01]  /*2070*/  IMAD R83, R83, c[0x0][0x290], RZ ;  /* 0x0000a40053537a24 */ /* 0x000fe200078e02ff */
[----:B------:R-:W-:Y:S01]  /*2080*/  SHF.R.S32.HI R97, RZ, 0x1f, R98 ;  /* 0x0000001fff617819 */ /* 0x000fe20000011462 */
[C---:B------:R-:W-:Y:S01]  /*2090*/  IMAD R3, R76.reuse, c[0x0][0x284], R3 ;  /* 0x0000a1004c037a24 */ /* 0x040fe200078e0203 */
[----:B------:R-:W-:Y:S01]  /*20a0*/  UIMAD UR5, UR38, UR5, UR21 ;  /* 0x00000005260572a4 */ /* 0x000fe2000f8e0215 */
[----:B------:R-:W-:Y:S01]  /*20b0*/  IMAD R83, R76, c[0x0][0x294], R83 ;  /* 0x0000a5004c537a24 */ /* 0x000fe200078e0253 */
[----:B------:R-:W-:Y:S01]  /*20c0*/  SHF.L.U64.HI R97, R98, 0x1, R97 ;  /* 0x0000000162617819 */ /* 0x000fe20000010261 */
[----:B------:R-:W-:Y:S01]  /*20d0*/  IMAD.IADD R86, R139, 0x1, R3 ;  /* 0x000000018b567824 */ /* 0x000fe200078e0203 */
[----:B------:R-:W-:Y:S01]  /*20e0*/  UIADD3 UR5, UR37, UR5, URZ ;  /* 0x0000000525057290 */ /* 0x000fe2000fffe03f */
[----:B------:R-:W-:-:S02]  /*20f0*/  IMAD.IADD R85, R137, 0x1, R83 ;  /* 0x0000000189557824 */ /* 0x000fc400078e0253 */
[----:B------:R-:W-:Y:S02]  /*2100*/  IMAD.IADD R84, R3, 0x1, R135 ;  /* 0x0000000103547824 */ /* 0x000fe400078e0287 */
[----:B------:R-:W-:Y:S02]  /*2110*/  IMAD.IADD R83, R83, 0x1, R133 ;  /* 0x0000000153537824 */ /* 0x000fe400078e0285 */
[----:B------:R-:W-:Y:S02]  /*2120*/  IMAD.SHL.U32 R106, R106, 0x2, RZ ;  /* 0x000000026a6a7824 */ /* 0x000fe400078e00ff */
[----:B------:R-:W-:Y:S02]  /*2130*/  IMAD.SHL.U32 R98, R98, 0x2, RZ ;  /* 0x0000000262627824 */ /* 0x000fe400078e00ff */
[----:B------:R-:W-:Y:S01]  /*2140*/  IMAD.SHL.U32 R104, R104, 0x2, RZ ;  /* 0x0000000268687824 */ /* 0x000fe200078e00ff */
[----:B--2---:R-:W-:Y:S06]  /*2150*/  BAR.SYNC.DEFER_BLOCKING 0x0 ;  /* 0x0000000000007b1d */ /* 0x004fec0000010000 */
.L_x_352:
[----:B------:R-:W-:Y:S01]  /*2160*/  IMAD.MOV.U32 R110, RZ, RZ, RZ ;  /* 0x000000ffff6e7224 */ /* 0x000fe200078e00ff */
[----:B------:R-:W-:Y:S01]  /*2170*/  ISETP.NE.AND P1, PT, R92, 0x1, PT ;  /* 0x000000015c00780c */ /* 0x000fe20003f25270 */
[----:B------:R-:W-:Y:S01]  /*2180*/  USHF.L.U32 UR4, UR16, 0x6, URZ ;  /* 0x0000000610047899 */ /* 0x000fe2000800063f */
[----:B------:R-:W-:Y:S01]  /*2190*/  ISETP.GE.AND P2, PT, R78, 0x1, PT ;  /* 0x000000014e00780c */ /* 0x000fe20003f46270 */
[----:B------:R-:W-:Y:S04]  /*21a0*/  DEPBAR.LE SB0, 0x0 ;  /* 0x000080000000791a */ /* 0x000fe80000000000 */
[----:B--2---:R-:W-:Y:S01]  /*21b0*/  IADD3 R3, R121, UR4, RZ ;  /* 0x0000000479037c10 */ /* 0x004fe2000fffe0ff */
[----:B------:R-:W-:Y:S03]  /*21c0*/  BSSY B1, `(.L_x_328) ;  /* 0x00003db000017945 */ /* 0x000fe60003800000 */
[----:B------:R-:W-:Y:S01]  /*21d0*/  ISETP.GE.AND P0, PT, R3, UR19, PT ;  /* 0x0000001303007c0c */ /* 0x000fe2000bf06270 */
[----:B------:R-:W-:Y:S03]  /*21e0*/  IMAD.IADD R81, R82, 0x1, R3 ;  /* 0x0000000152517824 */ /* 0x000fe600078e0203 */
[----:B------:R-:W-:Y:S01]  /*21f0*/  ISETP.GT.OR P0, PT, R121, 0x3f, P0 ;  /* 0x0000003f7900780c */ /* 0x000fe20000704670 */
[----:B------:R-:W-:Y:S04]  /*2200*/  @P1 IMAD.HI.U32 R2, R81, c[0x0][0x2bc], RZ ;  /* 0x0000af0051021a27 */ /* 0x000fe800078e00ff */
[--C-:B------:R-:W-:Y:S01]  /*2210*/  IMAD.MOV.U32 R0, RZ, RZ, R81.reuse ;  /* 0x000000ffff007224 */ /* 0x100fe200078e0051 */
[----:B------:R-:W-:Y:S07]  /*2220*/  @P1 SHF.R.U32.HI R0, RZ, c[0x0][0x2c0], R2 ;  /* 0x0000b000ff001a19 */ /* 0x000fee0000011602 */
[C---:B------:R-:W-:Y:S04]  /*2230*/  @!P0 IADD3 R3, P1, R0.reuse, UR36, RZ ;  /* 0x0000002400038c10 */ /* 0x040fe8000ff3e0ff */
[----:B------:R-:W-:Y:S01]  /*2240*/  @!P0 LEA.HI.X.SX32 R2, R0, UR5, 0x1, P1 ;  /* 0x0000000500028c11 */ /* 0x000fe200088f0eff */
[----:B------:R-:W-:Y:S01]  /*2250*/  IMAD.MOV R0, RZ, RZ, -R0 ;  /* 0x000000ffff007224 */ /* 0x000fe200078e0a00 */
[C---:B------:R-:W-:Y:S03]  /*2260*/  @!P0 LEA R6, P1, R3.reuse, c[0x0][0x2a0], 0x2 ;  /* 0x0000a80003068a11 */ /* 0x040fe600078210ff */
        /* <DEDUP_REMOVED lines=17> */
[----:B------:R-:W-:-:S05]  /*2380*/  @!P2 BRA `(.L_x_329) ;  /* 0x000039700000a947 */ /* 0x000fca0003800000 */
[----:B------:R-:W-:Y:S01]  /*2390*/  USHF.R.S32.HI UR34, URZ, 0x1f, UR16 ;  /* 0x0000001f3f227899 */ /* 0x000fe20008011410 */
[----:B------:R-:W-:Y:S01]  /*23a0*/  ISETP.NE.AND P0, PT, RZ, UR6, PT ;  /* 0x00000006ff007c0c */ /* 0x000fe2000bf05270 */
[----:B------:R-:W-:Y:S02]  /*23b0*/  UIMAD UR21, UR26, UR16, URZ ;  /* 0x000000101a1572a4 */ /* 0x000fe4000f8e023f */
[----:B------:R-:W-:Y:S02]  /*23c0*/  UIMAD UR7, UR28, UR16, URZ ;  /* 0x000000101c0772a4 */ /* 0x000fe4000f8e023f */
[----:B------:R-:W-:Y:S02]  /*23d0*/  UIADD3 UR35, -UR4, UR19, URZ ;  /* 0x0000001304237290 */ /* 0x000fe4000fffe13f */
[----:B------:R-:W-:Y:S02]  /*23e0*/  UIMAD.WIDE.U32 UR40, UR27, UR16, URZ ;  /* 0x000000101b2872a5 */ /* 0x000fe4000f8e003f */
[----:B------:R-:W-:Y:S02]  /*23f0*/  UIMAD.WIDE.U32 UR38, UR29, UR16, URZ ;  /* 0x000000101d2672a5 */ /* 0x000fe4000f8e003f */
[----:B------:R-:W-:Y:S02]  /*2400*/  UIMAD UR21, UR34, UR27, UR21 ;  /* 0x0000001b221572a4 */ /* 0x000fe4000f8e0215 */
[----:B------:R-:W-:Y:S02]  /*2410*/  UIMAD UR7, UR34, UR29, UR7 ;  /* 0x0000001d220772a4 */ /* 0x000fe4000f8e0207 */
[----:B------:R-:W-:Y:S02]  /*2420*/  UISETP.LT.AND UP0, UPT, UR35, 0x40, UPT ;  /* 0x000000402300788c */ /* 0x000fe4000bf01270 */
[----:B------:R-:W-:Y:S02]  /*2430*/  UIADD3 UR21, UR41, UR21, URZ ;  /* 0x0000001529157290 */ /* 0x000fe4000fffe03f */
[----:B------:R-:W-:Y:S02]  /*2440*/  UIADD3 UR7, UR39, UR7, URZ ;  /* 0x0000000727077290 */ /* 0x000fe4000fffe03f */
[----:B------:R-:W-:Y:S01]  /*2450*/  USEL UR35, UR35, 0x40, UP0 ;  /* 0x0000004023237887 */ /* 0x000fe20008000000 */
[----:B------:R-:W-:-:S05]  /*2460*/  @!P0 BRA `(.L_x_330) ;  /* 0x00001c0000008947 */ /* 0x000fca0003800000 */
[----:B------:R-:W-:Y:S01]  /*2470*/  ISETP.GE.AND P1, PT, R127, UR35, PT ;  /* 0x000000237f007c0c */ /* 0x000fe2000bf26270 */
        /* <DEDUP_REMOVED lines=14> */
[----:B------:R-:W-:Y:S01]  /*2560*/  IADD3 R5, P0, R138, UR40, RZ ;  /* 0x000000288a057c10 */ /* 0x000fe2000ff1e0ff */
[----:B------:R-:W-:Y:S01]  /*2570*/  CS2R R62, SRZ ;  /* 0x00000000003e7805 */ /* 0x000fe2000001ff00 */
[----:B------:R-:W-:Y:S01]  /*2580*/  CS2R R34, SRZ ;  /* 0x0000000000227805 */ /* 0x000fe2000001ff00 */
[----:B------:R-:W-:Y:S01]  /*2590*/  CS2R R60, SRZ ;  /* 0x00000000003c7805 */ /* 0x000fe2000001ff00 */
[----:B------:R-:W-:Y:S01]  /*25a0*/  IADD3.X R4, R86, UR21, RZ, P0, !PT ;  /* 0x0000001556047c10 */ /* 0x000fe200087fe4ff */
[----:B------:R-:W-:Y:S01]  /*25b0*/  CS2R R38, SRZ ;  /* 0x0000000000267805 */ /* 0x000fe2000001ff00 */
[----:B------:R-:W-:Y:S01]  /*25c0*/  IADD3 R8, P0, R136, UR38, RZ ;  /* 0x0000002688087c10 */ /* 0x000fe2000ff1e0ff */
[----:B------:R-:W-:Y:S01]  /*25d0*/  CS2R R58, SRZ ;  /* 0x00000000003a7805 */ /* 0x000fe2000001ff00 */
[----:B------:R-:W-:Y:S01]  /*25e0*/  CS2R R32, SRZ ;  /* 0x0000000000207805 */ /* 0x000fe2000001ff00 */
[----:B------:R-:W-:Y:S01]  /*25f0*/  CS2R R54, SRZ ;  /* 0x0000000000367805 */ /* 0x000fe2000001ff00 */
[----:B------:R-:W-:Y:S01]  /*2600*/  IADD3.X R3, R85, UR7, RZ, P0, !PT ;  /* 0x0000000755037c10 */ /* 0x000fe200087fe4ff */
[----:B------:R-:W-:Y:S01]  /*2610*/  CS2R R28, SRZ ;  /* 0x00000000001c7805 */ /* 0x000fe2000001ff00 */
        /* <DEDUP_REMOVED lines=32> */
.L_x_332:
[----:B------:R-:W-:Y:S05]  /*2820*/  BSYNC B0 ;  /* 0x0000000000007941 */ /* 0x000fea0003800000 */
.L_x_331:
[----:B------:R3:W4:Y:S04]  /*2830*/  SHFL.IDX PT, R67, R2, RZ, 0x1c1f ;  /* 0x001c1fff02437589 */ /* 0x00072800000e0000 */
[----:B------:R3:W2:Y:S01]  /*2840*/  SHFL.IDX PT, R65, R0, RZ, 0x1c1f ;  /* 0x001c1fff00417589 */ /* 0x0006a200000e0000 */
[----:B------:R-:W-:-:S05]  /*2850*/  @P1 BRA `(.L_x_333) ;  /* 0x0000371000001947 */ /* 0x000fca0003800000 */
[----:B------:R-:W-:Y:S01]  /*2860*/  ISETP.GE.AND P0, PT, R16, c[0x0][0x1d4], PT ;  /* 0x0000750010007a0c */ /* 0x000fe20003f06270 */
[----:B-----5:R-:W-:Y:S01]  /*2870*/  IMAD.MOV.U32 R21, RZ, RZ, R52 ;  /* 0x000000ffff157224 */ /* 0x020fe200078e0034 */
[----:B------:R-:W-:Y:S01]  /*2880*/  MOV R20, R53 ;  /* 0x0000003500147202 */ /* 0x000fe20000000f00 */
[----:B---3--:R-:W-:Y:S01]  /*2890*/  IMAD.MOV.U32 R2, RZ, RZ, R24 ;  /* 0x000000ffff027224 */ /* 0x008fe200078e0018 */
        /* <DEDUP_REMOVED lines=29> */
[C---:B------:R-:W-:Y:S01]  /*2a70*/  LEA R74, P0, R16.reuse, R65, 0x1 ;  /* 0x00000041104a7211 */ /* 0x040fe200078008ff */
[----:B------:R-:W2:Y:S01]  /*2a80*/  LDS.128 R20, [R116+0x6000] ;  /* 0x0060000074147984 */ /* 0x000ea20000000c00 */
[----:B------:R-:W-:Y:S01]  /*2a90*/  MOV R40, R34 ;  /* 0x0000002200287202 */ /* 0x000fe20000000f00 */
[----:B------:R-:W-:Y:S01]  /*2aa0*/  IMAD.MOV.U32 R42, RZ, RZ, R62 ;  /* 0x000000ffff2a7224 */ /* 0x000fe200078e003e */
[----:B----4-:R-:W-:Y:S02]  /*2ab0*/  LEA.HI.X R75, R16, R67, R17, 0x1, P0 ;  /* 0x00000043104b7211 */ /* 0x010fe400000f0c11 */
        /* <DEDUP_REMOVED lines=13> */
[----:B--2---:R-:W-:Y:S02]  /*2b90*/  @!P0 MOV R31, R20 ;  /* 0x00000014001f8202 */ /* 0x004fe40000000f00 */
        /* <DEDUP_REMOVED lines=38> */
.L_x_335:
[----:B------:R-:W-:Y:S05]  /*2e00*/  BSYNC B0 ;  /* 0x0000000000007941 */ /* 0x000fea0003800000 */
.L_x_334:
[----:B------:R-:W-:Y:S01]  /*2e10*/  ISETP.GE.AND P0, PT, R12, c[0x0][0x1d4], PT ;  /* 0x000075000c007a0c */ /* 0x000fe20003f06270 */
[----:B------:R-:W-:Y:S01]  /*2e20*/  @!UPT UIADD3 URZ, URZ, URZ, URZ ;  /* 0x0000003f3f3ff290 */ /* 0x000fe2000fffe03f */
[----:B------:R-:W-:Y:S11]  /*2e30*/  BSSY B0, `(.L_x_336) ;  /* 0x0000038000007945 */ /* 0x000ff60003800000 */
[----:B------:R-:W-:-:S05]  /*2e40*/  @P0 BRA `(.L_x_337) ;  /* 0x0000036000000947 */ /* 0x000fca0003800000 */
[C---:B------:R-:W-:Y:S01]  /*2e50*/  LEA R68, P0, R120.reuse, R65, 0x1 ;  /* 0x0000004178447211 */ /* 0x040fe200078008ff */
[----:B--2---:R-:W2:Y:S03]  /*2e60*/  LDS.128 R20, [R115+0x6000] ;  /* 0x0060000073147984 */ /* 0x004ea60000000c00 */
[----:B----4-:R-:W-:Y:S02]  /*2e70*/  LEA.HI.X R69, R120, R67, R103, 0x1, P0 ;  /* 0x0000004378457211 */ /* 0x010fe400000f0c67 */
        /* <DEDUP_REMOVED lines=14> */
[----:B--2---:R-:W-:Y:S02]  /*2f60*/  @!P0 MOV R34, R20 ;  /* 0x0000001400228202 */ /* 0x004fe40000000f00 */
        /* <DEDUP_REMOVED lines=36> */
.L_x_337:
[----:B------:R-:W-:Y:S05]  /*31b0*/  BSYNC B0 ;  /* 0x0000000000007941 */ /* 0x000fea0003800000 */
.L_x_336:
        /* <DEDUP_REMOVED lines=58> */
.L_x_339:
[----:B------:R-:W-:Y:S05]  /*3560*/  BSYNC B0 ;  /* 0x0000000000007941 */ /* 0x000fea0003800000 */
.L_x_338:
        /* <DEDUP_REMOVED lines=58> */
.L_x_341:
[----:B------:R-:W-:Y:S05]  /*3910*/  BSYNC B0 ;  /* 0x0000000000007941 */ /* 0x000fea0003800000 */
.L_x_340:
        /* <DEDUP_REMOVED lines=58> */
.L_x_343:
[----:B------:R-:W-:Y:S05]  /*3cc0*/  BSYNC B0 ;  /* 0x0000000000007941 */ /* 0x000fea0003800000 */
.L_x_342:
[----:B------:R-:W-:Y:S11]  /*3cd0*/  ISETP.GE.AND P0, PT, R124, c[0x0][0x1d4], PT ;  /* 0x000075007c007a0c */ /* 0x000ff60003f06270 */
[----:B------:R-:W-:Y:S02]  /*3ce0*/  @!UPT UIADD3 URZ, URZ, URZ, URZ ;  /* 0x0000003f3f3ff290 */ /* 0x000fe4000fffe03f */
[----:B------:R-:W-:-:S05]  /*3cf0*/  @P0 BRA `(.L_x_333) ;  /* 0x0000227000000947 */ /* 0x000fca0003800000 */
[C---:B------:R-:W-:Y:S01]  /*3d00*/  LEA R34, P0, R112.reuse, R65, 0x1 ;  /* 0x0000004170227211 */ /* 0x040fe200078008ff */
[----:B--2---:R-:W2:Y:S03]  /*3d10*/  LDS.128 R20, [R115+0xa000] ;  /* 0x00a0000073147984 */ /* 0x004ea60000000c00 */
[----:B----4-:R-:W-:Y:S02]  /*3d20*/  LEA.HI.X R35, R112, R67, R99, 0x1, P0 ;  /* 0x0000004370237211 */ /* 0x010fe400000f0c63 */
        /* <DEDUP_REMOVED lines=52> */
.L_x_330:
        /* <DEDUP_REMOVED lines=47> */
.L_x_345:
[----:B------:R-:W-:Y:S05]  /*4360*/  BSYNC B0 ;  /* 0x0000000000007941 */ /* 0x000fea0003800000 */
.L_x_344:
[----:B------:R3:W4:Y:S04]  /*4370*/  SHFL.IDX PT, R149, R2, RZ, 0x1c1f ;  /* 0x001c1fff02957589 */ /* 0x00072800000e0000 */
[----:B------:R3:W2:Y:S01]  /*4380*/  SHFL.IDX PT, R148, R0, RZ, 0x1c1f ;  /* 0x001c1fff00947589 */ /* 0x0006a200000e0000 */
[----:B------:R-:W-:-:S05]  /*4390*/  @P1 BRA `(.L_x_333) ;  /* 0x00001bd000001947 */ /* 0x000fca0003800000 */
[----:B------:R-:W-:Y:S01]  /*43a0*/  ISETP.GE.AND P0, PT, R16, c[0x0][0x1d4], PT ;  /* 0x0000750010007a0c */ /* 0x000fe20003f06270 */
[----:B-----5:R-:W-:Y:S01]  /*43b0*/  IMAD.MOV.U32 R8, RZ, RZ, R62 ;  /* 0x000000ffff087224 */ /* 0x020fe200078e003e */
[----:B--2---:R-:W-:Y:S01]  /*43c0*/  MOV R4, R22 ;  /* 0x0000001600047202 */ /* 0x004fe20000000f00 */
[----:B------:R-:W-:Y:S01]  /*43d0*/  IMAD.MOV.U32 R7, RZ, RZ, R63 ;  /* 0x000000ffff077224 */ /* 0x000fe200078e003f */
[----:B---3--:R-:W-:Y:S01]  /*43e0*/  MOV R0, R21 ;  /* 0x0000001500007202 */ /* 0x008fe20000000f00 */
[----:B------:R-:W-:Y:S01]  /*43f0*/  IMAD.MOV.U32 R6, RZ, RZ, R60 ;  /* 0x000000ffff067224 */ /* 0x000fe200078e003c */
[----:B------:R-:W-:Y:S01]  /*4400*/  IADD3 R150, -R107, c[0x0][0x1d4], RZ ;  /* 0x000075006b967a10 */ /* 0x000fe20007ffe1ff */
        /* <DEDUP_REMOVED lines=22> */
[----:B------:R-:W-:Y:S01]  /*4570*/  ISETP.NE.AND P2, PT, R130, RZ, PT ;  /* 0x000000ff8200720c */ /* 0x000fe20003f45270 */
[----:B------:R-:W2:Y:S01]  /*4580*/  LDS.128 R24, [R106+0x6100] ;  /* 0x006100006a187984 */ /* 0x000ea20000000c00 */
        /* <DEDUP_REMOVED lines=30> */
[----:B--2---:R-:W-:Y:S01]  /*4770*/  @!P0 IMAD.MOV.U32 R46, RZ, RZ, R24 ;  /* 0x000000ffff2e8224 */ /* 0x004fe200078e0018 */
[----:B------:R-:W-:Y:S01]  /*4780*/  @!P0 SHF.R.U32.HI R43, RZ, 0x10, R37 ;  /* 0x00000010ff2b8819 */ /* 0x000fe20000011625 */
[----:B------:R-:W-:Y:S01]  /*4790*/  IMAD.MOV.U32 R37, RZ, RZ, R38 ;  /* 0x000000ffff257224 */ /* 0x000fe200078e0026 */
[----:B------:R-:W-:Y:S01]  /*47a0*/  SHF.L.U32 R152, R153, 0x1, RZ ;  /* 0x0000000199987819 */ /* 0x000fe200000006ff */
[----:B------:R-:W-:Y:S01]  /*47b0*/  @!P0 HADD2.F32 R59, -RZ, R59.H0_H0 ;  /* 0x2000003bff3b8230 */ /* 0x000fe20000004100 */
[--C-:B------:R-:W-:Y:S01]  /*47c0*/  @!P0 SHF.R.U64 R38, R38, 0x10, R39.reuse ;  /* 0x0000001026268819 */ /* 0x100fe20000001227 */
[--C-:B------:R-:W-:Y:S01]  /*47d0*/  @!P0 HADD2.F32 R41, -RZ, R46.reuse.H0_H0 ;  /* 0x2000002eff298230 */ /* 0x100fe20000004100 */
[----:B------:R-:W-:Y:S01]  /*47e0*/  MOV R36, R39 ;  /* 0x0000002700247202 */ /* 0x000fe20000000f00 */
[----:B------:R-:W2:Y:S01]  /*47f0*/  LDS.128 R72, [R152+0x6100] ;  /* 0x0061000098487984 */ /* 0x000ea20000000c00 */
[----:B------:R-:W-:Y:S01]  /*4800*/  @!P0 HADD2.F32 R42, -RZ, R46.H1_H1 ;  /* 0x3000002eff2a8230 */ /* 0x000fe20000004100 */
[----:B------:R-:W-:Y:S01]  /*4810*/  @!P0 SHF.R.U32.HI R39, RZ, 0x10, R39 ;  /* 0x00000010ff278819 */ /* 0x000fe20000011627 */
[----:B------:R-:W-:Y:S01]  /*4820*/  @!P0 FMUL.FTZ R0, R41, R44 ;  /* 0x0000002c29008220 */ /* 0x000fe20000410000 */
[----:B------:R-:W-:Y:S02]  /*4830*/  @!P0 HADD2.F32 R43, -RZ, R43.H0_H0 ;  /* 0x2000002bff2b8230 */ /* 0x000fe40000004100 */
[C---:B------:R-:W-:Y:S01]  /*4840*/  @!P0 FMUL.FTZ R2, R42.reuse, R45 ;  /* 0x0000002d2a028220 */ /* 0x040fe20000410000 */
[----:B------:R-:W-:Y:S02]  /*4850*/  @!P0 HADD2.F32 R38, -RZ, R38.H0_H0 ;  /* 0x20000026ff268230 */ /* 0x000fe40000004100 */
[----:B------:R-:W-:Y:S01]  /*4860*/  @!P0 HADD2.F32 R39, -RZ, R39.H0_H0 ;  /* 0x20000027ff278230 */ /* 0x000fe20000004100 */
[----:B--2---:R-:W-:Y:S01]  /*4870*/  @!P0 IMAD.MOV.U32 R50, RZ, RZ, R73 ;  /* 0x000000ffff328224 */ /* 0x004fe200078e0049 */
        /* <DEDUP_REMOVED lines=71> */
[----:B------:R-:W-:Y:S04]  /*4cf0*/  IADD3 R152, P0, R148, R94, RZ ;  /* 0x0000005e94987210 */ /* 0x000fe80007f1e0ff */
[----:B----4-:R-:W-:Y:S02]  /*4d00*/  IADD3.X R153, R149, R93, RZ, P0, !PT ;  /* 0x0000005d95997210 */ /* 0x010fe400007fe4ff */
[C---:B------:R-:W-:Y:S03]  /*4d10*/  ISETP.GE.AND P0, PT, R151.reuse, c[0x0][0x1d4], PT ;  /* 0x0000750097007a0c */ /* 0x040fe60003f06270 */
[----:B------:R2:W-:Y:S10]  /*4d20*/  ST.E.128 [R152.64], R24 ;  /* 0x0000001898007985 */ /* 0x0005f4000c101d16 */
[----:B------:R-:W-:Y:S05]  /*4d30*/  @!P0 IMAD.WIDE R154, R151, 0x2, R148 ;  /* 0x00000002979a8825 */ /* 0x000fea00078e0294 */
[----:B------:R2:W-:Y:S02]  /*4d40*/  @!P0 ST.E.128 [R154.64], R72 ;  /* 0x000000489a008985 */ /* 0x0005e4000c101d16 */
.L_x_347:
[----:B------:R-:W-:Y:S05]  /*4d50*/  BSYNC B0 ;  /* 0x0000000000007941 */ /* 0x000fea0003800000 */
.L_x_346:
[----:B------:R-:W-:Y:S01]  /*4d60*/  ISETP.GE.AND P0, PT, R12, c[0x0][0x1d4], PT ;  /* 0x000075000c007a0c */ /* 0x000fe20003f06270 */
[----:B------:R-:W-:Y:S01]  /*4d70*/  @!UPT UIADD3 URZ, URZ, URZ, URZ ;  /* 0x0000003f3f3ff290 */ /* 0x000fe2000fffe03f */
[----:B------:R-:W-:Y:S11]  /*4d80*/  BSSY B0, `(.L_x_348) ;  /* 0x0000079000007945 */ /* 0x000ff60003800000 */
[----:B------:R-:W-:-:S05]  /*4d90*/  @P0 BRA `(.L_x_349) ;  /* 0x0000077000000947 */ /* 0x000fca0003800000 */
[----:B------:R-:W-:Y:S01]  /*4da0*/  ISETP.NE.AND P1, PT, R129, RZ, PT ;  /* 0x000000ff8100720c */ /* 0x000fe20003f25270 */
[----:B--2---:R-:W2:Y:S01]  /*4db0*/  LDS.128 R24, [R105+0x6100] ;  /* 0x0061000069187984 */ /* 0x004ea20000000c00 */
        /* <DEDUP_REMOVED lines=24> */
[----:B--2---:R-:W-:Y:S01]  /*4f40*/  @!P0 IMAD.MOV.U32 R39, RZ, RZ, R24 ;  /* 0x000000ffff278224 */ /* 0x004fe200078e0018 */
[----:B------:R-:W-:Y:S02]  /*4f50*/  @!P0 SHF.R.U32.HI R64, RZ, 0x10, R65 ;  /* 0x00000010ff408819 */ /* 0x000fe40000011641 */
[----:B------:R-:W-:Y:S02]  /*4f60*/  SHF.L.U32 R57, R59, 0x1, RZ ;  /* 0x000000013b397819 */ /* 0x000fe400000006ff */
[--C-:B------:R-:W-:Y:S01]  /*4f70*/  @!P0 HADD2.F32 R31, -RZ, R39.reuse.H0_H0 ;  /* 0x20000027ff1f8230 */ /* 0x100fe20000004100 */
[--C-:B------:R-:W-:Y:S01]  /*4f80*/  @!P0 SHF.R.U32.HI R51, RZ, 0x10, R67.reuse ;  /* 0x00000010ff338819 */ /* 0x100fe20000011643 */
[----:B------:R-:W-:Y:S01]  /*4f90*/  @!P0 HADD2.F32 R36, -RZ, R39.H1_H1 ;  /* 0x30000027ff248230 */ /* 0x000fe20000004100 */
[----:B------:R-:W2:Y:S01]  /*4fa0*/  LDS.128 R52, [R57+0x6100] ;  /* 0x0061000039347984 */ /* 0x000ea20000000c00 */
[----:B------:R-:W-:Y:S01]  /*4fb0*/  @!P0 SHF.R.U64 R47, R66, 0x10, R67 ;  /* 0x00000010422f8819 */ /* 0x000fe20000001243 */
[----:B------:R-:W-:Y:S01]  /*4fc0*/  @!P0 FMUL.FTZ R0, R31, R38 ;  /* 0x000000261f008220 */ /* 0x000fe20000410000 */
[----:B------:R-:W-:Y:S01]  /*4fd0*/  @!P0 HADD2.F32 R51, -RZ, R51.H0_H0 ;  /* 0x20000033ff338230 */ /* 0x000fe20000004100 */
[-C--:B------:R-:W-:Y:S02]  /*4fe0*/  @!P0 FMUL.FTZ R2, R36, R37.reuse ;  /* 0x0000002524028220 */ /* 0x080fe40000410000 */
[----:B------:R-:W-:Y:S01]  /*4ff0*/  @!P0 HADD2.F32 R47, -RZ, R47.H0_H0 ;  /* 0x2000002fff2f8230 */ /* 0x000fe20000004100 */
[----:B--2---:R-:W-:Y:S01]  /*5000*/  @!P0 IMAD.MOV.U32 R44, RZ, RZ, R53 ;  /* 0x000000ffff2c8224 */ /* 0x004fe200078e0035 */
        /* <DEDUP_REMOVED lines=80> */
.L_x_349:
[----:B------:R-:W-:Y:S05]  /*5510*/  BSYNC B0 ;  /* 0x0000000000007941 */ /* 0x000fea0003800000 */
.L_x_348:
[----:B------:R-:W-:Y:S11]  /*5520*/  ISETP.GE.AND P0, PT, R13, c[0x0][0x1d4], PT ;  /* 0x000075000d007a0c */ /* 0x000ff60003f06270 */
[----:B------:R-:W-:Y:S02]  /*5530*/  @!UPT UIADD3 URZ, URZ, URZ, URZ ;  /* 0x0000003f3f3ff290 */ /* 0x000fe4000fffe03f */
[----:B------:R-:W-:-:S05]  /*5540*/  @P0 BRA `(.L_x_333) ;  /* 0x00000a2000000947 */ /* 0x000fca0003800000 */
[----:B------:R-:W-:Y:S01]  /*5550*/  ISETP.NE.AND P1, PT, R128, RZ, PT ;  /* 0x000000ff8000720c */ /* 0x000fe20003f25270 */
[----:B--2---:R-:W2:Y:S01]  /*5560*/  LDS.128 R24, [R104+0x6100] ;  /* 0x0061000068187984 */ /* 0x004ea20000000c00 */
[----:B------:R-:W-:Y:S02]  /*5570*/  IADD3 R52, P0, R148, R98, RZ ;  /* 0x0000006294347210 */ /* 0x000fe40007f1e0ff */
[----:B------:R-:W-:Y:S02]  /*5580*/  SEL R47, R107, R150, !P1 ;  /* 0x000000966b2f7207 */ /* 0x000fe40004800000 */
[----:B----4-:R-:W-:Y:S02]  /*5590*/  IADD3.X R53, R149, R97, RZ, P0, !PT ;  /* 0x0000006195357210 */ /* 0x010fe400007fe4ff */
        /* <DEDUP_REMOVED lines=20> */
[----:B--2---:R-:W-:Y:S01]  /*56e0*/  @!P0 MOV R31, R24 ;  /* 0x00000018001f8202 */ /* 0x004fe20000000f00 */
[----:B------:R-:W-:Y:S01]  /*56f0*/  IMAD.SHL.U32 R46, R54, 0x2, RZ ;  /* 0x00000002362e7824 */ /* 0x000fe200078e00ff */
[----:B------:R-:W-:Y:S02]  /*5700*/  @!P0 SHF.R.U64 R22, R22, 0x10, R23 ;  /* 0x0000001016168819 */ /* 0x000fe40000001217 */
[--C-:B------:R-:W-:Y:S01]  /*5710*/  @!P0 SHF.R.U64 R37, R60, 0x10, R61.reuse ;  /* 0x000000103c258819 */ /* 0x100fe2000000123d */
[--C-:B------:R-:W-:Y:S01]  /*5720*/  @!P0 HADD2.F32 R23, -RZ, R31.reuse.H0_H0 ;  /* 0x2000001fff178230 */ /* 0x100fe20000004100 */
[----:B------:R-:W2:Y:S01]  /*5730*/  LDS.128 R48, [R46+0x6100] ;  /* 0x006100002e307984 */ /* 0x000ea20000000c00 */
        /* <DEDUP_REMOVED lines=9> */
[----:B--2---:R-:W-:Y:S01]  /*57d0*/  @!P0 IMAD.MOV.U32 R36, RZ, RZ, R48 ;  /* 0x000000ffff248224 */ /* 0x004fe200078e0030 */
        /* <DEDUP_REMOVED lines=82> */
.L_x_329:
[----:B------:R2:W3:Y:S01]  /*5d00*/  SHFL.IDX PT, R3, R2, RZ, 0x1c1f ;  /* 0x001c1fff02037589 */ /* 0x0004e200000e0000 */
[----:B------:R-:W-:Y:S03]  /*5d10*/  UIADD3 UR35, -UR4, UR19, URZ ;  /* 0x0000001304237290 */ /* 0x000fe6000fffe13f */
[----:B------:R2:W4:Y:S01]  /*5d20*/  SHFL.IDX PT, R25, R0, RZ, 0x1c1f ;  /* 0x001c1fff00197589 */ /* 0x00052200000e0000 */
[----:B------:R-:W-:Y:S04]  /*5d30*/  UISETP.LT.AND UP0, UPT, UR35, 0x40, UPT ;  /* 0x000000402300788c */ /* 0x000fe8000bf01270 */
[----:B------:R-:W-:Y:S06]  /*5d40*/  USEL UR35, UR35, 0x40, UP0 ;  /* 0x0000004023237887 */ /* 0x000fec0008000000 */
[----:B------:R-:W-:Y:S11]  /*5d50*/  ISETP.LT.AND P0, PT, R127, UR35, PT ;  /* 0x000000237f007c0c */ /* 0x000ff6000bf01270 */
[----:B------:R-:W-:Y:S02]  /*5d60*/  @!UPT UIADD3 URZ, URZ, URZ, URZ ;  /* 0x0000003f3f3ff290 */ /* 0x000fe4000fffe03f */
[----:B------:R-:W-:-:S05]  /*5d70*/  @!P0 BRA `(.L_x_333) ;  /* 0x000001f000008947 */ /* 0x000fca0003800000 */
[----:B--234-:R-:W-:Y:S02]  /*5d80*/  ISETP.GE.AND P2, PT, R16, c[0x0][0x1d4], PT ;  /* 0x0000750010007a0c */ /* 0x01cfe40003f46270 */
[----:B------:R-:W-:Y:S02]  /*5d90*/  ISETP.GE.AND P1, PT, R12, c[0x0][0x1d4], PT ;  /* 0x000075000c007a0c */ /* 0x000fe40003f26270 */
[----:B------:R-:W-:Y:S02]  /*5da0*/  ISETP.GE.AND P4, PT, R13, c[0x0][0x1d4], PT ;  /* 0x000075000d007a0c */ /* 0x000fe40003f86270 */
[----:B------:R-:W-:Y:S07]  /*5db0*/  ISETP.GE.AND P3, PT, R126, c[0x0][0x1d4], PT ;  /* 0x000075007e007a0c */ /* 0x000fee0003f66270 */
[----:B------:R-:W2:Y:S01]  /*5dc0*/  @!P2 LDS.128 R20, [R116+0x6000] ;  /* 0x006000007414a984 */ /* 0x000ea20000000c00 */
        /* <DEDUP_REMOVED lines=8> */
[----:B--2---:R-:W-:Y:S04]  /*5e50*/  @!P2 ST.E.128 [R26.64], R20 ;  /* 0x000000141a00a985 */ /* 0x004fe8000c101d16 */
[----:B------:R-:W2:Y:S04]  /*5e60*/  @!P1 LDS.128 R4, [R115+0x6000] ;  /* 0x0060000073049984 */ /* 0x000ea80000000c00 */
[----:B--2---:R-:W-:Y:S01]  /*5e70*/  @!P1 ST.E.128 [R38.64], R4 ;  /* 0x0000000426009985 */ /* 0x004fe2000c101d16 */
[----:B------:R-:W-:Y:S03]  /*5e80*/  ISETP.GE.AND P1, PT, R125, c[0x0][0x1d4], PT ;  /* 0x000075007d007a0c */ /* 0x000fe60003f26270 */
[----:B------:R-:W2:Y:S10]  /*5e90*/  @!P4 LDS.128 R28, [R116+0x8000] ;  /* 0x00800000741cc984 */ /* 0x000eb40000000c00 */
[C---:B------:R-:W-:Y:S04]  /*5ea0*/  @!P1 LEA R32, P0, R113.reuse, R25, 0x1 ;  /* 0x0000001971209211 */ /* 0x040fe800078008ff */
[----:B------:R-:W-:Y:S02]  /*5eb0*/  @!P1 LEA.HI.X R33, R113, R3, R100, 0x1, P0 ;  /* 0x0000000371219211 */ /* 0x000fe400000f0c64 */
[----:B------:R-:W-:Y:S11]  /*5ec0*/  ISETP.GE.AND P0, PT, R124, c[0x0][0x1d4], PT ;  /* 0x000075007c007a0c */ /* 0x000ff60003f06270 */
[----:B------:R-:W-:Y:S02]  /*5ed0*/  @!UPT UIADD3 URZ, URZ, URZ, URZ ;  /* 0x0000003f3f3ff290 */ /* 0x000fe4000fffe03f */
[C---:B------:R-:W-:Y:S04]  /*5ee0*/  @!P0 LEA R2, P2, R112.reuse, R25, 0x1 ;  /* 0x0000001970028211 */ /* 0x040fe800078408ff */
[----:B------:R-:W-:Y:S01]  /*5ef0*/  @!P0 LEA.HI.X R3, R112, R3, R99, 0x1, P2 ;  /* 0x0000000370038211 */ /* 0x000fe200010f0c63 */
[----:B--2---:R-:W-:Y:S04]  /*5f00*/  @!P4 ST.E.128 [R36.64], R28 ;  /* 0x0000001c2400c985 */ /* 0x004fe8000c101d16 */
[----:B------:R-:W2:Y:S04]  /*5f10*/  @!P3 LDS.128 R24, [R115+0x8000] ;  /* 0x008000007318b984 */ /* 0x000ea80000000c00 */
[----:B--2---:R-:W-:Y:S04]  /*5f20*/  @!P3 ST.E.128 [R34.64], R24 ;  /* 0x000000182200b985 */ /* 0x004fe8000c101d16 */
[----:B------:R-:W2:Y:S04]  /*5f30*/  @!P1 LDS.128 R20, [R116+0xa000] ;  /* 0x00a0000074149984 */ /* 0x000ea80000000c00 */
[----:B--2---:R-:W-:Y:S04]  /*5f40*/  @!P1 ST.E.128 [R32.64], R20 ;  /* 0x0000001420009985 */ /* 0x004fe8000c101d16 */
[----:B------:R-:W2:Y:S04]  /*5f50*/  @!P0 LDS.128 R4, [R115+0xa000] ;  /* 0x00a0000073048984 */ /* 0x000ea80000000c00 */
[----:B--2---:R2:W-:Y:S02]  /*5f60*/  @!P0 ST.E.128 [R2.64], R4 ;  /* 0x0000000402008985 */ /* 0x0045e4000c101d16 */
.L_x_333:
[----:B--234-:R-:W-:Y:S05]  /*5f70*/  BSYNC B1 ;  /* 0x0000000000017941 */ /* 0x01cfea0003800000 */
.L_x_328:
[----:B------:R-:W-:Y:S01]  /*5f80*/  IMAD.U32 R3, RZ, RZ, UR16 ;  /* 0x00000010ff037e24 */ /* 0x000fe2000f8e00ff */
[----:B------:R-:W-:Y:S01]  /*5f90*/  IADD3 R0, R88, -UR4, RZ ;  /* 0x8000000458007c10 */ /* 0x000fe2000fffe0ff */
[----:B------:R-:W-:Y:S01]  /*5fa0*/  IMAD R80, R80, c[0x0][0x208], RZ ;  /* 0x0000820050507a24 */ /* 0x000fe200078e02ff */
[----:B------:R-:W-:Y:S01]  /*5fb0*/  ISETP.NE.AND P3, PT, R131, RZ, PT ;  /* 0x000000ff8300720c */ /* 0x000fe20003f65270 */
[----:B------:R-:W-:Y:S01]  /*5fc0*/  IMAD.WIDE.U32 R4, R81, c[0x0][0x208], RZ ;  /* 0x0000820051047a25 */ /* 0x000fe200078e00ff */
[----:B------:R-:W-:Y:S01]  /*5fd0*/  LEA R6, P0, R3, R144, 0x6 ;  /* 0x0000009003067211 */ /* 0x000fe200078030ff */
[----:B------:R-:W-:Y:S02]  /*5fe0*/  BSSY B0, `(.L_x_350) ;  /* 0x000004f000007945 */ /* 0x000fe40003800000 */
[----:B------:R-:W-:Y:S01]  /*5ff0*/  IMAD R80, R81, c[0x0][0x20c], R80 ;  /* 0x0000830051507a24 */ /* 0x000fe200078e0250 */
[----:B------:R-:W-:Y:S01]  /*6000*/  LEA.HI.X.SX32 R7, R3, R145, 0x6, P0 ;  /* 0x0000009103077211 */ /* 0x000fe200000f36ff */
[----:B------:R-:W-:Y:S01]  /*6010*/  IMAD R79, R79, c[0x0][0x218], RZ ;  /* 0x000086004f4f7a24 */ /* 0x000fe200078e02ff */
[----:B------:R-:W-:Y:S02]  /*6020*/  ISETP.GE.AND P0, PT, R0, 0x21, PT ;  /* 0x000000210000780c */ /* 0x000fe40003f06270 */
[----:B------:R-:W-:Y:S01]  /*6030*/  IADD3 R5, R5, R80, RZ ;  /* 0x0000005005057210 */ /* 0x000fe20007ffe0ff */
[C---:B------:R-:W-:Y:S04]  /*6040*/  IMAD R79, R110.reuse, c[0x0][0x21c], R79 ;  /* 0x000087006e4f7a24 */ /* 0x040fe800078e024f */
[----:B------:R-:W-:Y:S06]  /*6050*/  IMAD.WIDE.U32 R4, R110, c[0x0][0x218], R4 ;  /* 0x000086006e047a25 */ /* 0x000fec00078e0004 */
[----:B------:R-:W-:Y:S05]  /*6060*/  @P0 IADD3 R3, P1, R6, 0x20, RZ ;  /* 0x0000002006030810 */ /* 0x000fea0007f3e0ff */
[----:B------:R-:W-:Y:S01]  /*6070*/  @P0 IMAD.X R2, RZ, RZ, R7, P1 ;  /* 0x000000ffff020224 */ /* 0x000fe200008e0607 */
[----:B------:R-:W-:Y:S03]  /*6080*/  IADD3 R4, P1, R4, UR32, RZ ;  /* 0x0000002004047c10 */ /* 0x000fe6000ff3e0ff */
[----:B------:R-:W-:Y:S01]  /*6090*/  @P0 IMAD R2, R2, c[0x0][0x258], RZ ;  /* 0x0000960002020a24 */ /* 0x000fe200078e02ff */
[----:B------:R-:W-:Y:S01]  /*60a0*/  IADD3.X R79, R5, UR25, R79, P1, !PT ;  /* 0x00000019054f7c10 */ /* 0x000fe20008ffe44f */
[----:B------:R-:W-:Y:S01]  /*60b0*/  @P0 IMAD.MOV.U32 R5, RZ, RZ, R87 ;  /* 0x000000ffff050224 */ /* 0x000fe200078e0057 */
[----:B------:R-:W-:Y:S01]  /*60c0*/  ISETP.GE.AND P1, PT, R0, 0x1, PT ;  /* 0x000000010000780c */ /* 0x000fe20003f26270 */
[----:B------:R-:W-:Y:S11]  /*60d0*/  @P0 IMAD R2, R3, c[0x0][0x25c], R2 ;  /* 0x0000970003020a24 */ /* 0x000ff600078e0202 */
[----:B------:R-:W-:Y:S01]  /*60e0*/  @!UPT UIADD3 URZ, URZ, URZ, URZ ;  /* 0x0000003f3f3ff290 */ /* 0x000fe2000fffe03f */
[----:B-----5:R-:W-:Y:S01]  /*60f0*/  @P1 MOV R21, R87 ;  /* 0x0000005700151202 */ /* 0x020fe20000000f00 */
[----:B------:R-:W-:Y:S02]  /*6100*/  @P1 IMAD R0, R7, c[0x0][0x258], RZ ;  /* 0x0000960007001a24 */ /* 0x000fe400078e02ff */
[----:B------:R-:W-:Y:S02]  /*6110*/  @P1 IMAD.MOV.U32 R20, RZ, RZ, R140 ;  /* 0x000000ffff141224 */ /* 0x000fe400078e008c */
[C---:B------:R-:W-:Y:S02]  /*6120*/  @P1 IMAD R0, R6.reuse, c[0x0][0x25c], R0 ;  /* 0x0000970006001a24 */ /* 0x040fe400078e0200 */
[----:B------:R-:W-:Y:S04]  /*6130*/  @P1 IMAD.WIDE.U32 R20, R6, c[0x0][0x258], R20 ;  /* 0x0000960006141a25 */ /* 0x000fe800078e0014 */
[----:B------:R-:W-:Y:S01]  /*6140*/  @P1 IMAD.IADD R0, R21, 0x1, R0 ;  /* 0x0000000115001824 */ /* 0x000fe200078e0200 */
[C---:B------:R-:W-:Y:S04]  /*6150*/  @P1 LEA R6, P2, R20.reuse, c[0x0][0x250], 0x1 ;  /* 0x0000940014061a11 */ /* 0x040fe800078408ff */
[----:B------:R-:W-:Y:S02]  /*6160*/  @P1 LEA.HI.X R7, R20, c[0x0][0x254], R0, 0x1, P2 ;  /* 0x0000950014071a11 */ /* 0x000fe400010f0c00 */
[C---:B------:R-:W-:Y:S03]  /*6170*/  LEA R0, P2, R4.reuse, c[0x0][0x1f8], 0x1 ;  /* 0x00007e0004007a11 */ /* 0x040fe600078408ff */
[----:B------:R-:W-:Y:S01]  /*6180*/  @!PT LDS RZ, [RZ] ;  /* 0x00000000fffff984 */ /* 0x000fe20000000800 */
[----:B------:R-:W-:Y:S01]  /*6190*/  @!PT LDS RZ, [RZ] ;  /* 0x00000000fffff984 */ /* 0x000fe20000000800 */
[----:B------:R-:W-:Y:S01]  /*61a0*/  @!PT LDS RZ, [RZ] ;  /* 0x00000000fffff984 */ /* 0x000fe20000000800 */
[----:B------:R2:W-:Y:S01]  /*61b0*/  @P1 LDGSTS.E.BYPASS.LTC128B.128 [R122+0x100], [R6.64], !P3 ;  /* 0x00100000067a1fae */ /* 0x0005e2000d901d56 */
[----:B------:R-:W-:Y:S02]  /*61c0*/  LEA.HI.X R25, R4, c[0x0][0x1fc], R79, 0x1, P2 ;  /* 0x00007f0004197a11 */ /* 0x000fe400010f0c4f */
[----:B------:R-:W-:Y:S01]  /*61d0*/  @P0 MOV R4, R140 ;  /* 0x0000008c00040202 */ /* 0x000fe20000000f00 */
[----:B------:R2:W-:Y:S04]  /*61e0*/  @P1 LDGSTS.E.BYPASS.LTC128B.128 [R122+0x2100], [R6.64+0x80], !P6 ;  /* 0x02100080067a1fae */ /* 0x0005e8000f101d56 */
[----:B------:R2:W-:Y:S01]  /*61f0*/  @P1 LDGSTS.E.BYPASS.LTC128B.128 [R122+0x4100], [R6.64+0x100], !P5 ;  /* 0x04100100067a1fae */ /* 0x0005e2000e901d56 */
[----:B------:R-:W-:Y:S03]  /*6200*/  @P0 IMAD.WIDE.U32 R4, R3, c[0x0][0x258], R4 ;  /* 0x0000960003040a25 */ /* 0x000fe600078e0004 */
[----:B------:R2:W3:Y:S02]  /*6210*/  SHFL.IDX PT, R3, R0, RZ, 0x1c1f ;  /* 0x001c1fff00037589 */ /* 0x0004e400000e0000 */
[C---:B------:R-:W-:Y:S02]  /*6220*/  @P0 LEA R20, P2, R4.reuse, c[0x0][0x250], 0x1 ;  /* 0x0000940004140a11 */ /* 0x040fe400078408ff */
[----:B------:R-:W4:Y:S01]  /*6230*/  SHFL.IDX PT, R25, R25, RZ, 0x1c1f ;  /* 0x001c1fff19197589 */ /* 0x000f2200000e0000 */
[----:B------:R-:W-:Y:S04]  /*6240*/  @P0 IADD3 R2, R5, R2, RZ ;  /* 0x0000000205020210 */ /* 0x000fe80007ffe0ff */
[----:B------:R-:W-:Y:S05]  /*6250*/  @P0 LEA.HI.X R21, R4, c[0x0][0x254], R2, 0x1, P2 ;  /* 0x0000950004150a11 */ /* 0x000fea00010f0c02 */
[----:B------:R2:W-:Y:S04]  /*6260*/  @P0 LDGSTS.E.BYPASS.LTC128B.128 [R122+0x1100], [R20.64], !P3 ;  /* 0x01100000147a0fae */ /* 0x0005e8000d901d56 */
[----:B------:R2:W-:Y:S04]  /*6270*/  @P0 LDGSTS.E.BYPASS.LTC128B.128 [R122+0x3100], [R20.64+0x80], !P6 ;  /* 0x03100080147a0fae */ /* 0x0005e8000f101d56 */
[----:B------:R2:W-:Y:S01]  /*6280*/  @P0 LDGSTS.E.BYPASS.LTC128B.128 [R122+0x5100], [R20.64+0x100], !P5 ;  /* 0x05100100147a0fae */ /* 0x0005e2000e901d56 */
[----:B------:R-:W-:Y:S03]  /*6290*/  ISETP.LT.AND P0, PT, R127, UR35, PT ;  /* 0x000000237f007c0c */ /* 0x000fe6000bf01270 */
[----:B------:R-:W0:Y:S01]  /*62a0*/  LDGDEPBAR ;  /* 0x00000000000079af */ /* 0x000e220000000000 */
[----:B------:R-:W-:Y:S04]  /*62b0*/  DEPBAR.LE SB0, 0x0 ;  /* 0x000080000000791a */ /* 0x000fe80000000000 */
[----:B------:R-:W-:Y:S06]  /*62c0*/  BAR.SYNC.DEFER_BLOCKING 0x0 ;  /* 0x0000000000007b1d */ /* 0x000fec0000010000 */
[----:B------:R-:W-:-:S05]  /*62d0*/  @!P0 BRA `(.L_x_351) ;  /* 0x000001f000008947 */ /* 0x000fca0003800000 */
[----:B--234-:R-:W-:Y:S02]  /*62e0*/  ISETP.GE.AND P2, PT, R16, c[0x0][0x1d4], PT ;  /* 0x0000750010007a0c */ /* 0x01cfe40003f46270 */
[----:B------:R-:W-:Y:S02]  /*62f0*/  ISETP.GE.AND P1, PT, R12, c[0x0][0x1d4], PT ;  /* 0x000075000c007a0c */ /* 0x000fe40003f26270 */
[----:B------:R-:W-:Y:S02]  /*6300*/  ISETP.GE.AND P4, PT, R13, c[0x0][0x1d4], PT ;  /* 0x000075000d007a0c */ /* 0x000fe40003f86270 */
[----:B------:R-:W-:Y:S07]  /*6310*/  ISETP.GE.AND P3, PT, R126, c[0x0][0x1d4], PT ;  /* 0x000075007e007a0c */ /* 0x000fee0003f66270 */
[----:B------:R-:W2:Y:S01]  /*6320*/  @!P2 LDS.128 R20, [R116] ;  /* 0x000000007414a984 */ /* 0x000ea20000000c00 */
        /* <DEDUP_REMOVED lines=9> */
[----:B------:R-:W2:Y:S04]  /*63c0*/  @!P1 LDS.128 R4, [R115] ;  /* 0x0000000073049984 */ /* 0x000ea80000000c00 */
        /* <DEDUP_REMOVED lines=16> */
.L_x_351:
[----:B--234-:R-:W-:Y:S05]  /*64d0*/  BSYNC B0 ;  /* 0x0000000000007941 */ /* 0x01cfea0003800000 */
.L_x_350:
[----:B------:R-:W-:Y:S01]  /*64e0*/  ISETP.NE.AND P2, PT, R131, RZ, PT ;  /* 0x000000ff8300720c */ /* 0x000fe20003f45270 */
[----:B------:R-:W-:Y:S01]  /*64f0*/  UISETP.GT.AND UP0, UPT, UR16, UR8, UPT ;  /* 0x000000081000728c */ /* 0x000fe2000bf04270 */
[----:B------:R-:W-:Y:S01]  /*6500*/  IMAD.U32 R0, RZ, RZ, UR11 ;  /* 0x0000000bff007e24 */ /* 0x000fe2000f8e00ff */
[----:B------:R-:W-:Y:S04]  /*6510*/  UIADD3 UR16, UR16, -0x1, URZ ;  /* 0xffffffff10107890 */ /* 0x000fe8000fffe03f */
[----:B------:R-:W-:Y:S05]  /*6520*/  PLOP3.LUT P0, PT, PT, PT, UP0, 0x80, 0x0 ;  /* 0x000000000000781c */ /* 0x000fea0003f0f008 */
[----:B------:R-:W-:Y:S02]  /*6530*/  @UP0 USHF.R.S32.HI UR7, URZ, 0x1f, UR16 ;  /* 0x0000001f3f070899 */ /* 0x000fe40008011410 */
[----:B------:R-:W-:Y:S04]  /*6540*/  @UP0 UIMAD UR4, UR9, UR16, URZ ;  /* 0x00000010090402a4 */ /* 0x000fe8000f8e023f */
[----:B------:R-:W-:Y:S02]  /*6550*/  @UP0 UIMAD UR4, UR7, UR10, UR4 ;  /* 0x0000000a070402a4 */ /* 0x000fe4000f8e0204 */
[----:B------:R-:W-:Y:S02]  /*6560*/  @P0 IMAD.MOV.U32 R2, RZ, RZ, R142 ;  /* 0x000000ffff020224 */ /* 0x000fe400078e008e */
[----:B------:R-:W-:Y:S01]  /*6570*/  @P0 IMAD.MOV.U32 R3, RZ, RZ, R147 ;  /* 0x000000ffff030224 */ /* 0x000fe200078e0093 */
[----:B------:R-:W-:Y:S11]  /*6580*/  PLOP3.LUT P0, PT, PT, PT, UP0, 0x80, 0x0 ;  /* 0x000000000000781c */ /* 0x000ff60003f0f008 */
[----:B------:R-:W-:Y:S02]  /*6590*/  @!UPT UIADD3 URZ, URZ, URZ, URZ ;  /* 0x0000003f3f3ff290 */ /* 0x000fe4000fffe03f */
[----:B------:R-:W-:Y:S01]  /*65a0*/  @P0 IMAD.WIDE.U32 R2, R77, UR16, R2 ;  /* 0x000000104d020c25 */ /* 0x000fe2000f8e0002 */
[----:B------:R-:W-:Y:S11]  /*65b0*/  PLOP3.LUT P0, PT, PT, PT, UP0, 0x80, 0x0 ;  /* 0x000000000000781c */ /* 0x000ff60003f0f008 */
[----:B------:R-:W-:Y:S02]  /*65c0*/  @!UPT UIADD3 URZ, URZ, URZ, URZ ;  /* 0x0000003f3f3ff290 */ /* 0x000fe4000fffe03f */
[----:B------:R-:W-:Y:S01]  /*65d0*/  @P0 IADD3 R5, R3, UR4, RZ ;  /* 0x0000000403050c10 */ /* 0x000fe2000fffe0ff */
[----:B------:R-:W-:Y:S01]  /*65e0*/  IMAD.U32 R3, RZ, RZ, UR12 ;  /* 0x0000000cff037e24 */ /* 0x000fe2000f8e00ff */
[----:B------:R-:W-:Y:S11]  /*65f0*/  PLOP3.LUT P0, PT, PT, PT, UP0, 0x80, 0x0 ;  /* 0x000000000000781c */ /* 0x000ff60003f0f008 */
[----:B------:R-:W-:Y:S02]  /*6600*/  @!UPT UIADD3 URZ, URZ, URZ, URZ ;  /* 0x0000003f3f3ff290 */ /* 0x000fe4000fffe03f */
[C---:B------:R-:W-:Y:S02]  /*6610*/  @P0 LEA R4, P1, R2.reuse, c[0x0][0x220], 0x1 ;  /* 0x0000880002040a11 */ /* 0x040fe400078208ff */
[----:B------:R-:W-:Y:S11]  /*6620*/  PLOP3.LUT P0, PT, PT, PT, UP0, 0x80, 0x0 ;  /* 0x000000000000781c */ /* 0x000ff60003f0f008 */
[----:B------:R-:W-:Y:S02]  /*6630*/  @!UPT UIADD3 URZ, URZ, URZ, URZ ;  /* 0x0000003f3f3ff290 */ /* 0x000fe4000fffe03f */
[----:B------:R-:W-:Y:S02]  /*6640*/  @P0 LEA.HI.X R5, R2, c[0x0][0x224], R5, 0x1, P1 ;  /* 0x0000890002050a11 */ /* 0x000fe400008f0c05 */
[----:B------:R-:W-:Y:S11]  /*6650*/  PLOP3.LUT P0, PT, PT, PT, UP0, 0x80, 0x0 ;  /* 0x000000000000781c */ /* 0x000ff60003f0f008 */
[----:B------:R-:W-:Y:S02]  /*6660*/  @!UPT UIADD3 URZ, URZ, URZ, URZ ;  /* 0x0000003f3f3ff290 */ /* 0x000fe4000fffe03f */
[C---:B------:R-:W-:Y:S02]  /*6670*/  @P0 LEA R2, P1, R3.reuse, R4, 0x1 ;  /* 0x0000000403020211 */ /* 0x040fe400078208ff */
[----:B------:R-:W-:Y:S11]  /*6680*/  PLOP3.LUT P0, PT, PT, PT, UP0, 0x80, 0x0 ;  /* 0x000000000000781c */ /* 0x000ff60003f0f008 */
[----:B------:R-:W-:Y:S02]  /*6690*/  @!UPT UIADD3 URZ, URZ, URZ, URZ ;  /* 0x0000003f3f3ff290 */ /* 0x000fe4000fffe03f */
[----:B------:R-:W-:Y:S02]  /*66a0*/  @P0 LEA.HI.X R3, R3, R5, R0, 0x1, P1 ;  /* 0x0000000503030211 */ /* 0x000fe400008f0c00 */
[----:B------:R-:W-:Y:S02]  /*66b0*/  PLOP3.LUT P0, PT, PT, PT, UP0, 0x80, 0x0 ;  /* 0x000000000000781c */ /* 0x000fe40003f0f008 */
[----:B------:R-:W-:Y:S02]  /*66c0*/  PLOP3.LUT P0, PT, PT, PT, UP0, 0x80, 0x0 ;  /* 0x000000000000781c */ /* 0x000fe40003f0f008 */
[----:B------:R-:W-:Y:S11]  /*66d0*/  PLOP3.LUT P0, PT, PT, PT, UP0, 0x80, 0x0 ;  /* 0x000000000000781c */ /* 0x000ff60003f0f008 */
[----:B------:R-:W-:Y:S02]  /*66e0*/  @!UPT UIADD3 URZ, URZ, URZ, URZ ;  /* 0x0000003f3f3ff290 */ /* 0x000fe4000fffe03f */
[----:B------:R-:W-:Y:S01]  /*66f0*/  @!PT LDS RZ, [RZ] ;  /* 0x00000000fffff984 */ /* 0x000fe20000000800 */
[----:B------:R-:W-:Y:S01]  /*6700*/  @!PT LDS RZ, [RZ] ;  /* 0x00000000fffff984 */ /* 0x000fe20000000800 */
[----:B------:R-:W-:Y:S01]  /*6710*/  @!PT LDS RZ, [RZ] ;  /* 0x00000000fffff984 */ /* 0x000fe20000000800 */
[----:B------:R2:W-:Y:S01]  /*6720*/  @P0 LDGSTS.E.BYPASS.LTC128B.128 [R122+0x6100], [R4.64], !P2 ;  /* 0x06100000047a0fae */ /* 0x0005e2000d101d56 */
[----:B------:R-:W-:Y:S11]  /*6730*/  PLOP3.LUT P0, PT, PT, PT, UP0, 0x80, 0x0 ;  /* 0x000000000000781c */ /* 0x000ff60003f0f008 */
[----:B------:R-:W-:Y:S02]  /*6740*/  @!UPT UIADD3 URZ, URZ, URZ, URZ ;  /* 0x0000003f3f3ff290 */ /* 0x000fe4000fffe03f */
[----:B------:R2:W-:Y:S01]  /*6750*/  @P0 LDGSTS.E.BYPASS.LTC128B.128 [R122+0x8100], [R4.64+0x80], !P6 ;  /* 0x08100080047a0fae */ /* 0x0005e2000f101d56 */
[----:B------:R-:W-:Y:S11]  /*6760*/  PLOP3.LUT P0, PT, PT, PT, UP0, 0x80, 0x0 ;  /* 0x000000000000781c */ /* 0x000ff60003f0f008 */
[----:B------:R-:W-:Y:S02]  /*6770*/  @!UPT UIADD3 URZ, URZ, URZ, URZ ;  /* 0x0000003f3f3ff290 */ /* 0x000fe4000fffe03f */
[----:B------:R2:W-:Y:S01]  /*6780*/  @P0 LDGSTS.E.BYPASS.LTC128B.128 [R122+0xa100], [R4.64+0x100], !P5 ;  /* 0x0a100100047a0fae */ /* 0x0005e2000e901d56 */
[----:B------:R-:W-:Y:S11]  /*6790*/  PLOP3.LUT P0, PT, PT, PT, UP0, 0x80, 0x0 ;  /* 0x000000000000781c */ /* 0x000ff60003f0f008 */
[----:B------:R-:W-:Y:S02]  /*67a0*/  @!UPT UIADD3 URZ, URZ, URZ, URZ ;  /* 0x0000003f3f3ff290 */ /* 0x000fe4000fffe03f */
[----:B------:R2:W-:Y:S01]  /*67b0*/  @P0 LDGSTS.E.BYPASS.LTC128B.128 [R122+0x7100], [R2.64], !P2 ;  /* 0x07100000027a0fae */ /* 0x0005e2000d101d56 */
[----:B------:R-:W-:Y:S11]  /*67c0*/  PLOP3.LUT P0, PT, PT, PT, UP0, 0x80, 0x0 ;  /* 0x000000000000781c */ /* 0x000ff60003f0f008 */
[----:B------:R-:W-:Y:S02]  /*67d0*/  @!UPT UIADD3 URZ, URZ, URZ, URZ ;  /* 0x0000003f3f3ff290 */ /* 0x000fe4000fffe03f */
[----:B------:R2:W-:Y:S01]  /*67e0*/  @P0 LDGSTS.E.BYPASS.LTC128B.128 [R122+0x9100], [R2.64+0x80], !P6 ;  /* 0x09100080027a0fae */ /* 0x0005e2000f101d56 */
[----:B------:R-:W-:Y:S11]  /*67f0*/  PLOP3.LUT P0, PT, PT, PT, UP0, 0x80, 0x0 ;  /* 0x000000000000781c */ /* 0x000ff60003f0f008 */
[----:B------:R-:W-:Y:S02]  /*6800*/  @!UPT UIADD3 URZ, URZ, URZ, URZ ;  /* 0x0000003f3f3ff290 */ /* 0x000fe4000fffe03f */
[----:B------:R2:W-:Y:S01]  /*6810*/  @P0 LDGSTS.E.BYPASS.LTC128B.128 [R122+0xb100], [R2.64+0x100], !P5 ;  /* 0x0b100100027a0fae */ /* 0x0005e2000e901d56 */
[----:B------:R-:W-:Y:S03]  /*6820*/  PLOP3.LUT P0, PT, PT, PT, UP0, 0x80, 0x0 ;  /* 0x000000000000781c */ /* 0x000fe60003f0f008 */
[----:B------:R-:W0:Y:S10]  /*6830*/  LDGDEPBAR ;  /* 0x00000000000079af */ /* 0x000e340000000000 */
[----:B------:R-:W-:-:S05]  /*6840*/  @P0 BRA `(.L_x_352) ;  /* 0xffffb91000000947 */ /* 0x000fca000383ffff */
[----:B------:R-:W-:Y:S06]  /*6850*/  BAR.SYNC.DEFER_BLOCKING 0x0 ;  /* 0x0000000000007b1d */ /* 0x000fec0000010000 */
.L_x_327:
[----:B------:R-:W-:Y:S01]  /*6860*/  UIADD3 UR6, UR17, 0x7f, URZ ;  /* 0x0000007f11067890 */ /* 0x000fe2000fffe03f */
[----:B------:R-:W-:Y:S01]  /*6870*/  PLOP3.LUT P0, PT, PT, PT, UP2, 0x40, 0x0 ;  /* 0x000000000000781c */ /* 0x000fe20003f0e828 */
[----:B------:R-:W-:-:S02]  /*6880*/  ULDC.64 UR4, c[0x0][0x2c8] ;  /* 0x0000b20000047ab9 */ /* 0x000fc40000000a00 */
[----:B------:R-:W-:-:S04]  /*6890*/  UIMAD.WIDE.U32 UR8, UR6, UR4, URZ ;  /* 0x00000004060872a5 */ /* 0x000fc8000f8e003f */
[----:B------:R-:W-:-:S06]  /*68a0*/  @UP3 USHF.R.U32.HI UR6, URZ, UR5, UR9 ;  /* 0x000000053f063299 */ /* 0x000fcc0008011609 */
[----:B--2---:R-:W-:-:S04]  /*68b0*/  IADD3 R3, R91, UR6, RZ ;  /* 0x000000065b037c10 */ /* 0x004fc8000fffe0ff */
[----:B------:R-:W-:Y:S01]  /*68c0*/  IADD3 R4, R3, c[0x0][0x328], RZ ;  /* 0x0000ca0003047a10 */ /* 0x000fe20007ffe0ff */
[----:B------:R-:W-:Y:S05]  /*68d0*/  @P0 BRA `(.L_x_353) ;  /* 0x000000f000000947 */ /* 0x000fea0003800000 */
[C---:B------:R-:W-:Y:S01]  /*68e0*/  ISETP.GT.AND P0, PT, R3.reuse, RZ, PT ;  /* 0x000000ff0300720c */ /* 0x040fe20003f04270 */
[----:B------:R-:W-:Y:S01]  /*68f0*/  IMAD.MOV.U32 R0, RZ, RZ, c[0x0][0x32c] ;  /* 0x0000cb00ff007624 */ /* 0x000fe200078e00ff */
[----:B------:R-:W-:-:S11]  /*6900*/  IADD3 R5, R3, -0x1, RZ ;  /* 0xffffffff03057810 */ /* 0x000fd60007ffe0ff */
[----:B------:R-:W-:Y:S05]  /*6910*/  @P0 BRA `(.L_x_354) ;  /* 0x0000006000000947 */ /* 0x000fea0003800000 */
[----:B------:R-:W-:Y:S01]  /*6920*/  ISETP.NE.AND P0, PT, R0, 0x1, PT ;  /* 0x000000010000780c */ /* 0x000fe20003f05270 */
[----:B------:R-:W-:-:S12]  /*6930*/  IMAD.MOV R3, RZ, RZ, -R3 ;  /* 0x000000ffff037224 */ /* 0x000fd800078e0a03 */
[----:B------:R-:W-:-:S05]  /*6940*/  @P0 IMAD.HI.U32 R2, R3, c[0x0][0x330], RZ ;  /* 0x0000cc0003020a27 */ /* 0x000fca00078e00ff */
[----:B------:R-:W-:-:S04]  /*6950*/  @P0 SHF.R.U32.HI R3, RZ, c[0x0][0x334], R2 ;  /* 0x0000cd00ff030a19 */ /* 0x000fc80000011602 */
[----:B------:R-:W-:Y:S01]  /*6960*/  LOP3.LUT R5, RZ, R3, RZ, 0x33, !PT ;  /* 0x00000003ff057212 */ /* 0x000fe200078e33ff */
[----:B------:R-:W-:Y:S05]  /*6970*/  BRA `(.L_x_355) ;  /* 0x0000003000007947 */ /* 0x000fea0003800000 */
.L_x_354:
[----:B------:R-:W-:-:S13]  /*6980*/  ISETP.NE.AND P0, PT, R0, 0x1, PT ;  /* 0x000000010000780c */ /* 0x000fda0003f05270 */
[----:B------:R-:W-:-:S05]  /*6990*/  @P0 IMAD.HI.U32 R2, R5, c[0x0][0x330], RZ ;  /* 0x0000cc0005020a27 */ /* 0x000fca00078e00ff */
[----:B------:R-:W-:-:S05]  /*69a0*/  @P0 SHF.R.U32.HI R5, RZ, c[0x0][0x334], R2 ;  /* 0x0000cd00ff050a19 */ /* 0x000fca0000011602 */
.L_x_355:
[----:B------:R-:W-:-:S05]  /*69b0*/  IMAD R5, R5, R0, c[0x0][0x32c] ;  /* 0x0000cb0005057624 */ /* 0x000fca00078e0200 */
[----:B------:R-:W-:-:S03]  /*69c0*/  IMNMX R4, R4, R5, PT ;  /* 0x0000000504047217 */ /* 0x000fc60003800200 */
.L_x_353:
[----:B------:R-:W-:Y:S01]  /*69d0*/  ULDC.64 UR4, c[0x0][0x2c8] ;  /* 0x0000b20000047ab9 */ /* 0x000fe20000000a00 */
[----:B------:R-:W-:Y:S01]  /*69e0*/  IADD3 R3, R4, 0x3f, RZ ;  /* 0x0000003f04037810 */ /* 0x000fe20007ffe0ff */
[----:B------:R-:W-:Y:S01]  /*69f0*/  UIMAD.WIDE.U32 UR6, UR17, UR4, URZ ;  /* 0x00000004110672a5 */ /* 0x000fe2000f8e003f */
[----:B------:R-:W-:Y:S02]  /*6a00*/  PLOP3.LUT P0, PT, PT, PT, UP2, 0x40, 0x0 ;  /* 0x000000000000781c */ /* 0x000fe40003f0e828 */
[----:B------:R-:W-:Y:S01]  /*6a10*/  SHF.R.S32.HI R0, RZ, 0x1f, R3 ;  /* 0x0000001fff007819 */ /* 0x000fe20000011403 */
[----:B------:R-:W-:Y:S02]  /*6a20*/  UMOV UR4, UR17 ;  /* 0x0000001100047c82 */ /* 0x000fe40008000000 */
[----:B------:R-:W-:Y:S01]  /*6a30*/  @UP3 USHF.R.U32.HI UR4, URZ, UR5, UR7 ;  /* 0x000000053f043299 */ /* 0x000fe20008011607 */
[----:B------:R-:W-:-:S04]  /*6a40*/  LEA.HI R0, R0, R3, RZ, 0x6 ;  /* 0x0000000300007211 */ /* 0x000fc800078f30ff */
[----:B------:R-:W-:Y:S02]  /*6a50*/  SHF.R.S32.HI R10, RZ, 0x6, R0 ;  /* 0x00000006ff0a7819 */ /* 0x000fe40000011400 */
[----:B------:R-:W-:Y:S02]  /*6a60*/  IADD3 R2, R90, UR4, RZ ;  /* 0x000000045a027c10 */ /* 0x000fe4000fffe0ff */
[----:B------:R-:W-:Y:S02]  /*6a70*/  IMNMX R10, R10, R89, PT ;  /* 0x000000590a0a7217 */ /* 0x000fe40003800200 */
[----:B------:R-:W-:Y:S01]  /*6a80*/  IADD3 R203, R2, -c[0x0][0x324], RZ ;  /* 0x8000c90002cb7a10 */ /* 0x000fe20007ffe0ff */
[----:B------:R-:W-:Y:S05]  /*6a90*/  @P0 BRA `(.L_x_356) ;  /* 0x000000f000000947 */ /* 0x000fea0003800000 */
        /* <DEDUP_REMOVED lines=9> */
.L_x_357:
[----:B------:R-:W-:-:S04]  /*6b30*/  MOV R0, c[0x0][0x32c] ;  /* 0x0000cb0000007a02 */ /* 0x000fc80000000f00 */
[----:B------:R-:W-:-:S13]  /*6b40*/  ISETP.NE.AND P0, PT, R0, 0x1, PT ;  /* 0x000000010000780c */ /* 0x000fda0003f05270 */
[----:B------:R-:W-:-:S05]  /*6b50*/  @P0 IMAD.HI.U32 R0, R2, c[0x0][0x330], RZ ;  /* 0x0000cc0002000a27 */ /* 0x000fca00078e00ff */
[----:B------:R-:W-:-:S05]  /*6b60*/  @P0 SHF.R.U32.HI R2, RZ, c[0x0][0x334], R0 ;  /* 0x0000cd00ff020a19 */ /* 0x000fca0000011600 */
.L_x_358:
[----:B------:R-:W-:-:S05]  /*6b70*/  IMAD R2, R2, c[0x0][0x32c], RZ ;  /* 0x0000cb0002027a24 */ /* 0x000fca00078e02ff */
[----:B------:R-:W-:-:S04]  /*6b80*/  IMNMX R203, R203, R2, !PT ;  /* 0x00000002cbcb7217 */ /* 0x000fc80007800200 */
.L_x_356:
[----:B------:R-:W-:Y:S01]  /*6b90*/  SHF.R.S32.HI R0, RZ, 0x1f, R203 ;  /* 0x0000001fff007819 */ /* 0x000fe200000114cb */
[----:B------:R-:W-:Y:S01]  /*6ba0*/  IMAD.MOV.U32 R3, RZ, RZ, RZ ;  /* 0x000000ffff037224 */ /* 0x000fe200078e00ff */
[----:B------:R-:W-:Y:S01]  /*6bb0*/  PLOP3.LUT P2, PT, PT, PT, PT, 0x80, 0x0 ;  /* 0x000000000000781c */ /* 0x000fe20003f4f070 */
[----:B------:R-:W-:Y:S01]  /*6bc0*/  IMAD.MOV.U32 R98, RZ, RZ, RZ ;  /* 0x000000ffff627224 */ /* 0x000fe200078e00ff */
[----:B------:R-:W-:Y:S01]  /*6bd0*/  LEA.HI R203, R0, R203, RZ, 0x6 ;  /* 0x000000cb00cb7211 */ /* 0x000fe200078f30ff */
[----:B------:R-:W-:Y:S01]  /*6be0*/  CS2R R96, SRZ ;  /* 0x0000000000607805 */ /* 0x000fe2000001ff00 */
[----:B------:R-:W-:Y:S01]  /*6bf0*/  CS2R R94, SRZ ;  /* 0x00000000005e7805 */ /* 0x000fe2000001ff00 */
[----:B------:R-:W-:Y:S01]  /*6c00*/  CS2R R92, SRZ ;  /* 0x00000000005c7805 */ /* 0x000fe2000001ff00 */
[----:B------:R-:W-:Y:S01]  /*6c10*/  SHF.R.S32.HI R203, RZ, 0x6, R203 ;  /* 0x00000006ffcb7819 */ /* 0x000fe200000114cb */
[----:B------:R-:W-:Y:S01]  /*6c20*/  CS2R R90, SRZ ;  /* 0x00000000005a7805 */ /* 0x000fe2000001ff00 */
[----:B------:R-:W-:Y:S01]  /*6c30*/  CS2R R88, SRZ ;  /* 0x0000000000587805 */ /* 0x000fe2000001ff00 */
[----:B------:R-:W-:Y:S01]  /*6c40*/  CS2R R86, SRZ ;  /* 0x0000000000567805 */ /* 0x000fe2000001ff00 */
[----:B------:R-:W-:Y:S01]  /*6c50*/  IMNMX R203, RZ, R203, !PT ;  /* 0x000000cbffcb7217 */ /* 0x000fe20007800200 */
[----:B------:R-:W-:Y:S01]  /*6c60*/  CS2R R84, SRZ ;  /* 0x0000000000547805 */ /* 0x000fe2000001ff00 */
[----:B------:R-:W-:Y:S01]  /*6c70*/  CS2R R82, SRZ ;  /* 0x0000000000527805 */ /* 0x000fe2000001ff00 */
[----:B------:R-:W-:Y:S01]  /*6c80*/  CS2R R80, SRZ ;  /* 0x0000000000507805 */ /* 0x000fe2000001ff00 */
[----:B------:R-:W-:Y:S01]  /*6c90*/  ISETP.GT.AND P0, PT, R10, R203, PT ;  /* 0x000000cb0a00720c */ /* 0x000fe20003f04270 */
        /* <DEDUP_REMOVED lines=43> */
[----:B------:R-:W-:Y:S02]  /*6f50*/  UISETP.NE.U32.AND UP1, UPT, URZ, UR4, UPT ;  /* 0x000000043f00728c */ /* 0x000fe4000bf25070 */
        /* <DEDUP_REMOVED lines=8> */
[----:B-1----:R-:W-:Y:S02]  /*6fe0*/  USHF.R.S32.HI UR6, URZ, 0x1f, UR18 ;  /* 0x0000001f3f067899 */ /* 0x002fe40008011412 */
        /* <DEDUP_REMOVED lines=9> */
[----:B------:R-:W-:Y:S01]  /*7080*/  BSSY B0, `(.L_x_360) ;  /* 0x000005b000007945 */ /* 0x000fe20003800000 */
[----:B------:R-:W-:Y:S01]  /*7090*/  ULDC.64 UR6, c[0x0][0x348] ;  /* 0x0000d20000067ab9 */ /* 0x000fe20000000a00 */
[----:B------:R-:W-:Y:S01]  /*70a0*/  IMAD.IADD R46, R71, 0x1, -R46 ;  /* 0x00000001472e7824 */ /* 0x000fe200078e0a2e */
[----:B------:R-:W-:Y:S01]  /*70b0*/  UISETP.NE.U32.AND UP0, UPT, URZ, UR6, UPT ;  /* 0x000000063f00728c */ /* 0x000fe2000bf05070 */
[----:B------:R-:W-:Y:S01]  /*70c0*/  PLOP3.LUT P0, PT, PT, PT, UP3, 0x80, 0x0 ;  /* 0x000000000000781c */ /* 0x000fe20003f0f038 */
[----:B------:R-:W-:Y:S01]  /*70d0*/  ULDC.64 UR4, c[0x0][0x1b8] ;  /* 0x00006e0000047ab9 */ /* 0x000fe20000000a00 */
[----:B------:R-:W-:Y:S01]  /*70e0*/  IMAD R207, R46, 0x20, R53 ;  /* 0x000000202ecf7824 */ /* 0x000fe200078e0235 */
[----:B------:R-:W-:Y:S01]  /*70f0*/  UISETP.NE.AND.EX UP0, UPT, URZ, UR7, UPT, UP0 ;  /* 0x000000073f00728c */ /* 0x000fe2000bf05300 */
[----:B------:R-:W-:Y:S01]  /*7100*/  LEA.HI R56, R68, R71, RZ, 0x4 ;  /* 0x0000004744387211 */ /* 0x000fe200078f20ff */
[----:B------:R-:W-:Y:S01]  /*7110*/  USHF.R.S32.HI UR7, URZ, 0x1f, UR20 ;  /* 0x0000001f3f077899 */ /* 0x000fe20008011414 */
[----:B------:R-:W-:Y:S01]  /*7120*/  IMAD.SHL.U32 R214, R46, 0x8, RZ ;  /* 0x000000082ed67824 */ /* 0x000fe200078e00ff */
[----:B------:R-:W-:Y:S01]  /*7130*/  UIADD3 UR9, UR9, UR18, URZ ;  /* 0x0000001209097290 */ /* 0x000fe2000fffe03f */
[----:B------:R-:W-:Y:S01]  /*7140*/  IADD3 R0, R207, UR17, RZ ;  /* 0x00000011cf007c10 */ /* 0x000fe2000fffe0ff */
[----:B------:R-:W-:-:S02]  /*7150*/  UIMAD UR6, UR13, UR4, URZ ;  /* 0x000000040d0672a4 */ /* 0x000fc4000f8e023f */
[----:B------:R-:W-:Y:S01]  /*7160*/  USEL UR7, UR7, URZ, !UP0 ;  /* 0x0000003f07077287 */ /* 0x000fe2000c000000 */
[----:B------:R-:W-:Y:S01]  /*7170*/  IADD3 R45, R214, 0x80, RZ ;  /* 0x00000080d62d7810 */ /* 0x000fe20007ffe0ff */
[----:B------:R-:W-:Y:S01]  /*7180*/  UIMAD UR6, UR14, UR5, UR6 ;  /* 0x000000050e0672a4 */ /* 0x000fe2000f8e0206 */
[----:B-1----:R-:W-:Y:S01]  /*7190*/  @P1 IMAD.HI.U32 R3, R0, c[0x0][0x2c8], RZ ;  /* 0x0000b20000031a27 */ /* 0x002fe200078e00ff */
[----:B------:R-:W-:Y:S01]  /*71a0*/  UIMAD.WIDE.U32 UR10, UR14, UR4, UR8 ;  /* 0x000000040e0a72a5 */ /* 0x000fe2000f8e0008 */
[C---:B------:R-:W-:Y:S01]  /*71b0*/  IADD3 R206, R214.reuse, 0x40, RZ ;  /* 0x00000040d6ce7810 */ /* 0x040fe20007ffe0ff */
[----:B------:R-:W-:Y:S01]  /*71c0*/  USEL UR8, UR20, URZ, !UP0 ;  /* 0x0000003f14087287 */ /* 0x000fe2000c000000 */
[--C-:B------:R-:W-:Y:S01]  /*71d0*/  IMAD.MOV.U32 R5, RZ, RZ, R0.reuse ;  /* 0x000000ffff057224 */ /* 0x100fe200078e0000 */
[----:B------:R-:W-:Y:S01]  /*71e0*/  ULDC.64 UR4, c[0x0][0x1c0] ;  /* 0x0000700000047ab9 */ /* 0x000fe20000000a00 */
[----:B------:R-:W-:Y:S01]  /*71f0*/  @P0 SHF.R.U32.HI R5, RZ, c[0x0][0x2cc], R3 ;  /* 0x0000b300ff050a19 */ /* 0x000fe20000011603 */
[----:B------:R-:W-:Y:S01]  /*7200*/  UIMAD UR7, UR7, UR4, URZ ;  /* 0x00000004070772a4 */ /* 0x000fe2000f8e023f */
[----:B------:R-:W-:Y:S01]  /*7210*/  ISETP.GE.AND P5, PT, R214, c[0x0][0x198], PT ;  /* 0x00006600d6007a0c */ /* 0x000fe20003fa6270 */
[----:B------:R-:W-:Y:S01]  /*7220*/  UIADD3 UR11, UR11, UR6, URZ ;  /* 0x000000060b0b7290 */ /* 0x000fe2000fffe03f */
[--C-:B------:R-:W-:Y:S01]  /*7230*/  SHF.R.S32.HI R4, RZ, 0x1f, R5.reuse ;  /* 0x0000001fff047819 */ /* 0x100fe20000011405 */
[----:B------:R-:W-:Y:S01]  /*7240*/  UIMAD UR5, UR8, UR5, UR7 ;  /* 0x00000005080572a4 */ /* 0x000fe2000f8e0207 */
[----:B------:R-:W-:Y:S01]  /*7250*/  IMAD.MOV R3, RZ, RZ, -R5 ;  /* 0x000000ffff037224 */ /* 0x000fe200078e0a05 */
[----:B------:R-:W-:Y:S01]  /*7260*/  UIMAD.WIDE.U32 UR8, UR8, UR4, UR10 ;  /* 0x00000004080872a5 */ /* 0x000fe2000f8e000a */
[----:B------:R-:W-:Y:S01]  /*7270*/  ISETP.GE.AND P4, PT, R45, c[0x0][0x198], PT ;  /* 0x000066002d007a0c */ /* 0x000fe20003f86270 */
[----:B------:R-:W-:Y:S01]  /*7280*/  IMAD R4, R4, c[0x0][0x1b0], RZ ;  /* 0x00006c0004047a24 */ /* 0x000fe200078e02ff */
[----:B------:R-:W-:Y:S01]  /*7290*/  ISETP.GE.AND P3, PT, R206, c[0x0][0x198], PT ;  /* 0x00006600ce007a0c */ /* 0x000fe20003f66270 */
[----:B------:R-:W-:Y:S01]  /*72a0*/  UIADD3 UR5, UR9, UR5, URZ ;  /* 0x0000000509057290 */ /* 0x000fe2000fffe03f */
[----:B------:R-:W-:-:S02]  /*72b0*/  IMAD R3, R3, c[0x0][0x2c4], R0 ;  /* 0x0000b10003037a24 */ /* 0x000fc400078e0200 */
[----:B------:R-:W-:Y:S02]  /*72c0*/  IMAD.U32 R7, RZ, RZ, UR9 ;  /* 0x00000009ff077e24 */ /* 0x000fe4000f8e00ff */
[----:B------:R-:W-:Y:S01]  /*72d0*/  IMAD.U32 R6, RZ, RZ, UR8 ;  /* 0x00000008ff067e24 */ /* 0x000fe2000f8e00ff */
[----:B------:R-:W-:Y:S01]  /*72e0*/  SHF.R.S32.HI R0, RZ, 0x1f, R3 ;  /* 0x0000001fff007819 */ /* 0x000fe20000011403 */
[----:B------:R-:W-:Y:S02]  /*72f0*/  IMAD.U32 R7, RZ, RZ, UR5 ;  /* 0x00000005ff077e24 */ /* 0x000fe4000f8e00ff */
[C---:B------:R-:W-:Y:S02]  /*7300*/  IMAD R4, R5.reuse, c[0x0][0x1b4], R4 ;  /* 0x00006d0005047a24 */ /* 0x040fe400078e0204 */
[----:B------:R-:W-:-:S04]  /*7310*/  IMAD.WIDE.U32 R6, R5, c[0x0][0x1b0], R6 ;  /* 0x00006c0005067a25 */ /* 0x000fc800078e0006 */
[----:B------:R-:W-:Y:S02]  /*7320*/  IMAD R0, R0, c[0x0][0x1a8], RZ ;  /* 0x00006a0000007a24 */ /* 0x000fe400078e02ff */
[----:B------:R-:W-:Y:S02]  /*7330*/  IMAD.IADD R5, R7, 0x1, R4 ;  /* 0x0000000107057824 */ /* 0x000fe400078e0204 */
[----:B------:R-:W-:Y:S02]  /*7340*/  IMAD.MOV.U32 R4, RZ, RZ, R6 ;  /* 0x000000ffff047224 */ /* 0x000fe400078e0006 */
[C---:B------:R-:W-:Y:S01]  /*7350*/  IMAD R7, R3.reuse, c[0x0][0x1ac], R0 ;  /* 0x00006b0003077a24 */ /* 0x040fe200078e0200 */
[----:B------:R-:W-:Y:S01]  /*7360*/  LOP3.LUT R0, R56, 0xfffffff0, RZ, 0xc0, !PT ;  /* 0xfffffff038007812 */ /* 0x000fe200078ec0ff */
[----:B------:R-:W-:-:S04]  /*7370*/  IMAD.WIDE.U32 R4, R3, c[0x0][0x1a8], R4 ;  /* 0x00006a0003047a25 */ /* 0x000fc800078e0004 */
[----:B------:R-:W-:Y:S01]  /*7380*/  IMAD.IADD R5, R5, 0x1, R7 ;  /* 0x0000000105057824 */ /* 0x000fe200078e0207 */
[C---:B------:R-:W-:Y:S01]  /*7390*/  LEA R11, P0, R4.reuse, c[0x0][0x160], 0x1 ;  /* 0x00005800040b7a11 */ /* 0x040fe200078008ff */
[----:B------:R-:W-:Y:S02]  /*73a0*/  IMAD.IADD R3, R71, 0x1, -R0 ;  /* 0x0000000147037824 */ /* 0x000fe400078e0a00 */
[----:B------:R-:W-:Y:S01]  /*73b0*/  IMAD.SHL.U32 R7, R53, 0x40, RZ ;  /* 0x0000004035077824 */ /* 0x000fe200078e00ff */
[----:B------:R-:W-:Y:S01]  /*73c0*/  LEA.HI.X R5, R4, c[0x0][0x164], R5, 0x1, P0 ;  /* 0x0000590004057a11 */ /* 0x000fe200000f0c05 */
[----:B------:R-:W-:Y:S01]  /*73d0*/  IMAD R4, R202, c[0x0][0x2c4], RZ ;  /* 0x0000b100ca047a24 */ /* 0x000fe200078e02ff */
[----:B------:R-:W-:Y:S01]  /*73e0*/  SHF.R.S32.HI R0, RZ, 0x1f, R3 ;  /* 0x0000001fff007819 */ /* 0x000fe20000011403 */
[----:B------:R1:W3:Y:S01]  /*73f0*/  SHFL.IDX PT, R12, R11, RZ, 0x181f ;  /* 0x00181fff0b0c7589 */ /* 0x0002e200000e0000 */
[----:B------:R-:W-:Y:S02]  /*7400*/  LOP3.LUT R7, R7, 0x1c0, RZ, 0xc0, !PT ;  /* 0x000001c007077812 */ /* 0x000fe400078ec0ff */
[----:B------:R-:W-:Y:S01]  /*7410*/  LEA.HI R47, R0, R3, RZ, 0x3 ;  /* 0x00000003002f7211 */ /* 0x000fe200078f18ff */
[----:B------:R1:W4:Y:S01]  /*7420*/  SHFL.IDX PT, R13, R5, RZ, 0x181f ;  /* 0x00181fff050d7589 */ /* 0x00032200000e0000 */
[----:B------:R-:W-:-:S02]  /*7430*/  SHF.R.U32.HI R9, RZ, 0x3, R7 ;  /* 0x00000003ff097819 */ /* 0x000fc40000011607 */
[----:B------:R-:W-:Y:S02]  /*7440*/  LOP3.LUT R0, R7, 0x38, R214, 0xf8, !PT ;  /* 0x0000003807007812 */ /* 0x000fe400078ef8d6 */
[----:B------:R-:W-:Y:S02]  /*7450*/  IADD3 R7, R53, UR17, RZ ;  /* 0x0000001135077c10 */ /* 0x000fe4000fffe0ff */
[----:B------:R-:W-:Y:S02]  /*7460*/  LOP3.LUT R52, R47, 0xfffffff8, RZ, 0xc0, !PT ;  /* 0xfffffff82f347812 */ /* 0x000fe400078ec0ff */
[----:B------:R-:W-:Y:S02]  /*7470*/  ISETP.GE.AND P0, PT, R7, R4, PT ;  /* 0x000000040700720c */ /* 0x000fe40003f06270 */
[----:B------:R-:W-:Y:S01]  /*7480*/  LOP3.LUT R9, R0, R9, RZ, 0x3c, !PT ;  /* 0x0000000900097212 */ /* 0x000fe200078e3cff */
[----:B------:R-:W-:Y:S01]  /*7490*/  IMAD.IADD R52, R3, 0x1, -R52 ;  /* 0x0000000103347824 */ /* 0x000fe200078e0a34 */
[----:B------:R-:W-:Y:S01]  /*74a0*/  LEA.HI R0, R68, R71, RZ, 0x6 ;  /* 0x0000004744007211 */ /* 0x000fe200078f30ff */
[----:B------:R-:W-:-:S04]  /*74b0*/  IMAD.MOV.U32 R3, RZ, RZ, 0x20 ;  /* 0x00000020ff037424 */ /* 0x000fc800078e00ff */
[----:B------:R-:W-:-:S05]  /*74c0*/  IMAD.SHL.U32 R0, R0, 0x8, RZ ;  /* 0x0000000800007824 */ /* 0x000fca00078e00ff */
[----:B------:R-:W-:Y:S01]  /*74d0*/  LOP3.LUT R0, R9, 0xfffffe00, R0, 0xf8, !PT ;  /* 0xfffffe0009007812 */ /* 0x000fe200078ef800 */
[----:B--2---:R2:W1:Y:S01]  /*74e0*/  @P2 R2UR UR7, R2 ;  /* 0x00000000020723c2 */ /* 0x00446200000e0000 */
[----:B------:R-:W-:Y:S01]  /*74f0*/  R2P PR, R52, 0x6 ;  /* 0x0000000634007804 */ /* 0x000fe20000000000 */
[----:B-1----:R-:W-:-:S04]  /*7500*/  @!UP1 UMOV UR7, UR20 ;  /* 0x0000001400079c82 */ /* 0x002fc80008000000 */
[----:B------:R-:W-:Y:S01]  /*7510*/  SEL R3, R3, 0xffffffe0, !P2 ;  /* 0xffffffe003037807 */ /* 0x000fe20005000000 */
[----:B--2---:R-:W-:-:S05]  /*7520*/  IMAD.MOV.U32 R2, RZ, RZ, 0x10 ;  /* 0x00000010ff027424 */ /* 0x004fca00078e00ff */
[----:B------:R-:W-:Y:S01]  /*7530*/  SEL R2, R2, 0xfffffff0, !P1 ;  /* 0xfffffff002027807 */ /* 0x000fe20004800000 */
[----:B------:R-:W-:Y:S05]  /*7540*/  @P0 BRA `(.L_x_361) ;  /* 0x000000e000000947 */ /* 0x000fea0003800000 */
[----:B---34-:R-:W-:Y:S01]  /*7550*/  SHF.R.S32.HI R9, RZ, 0x1f, R206 ;  /* 0x0000001fff097819 */ /* 0x018fe200000114ce */
        /* <DEDUP_REMOVED lines=13> */
.L_x_361:
[----:B---34-:R-:W-:Y:S05]  /*7630*/  BSYNC B0 ;  /* 0x0000000000007941 */ /* 0x018fea0003800000 */
.L_x_360:
[----:B-1----:R-:W-:Y:S01]  /*7640*/  IADD3 R9, R7, 0x20, RZ ;  /* 0x0000002007097810 */ /* 0x002fe20007ffe0ff */
        /* <DEDUP_REMOVED lines=19> */
.L_x_363:
[----:B------:R-:W-:Y:S05]  /*7780*/  BSYNC B0 ;  /* 0x0000000000007941 */ /* 0x000fea0003800000 */
.L_x_362:
        /* <DEDUP_REMOVED lines=20> */
.L_x_365:
[----:B------:R-:W-:Y:S05]  /*78d0*/  BSYNC B0 ;  /* 0x0000000000007941 */ /* 0x000fea0003800000 */
.L_x_364:
[----:B------:R-:W-:Y:S01]  /*78e0*/  IADD3 R7, R7, 0x60, RZ ;  /* 0x0000006007077810 */ /* 0x000fe20007ffe0ff */
[----:B---3--:R3:W-:Y:S01]  /*78f0*/  SHFL.IDX PT, R14, R11, 0x3, 0x181f ;  /* 0x00781f000b0e7f89 */ /* 0x0087e200000e0000 */
[----:B------:R-:W-:Y:S01]  /*7900*/  IMAD.MOV.U32 R201, RZ, RZ, c[0x0][0x2b8] ;  /* 0x0000ae00ffc97624 */ /* 0x000fe200078e00ff */
[----:B------:R-:W-:Y:S01]  /*7910*/  IADD3 R86, R10, -0x1, RZ ;  /* 0xffffffff0a567810 */ /* 0x000fe20007ffe0ff */
[----:B------:R-:W-:Y:S01]  /*7920*/  USHF.R.S32.HI UR6, URZ, 0x1f, UR7 ;  /* 0x0000001f3f067899 */ /* 0x000fe20008011407 */
[----:B------:R-:W-:Y:S01]  /*7930*/  ISETP.GE.AND P0, PT, R7, R4, PT ;  /* 0x000000040700720c */ /* 0x000fe20003f06270 */
[----:B------:R-:W1:Y:S01]  /*7940*/  SHFL.IDX PT, R15, R5, 0x3, 0x181f ;  /* 0x00781f00050f7f89 */ /* 0x000e6200000e0000 */
[----:B------:R-:W-:Y:S01]  /*7950*/  ISETP.NE.AND P2, PT, R201, 0x1, PT ;  /* 0x00000001c900780c */ /* 0x000fe20003f45270 */
[----:B------:R-:W-:Y:S01]  /*7960*/  IMAD.SHL.U32 R8, R86, 0x40, RZ ;  /* 0x0000004056087824 */ /* 0x000fe200078e00ff */
[----:B------:R-:W-:Y:S01]  /*7970*/  ULDC.64 UR4, c[0x0][0x2b0] ;  /* 0x0000ac0000047ab9 */ /* 0x000fe20000000a00 */
[----:B------:R-:W-:Y:S01]  /*7980*/  IMAD.MOV.U32 R204, RZ, RZ, RZ ;  /* 0x000000ffffcc7224 */ /* 0x000fe200078e00ff */
[----:B------:R-:W-:Y:S01]  /*7990*/  UIMAD UR6, UR6, UR4, URZ ;  /* 0x00000004060672a4 */ /* 0x000fe2000f8e023f */
[----:B------:R-:W-:Y:S01]  /*79a0*/  IMAD.IADD R6, R207, 0x1, R8 ;  /* 0x00000001cf067824 */ /* 0x000fe200078e0208 */
[----:B------:R-:W-:-:S02]  /*79b0*/  UIMAD.WIDE.U32 UR8, UR7, UR4, URZ ;  /* 0x00000004070872a5 */ /* 0x000fc4000f8e003f */
[----:B------:R-:W-:Y:S01]  /*79c0*/  UIMAD UR6, UR7, UR5, UR6 ;  /* 0x00000005070672a4 */ /* 0x000fe2000f8e0206 */
[C---:B------:R-:W-:Y:S01]  /*79d0*/  IMAD.IADD R205, R6.reuse, 0x1, R200 ;  /* 0x0000000106cd7824 */ /* 0x040fe200078e02c8 */
[----:B------:R-:W-:Y:S01]  /*79e0*/  ISETP.GE.AND P1, PT, R6, R199, PT ;  /* 0x000000c70600720c */ /* 0x000fe20003f26270 */
[----:B------:R-:W-:Y:S01]  /*79f0*/  ULDC.64 UR4, c[0x0][0x1e8] ;  /* 0x00007a0000047ab9 */ /* 0x000fe20000000a00 */
[----:B------:R-:W-:Y:S01]  /*7a00*/  @!P0 SHF.R.S32.HI R12, RZ, 0x1f, R45 ;  /* 0x0000001fff0c8819 */ /* 0x000fe2000001142d */
[----:B------:R-:W-:Y:S01]  /*7a10*/  @P2 IMAD.HI.U32 R6, R205, c[0x0][0x2bc], RZ ;  /* 0x0000af00cd062a27 */ /* 0x000fe200078e00ff */
[----:B------:R-:W-:Y:S01]  /*7a20*/  ISETP.GT.OR P1, PT, R207, 0x3f, P1 ;  /* 0x0000003fcf00780c */ /* 0x000fe20000f24670 */
[----:B------:R-:W-:Y:S01]  /*7a30*/  UIADD3 UR6, UR9, UR6, URZ ;  /* 0x0000000609067290 */ /* 0x000fe2000fffe03f */
[----:B------:R-:W-:Y:S01]  /*7a40*/  @!P0 LEA.HI R9, R12, R45, RZ, 0x3 ;  /* 0x0000002d0c098211 */ /* 0x000fe200078f18ff */
[----:B------:R-:W-:Y:S01]  /*7a50*/  IMAD.MOV.U32 R7, RZ, RZ, R205 ;  /* 0x000000ffff077224 */ /* 0x000fe200078e00cd */
[----:B-123--:R-:W-:-:S02]  /*7a60*/  @!P0 SHF.R.S32.HI R11, RZ, 0x1f, R206 ;  /* 0x0000001fff0b8819 */ /* 0x00efc400000114ce */
[----:B------:R-:W-:Y:S02]  /*7a70*/  @!P0 LOP3.LUT R9, R9, 0xfffffff8, RZ, 0xc0, !PT ;  /* 0xfffffff809098812 */ /* 0x000fe400078ec0ff */
[----:B------:R-:W-:Y:S01]  /*7a80*/  @!P0 LEA.HI R11, R11, R206, RZ, 0x3 ;  /* 0x000000ce0b0b8211 */ /* 0x000fe200078f18ff */
[----:B------:R-:W-:Y:S01]  /*7a90*/  @!P0 IMAD.WIDE R16, R214, 0x2, R14 ;  /* 0x00000002d6108825 */ /* 0x000fe200078e020e */
[----:B------:R-:W-:Y:S02]  /*7aa0*/  @P2 SHF.R.U32.HI R7, RZ, c[0x0][0x2c0], R6 ;  /* 0x0000b000ff072a19 */ /* 0x000fe40000011606 */
[----:B------:R-:W-:Y:S01]  /*7ab0*/  @!P0 LOP3.LUT R11, R11, 0xfffffff8, RZ, 0xc0, !PT ;  /* 0xfffffff80b0b8812 */ /* 0x000fe200078ec0ff */
[----:B------:R-:W-:Y:S01]  /*7ac0*/  @!P0 IMAD.SHL.U32 R6, R0, 0x2, RZ ;  /* 0x0000000200068824 */ /* 0x000fe200078e00ff */
[----:B------:R-:W-:-:S03]  /*7ad0*/  LOP3.LUT R5, R5, 0xfffffffd, RZ, 0xc0, !PT ;  /* 0xfffffffd05057812 */ /* 0x000fc600078ec0ff */
[--C-:B------:R-:W-:Y:S01]  /*7ae0*/  @!P0 IMAD.WIDE R20, R11, 0x2, R14.reuse ;  /* 0x000000020b148825 */ /* 0x100fe200078e020e */
[----:B------:R-:W-:Y:S01]  /*7af0*/  @!PT LDS RZ, [RZ] ;  /* 0x00000000fffff984 */ /* 0x000fe20000000800 */
[----:B------:R1:W-:Y:S01]  /*7b00*/  @!P0 LDGSTS.E.BYPASS.LTC128B.128 [R6+0xf100], [R16.64], !P5 ;  /* 0x0f10000010068fae */ /* 0x0003e2000e901d56 */
[----:B------:R-:W-:Y:S02]  /*7b10*/  @P2 LOP3.LUT R5, R5, 0x2, RZ, 0xfc, !PT ;  /* 0x0000000205052812 */ /* 0x000fe400078efcff */
[----:B------:R-:W-:Y:S01]  /*7b20*/  @!P0 IMAD.WIDE R14, R9, 0x2, R14 ;  /* 0x00000002090e8825 */ /* 0x000fe200078e020e */
[----:B------:R1:W-:Y:S01]  /*7b30*/  @!P0 LDGSTS.E.BYPASS.LTC128B.128 [R6+0x13100], [R20.64], !P3 ;  /* 0x1310000014068fae */ /* 0x0003e2000d901d56 */
[----:B------:R-:W-:-:S03]  /*7b40*/  @!P1 IADD3 R12, P2, R7, UR8, RZ ;  /* 0x00000008070c9c10 */ /* 0x000fc6000ff5e0ff */
[----:B------:R1:W-:Y:S01]  /*7b50*/  @!P0 LDGSTS.E.BYPASS.LTC128B.128 [R6+0x17100], [R14.64], !P4 ;  /* 0x171000000e068fae */ /* 0x0003e2000e101d56 */
[----:B------:R-:W-:Y:S02]  /*7b60*/  @!P1 LEA.HI.X.SX32 R11, R7, UR6, 0x1, P2 ;  /* 0x00000006070b9c11 */ /* 0x000fe400090f0eff */
[C---:B------:R-:W-:Y:S01]  /*7b70*/  @!P1 LEA R18, P2, R12.reuse, c[0x0][0x2a0], 0x2 ;  /* 0x0000a8000c129a11 */ /* 0x040fe200078410ff */
[----:B------:R-:W0:Y:S03]  /*7b80*/  LDGDEPBAR ;  /* 0x00000000000079af */ /* 0x000e260000000000 */
[----:B------:R-:W-:Y:S01]  /*7b90*/  @!P1 LEA.HI.X R19, R12, c[0x0][0x2a4], R11, 0x2, P2 ;  /* 0x0000a9000c139a11 */ /* 0x000fe200010f140b */
[----:B------:R-:W-:Y:S06]  /*7ba0*/  BAR.SYNC.DEFER_BLOCKING 0x0 ;  /* 0x0000000000007b1d */ /* 0x000fec0000010000 */
[----:B------:R-:W2:Y:S01]  /*7bb0*/  @!P1 LDG.E R204, [R18.64] ;  /* 0x0000001612cc9981 */ /* 0x000ea2000c1e1900 */
[----:B------:R-:W-:Y:S01]  /*7bc0*/  IMAD.MOV R12, RZ, RZ, -R7 ;  /* 0x000000ffff0c7224 */ /* 0x000fe200078e0a07 */
[----:B------:R-:W-:Y:S01]  /*7bd0*/  UIMAD UR7, UR13, UR4, URZ ;  /* 0x000000040d0772a4 */ /* 0x000fe2000f8e023f */
[----:B------:R-:W-:Y:S01]  /*7be0*/  IADD3 R44, -R53, R199, -R8 ;  /* 0x000000c7352c7210 */ /* 0x000fe20007ffe908 */
[----:B------:R-:W-:Y:S01]  /*7bf0*/  UIMAD.WIDE.U32 UR10, UR14, UR4, URZ ;  /* 0x000000040e0a72a5 */ /* 0x000fe2000f8e003f */
[----:B------:R-:W-:Y:S01]  /*7c00*/  IMAD R205, R12, c[0x0][0x2b8], R205 ;  /* 0x0000ae000ccd7a24 */ /* 0x000fe200078e02cd */
[----:B------:R-:W-:Y:S01]  /*7c10*/  UIMAD UR7, UR14, UR5, UR7 ;  /* 0x000000050e0772a4 */ /* 0x000fe2000f8e0207 */
[----:B------:R-:W-:-:S02]  /*7c20*/  ISETP.GE.AND P1, PT, R44, 0x1, PT ;  /* 0x000000012c00780c */ /* 0x000fc40003f26270 */
[----:B----4-:R-:W-:Y:S01]  /*7c30*/  IMAD.WIDE.U32 R12, R205, c[0x0][0x1e0], RZ ;  /* 0x00007800cd0c7a25 */ /* 0x010fe200078e00ff */
[----:B------:R-:W-:Y:S01]  /*7c40*/  SHF.R.S32.HI R55, RZ, 0x1f, R205 ;  /* 0x0000001fff377819 */ /* 0x000fe200000114cd */
[----:B------:R-:W-:Y:S01]  /*7c50*/  UIADD3 UR7, UR11, UR7, URZ ;  /* 0x000000070b077290 */ /* 0x000fe2000fffe03f */
[----:B------:R-:W-:Y:S01]  /*7c60*/  ISETP.GE.AND P5, PT, R206, c[0x0][0x1d4], PT ;  /* 0x00007500ce007a0c */ /* 0x000fe20003fa6270 */
[----:B-1----:R-:W-:Y:S01]  /*7c70*/  IMAD.MOV.U32 R6, RZ, RZ, R12 ;  /* 0x000000ffff067224 */ /* 0x002fe200078e000c */
[----:B------:R-:W-:Y:S01]  /*7c80*/  LOP3.LUT R5, R5, 0xfffffffe, RZ, 0xc0, !PT ;  /* 0xfffffffe05057812 */ /* 0x000fe200078ec0ff */
[----:B------:R-:W-:Y:S01]  /*7c90*/  IMAD R16, R55, c[0x0][0x1e0], RZ ;  /* 0x0000780037107a24 */ /* 0x000fe200078e02ff */
[----:B------:R-:W-:Y:S01]  /*7ca0*/  ISETP.GE.AND P4, PT, R214, c[0x0][0x1d4], PT ;  /* 0x00007500d6007a0c */ /* 0x000fe20003f86270 */
[----:B------:R-:W-:Y:S01]  /*7cb0*/  ULDC.64 UR4, c[0x0][0x210] ;  /* 0x0000840000047ab9 */ /* 0x000fe20000000a00 */
[----:B------:R-:W-:Y:S01]  /*7cc0*/  ISETP.GE.AND P6, PT, R45, c[0x0][0x1d4], PT ;  /* 0x000075002d007a0c */ /* 0x000fe20003fc6270 */
[----:B------:R-:W-:Y:S01]  /*7cd0*/  IMAD R7, R205, c[0x0][0x1e4], R16 ;  /* 0x00007900cd077a24 */ /* 0x000fe200078e0210 */
[----:B------:R-:W-:Y:S01]  /*7ce0*/  @P1 SHF.R.S32.HI R11, RZ, 0x1f, R206 ;  /* 0x0000001fff0b1819 */ /* 0x000fe200000114ce */
[----:B------:R-:W-:Y:S01]  /*7cf0*/  @P1 IMAD.SHL.U32 R12, R0, 0x2, RZ ;  /* 0x00000002000c1824 */ /* 0x000fe200078e00ff */
[----:B------:R-:W-:Y:S01]  /*7d00*/  UIMAD UR13, UR13, UR4, URZ ;  /* 0x000000040d0d72a4 */ /* 0x000fe2000f8e023f */
[----:B------:R-:W-:Y:S01]  /*7d10*/  IMAD.IADD R7, R13, 0x1, R7 ;  /* 0x000000010d077824 */ /* 0x000fe200078e0207 */
[----:B------:R-:W-:Y:S01]  /*7d20*/  @P1 LEA.HI R11, R11, R206, RZ, 0x3 ;  /* 0x000000ce0b0b1211 */ /* 0x000fe200078f18ff */
[----:B------:R-:W-:Y:S01]  /*7d30*/  UIMAD.WIDE.U32 UR18, UR14, UR4, URZ ;  /* 0x000000040e1272a5 */ /* 0x000fe2000f8e003f */
[----:B------:R-:W-:Y:S01]  /*7d40*/  @P5 LOP3.LUT R5, R5, 0x1, RZ, 0xfc, !PT ;  /* 0x0000000105055812 */ /* 0x000fe200078efcff */
[----:B------:R-:W-:Y:S01]  /*7d50*/  UIMAD UR5, UR14, UR5, UR13 ;  /* 0x000000050e0572a4 */ /* 0x000fe2000f8e020d */
[----:B------:R-:W-:-:S02]  /*7d60*/  @P1 LOP3.LUT R11, R11, 0xfffffff8, RZ, 0xc0, !PT ;  /* 0xfffffff80b0b1812 */ /* 0x000fc400078ec0ff */
[----:B------:R-:W-:Y:S01]  /*7d70*/  ISETP.GT.AND P3, PT, R207, 0x3f, PT ;  /* 0x0000003fcf00780c */ /* 0x000fe20003f64270 */
[----:B------:R-:W-:Y:S01]  /*7d80*/  UIADD3 UR12, UR19, UR5, URZ ;  /* 0x00000005130c7290 */ /* 0x000fe2000fffe03f */
[----:B------:R-:W-:Y:S02]  /*7d90*/  SEL R84, RZ, 0x10, P6 ;  /* 0x00000010ff547807 */ /* 0x000fe40003000000 */
[----:B--2---:R-:W-:Y:S01]  /*7da0*/  SHF.R.S32.HI R54, RZ, 0x1f, R204 ;  /* 0x0000001fff367819 */ /* 0x004fe200000114cc */
[----:B------:R-:W-:-:S04]  /*7db0*/  IMAD.WIDE.U32 R6, R204, c[0x0][0x1f0], R6 ;  /* 0x00007c00cc067a25 */ /* 0x000fc800078e0006 */
[----:B------:R-:W-:Y:S01]  /*7dc0*/  IMAD R9, R54, c[0x0][0x1f0], RZ ;  /* 0x00007c0036097a24 */ /* 0x000fe200078e02ff */
[----:B------:R-:W-:-:S03]  /*7dd0*/  IADD3 R6, P0, R6, UR10, RZ ;  /* 0x0000000a06067c10 */ /* 0x000fc6000ff1e0ff */
[----:B------:R-:W-:-:S05]  /*7de0*/  IMAD R9, R204, c[0x0][0x1f4], R9 ;  /* 0x00007d00cc097a24 */ /* 0x000fca00078e0209 */
[----:B------:R-:W-:Y:S02]  /*7df0*/  IADD3.X R9, R7, UR7, R9, P0, !PT ;  /* 0x0000000707097c10 */ /* 0x000fe400087fe409 */
[----:B------:R-:W-:-:S04]  /*7e00*/  LEA R13, P0, R6, c[0x0][0x1c8], 0x1 ;  /* 0x00007200060d7a11 */ /* 0x000fc800078008ff */
[----:B------:R-:W-:Y:S01]  /*7e10*/  LEA.HI.X R9, R6, c[0x0][0x1cc], R9, 0x1, P0 ;  /* 0x0000730006097a11 */ /* 0x000fe200000f0c09 */
[----:B------:R-:W-:Y:S01]  /*7e20*/  SHFL.IDX PT, R16, R13, RZ, 0x181f ;  /* 0x00181fff0d107589 */ /* 0x000fe200000e0000 */
[----:B------:R-:W-:Y:S02]  /*7e30*/  ISETP.GE.AND P0, PT, R44, 0x21, PT ;  /* 0x000000212c00780c */ /* 0x000fe40003f06270 */
[--C-:B------:R-:W-:Y:S01]  /*7e40*/  @P1 SHF.R.S32.HI R6, RZ, 0x1f, R45.reuse ;  /* 0x0000001fff061819 */ /* 0x100fe2000001142d */
[----:B------:R-:W-:Y:S04]  /*7e50*/  SHFL.IDX PT, R17, R9, RZ, 0x181f ;  /* 0x00181fff09117589 */ /* 0x000fe800000e0000 */
[----:B------:R-:W-:Y:S04]  /*7e60*/  SHFL.IDX PT, R14, R13, 0x1, 0x181f ;  /* 0x00381f000d0e7f89 */ /* 0x000fe800000e0000 */
[----:B------:R1:W2:Y:S02]  /*7e70*/  SHFL.IDX PT, R15, R9, 0x1, 0x181f ;  /* 0x00381f00090f7f89 */ /* 0x0002a400000e0000 */
[----:B------:R-:W-:Y:S01]  /*7e80*/  @P0 SHF.R.S32.HI R5, RZ, 0x1f, R206 ;  /* 0x0000001fff050819 */ /* 0x000fe200000114ce */
[----:B------:R-:W-:Y:S01]  /*7e90*/  @P0 IMAD.SHL.U32 R7, R0, 0x2, RZ ;  /* 0x0000000200070824 */ /* 0x000fe200078e00ff */
[----:B------:R-:W-:-:S02]  /*7ea0*/  @P0 SHF.R.S32.HI R18, RZ, 0x1f, R45 ;  /* 0x0000001fff120819 */ /* 0x000fc4000001142d */
[-C--:B-1----:R-:W-:Y:S01]  /*7eb0*/  @P1 LEA.HI R9, R6, R45.reuse, RZ, 0x3 ;  /* 0x0000002d06091211 */ /* 0x082fe200078f18ff */
[----:B--2---:R-:W-:Y:S01]  /*7ec0*/  @P0 IMAD.WIDE R24, R214, 0x2, R14 ;  /* 0x00000002d6180825 */ /* 0x004fe200078e020e */
[----:B------:R-:W-:Y:S02]  /*7ed0*/  @P0 LEA.HI R6, R5, R206, RZ, 0x3 ;  /* 0x000000ce05060211 */ /* 0x000fe400078f18ff */
[----:B------:R-:W-:Y:S02]  /*7ee0*/  @P1 LOP3.LUT R9, R9, 0xfffffff8, RZ, 0xc0, !PT ;  /* 0xfffffff809091812 */ /* 0x000fe400078ec0ff */
[----:B------:R-:W-:Y:S01]  /*7ef0*/  @P0 LEA.HI R5, R18, R45, RZ, 0x3 ;  /* 0x0000002d12050211 */ /* 0x000fe200078f18ff */
[--C-:B------:R-:W-:Y:S01]  /*7f00*/  @P1 IMAD.WIDE R18, R11, 0x2, R16.reuse ;  /* 0x000000020b121825 */ /* 0x100fe200078e0210 */
[----:B------:R-:W-:Y:S02]  /*7f10*/  @P0 LOP3.LUT R6, R6, 0xfffffff8, RZ, 0xc0, !PT ;  /* 0xfffffff806060812 */ /* 0x000fe400078ec0ff */
[----:B------:R-:W-:Y:S01]  /*7f20*/  @P0 LOP3.LUT R5, R5, 0xfffffff8, RZ, 0xc0, !PT ;  /* 0xfffffff805050812 */ /* 0x000fe200078ec0ff */
[----:B------:R-:W-:Y:S01]  /*7f30*/  @P1 IMAD.WIDE R20, R9, 0x2, R16 ;  /* 0x0000000209141825 */ /* 0x000fe200078e0210 */
[----:B------:R-:W-:-:S03]  /*7f40*/  LEA.HI R9, R68, R71, RZ, 0x5 ;  /* 0x0000004744097211 */ /* 0x000fc600078f28ff */
[----:B------:R-:W-:Y:S01]  /*7f50*/  @P1 IMAD.WIDE R16, R214, 0x2, R16 ;  /* 0x00000002d6101825 */ /* 0x000fe200078e0210 */
[----:B------:R-:W-:-:S03]  /*7f60*/  SHF.R.S32.HI R11, RZ, 0x5, R9 ;  /* 0x00000005ff0b7819 */ /* 0x000fc60000011409 */
[--C-:B------:R-:W-:Y:S01]  /*7f70*/  @P0 IMAD.WIDE R22, R6, 0x2, R14.reuse ;  /* 0x0000000206160825 */ /* 0x100fe200078e020e */
[----:B------:R1:W-:Y:S03]  /*7f80*/  @P1 LDGSTS.E.BYPASS.LTC128B.128 [R12+0x6100], [R16.64], !P4 ;  /* 0x06100000100c1fae */ /* 0x0003e6000e101d56 */
[----:B------:R-:W-:Y:S01]  /*7f90*/  @P0 IMAD.WIDE R14, R5, 0x2, R14 ;  /* 0x00000002050e0825 */ /* 0x000fe200078e020e */
[----:B------:R1:W-:Y:S04]  /*7fa0*/  @P1 LDGSTS.E.BYPASS.LTC128B.128 [R12+0x8100], [R18.64], !P5 ;  /* 0x08100000120c1fae */ /* 0x0003e8000e901d56 */
[----:B------:R1:W-:Y:S04]  /*7fb0*/  @P1 LDGSTS.E.BYPASS.LTC128B.128 [R12+0xa100], [R20.64], !P6 ;  /* 0x0a100000140c1fae */ /* 0x0003e8000f101d56 */
[----:B------:R1:W-:Y:S04]  /*7fc0*/  @P0 LDGSTS.E.BYPASS.LTC128B.128 [R7+0x7100], [R24.64], !P4 ;  /* 0x0710000018070fae */ /* 0x0003e8000e101d56 */
[----:B------:R1:W-:Y:S04]  /*7fd0*/  @P0 LDGSTS.E.BYPASS.LTC128B.128 [R7+0x9100], [R22.64], !P5 ;  /* 0x0910000016070fae */ /* 0x0003e8000e901d56 */
[----:B------:R1:W-:Y:S01]  /*7fe0*/  @P0 LDGSTS.E.BYPASS.LTC128B.128 [R7+0xb100], [R14.64], !P6 ;  /* 0x0b1000000e070fae */ /* 0x0003e2000f101d56 */
[----:B------:R-:W-:-:S03]  /*7ff0*/  ISETP.LT.AND P0, PT, RZ, c[0x0][0x27c], PT ;  /* 0x00009f00ff007a0c */ /* 0x000fc60003f01270 */
[----:B------:R-:W0:Y:S10]  /*8000*/  LDGDEPBAR ;  /* 0x00000000000079af */ /* 0x000e340000000000 */
[----:B------:R-:W-:Y:S05]  /*8010*/  @P0 BRA `(.L_x_366) ;  /* 0x0000002000000947 */ /* 0x000fea0003800000 */
[----:B------:R-:W-:-:S04]  /*8020*/  DEPBAR.LE SB0, 0x1 ;  /* 0x000080400000791a */ /* 0x000fc80000000000 */
[----:B------:R-:W-:Y:S05]  /*8030*/  BRA `(.L_x_367) ;  /* 0x00006e8000007947 */ /* 0x000fea0003800000 */
.L_x_366:
[----:B------:R-:W-:Y:S01]  /*8040*/  ULDC.U8 UR4, c[0x0][0x298] ;  /* 0x0000a60000047ab9 */ /* 0x000fe20000000000 */
[----:B-1---5:R-:W-:Y:S01]  /*8050*/  SHF.R.S32.HI R17, RZ, 0x1f, R76 ;  /* 0x0000001fff117819 */ /* 0x022fe2000001144c */
[----:B------:R-:W-:Y:S01]  /*8060*/  IMAD.WIDE.U32 R12, R76, c[0x0][0x280], RZ ;  /* 0x0000a0004c0c7a25 */ /* 0x000fe200078e00ff */
[----:B------:R-:W-:Y:S01]  /*8070*/  ISETP.NE.AND P0, PT, RZ, UR4, PT ;  /* 0x00000004ff007c0c */ /* 0x000fe2000bf05270 */
[----:B------:R-:W-:Y:S01]  /*8080*/  BSSY B2, `(.L_x_367) ;  /* 0x00006e3000027945 */ /* 0x000fe20003800000 */
[-C--:B------:R-:W-:Y:S01]  /*8090*/  LEA.HI R90, R68, R71.reuse, RZ, 0x2 ;  /* 0x00000047445a7211 */ /* 0x080fe200078f10ff */
[C---:B------:R-:W-:Y:S02]  /*80a0*/  IMAD R19, R17.reuse, c[0x0][0x280], RZ ;  /* 0x0000a00011137a24 */ /* 0x040fe400078e02ff */
[----:B------:R-:W-:Y:S01]  /*80b0*/  IMAD R17, R17, c[0x0][0x290], RZ ;  /* 0x0000a40011117a24 */ /* 0x000fe200078e02ff */
[----:B------:R-:W-:Y:S01]  /*80c0*/  LOP3.LUT R92, R90, 0xfffffffc, RZ, 0xc0, !PT ;  /* 0xfffffffc5a5c7812 */ /* 0x000fe200078ec0ff */
[C---:B------:R-:W-:Y:S01]  /*80d0*/  IMAD R19, R76.reuse, c[0x0][0x284], R19 ;  /* 0x0000a1004c137a24 */ /* 0x040fe200078e0213 */
[----:B------:R-:W-:Y:S01]  /*80e0*/  SHF.R.S32.HI R90, RZ, 0x2, R90 ;  /* 0x00000002ff5a7819 */ /* 0x000fe2000001145a */
[----:B------:R-:W-:Y:S01]  /*80f0*/  IMAD R17, R76, c[0x0][0x294], R17 ;  /* 0x0000a5004c117a24 */ /* 0x000fe200078e0211 */
[----:B------:R-:W-:Y:S01]  /*8100*/  IADD3 R92, -R92, R71, RZ ;  /* 0x000000475c5c7210 */ /* 0x000fe20007ffe1ff */
[----:B------:R-:W-:Y:S01]  /*8110*/  IMAD.WIDE.U32 R76, R76, c[0x0][0x290], RZ ;  /* 0x0000a4004c4c7a25 */ /* 0x000fe200078e00ff */
[----:B------:R-:W-:-:S02]  /*8120*/  IADD3 R5, R90, UR17, RZ ;  /* 0x000000115a057c10 */ /* 0x000fc4000fffe0ff */
[----:B------:R-:W-:Y:S01]  /*8130*/  IADD3 R19, R19, R13, RZ ;  /* 0x0000000d13137210 */ /* 0x000fe20007ffe0ff */
[----:B------:R-:W-:Y:S01]  /*8140*/  IMAD.IADD R17, R17, 0x1, R77 ;  /* 0x0000000111117824 */ /* 0x000fe200078e024d */
[C---:B------:R-:W-:Y:S01]  /*8150*/  SHF.L.U32 R61, R92.reuse, 0x3, RZ ;  /* 0x000000035c3d7819 */ /* 0x040fe200000006ff */
[----:B------:R-:W-:Y:S01]  /*8160*/  IMAD R15, R92, 0x40, R5 ;  /* 0x000000405c0f7824 */ /* 0x000fe200078e0205 */
[----:B------:R-:W-:Y:S05]  /*8170*/  @!P0 BRA `(.L_x_368) ;  /* 0x0000352000008947 */ /* 0x000fea0003800000 */
[----:B------:R-:W-:Y:S01]  /*8180*/  PLOP3.LUT P1, PT, PT, PT, UP3, 0x80, 0x0 ;  /* 0x000000000000781c */ /* 0x000fe20003f2f038 */
[----:B------:R-:W-:Y:S01]  /*8190*/  IMAD.MOV.U32 R18, RZ, RZ, R12 ;  /* 0x000000ffff127224 */ /* 0x000fe200078e000c */
[----:B------:R-:W-:Y:S01]  /*81a0*/  PLOP3.LUT P0, PT, PT, PT, UP3, 0x80, 0x0 ;  /* 0x000000000000781c */ /* 0x000fe20003f0f038 */
[----:B------:R-:W-:Y:S01]  /*81b0*/  BSSY B0, `(.L_x_369) ;  /* 0x0000063000007945 */ /* 0x000fe20003800000 */
[----:B------:R-:W-:Y:S01]  /*81c0*/  MOV R16, R76 ;  /* 0x0000004c00107202 */ /* 0x000fe20000000f00 */
[----:B------:R-:W-:Y:S01]  /*81d0*/  IMAD.SHL.U32 R92, R92, 0x4, RZ ;  /* 0x000000045c5c7824 */ /* 0x000fe200078e00ff */
[----:B------:R-:W-:Y:S01]  /*81e0*/  CS2R R72, SRZ ;  /* 0x0000000000487805 */ /* 0x000fe2000001ff00 */
[----:B------:R-:W-:Y:S01]  /*81f0*/  CS2R R78, SRZ ;  /* 0x00000000004e7805 */ /* 0x000fe2000001ff00 */
[----:B------:R-:W-:Y:S01]  /*8200*/  CS2R R88, SRZ ;  /* 0x0000000000587805 */ /* 0x000fe2000001ff00 */
[----:B------:R-:W-:Y:S01]  /*8210*/  CS2R R100, SRZ ;  /* 0x0000000000647805 */ /* 0x000fe2000001ff00 */
[----:B------:R-:W-:Y:S01]  /*8220*/  CS2R R110, SRZ ;  /* 0x00000000006e7805 */ /* 0x000fe2000001ff00 */
[----:B------:R-:W-:Y:S01]  /*8230*/  CS2R R98, SRZ ;  /* 0x0000000000627805 */ /* 0x000fe2000001ff00 */
[----:B------:R-:W-:Y:S01]  /*8240*/  CS2R R66, SRZ ;  /* 0x0000000000427805 */ /* 0x000fe2000001ff00 */
[----:B------:R-:W-:Y:S01]  /*8250*/  @P1 IMAD.HI.U32 R6, R15, c[0x0][0x2c8], RZ ;  /* 0x0000b2000f061a27 */ /* 0x000fe200078e00ff */
[----:B------:R-:W-:Y:S01]  /*8260*/  CS2R R74, SRZ ;  /* 0x00000000004a7805 */ /* 0x000fe2000001ff00 */
[----:B------:R-:W-:Y:S01]  /*8270*/  CS2R R82, SRZ ;  /* 0x0000000000527805 */ /* 0x000fe2000001ff00 */
[----:B------:R-:W-:Y:S01]  /*8280*/  CS2R R96, SRZ ;  /* 0x0000000000607805 */ /* 0x000fe2000001ff00 */
[----:B------:R-:W-:Y:S01]  /*8290*/  CS2R R108, SRZ ;  /* 0x00000000006c7805 */ /* 0x000fe2000001ff00 */
[----:B------:R-:W-:Y:S01]  /*82a0*/  @P0 SHF.R.U32.HI R15, RZ, c[0x0][0x2cc], R6 ;  /* 0x0000b300ff0f0a19 */ /* 0x000fe20000011606 */
[----:B------:R-:W-:-:S03]  /*82b0*/  CS2R R94, SRZ ;  /* 0x00000000005e7805 */ /* 0x000fc6000001ff00 */
[----:B------:R-:W-:Y:S01]  /*82c0*/  SHF.R.S32.HI R6, RZ, 0x1f, R15 ;  /* 0x0000001fff067819 */ /* 0x000fe2000001140f */
[----:B------:R-:W-:-:S04]  /*82d0*/  IMAD.WIDE.U32 R22, R15, c[0x0][0x280], R18 ;  /* 0x0000a0000f167a25 */ /* 0x000fc800078e0012 */
[C---:B------:R-:W-:Y:S02]  /*82e0*/  IMAD R12, R6.reuse, c[0x0][0x280], RZ ;  /* 0x0000a000060c7a24 */ /* 0x040fe400078e02ff */
[----:B------:R-:W-:Y:S02]  /*82f0*/  IMAD R6, R6, c[0x0][0x290], RZ ;  /* 0x0000a40006067a24 */ /* 0x000fe400078e02ff */
[----:B------:R-:W-:Y:S01]  /*8300*/  IMAD.WIDE.U32 R18, R15, c[0x0][0x290], R16 ;  /* 0x0000a4000f127a25 */ /* 0x000fe200078e0010 */
[----:B------:R-:W-:-:S03]  /*8310*/  LEA R17, P1, R22, c[0x0][0x270], 0x1 ;  /* 0x00009c0016117a11 */ /* 0x000fc600078208ff */
[C---:B------:R-:W-:Y:S01]  /*8320*/  IMAD R12, R15.reuse, c[0x0][0x284], R12 ;  /* 0x0000a1000f0c7a24 */ /* 0x040fe200078e020c */
[----:B------:R-:W-:Y:S01]  /*8330*/  LEA R13, P0, R18, c[0x0][0x288], 0x1 ;  /* 0x0000a200120d7a11 */ /* 0x000fe200078008ff */
[----:B------:R-:W-:Y:S01]  /*8340*/  IMAD R15, R15, c[0x0][0x294], R6 ;  /* 0x0000a5000f0f7a24 */ /* 0x000fe200078e0206 */
[----:B------:R1:W2:Y:S01]  /*8350*/  SHFL.IDX PT, R24, R17, RZ, 0x1c1f ;  /* 0x001c1fff11187589 */ /* 0x0002a200000e0000 */
[----:B------:R-:W-:-:S03]  /*8360*/  IMAD.IADD R7, R23, 0x1, R12 ;  /* 0x0000000117077824 */ /* 0x000fc600078e020c */
[----:B------:R-:W-:Y:S01]  /*8370*/  IADD3 R15, R19, R15, RZ ;  /* 0x0000000f130f7210 */ /* 0x000fe20007ffe0ff */
[----:B------:R1:W3:Y:S01]  /*8380*/  SHFL.IDX PT, R20, R13, RZ, 0x1c1f ;  /* 0x001c1fff0d147589 */ /* 0x0002e200000e0000 */
[----:B------:R-:W-:Y:S02]  /*8390*/  LEA.HI.X R22, R22, c[0x0][0x274], R7, 0x1, P1 ;  /* 0x00009d0016167a11 */ /* 0x000fe400008f0c07 */
[----:B------:R-:W-:Y:S02]  /*83a0*/  LEA.HI.X R16, R18, c[0x0][0x28c], R15, 0x1, P0 ;  /* 0x0000a30012107a11 */ /* 0x000fe400000f0c0f */
[----:B------:R-:W-:Y:S01]  /*83b0*/  ISETP.GE.AND P0, PT, R5, R4, PT ;  /* 0x000000040500720c */ /* 0x000fe20003f06270 */
[----:B------:R1:W4:Y:S01]  /*83c0*/  SHFL.IDX PT, R25, R22, RZ, 0x1c1f ;  /* 0x001c1fff16197589 */ /* 0x00032200000e0000 */
[----:B------:R-:W-:-:S03]  /*83d0*/  CS2R R18, SRZ ;  /* 0x0000000000127805 */ /* 0x000fc6000001ff00 */
[----:B------:R1:W1:Y:S08]  /*83e0*/  SHFL.IDX PT, R21, R16, RZ, 0x1c1f ;  /* 0x001c1fff10157589 */ /* 0x00027000000e0000 */
[----:B------:R-:W-:Y:S05]  /*83f0*/  @P0 BRA `(.L_x_370) ;  /* 0x000003e000000947 */ /* 0x000fea0003800000 */
[C---:B------:R-:W-:Y:S01]  /*8400*/  IADD3 R15, R92.reuse, 0x10, RZ ;  /* 0x000000105c0f7810 */ /* 0x040fe20007ffe0ff */
[----:B------:R-:W-:Y:S01]  /*8410*/  CS2R R98, SRZ ;  /* 0x0000000000627805 */ /* 0x000fe2000001ff00 */
[----:B------:R-:W-:Y:S01]  /*8420*/  ISETP.GE.AND P0, PT, R92, c[0x0][0x27c], PT ;  /* 0x00009f005c007a0c */ /* 0x000fe20003f06270 */
[----:B------:R-:W-:Y:S01]  /*8430*/  CS2R R94, SRZ ;  /* 0x00000000005e7805 */ /* 0x000fe2000001ff00 */
[----:B------:R-:W-:-:S02]  /*8440*/  ISETP.GE.AND P2, PT, R15, c[0x0][0x27c], PT ;  /* 0x00009f000f007a0c */ /* 0x000fc40003f46270 */
[----:B------:R-:W-:-:S04]  /*8450*/  IADD3 R7, R92, 0x20, RZ ;  /* 0x000000205c077810 */ /* 0x000fc80007ffe0ff */
[----:B------:R-:W-:-:S05]  /*8460*/  ISETP.GE.AND P1, PT, R7, c[0x0][0x27c], PT ;  /* 0x00009f0007007a0c */ /* 0x000fca0003f26270 */
[C---:B--2-4-:R-:W-:Y:S02]  /*8470*/  @!P0 IMAD.WIDE R32, R92.reuse, 0x2, R24 ;  /* 0x000000025c208825 */ /* 0x054fe400078e0218 */
[----:B------:R-:W-:Y:S02]  /*8480*/  @!P2 SHF.R.S32.HI R6, RZ, 0x1f, R15 ;  /* 0x0000001fff06a819 */ /* 0x000fe4000001140f */
[----:B-1-3--:R-:W-:Y:S01]  /*8490*/  @!P0 IMAD.WIDE R30, R92, 0x2, R20 ;  /* 0x000000025c1e8825 */ /* 0x00afe200078e0214 */
[----:B------:R1:W5:Y:S01]  /*84a0*/  @!P0 LD.E.64 R98, [R32.64] ;  /* 0x0000001620628980 */ /* 0x000362000c101b00 */
[----:B------:R-:W-:Y:S02]  /*84b0*/  @!P2 LEA.HI R15, R6, R15, RZ, 0x2 ;  /* 0x0000000f060fa211 */ /* 0x000fe400078f10ff */
[----:B------:R-:W-:Y:S01]  /*84c0*/  IADD3 R6, R92, 0x30, RZ ;  /* 0x000000305c067810 */ /* 0x000fe20007ffe0ff */
[----:B------:R2:W5:Y:S03]  /*84d0*/  @!P0 LD.E.64 R94, [R30.64] ;  /* 0x000000161e5e8980 */ /* 0x000566000c101b00 */
[----:B------:R-:W-:-:S02]  /*84e0*/  ISETP.GE.AND P0, PT, R6, c[0x0][0x27c], PT ;  /* 0x00009f0006007a0c */ /* 0x000fc40003f06270 */
[----:B------:R-:W-:Y:S02]  /*84f0*/  @!P1 SHF.R.S32.HI R12, RZ, 0x1f, R7 ;  /* 0x0000001fff0c9819 */ /* 0x000fe40000011407 */
[----:B------:R-:W-:Y:S02]  /*8500*/  @!P2 LOP3.LUT R15, R15, 0xfffffffc, RZ, 0xc0, !PT ;  /* 0xfffffffc0f0fa812 */ /* 0x000fe400078ec0ff */
[----:B------:R-:W-:Y:S01]  /*8510*/  @!P1 LEA.HI R12, R12, R7, RZ, 0x2 ;  /* 0x000000070c0c9211 */ /* 0x000fe200078f10ff */
[----:B------:R-:W-:-:S06]  /*8520*/  CS2R R110, SRZ ;  /* 0x00000000006e7805 */ /* 0x000fcc000001ff00 */
[----:B------:R-:W-:Y:S01]  /*8530*/  @!P0 SHF.R.S32.HI R7, RZ, 0x1f, R6 ;  /* 0x0000001fff078819 */ /* 0x000fe20000011406 */
[----:B------:R-:W-:Y:S01]  /*8540*/  CS2R R108, SRZ ;  /* 0x00000000006c7805 */ /* 0x000fe2000001ff00 */
[----:B------:R-:W-:Y:S02]  /*8550*/  @!P2 IMAD.WIDE R26, R15, 0x2, R24 ;  /* 0x000000020f1aa825 */ /* 0x000fe400078e0218 */
[----:B------:R-:W-:Y:S02]  /*8560*/  @!P0 LEA.HI R7, R7, R6, RZ, 0x2 ;  /* 0x0000000607078211 */ /* 0x000fe400078f10ff */
[----:B------:R-:W-:Y:S01]  /*8570*/  @!P2 IMAD.WIDE R28, R15, 0x2, R20 ;  /* 0x000000020f1ca825 */ /* 0x000fe200078e0214 */
[----:B------:R-:W-:Y:S01]  /*8580*/  @!P1 LOP3.LUT R15, R12, 0xfffffffc, RZ, 0xc0, !PT ;  /* 0xfffffffc0c0f9812 */ /* 0x000fe200078ec0ff */
[----:B------:R3:W5:Y:S01]  /*8590*/  @!P2 LD.E.64 R110, [R26.64] ;  /* 0x000000161a6ea980 */ /* 0x000762000c101b00 */
[----:B------:R-:W-:Y:S01]  /*85a0*/  @!P0 LOP3.LUT R7, R7, 0xfffffffc, RZ, 0xc0, !PT ;  /* 0xfffffffc07078812 */ /* 0x000fe200078ec0ff */
[----:B------:R-:W-:Y:S01]  /*85b0*/  CS2R R100, SRZ ;  /* 0x0000000000647805 */ /* 0x000fe2000001ff00 */
[----:B------:R-:W-:Y:S01]  /*85c0*/  CS2R R96, SRZ ;  /* 0x0000000000607805 */ /* 0x000fe2000001ff00 */
[----:B------:R4:W5:Y:S01]  /*85d0*/  @!P2 LD.E.64 R108, [R28.64] ;  /* 0x000000161c6ca980 */ /* 0x000962000c101b00 */
[----:B-1----:R-:W-:Y:S01]  /*85e0*/  @!P1 IMAD.WIDE R32, R15, 0x2, R24 ;  /* 0x000000020f209825 */ /* 0x002fe200078e0218 */
[----:B------:R-:W-:Y:S01]  /*85f0*/  CS2R R88, SRZ ;  /* 0x0000000000587805 */ /* 0x000fe2000001ff00 */
[----:B------:R-:W-:-:S02]  /*8600*/  CS2R R82, SRZ ;  /* 0x0000000000527805 */ /* 0x000fc4000001ff00 */
[--C-:B--2---:R-:W-:Y:S01]  /*8610*/  @!P0 IMAD.WIDE R30, R7, 0x2, R20.reuse ;  /* 0x00000002071e8825 */ /* 0x104fe200078e0214 */
[----:B------:R-:W-:Y:S01]  /*8620*/  IADD3 R6, R92, 0x50, RZ ;  /* 0x000000505c067810 */ /* 0x000fe20007ffe0ff */
[----:B------:R1:W5:Y:S04]  /*8630*/  @!P1 LD.E.64 R100, [R32.64] ;  /* 0x0000001620649980 */ /* 0x000368000c101b00 */
[----:B------:R1:W5:Y:S01]  /*8640*/  @!P0 LD.E.64 R82, [R30.64] ;  /* 0x000000161e528980 */ /* 0x000362000c101b00 */
[----:B---3--:R-:W-:-:S04]  /*8650*/  @!P1 IMAD.WIDE R26, R15, 0x2, R20 ;  /* 0x000000020f1a9825 */ /* 0x008fc800078e0214 */
[----:B----4-:R-:W-:Y:S01]  /*8660*/  @!P0 IMAD.WIDE R28, R7, 0x2, R24 ;  /* 0x00000002071c8825 */ /* 0x010fe200078e0218 */
[----:B------:R-:W-:Y:S01]  /*8670*/  IADD3 R7, R92, 0x40, RZ ;  /* 0x000000405c077810 */ /* 0x000fe20007ffe0ff */
[----:B------:R2:W5:Y:S03]  /*8680*/  @!P1 LD.E.64 R96, [R26.64] ;  /* 0x000000161a609980 */ /* 0x000566000c101b00 */
[----:B------:R-:W-:Y:S01]  /*8690*/  ISETP.GE.AND P1, PT, R7, c[0x0][0x27c], PT ;  /* 0x00009f0007007a0c */ /* 0x000fe20003f26270 */
[----:B------:R1:W5:Y:S01]  /*86a0*/  @!P0 LD.E.64 R88, [R28.64] ;  /* 0x000000161c588980 */ /* 0x000362000c101b00 */
[----:B------:R-:W-:-:S11]  /*86b0*/  ISETP.GE.AND P0, PT, R6, c[0x0][0x27c], PT ;  /* 0x00009f0006007a0c */ /* 0x000fd60003f06270 */
[----:B------:R-:W-:Y:S02]  /*86c0*/  @!P1 SHF.R.S32.HI R12, RZ, 0x1f, R7 ;  /* 0x0000001fff0c9819 */ /* 0x000fe40000011407 */
[----:B------:R-:W-:Y:S02]  /*86d0*/  @!P0 SHF.R.S32.HI R15, RZ, 0x1f, R6 ;  /* 0x0000001fff0f8819 */ /* 0x000fe40000011406 */
[----:B------:R-:W-:Y:S02]  /*86e0*/  @!P1 LEA.HI R12, R12, R7, RZ, 0x2 ;  /* 0x000000070c0c9211 */ /* 0x000fe400078f10ff */
[----:B------:R-:W-:Y:S02]  /*86f0*/  @!P0 LEA.HI R15, R15, R6, RZ, 0x2 ;  /* 0x000000060f0f8211 */ /* 0x000fe400078f10ff */
[----:B------:R-:W-:Y:S02]  /*8700*/  @!P1 LOP3.LUT R7, R12, 0xfffffffc, RZ, 0xc0, !PT ;  /* 0xfffffffc0c079812 */ /* 0x000fe400078ec0ff */
[----:B------:R-:W-:Y:S01]  /*8710*/  @!P0 LOP3.LUT R15, R15, 0xfffffffc, RZ, 0xc0, !PT ;  /* 0xfffffffc0f0f8812 */ /* 0x000fe200078ec0ff */
[----:B------:R-:W-:Y:S01]  /*8720*/  CS2R R78, SRZ ;  /* 0x00000000004e7805 */ /* 0x000fe2000001ff00 */
[----:B------:R-:W-:Y:S01]  /*8730*/  CS2R R72, SRZ ;  /* 0x0000000000487805 */ /* 0x000fe2000001ff00 */
[----:B--2---:R-:W-:Y:S01]  /*8740*/  @!P1 IMAD.WIDE R26, R7, 0x2, R24 ;  /* 0x00000002071a9825 */ /* 0x004fe200078e0218 */
[----:B------:R-:W-:Y:S01]  /*8750*/  CS2R R74, SRZ ;  /* 0x00000000004a7805 */ /* 0x000fe2000001ff00 */
[----:B------:R-:W-:-:S02]  /*8760*/  CS2R R66, SRZ ;  /* 0x0000000000427805 */ /* 0x000fc4000001ff00 */
[----:B------:R-:W-:Y:S01]  /*8770*/  @!P1 IMAD.WIDE R6, R7, 0x2, R20 ;  /* 0x0000000207069825 */ /* 0x000fe200078e0214 */
[----:B------:R1:W5:Y:S03]  /*8780*/  @!P1 LD.E.64 R78, [R26.64] ;  /* 0x000000161a4e9980 */ /* 0x000366000c101b00 */
[C---:B------:R-:W-:Y:S01]  /*8790*/  @!P0 IMAD.WIDE R24, R15.reuse, 0x2, R24 ;  /* 0x000000020f188825 */ /* 0x040fe200078e0218 */
[----:B------:R1:W5:Y:S03]  /*87a0*/  @!P1 LD.E.64 R74, [R6.64] ;  /* 0x00000016064a9980 */ /* 0x000366000c101b00 */
[----:B------:R-:W-:Y:S01]  /*87b0*/  @!P0 IMAD.WIDE R20, R15, 0x2, R20 ;  /* 0x000000020f148825 */ /* 0x000fe200078e0214 */
[----:B------:R1:W5:Y:S04]  /*87c0*/  @!P0 LD.E.64 R72, [R24.64] ;  /* 0x0000001618488980 */ /* 0x000368000c101b00 */
[----:B------:R1:W5:Y:S02]  /*87d0*/  @!P0 LD.E.64 R66, [R20.64] ;  /* 0x0000001614428980 */ /* 0x000364000c101b00 */
.L_x_370:
[----:B------:R-:W-:Y:S05]  /*87e0*/  BSYNC B0 ;  /* 0x0000000000007941 */ /* 0x000fea0003800000 */
.L_x_369:
[----:B-1----:R-:W-:Y:S01]  /*87f0*/  IADD3 R7, R5, 0x40, RZ ;  /* 0x0000004005077810 */ /* 0x002fe20007ffe0ff */
[----:B-----5:R-:W-:Y:S01]  /*8800*/  IMAD.MOV.U32 R5, RZ, RZ, R72 ;  /* 0x000000ffff057224 */ /* 0x020fe200078e0048 */
[----:B------:R-:W1:Y:S01]  /*8810*/  SHFL.IDX PT, R21, R22, 0x1, 0x1c1f ;  /* 0x003c1f0016157f89 */ /* 0x000e6200000e0000 */
[----:B------:R-:W-:Y:S01]  /*8820*/  IMAD.MOV.U32 R12, RZ, RZ, R73 ;  /* 0x000000ffff0c7224 */ /* 0x000fe200078e0049 */
[----:B------:R-:W-:Y:S01]  /*8830*/  ISETP.GE.AND P0, PT, R7, R4, PT ;  /* 0x000000040700720c */ /* 0x000fe20003f06270 */
[----:B------:R-:W-:Y:S01]  /*8840*/  IMAD.MOV.U32 R7, RZ, RZ, R78 ;  /* 0x000000ffff077224 */ /* 0x000fe200078e004e */
[----:B---3--:R-:W3:Y:S01]  /*8850*/  SHFL.IDX PT, R20, R17, 0x1, 0x1c1f ;  /* 0x003c1f0011147f89 */ /* 0x008ee200000e0000 */
[----:B------:R-:W-:Y:S01]  /*8860*/  IMAD.MOV.U32 R6, RZ, RZ, R79 ;  /* 0x000000ffff067224 */ /* 0x000fe200078e004f */
[----:B------:R-:W-:Y:S01]  /*8870*/  PRMT R57, R12, 0x5410, R5 ;  /* 0x000054100c397816 */ /* 0x000fe20000000005 */
[----:B------:R-:W-:Y:S01]  /*8880*/  IMAD.MOV.U32 R5, RZ, RZ, R88 ;  /* 0x000000ffff057224 */ /* 0x000fe200078e0058 */
[----:B------:R4:W2:Y:S01]  /*8890*/  SHFL.IDX PT, R15, R16, 0x1, 0x1c1f ;  /* 0x003c1f00100f7f89 */ /* 0x0008a200000e0000 */
[----:B------:R-:W-:Y:S01]  /*88a0*/  IMAD.MOV.U32 R12, RZ, RZ, R89 ;  /* 0x000000ffff0c7224 */ /* 0x000fe200078e0059 */
[----:B------:R-:W-:Y:S01]  /*88b0*/  PRMT R64, R6, 0x5410, R7 ;  /* 0x0000541006407816 */ /* 0x000fe20000000007 */
[----:B------:R-:W-:Y:S01]  /*88c0*/  IMAD.MOV.U32 R6, RZ, RZ, R101 ;  /* 0x000000ffff067224 */ /* 0x000fe200078e0065 */
[----:B------:R-:W-:Y:S01]  /*88d0*/  PRMT R69, R69, 0x5410, R5 ;  /* 0x0000541045457816 */ /* 0x000fe20000000005 */
[----:B------:R-:W-:Y:S01]  /*88e0*/  IMAD.MOV.U32 R5, RZ, RZ, R110 ;  /* 0x000000ffff057224 */ /* 0x000fe200078e006e */
[----:B------:R-:W-:Y:S01]  /*88f0*/  MOV R7, R100 ;  /* 0x0000006400077202 */ /* 0x000fe20000000f00 */
[----:B------:R1:W1:Y:S01]  /*8900*/  SHFL.IDX PT, R14, R13, 0x1, 0x1c1f ;  /* 0x003c1f000d0e7f89 */ /* 0x00026200000e0000 */
[----:B------:R-:W-:Y:S01]  /*8910*/  PRMT R69, R12, 0x7610, R69 ;  /* 0x000076100c457816 */ /* 0x000fe20000000045 */
[----:B------:R-:W-:Y:S01]  /*8920*/  IMAD.MOV.U32 R12, RZ, RZ, R111 ;  /* 0x000000ffff0c7224 */ /* 0x000fe200078e006f */
[----:B------:R-:W-:Y:S01]  /*8930*/  PRMT R76, R6, 0x5410, R7 ;  /* 0x00005410064c7816 */ /* 0x000fe20000000007 */
[----:B------:R-:W-:Y:S01]  /*8940*/  IMAD.MOV.U32 R7, RZ, RZ, R98 ;  /* 0x000000ffff077224 */ /* 0x000fe200078e0062 */
[----:B------:R-:W-:Y:S01]  /*8950*/  PRMT R80, R80, 0x5410, R5 ;  /* 0x0000541050507816 */ /* 0x000fe20000000005 */
[----:B------:R-:W-:Y:S01]  /*8960*/  IMAD.MOV.U32 R5, RZ, RZ, R66 ;  /* 0x000000ffff057224 */ /* 0x000fe200078e0042 */
[----:B------:R-:W-:Y:S01]  /*8970*/  MOV R6, R99 ;  /* 0x0000006300067202 */ /* 0x000fe20000000f00 */
[----:B------:R-:W-:Y:S01]  /*8980*/  BSSY B0, `(.L_x_371) ;  /* 0x0000060000007945 */ /* 0x000fe20003800000 */
[----:B------:R-:W-:Y:S01]  /*8990*/  PRMT R80, R12, 0x7610, R80 ;  /* 0x000076100c507816 */ /* 0x000fe20000000050 */
[----:B------:R-:W-:Y:S01]  /*89a0*/  IMAD.MOV.U32 R12, RZ, RZ, R67 ;  /* 0x000000ffff0c7224 */ /* 0x000fe200078e0043 */
[----:B------:R-:W-:Y:S01]  /*89b0*/  PRMT R85, R6, 0x5410, R7 ;  /* 0x0000541006557816 */ /* 0x000fe20000000007 */
[----:B------:R-:W-:Y:S01]  /*89c0*/  IMAD.MOV.U32 R7, RZ, RZ, R74 ;  /* 0x000000ffff077224 */ /* 0x000fe200078e004a */
[----:B------:R-:W-:Y:S01]  /*89d0*/  PRMT R50, R50, 0x5410, R5 ;  /* 0x0000541032327816 */ /* 0x000fe20000000005 */
[----:B------:R-:W-:Y:S01]  /*89e0*/  IMAD.MOV.U32 R6, RZ, RZ, R75 ;  /* 0x000000ffff067224 */ /* 0x000fe200078e004b */
[----:B------:R-:W-:Y:S01]  /*89f0*/  MOV R5, R82 ;  /* 0x0000005200057202 */ /* 0x000fe20000000f00 */
[----:B--2-4-:R-:W-:Y:S01]  /*8a00*/  CS2R R24, SRZ ;  /* 0x0000000000187805 */ /* 0x014fe2000001ff00 */
[----:B------:R-:W-:Y:S01]  /*8a10*/  PRMT R50, R12, 0x7610, R50 ;  /* 0x000076100c327816 */ /* 0x000fe20000000032 */
[----:B------:R-:W-:Y:S01]  /*8a20*/  IMAD.MOV.U32 R12, RZ, RZ, R108 ;  /* 0x000000ffff0c7224 */ /* 0x000fe200078e006c */
[----:B------:R-:W-:Y:S01]  /*8a30*/  PRMT R60, R6, 0x5410, R7 ;  /* 0x00005410063c7816 */ /* 0x000fe20000000007 */
[----:B------:R-:W-:Y:S01]  /*8a40*/  IMAD.MOV.U32 R6, RZ, RZ, R96 ;  /* 0x000000ffff067224 */ /* 0x000fe200078e0060 */
[----:B------:R-:W-:Y:S01]  /*8a50*/  PRMT R65, R65, 0x5410, R5 ;  /* 0x0000541041417816 */ /* 0x000fe20000000005 */
[----:B------:R-:W-:Y:S01]  /*8a60*/  IMAD.MOV.U32 R5, RZ, RZ, R97 ;  /* 0x000000ffff057224 */ /* 0x000fe200078e0061 */
[----:B------:R-:W-:Y:S01]  /*8a70*/  CS2R R30, SRZ ;  /* 0x00000000001e7805 */ /* 0x000fe2000001ff00 */
[----:B------:R-:W-:Y:S01]  /*8a80*/  IMAD.MOV.U32 R7, RZ, RZ, R83 ;  /* 0x000000ffff077224 */ /* 0x000fe200078e0053 */
[----:B------:R-:W-:Y:S01]  /*8a90*/  CS2R R38, SRZ ;  /* 0x0000000000267805 */ /* 0x000fe2000001ff00 */
[----:B------:R-:W-:Y:S01]  /*8aa0*/  CS2R R48, SRZ ;  /* 0x0000000000307805 */ /* 0x000fe2000001ff00 */
[----:B------:R-:W-:Y:S01]  /*8ab0*/  PRMT R70, R5, 0x5410, R6 ;  /* 0x0000541005467816 */ /* 0x000fe20000000006 */
[----:B------:R-:W-:Y:S01]  /*8ac0*/  IMAD.MOV.U32 R6, RZ, RZ, R94 ;  /* 0x000000ffff067224 */ /* 0x000fe200078e005e */
[----:B------:R-:W-:Y:S01]  /*8ad0*/  PRMT R65, R7, 0x7610, R65 ;  /* 0x0000761007417816 */ /* 0x000fe20000000041 */
[----:B------:R-:W-:Y:S01]  /*8ae0*/  IMAD.MOV.U32 R5, RZ, RZ, R95 ;  /* 0x000000ffff057224 */ /* 0x000fe200078e005f */
[----:B------:R-:W-:Y:S01]  /*8af0*/  MOV R7, R109 ;  /* 0x0000006d00077202 */ /* 0x000fe20000000f00 */
[----:B------:R-:W-:Y:S01]  /*8b00*/  CS2R R62, SRZ ;  /* 0x00000000003e7805 */ /* 0x000fe2000001ff00 */
[----:B------:R-:W-:Y:S01]  /*8b10*/  CS2R R16, SRZ ;  /* 0x0000000000107805 */ /* 0x000fe2000001ff00 */
[----:B------:R-:W-:Y:S01]  /*8b20*/  CS2R R22, SRZ ;  /* 0x0000000000167805 */ /* 0x000fe2000001ff00 */
[----:B------:R-:W-:Y:S01]  /*8b30*/  PRMT R77, R7, 0x5410, R12 ;  /* 0x00005410074d7816 */ /* 0x000fe2000000000c */
[----:B------:R-:W-:Y:S01]  /*8b40*/  CS2R R28, SRZ ;  /* 0x00000000001c7805 */ /* 0x000fe2000001ff00 */
[----:B------:R-:W-:Y:S01]  /*8b50*/  PRMT R81, R5, 0x5410, R6 ;  /* 0x0000541005517816 */ /* 0x000fe20000000006 */
[----:B------:R-:W-:Y:S01]  /*8b60*/  CS2R R34, SRZ ;  /* 0x0000000000227805 */ /* 0x000fe2000001ff00 */
[----:B------:R-:W-:Y:S01]  /*8b70*/  CS2R R42, SRZ ;  /* 0x00000000002a7805 */ /* 0x000fe2000001ff00 */
[----:B------:R-:W-:Y:S01]  /*8b80*/  CS2R R58, SRZ ;  /* 0x00000000003a7805 */ /* 0x000fe2000001ff00 */
[----:B------:R-:W-:Y:S05]  /*8b90*/  @P0 BRA `(.L_x_372) ;  /* 0x000003e000000947 */ /* 0x000fea0003800000 */
[C---:B-1-3--:R-:W-:Y:S01]  /*8ba0*/  IADD3 R6, R92.reuse, 0x10, RZ ;  /* 0x000000105c067810 */ /* 0x04afe20007ffe0ff */
[----:B------:R-:W-:Y:S01]  /*8bb0*/  CS2R R62, SRZ ;  /* 0x00000000003e7805 */ /* 0x000fe2000001ff00 */
[----:B------:R-:W-:Y:S01]  /*8bc0*/  ISETP.GE.AND P0, PT, R92, c[0x0][0x27c], PT ;  /* 0x00009f005c007a0c */ /* 0x000fe20003f06270 */
[----:B------:R-:W-:Y:S01]  /*8bd0*/  CS2R R58, SRZ ;  /* 0x00000000003a7805 */ /* 0x000fe2000001ff00 */
[----:B------:R-:W-:-:S02]  /*8be0*/  ISETP.GE.AND P2, PT, R6, c[0x0][0x27c], PT ;  /* 0x00009f0006007a0c */ /* 0x000fc40003f46270 */
[----:B------:R-:W-:-:S09]  /*8bf0*/  IADD3 R12, R92, 0x30, RZ ;  /* 0x000000305c0c7810 */ /* 0x000fd20007ffe0ff */
[C---:B------:R-:W-:Y:S02]  /*8c00*/  @!P0 IMAD.WIDE R24, R92.reuse, 0x2, R20 ;  /* 0x000000025c188825 */ /* 0x040fe400078e0214 */
[----:B------:R-:W-:Y:S02]  /*8c10*/  @!P2 SHF.R.S32.HI R5, RZ, 0x1f, R6 ;  /* 0x0000001fff05a819 */ /* 0x000fe40000011406 */
[C---:B------:R-:W-:Y:S01]  /*8c20*/  @!P0 IMAD.WIDE R22, R92.reuse, 0x2, R14 ;  /* 0x000000025c168825 */ /* 0x040fe200078e020e */
[----:B------:R1:W5:Y:S01]  /*8c30*/  @!P0 LD.E.64 R62, [R24.64] ;  /* 0x00000016183e8980 */ /* 0x000362000c101b00 */
[----:B------:R-:W-:Y:S02]  /*8c40*/  @!P2 LEA.HI R5, R5, R6, RZ, 0x2 ;  /* 0x000000060505a211 */ /* 0x000fe400078f10ff */
[----:B------:R-:W-:Y:S01]  /*8c50*/  IADD3 R6, R92, 0x20, RZ ;  /* 0x000000205c067810 */ /* 0x000fe20007ffe0ff */
[----:B------:R2:W5:Y:S03]  /*8c60*/  @!P0 LD.E.64 R58, [R22.64] ;  /* 0x00000016163a8980 */ /* 0x000566000c101b00 */
[----:B------:R-:W-:-:S02]  /*8c70*/  ISETP.GE.AND P1, PT, R6, c[0x0][0x27c], PT ;  /* 0x00009f0006007a0c */ /* 0x000fc40003f26270 */
[----:B------:R-:W-:Y:S02]  /*8c80*/  ISETP.GE.AND P0, PT, R12, c[0x0][0x27c], PT ;  /* 0x00009f000c007a0c */ /* 0x000fe40003f06270 */
[----:B------:R-:W-:-:S05]  /*8c90*/  @!P2 LOP3.LUT R5, R5, 0xfffffffc, RZ, 0xc0, !PT ;  /* 0xfffffffc0505a812 */ /* 0x000fca00078ec0ff */
[----:B------:R-:W-:-:S04]  /*8ca0*/  @!P2 IMAD.WIDE R16, R5, 0x2, R20 ;  /* 0x000000020510a825 */ /* 0x000fc800078e0214 */
[----:B------:R-:W-:Y:S01]  /*8cb0*/  @!P2 IMAD.WIDE R18, R5, 0x2, R14 ;  /* 0x000000020512a825 */ /* 0x000fe200078e020e */
[----:B------:R-:W-:-:S04]  /*8cc0*/  @!P1 SHF.R.S32.HI R5, RZ, 0x1f, R6 ;  /* 0x0000001fff059819 */ /* 0x000fc80000011406 */
[----:B------:R-:W-:Y:S02]  /*8cd0*/  @!P1 LEA.HI R6, R5, R6, RZ, 0x2 ;  /* 0x0000000605069211 */ /* 0x000fe400078f10ff */
[----:B------:R-:W-:Y:S01]  /*8ce0*/  @!P0 SHF.R.S32.HI R5, RZ, 0x1f, R12 ;  /* 0x0000001fff058819 */ /* 0x000fe2000001140c */
[----:B------:R-:W-:Y:S01]  /*8cf0*/  CS2R R48, SRZ ;  /* 0x0000000000307805 */ /* 0x000fe2000001ff00 */
[----:B------:R-:W-:Y:S02]  /*8d00*/  CS2R R42, SRZ ;  /* 0x00000000002a7805 */ /* 0x000fe4000001ff00 */
[----:B------:R-:W-:Y:S02]  /*8d10*/  @!P0 LEA.HI R5, R5, R12, RZ, 0x2 ;  /* 0x0000000c05058211 */ /* 0x000fe400078f10ff */
[----:B------:R-:W-:Y:S01]  /*8d20*/  @!P1 LOP3.LUT R6, R6, 0xfffffffc, RZ, 0xc0, !PT ;  /* 0xfffffffc06069812 */ /* 0x000fe200078ec0ff */
[----:B------:R-:W-:Y:S01]  /*8d30*/  CS2R R38, SRZ ;  /* 0x0000000000267805 */ /* 0x000fe2000001ff00 */
[----:B------:R-:W-:Y:S01]  /*8d40*/  @!P0 LOP3.LUT R5, R5, 0xfffffffc, RZ, 0xc0, !PT ;  /* 0xfffffffc05058812 */ /* 0x000fe200078ec0ff */
[----:B------:R-:W-:Y:S01]  /*8d50*/  CS2R R34, SRZ ;  /* 0x0000000000227805 */ /* 0x000fe2000001ff00 */
[----:B------:R3:W5:Y:S01]  /*8d60*/  @!P2 LD.E.64 R48, [R16.64] ;  /* 0x000000161030a980 */ /* 0x000762000c101b00 */
[C---:B-1----:R-:W-:Y:S01]  /*8d70*/  @!P1 IMAD.WIDE R24, R6.reuse, 0x2, R20 ;  /* 0x0000000206189825 */ /* 0x042fe200078e0214 */
[----:B------:R-:W-:Y:S01]  /*8d80*/  CS2R R30, SRZ ;  /* 0x00000000001e7805 */ /* 0x000fe2000001ff00 */
[----:B------:R-:W-:Y:S01]  /*8d90*/  CS2R R28, SRZ ;  /* 0x00000000001c7805 */ /* 0x000fe2000001ff00 */
[----:B------:R1:W5:Y:S01]  /*8da0*/  @!P2 LD.E.64 R42, [R18.64] ;  /* 0x00000016122aa980 */ /* 0x000362000c101b00 */
[----:B--2---:R-:W-:Y:S01]  /*8db0*/  @!P1 IMAD.WIDE R22, R6, 0x2, R14 ;  /* 0x0000000206169825 */ /* 0x004fe200078e020e */
[----:B------:R-:W-:-:S02]  /*8dc0*/  IADD3 R12, R92, 0x40, RZ ;  /* 0x000000405c0c7810 */ /* 0x000fc40007ffe0ff */
[----:B------:R-:W-:Y:S01]  /*8dd0*/  IADD3 R6, R92, 0x50, RZ ;  /* 0x000000505c067810 */ /* 0x000fe20007ffe0ff */
[----:B------:R2:W5:Y:S04]  /*8de0*/  @!P1 LD.E.64 R38, [R24.64] ;  /* 0x0000001618269980 */ /* 0x000568000c101b00 */
[----:B------:R4:W5:Y:S01]  /*8df0*/  @!P1 LD.E.64 R34, [R22.64] ;  /* 0x0000001616229980 */ /* 0x000962000c101b00 */
[----:B------:R-:W-:Y:S01]  /*8e00*/  ISETP.GE.AND P1, PT, R12, c[0x0][0x27c], PT ;  /* 0x00009f000c007a0c */ /* 0x000fe20003f26270 */
[----:B---3--:R-:W-:-:S04]  /*8e10*/  @!P0 IMAD.WIDE R16, R5, 0x2, R20 ;  /* 0x0000000205108825 */ /* 0x008fc800078e0214 */
[----:B-1----:R-:W-:Y:S01]  /*8e20*/  @!P0 IMAD.WIDE R18, R5, 0x2, R14 ;  /* 0x0000000205128825 */ /* 0x002fe200078e020e */
[----:B------:R1:W5:Y:S04]  /*8e30*/  @!P0 LD.E.64 R30, [R16.64] ;  /* 0x00000016101e8980 */ /* 0x000368000c101b00 */
[----:B------:R3:W5:Y:S01]  /*8e40*/  @!P0 LD.E.64 R28, [R18.64] ;  /* 0x00000016121c8980 */ /* 0x000762000c101b00 */
[----:B------:R-:W-:Y:S02]  /*8e50*/  ISETP.GE.AND P0, PT, R6, c[0x0][0x27c], PT ;  /* 0x00009f0006007a0c */ /* 0x000fe40003f06270 */
[----:B------:R-:W-:-:S04]  /*8e60*/  @!P1 SHF.R.S32.HI R7, RZ, 0x1f, R12 ;  /* 0x0000001fff079819 */ /* 0x000fc8000001140c */
[----:B------:R-:W-:-:S07]  /*8e70*/  @!P1 LEA.HI R7, R7, R12, RZ, 0x2 ;  /* 0x0000000c07079211 */ /* 0x000fce00078f10ff */
[----:B------:R-:W-:Y:S02]  /*8e80*/  @!P0 SHF.R.S32.HI R5, RZ, 0x1f, R6 ;  /* 0x0000001fff058819 */ /* 0x000fe40000011406 */
[----:B------:R-:W-:Y:S02]  /*8e90*/  @!P1 LOP3.LUT R7, R7, 0xfffffffc, RZ, 0xc0, !PT ;  /* 0xfffffffc07079812 */ /* 0x000fe400078ec0ff */
[----:B------:R-:W-:-:S04]  /*8ea0*/  @!P0 LEA.HI R5, R5, R6, RZ, 0x2 ;  /* 0x0000000605058211 */ /* 0x000fc800078f10ff */
[----:B------:R-:W-:Y:S01]  /*8eb0*/  @!P0 LOP3.LUT R5, R5, 0xfffffffc, RZ, 0xc0, !PT ;  /* 0xfffffffc05058812 */ /* 0x000fe200078ec0ff */
[C---:B------:R-:W-:Y:S01]  /*8ec0*/  @!P1 IMAD.WIDE R12, R7.reuse, 0x2, R20 ;  /* 0x00000002070c9825 */ /* 0x040fe200078e0214 */
[----:B--2---:R-:W-:Y:S01]  /*8ed0*/  CS2R R24, SRZ ;  /* 0x0000000000187805 */ /* 0x004fe2000001ff00 */
[----:B---3--:R-:W-:Y:S01]  /*8ee0*/  CS2R R18, SRZ ;  /* 0x0000000000127805 */ /* 0x008fe2000001ff00 */
[----:B----4-:R-:W-:Y:S01]  /*8ef0*/  CS2R R22, SRZ ;  /* 0x0000000000167805 */ /* 0x010fe2000001ff00 */
[----:B------:R-:W-:Y:S01]  /*8f00*/  @!P1 IMAD.WIDE R6, R7, 0x2, R14 ;  /* 0x0000000207069825 */ /* 0x000fe200078e020e */
[----:B-1----:R-:W-:Y:S02]  /*8f10*/  CS2R R16, SRZ ;  /* 0x0000000000107805 */ /* 0x002fe4000001ff00 */
[----:B------:R1:W5:Y:S01]  /*8f20*/  @!P1 LD.E.64 R24, [R12.64] ;  /* 0x000000160c189980 */ /* 0x000362000c101b00 */
[----:B------:R-:W-:-:S03]  /*8f30*/  @!P0 IMAD.WIDE R20, R5, 0x2, R20 ;  /* 0x0000000205148825 */ /* 0x000fc600078e0214 */
[----:B------:R1:W5:Y:S01]  /*8f40*/  @!P1 LD.E.64 R22, [R6.64] ;  /* 0x0000001606169980 */ /* 0x000362000c101b00 */
[----:B------:R-:W-:-:S03]  /*8f50*/  @!P0 IMAD.WIDE R14, R5, 0x2, R14 ;  /* 0x00000002050e8825 */ /* 0x000fc600078e020e */
[----:B------:R1:W5:Y:S04]  /*8f60*/  @!P0 LD.E.64 R18, [R20.64] ;  /* 0x0000001614128980 */ /* 0x000368000c101b00 */
[----:B------:R1:W5:Y:S02]  /*8f70*/  @!P0 LD.E.64 R16, [R14.64] ;  /* 0x000000160e108980 */ /* 0x000364000c101b00 */
.L_x_372:
[----:B-1-3--:R-:W-:Y:S05]  /*8f80*/  BSYNC B0 ;  /* 0x0000000000007941 */ /* 0x00afea0003800000 */
.L_x_371:
[----:B-----5:R-:W-:Y:S01]  /*8f90*/  IMAD.MOV.U32 R7, RZ, RZ, R18 ;  /* 0x000000ffff077224 */ /* 0x020fe200078e0012 */
[----:B------:R-:W-:Y:S01]  /*8fa0*/  IADD3 R51, R4, -UR17, RZ ;  /* 0x8000001104337c10 */ /* 0x000fe2000fffe0ff */
[----:B------:R-:W-:Y:S01]  /*8fb0*/  IMAD.MOV.U32 R5, RZ, RZ, R19 ;  /* 0x000000ffff057224 */ /* 0x000fe200078e0013 */
[----:B------:R-:W-:-:S04]  /*8fc0*/  DEPBAR.LE SB0, 0x1 ;  /* 0x000080400000791a */ /* 0x000fc80000000000 */
[----:B------:R-:W-:Y:S01]  /*8fd0*/  PRMT R14, R5, 0x5410, R7 ;  /* 0x00005410050e7816 */ /* 0x000fe20000000007 */
[----:B------:R-:W-:Y:S01]  /*8fe0*/  IMAD.MOV.U32 R6, RZ, RZ, R24 ;  /* 0x000000ffff067224 */ /* 0x000fe200078e0018 */
[----:B------:R-:W-:Y:S01]  /*8ff0*/  IMNMX R51, R51, 0x80, PT ;  /* 0x0000008033337817 */ /* 0x000fe20003800200 */
[----:B------:R-:W-:Y:S01]  /*9000*/  IMAD.MOV.U32 R7, RZ, RZ, R25 ;  /* 0x000000ffff077224 */ /* 0x000fe200078e0019 */
[----:B------:R-:W-:Y:S01]  /*9010*/  BSSY B1, `(.L_x_373) ;  /* 0x000014d000017945 */ /* 0x000fe20003800000 */
[----:B------:R-:W-:Y:S01]  /*9020*/  IMAD.MOV.U32 R5, RZ, RZ, R30 ;  /* 0x000000ffff057224 */ /* 0x000fe200078e001e */
[----:B------:R-:W-:Y:S01]  /*9030*/  BAR.SYNC.DEFER_BLOCKING 0x0 ;  /* 0x0000000000007b1d */ /* 0x000fe20000010000 */
[----:B------:R-:W-:Y:S01]  /*9040*/  IMAD.MOV.U32 R12, RZ, RZ, R17 ;  /* 0x000000ffff0c7224 */ /* 0x000fe200078e0011 */
[----:B------:R-:W-:Y:S01]  /*9050*/  PRMT R21, R7, 0x5410, R6 ;  /* 0x0000541007157816 */ /* 0x000fe20000000006 */
[----:B------:R-:W-:Y:S01]  /*9060*/  IMAD.MOV.U32 R6, RZ, RZ, R31 ;  /* 0x000000ffff067224 */ /* 0x000fe200078e001f */
[----:B------:R-:W-:Y:S01]  /*9070*/  ISETP.GE.AND P0, PT, R90, R51, PT ;  /* 0x000000335a00720c */ /* 0x000fe20003f06270 */
[----:B------:R-:W-:-:S02]  /*9080*/  IMAD.MOV.U32 R7, RZ, RZ, R39 ;  /* 0x000000ffff077224 */ /* 0x000fc400078e0027 */
[----:B------:R-:W-:Y:S01]  /*9090*/  IMAD.MOV.U32 R4, RZ, RZ, R59 ;  /* 0x000000ffff047224 */ /* 0x000fe200078e003b */
[----:B------:R-:W-:Y:S01]  /*90a0*/  PRMT R27, R6, 0x5410, R5 ;  /* 0x00005410061b7816 */ /* 0x000fe20000000005 */
[----:B------:R-:W-:Y:S01]  /*90b0*/  IMAD.MOV.U32 R5, RZ, RZ, R38 ;  /* 0x000000ffff057224 */ /* 0x000fe200078e0026 */
[----:B------:R-:W-:Y:S01]  /*90c0*/  PRMT R32, R32, 0x5410, R7 ;  /* 0x0000541020207816 */ /* 0x000fe20000000007 */
[----:B------:R-:W-:Y:S02]  /*90d0*/  IMAD.MOV.U32 R6, RZ, RZ, R48 ;  /* 0x000000ffff067224 */ /* 0x000fe400078e0030 */
[----:B------:R-:W-:Y:S01]  /*90e0*/  IMAD.MOV.U32 R7, RZ, RZ, R62 ;  /* 0x000000ffff077224 */ /* 0x000fe200078e003e */
[----:B------:R-:W-:Y:S01]  /*90f0*/  PRMT R33, R5, 0x7610, R33 ;  /* 0x0000761005217816 */ /* 0x000fe20000000021 */
[----:B------:R-:W-:-:S05]  /*9100*/  IMAD.MOV.U32 R5, RZ, RZ, R49 ;  /* 0x000000ffff057224 */ /* 0x000fca00078e0031 */
[----:B------:R-:W-:Y:S01]  /*9110*/  PRMT R36, R5, 0x5410, R6 ;  /* 0x0000541005247816 */ /* 0x000fe20000000006 */
[----:B------:R-:W-:Y:S02]  /*9120*/  IMAD.MOV.U32 R6, RZ, RZ, R63 ;  /* 0x000000ffff067224 */ /* 0x000fe400078e003f */
[----:B------:R-:W-:-:S03]  /*9130*/  IMAD.MOV.U32 R5, RZ, RZ, R16 ;  /* 0x000000ffff057224 */ /* 0x000fc600078e0010 */
[----:B------:R-:W-:Y:S01]  /*9140*/  PRMT R40, R6, 0x5410, R7 ;  /* 0x0000541006287816 */ /* 0x000fe20000000007 */
[----:B------:R-:W-:Y:S01]  /*9150*/  IMAD.MOV.U32 R6, RZ, RZ, R22 ;  /* 0x000000ffff067224 */ /* 0x000fe200078e0016 */
[----:B------:R-:W-:Y:S02]  /*9160*/  SHF.R.S32.HI R7, RZ, 0x1f, R90 ;  /* 0x0000001fff077819 */ /* 0x000fe4000001145a */
[----:B------:R-:W-:Y:S01]  /*9170*/  PRMT R13, R13, 0x5410, R5 ;  /* 0x000054100d0d7816 */ /* 0x000fe20000000005 */
[----:B------:R-:W-:Y:S01]  /*9180*/  IMAD.MOV.U32 R5, RZ, RZ, R23 ;  /* 0x000000ffff057224 */ /* 0x000fe200078e0017 */
[----:B------:R-:W-:Y:S02]  /*9190*/  LEA.HI R7, R7, R90, RZ, 0x3 ;  /* 0x0000005a07077211 */ /* 0x000fe400078f18ff */
[----:B------:R-:W-:Y:S01]  /*91a0*/  PRMT R13, R12, 0x7610, R13 ;  /* 0x000076100c0d7816 */ /* 0x000fe2000000000d */
[----:B------:R-:W-:Y:S01]  /*91b0*/  IMAD.MOV.U32 R12, RZ, RZ, R29 ;  /* 0x000000ffff0c7224 */ /* 0x000fe200078e001d */
[----:B------:R-:W-:-:S02]  /*91c0*/  LOP3.LUT R7, R7, 0xfffffff8, RZ, 0xc0, !PT ;  /* 0xfffffff807077812 */ /* 0x000fc400078ec0ff */
[----:B------:R-:W-:Y:S01]  /*91d0*/  PRMT R20, R5, 0x5410, R6 ;  /* 0x0000541005147816 */ /* 0x000fe20000000006 */
[----:B------:R-:W-:Y:S02]  /*91e0*/  IMAD.MOV.U32 R5, RZ, RZ, R28 ;  /* 0x000000ffff057224 */ /* 0x000fe400078e001c */
[----:B------:R-:W-:Y:S02]  /*91f0*/  IMAD.IADD R6, R90, 0x1, -R7 ;  /* 0x000000015a067824 */ /* 0x000fe400078e0a07 */
[----:B------:R-:W-:Y:S01]  /*9200*/  IMAD.MOV.U32 R7, RZ, RZ, R34 ;  /* 0x000000ffff077224 */ /* 0x000fe200078e0022 */
[----:B------:R-:W-:Y:S01]  /*9210*/  PRMT R26, R12, 0x5410, R5 ;  /* 0x000054100c1a7816 */ /* 0x000fe20000000005 */
[C---:B------:R-:W-:Y:S01]  /*9220*/  IMAD.SHL.U32 R5, R6.reuse, 0x40, RZ ;  /* 0x0000004006057824 */ /* 0x040fe200078e00ff */
[----:B------:R-:W-:Y:S02]  /*9230*/  LOP3.LUT P1, RZ, R6, 0x4, RZ, 0xc0, !PT ;  /* 0x0000000406ff7812 */ /* 0x000fe4000782c0ff */
[----:B------:R-:W-:Y:S01]  /*9240*/  PRMT R32, R7, 0x7610, R32 ;  /* 0x0000761007207816 */ /* 0x000fe20000000020 */
[----:B------:R-:W-:Y:S01]  /*9250*/  IMAD.MOV.U32 R7, RZ, RZ, R35 ;  /* 0x000000ffff077224 */ /* 0x000fe200078e0023 */
[----:B------:R-:W-:Y:S01]  /*9260*/  LOP3.LUT R6, R5, 0x1c0, RZ, 0xc0, !PT ;  /* 0x000001c005067812 */ /* 0x000fe200078ec0ff */
[----:B------:R-:W-:-:S03]  /*9270*/  IMAD.MOV.U32 R5, RZ, RZ, R42 ;  /* 0x000000ffff057224 */ /* 0x000fc600078e002a */
[----:B------:R-:W-:Y:S02]  /*9280*/  LOP3.LUT R61, R6, 0x18, R61, 0xf8, !PT ;  /* 0x00000018063d7812 */ /* 0x000fe400078ef83d */
[----:B------:R-:W-:Y:S02]  /*9290*/  SHF.R.U32.HI R6, RZ, 0x3, R6 ;  /* 0x00000003ff067819 */ /* 0x000fe40000011606 */
[----:B------:R-:W-:Y:S01]  /*92a0*/  PRMT R37, R37, 0x5410, R5 ;  /* 0x0000541025257816 */ /* 0x000fe20000000005 */
[----:B------:R-:W-:Y:S01]  /*92b0*/  IMAD.MOV.U32 R5, RZ, RZ, R58 ;  /* 0x000000ffff057224 */ /* 0x000fe200078e003a */
[----:B------:R-:W-:Y:S02]  /*92c0*/  LOP3.LUT R6, R61, R6, RZ, 0x3c, !PT ;  /* 0x000000063d067212 */ /* 0x000fe400078e3cff */
[----:B------:R-:W-:Y:S02]  /*92d0*/  PRMT R33, R33, 0x5410, R7 ;  /* 0x0000541021217816 */ /* 0x000fe40000000007 */
[----:B------:R-:W-:Y:S01]  /*92e0*/  PRMT R41, R4, 0x5410, R5 ;  /* 0x0000541004297816 */ /* 0x000fe20000000005 */
[----:B------:R-:W-:-:S02]  /*92f0*/  IMAD R15, R11, 0x200, R6 ;  /* 0x000002000b0f7824 */ /* 0x000fc400078e0206 */
[----:B------:R-:W-:-:S03]  /*9300*/  IMAD.MOV.U32 R6, RZ, RZ, R43 ;  /* 0x000000ffff067224 */ /* 0x000fc600078e002b */
[C---:B------:R-:W-:Y:S02]  /*9310*/  IADD3 R12, R15.reuse, 0x20, RZ ;  /* 0x000000200f0c7810 */ /* 0x040fe40007ffe0ff */
[C---:B------:R-:W-:Y:S02]  /*9320*/  @P1 IADD3 R12, R15.reuse, -0x20, RZ ;  /* 0xffffffe00f0c1810 */ /* 0x040fe40007ffe0ff */
[----:B------:R-:W-:Y:S02]  /*9330*/  PRMT R37, R6, 0x7610, R37 ;  /* 0x0000761006257816 */ /* 0x000fe40000000025 */
[----:B------:R-:W-:Y:S02]  /*9340*/  LEA R15, R15, 0xc100, 0x1 ;  /* 0x0000c1000f0f7811 */ /* 0x000fe400078e08ff */
[----:B------:R-:W-:Y:S01]  /*9350*/  LEA R12, R12, 0xc100, 0x1 ;  /* 0x0000c1000c0c7811 */ /* 0x000fe200078e08ff */
[----:B------:R-:W-:Y:S05]  /*9360*/  @P0 BRA `(.L_x_374) ;  /* 0x0000117000000947 */ /* 0x000fea0003800000 */
[----:B------:R-:W-:Y:S01]  /*9370*/  ISETP.GE.AND P0, PT, R92, c[0x0][0x27c], PT ;  /* 0x00009f005c007a0c */ /* 0x000fe20003f06270 */
[----:B------:R-:W-:-:S12]  /*9380*/  BSSY B0, `(.L_x_375) ;  /* 0x000002c000007945 */ /* 0x000fd80003800000 */
[----:B------:R-:W-:Y:S05]  /*9390*/  @P0 BRA `(.L_x_376) ;  /* 0x000002a000000947 */ /* 0x000fea0003800000 */
[----:B------:R-:W1:Y:S01]  /*93a0*/  LDS.128 R4, [R15] ;  /* 0x000000000f047984 */ /* 0x000e620000000c00 */
[--C-:B------:R-:W-:Y:S01]  /*93b0*/  SHF.R.U32.HI R93, RZ, 0x10, R95.reuse ;  /* 0x00000010ff5d7819 */ /* 0x100fe2000001165f */
[----:B------:R-:W-:Y:S01]  /*93c0*/  HADD2.F32 R102, -RZ, R81.H1_H1 ;  /* 0x30000051ff667230 */ /* 0x000fe20000004100 */
[----:B------:R-:W-:Y:S01]  /*93d0*/  SHF.R.U64 R91, R94, 0x10, R95 ;  /* 0x000000105e5b7819 */ /* 0x000fe2000000125f */
[----:B------:R-:W-:Y:S01]  /*93e0*/  HADD2.F32 R103, -RZ, R85.H1_H1 ;  /* 0x30000055ff677230 */ /* 0x000fe20000004100 */
[--C-:B------:R-:W-:Y:S01]  /*93f0*/  SHF.R.U32.HI R87, RZ, 0x10, R99.reuse ;  /* 0x00000010ff577819 */ /* 0x100fe20000011663 */
[----:B------:R-:W-:Y:S01]  /*9400*/  HADD2.F32 R93, -RZ, R93.H0_H0 ;  /* 0x2000005dff5d7230 */ /* 0x000fe20000004100 */
[----:B------:R-:W-:Y:S01]  /*9410*/  SHF.R.U64 R61, R98, 0x10, R99 ;  /* 0x00000010623d7819 */ /* 0x000fe20000001263 */
[----:B------:R-:W-:Y:S02]  /*9420*/  HADD2.F32 R81, -RZ, R81.H0_H0 ;  /* 0x20000051ff517230 */ /* 0x000fe40000004100 */
[----:B------:R-:W-:-:S02]  /*9430*/  HADD2.F32 R104, -RZ, R87.H0_H0 ;  /* 0x20000057ff687230 */ /* 0x000fc40000004100 */
[----:B------:R-:W-:Y:S02]  /*9440*/  HADD2.F32 R85, -RZ, R85.H0_H0 ;  /* 0x20000055ff557230 */ /* 0x000fe40000004100 */
[--C-:B-1----:R-:W-:Y:S02]  /*9450*/  HADD2.F32 R94, -RZ, R7.reuse.H0_H0 ;  /* 0x20000007ff5e7230 */ /* 0x102fe40000004100 */
[----:B------:R-:W-:Y:S02]  /*9460*/  HADD2.F32 R7, -RZ, R7.H1_H1 ;  /* 0x30000007ff077230 */ /* 0x000fe40000004100 */
[--C-:B------:R-:W-:Y:S02]  /*9470*/  HADD2.F32 R98, -RZ, R4.reuse.H1_H1 ;  /* 0x30000004ff627230 */ /* 0x100fe40000004100 */
[----:B------:R-:W-:Y:S01]  /*9480*/  HADD2.F32 R95, -RZ, R4.H0_H0 ;  /* 0x20000004ff5f7230 */ /* 0x000fe20000004100 */
[-C--:B------:R-:W-:Y:S01]  /*9490*/  FMUL.FTZ R87, R7, R93.reuse ;  /* 0x0000005d07577220 */ /* 0x080fe20000410000 */
[--C-:B------:R-:W-:Y:S01]  /*94a0*/  HADD2.F32 R4, -RZ, R6.reuse.H0_H0 ;  /* 0x20000006ff047230 */ /* 0x100fe20000004100 */
[----:B------:R-:W-:Y:S01]  /*94b0*/  FMUL.FTZ R106, R98, R102 ;  /* 0x00000066626a7220 */ /* 0x000fe20000410000 */
[----:B------:R-:W-:Y:S01]  /*94c0*/  HADD2.F32 R6, -RZ, R6.H1_H1 ;  /* 0x30000006ff067230 */ /* 0x000fe20000004100 */
[C---:B------:R-:W-:Y:S01]  /*94d0*/  FMUL.FTZ R93, R94.reuse, R93 ;  /* 0x0000005d5e5d7220 */ /* 0x040fe20000410000 */
[--C-:B------:R-:W-:Y:S01]  /*94e0*/  HADD2.F32 R99, -RZ, R5.reuse.H0_H0 ;  /* 0x20000005ff637230 */ /* 0x100fe20000004100 */
[----:B------:R-:W-:Y:S01]  /*94f0*/  FFMA.FTZ R87, R94, R104, -R87 ;  /* 0x000000685e577223 */ /* 0x000fe20000010857 */
[----:B------:R-:W-:Y:S01]  /*9500*/  HADD2.F32 R5, -RZ, R5.H1_H1 ;  /* 0x30000005ff057230 */ /* 0x000fe20000004100 */
[C---:B------:R-:W-:Y:S01]  /*9510*/  FMUL.FTZ R102, R95.reuse, R102 ;  /* 0x000000665f667220 */ /* 0x040fe20000410000 */
[----:B------:R-:W-:Y:S01]  /*9520*/  HADD2.F32 R94, -RZ, R91.H0_H0 ;  /* 0x2000005bff5e7230 */ /* 0x000fe20000004100 */
[----:B------:R-:W-:-:S02]  /*9530*/  FFMA.FTZ R106, R95, R103, -R106 ;  /* 0x000000675f6a7223 */ /* 0x000fc4000001086a */
[----:B------:R-:W-:Y:S02]  /*9540*/  FFMA.FTZ R104, R7, R104, R93 ;  /* 0x0000006807687223 */ /* 0x000fe4000001005d */
[----:B------:R-:W-:Y:S01]  /*9550*/  FFMA.FTZ R103, R98, R103, R102 ;  /* 0x0000006762677223 */ /* 0x000fe20000010066 */
[----:B------:R-:W-:Y:S01]  /*9560*/  HADD2.F32 R98, -RZ, R61.H0_H0 ;  /* 0x2000003dff627230 */ /* 0x000fe20000004100 */
[-C--:B------:R-:W-:Y:S02]  /*9570*/  FMUL.FTZ R7, R6, R81.reuse ;  /* 0x0000005106077220 */ /* 0x080fe40000410000 */
[----:B------:R-:W-:Y:S02]  /*9580*/  FMUL.FTZ R81, R4, R81 ;  /* 0x0000005104517220 */ /* 0x000fe40000410000 */
[-C--:B------:R-:W-:Y:S02]  /*9590*/  FMUL.FTZ R61, R5, R94.reuse ;  /* 0x0000005e053d7220 */ /* 0x080fe40000410000 */
[----:B------:R-:W-:-:S02]  /*95a0*/  FMUL.FTZ R94, R99, R94 ;  /* 0x0000005e635e7220 */ /* 0x000fc40000410000 */
[----:B------:R-:W-:Y:S01]  /*95b0*/  FFMA.FTZ R4, R4, R85, -R7 ;  /* 0x0000005504047223 */ /* 0x000fe20000010807 */
[----:B------:R-:W-:Y:S01]  /*95c0*/  F2FP.PACK_AB R7, R104, R87 ;  /* 0x000000576807723e */ /* 0x000fe200000000ff */
[----:B------:R-:W-:Y:S02]  /*95d0*/  FFMA.FTZ R81, R6, R85, R81 ;  /* 0x0000005506517223 */ /* 0x000fe40000010051 */
[-C--:B------:R-:W-:Y:S02]  /*95e0*/  FFMA.FTZ R61, R99, R98.reuse, -R61 ;  /* 0x00000062633d7223 */ /* 0x080fe4000001083d */
[----:B------:R-:W-:Y:S01]  /*95f0*/  FFMA.FTZ R94, R5, R98, R94 ;  /* 0x00000062055e7223 */ /* 0x000fe2000001005e */
[----:B------:R-:W-:Y:S02]  /*9600*/  F2FP.PACK_AB R6, R81, R4 ;  /* 0x000000045106723e */ /* 0x000fe400000000ff */
[----:B------:R-:W-:Y:S02]  /*9610*/  F2FP.PACK_AB R4, R103, R106 ;  /* 0x0000006a6704723e */ /* 0x000fe400000000ff */
[----:B------:R-:W-:-:S05]  /*9620*/  F2FP.PACK_AB R5, R94, R61 ;  /* 0x0000003d5e05723e */ /* 0x000fca00000000ff */
[----:B------:R1:W-:Y:S02]  /*9630*/  STS.128 [R15], R4 ;  /* 0x000000040f007388 */ /* 0x0003e40000000c00 */
.L_x_376:
[----:B------:R-:W-:Y:S05]  /*9640*/  BSYNC B0 ;  /* 0x0000000000007941 */ /* 0x000fea0003800000 */
.L_x_375:
[----:B-1----:R-:W-:Y:S01]  /*9650*/  IADD3 R4, R92, 0x10, RZ ;  /* 0x000000105c047810 */ /* 0x002fe20007ffe0ff */
[----:B------:R-:W-:Y:S03]  /*9660*/  BSSY B0, `(.L_x_377) ;  /* 0x000002d000007945 */ /* 0x000fe60003800000 */
[----:B------:R-:W-:-:S13]  /*9670*/  ISETP.GE.AND P0, PT, R4, c[0x0][0x27c], PT ;  /* 0x00009f0004007a0c */ /* 0x000fda0003f06270 */
[----:B------:R-:W-:Y:S05]  /*9680*/  @P0 BRA `(.L_x_378) ;  /* 0x000002a000000947 */ /* 0x000fea0003800000 */
[----:B------:R-:W1:Y:S01]  /*9690*/  LDS.128 R4, [R12] ;  /* 0x000000000c047984 */ /* 0x000e620000000c00 */
[--C-:B------:R-:W-:Y:S01]  /*96a0*/  SHF.R.U64 R81, R108, 0x10, R109.reuse ;  /* 0x000000106c517819 */ /* 0x100fe2000000126d */
[--C-:B------:R-:W-:Y:S01]  /*96b0*/  HADD2.F32 R94, -RZ, R77.reuse.H1_H1 ;  /* 0x3000004dff5e7230 */ /* 0x100fe20000004100 */
[----:B------:R-:W-:Y:S01]  /*96c0*/  SHF.R.U32.HI R108, RZ, 0x10, R109 ;  /* 0x00000010ff6c7819 */ /* 0x000fe2000001166d */
[----:B------:R-:W-:Y:S01]  /*96d0*/  HADD2.F32 R102, -RZ, R80.H1_H1 ;  /* 0x30000050ff667230 */ /* 0x000fe20000004100 */
[--C-:B------:R-:W-:Y:S01]  /*96e0*/  SHF.R.U64 R61, R110, 0x10, R111.reuse ;  /* 0x000000106e3d7819 */ /* 0x100fe2000000126f */
[----:B------:R-:W-:Y:S01]  /*96f0*/  HADD2.F32 R77, -RZ, R77.H0_H0 ;  /* 0x2000004dff4d7230 */ /* 0x000fe20000004100 */
[----:B------:R-:W-:Y:S01]  /*9700*/  SHF.R.U32.HI R110, RZ, 0x10, R111 ;  /* 0x00000010ff6e7819 */ /* 0x000fe2000001166f */
[----:B------:R-:W-:-:S04]  /*9710*/  HADD2.F32 R108, -RZ, R108.H0_H0 ;  /* 0x2000006cff6c7230 */ /* 0x000fc80000004100 */
[----:B------:R-:W-:Y:S02]  /*9720*/  HADD2.F32 R110, -RZ, R110.H0_H0 ;  /* 0x2000006eff6e7230 */ /* 0x000fe40000004100 */
[--C-:B-1----:R-:W-:Y:S02]  /*9730*/  HADD2.F32 R91, -RZ, R4.reuse.H1_H1 ;  /* 0x30000004ff5b7230 */ /* 0x102fe40000004100 */
[----:B------:R-:W-:Y:S02]  /*9740*/  HADD2.F32 R87, -RZ, R4.H0_H0 ;  /* 0x20000004ff577230 */ /* 0x000fe40000004100 */
[--C-:B------:R-:W-:Y:S01]  /*9750*/  HADD2.F32 R85, -RZ, R7.reuse.H0_H0 ;  /* 0x20000007ff557230 */ /* 0x100fe20000004100 */
[-C--:B------:R-:W-:Y:S01]  /*9760*/  FMUL.FTZ R95, R91, R94.reuse ;  /* 0x0000005e5b5f7220 */ /* 0x080fe20000410000 */
[----:B------:R-:W-:Y:S01]  /*9770*/  HADD2.F32 R7, -RZ, R7.H1_H1 ;  /* 0x30000007ff077230 */ /* 0x000fe20000004100 */
[C---:B------:R-:W-:Y:S01]  /*9780*/  FMUL.FTZ R94, R87.reuse, R94 ;  /* 0x0000005e575e7220 */ /* 0x040fe20000410000 */
[--C-:B------:R-:W-:Y:S01]  /*9790*/  HADD2.F32 R4, -RZ, R6.reuse.H0_H0 ;  /* 0x20000006ff047230 */ /* 0x100fe20000004100 */
[-C--:B------:R-:W-:Y:S01]  /*97a0*/  FFMA.FTZ R95, R87, R102.reuse, -R95 ;  /* 0x00000066575f7223 */ /* 0x080fe2000001085f */
[--C-:B------:R-:W-:Y:S01]  /*97b0*/  HADD2.F32 R93, -RZ, R5.reuse.H0_H0 ;  /* 0x20000005ff5d7230 */ /* 0x100fe20000004100 */
[----:B------:R-:W-:Y:S01]  /*97c0*/  FFMA.FTZ R94, R91, R102, R94 ;  /* 0x000000665b5e7223 */ /* 0x000fe2000001005e */
[----:B------:R-:W-:Y:S01]  /*97d0*/  HADD2.F32 R6, -RZ, R6.H1_H1 ;  /* 0x30000006ff067230 */ /* 0x000fe20000004100 */
[-C--:B------:R-:W-:Y:S01]  /*97e0*/  FMUL.FTZ R98, R7, R108.reuse ;  /* 0x0000006c07627220 */ /* 0x080fe20000410000 */
[----:B------:R-:W-:Y:S01]  /*97f0*/  HADD2.F32 R5, -RZ, R5.H1_H1 ;  /* 0x30000005ff057230 */ /* 0x000fe20000004100 */
[C---:B------:R-:W-:Y:S01]  /*9800*/  FMUL.FTZ R108, R85.reuse, R108 ;  /* 0x0000006c556c7220 */ /* 0x040fe20000410000 */
[----:B------:R-:W-:Y:S01]  /*9810*/  HADD2.F32 R102, -RZ, R81.H0_H0 ;  /* 0x20000051ff667230 */ /* 0x000fe20000004100 */
[-C--:B------:R-:W-:Y:S01]  /*9820*/  FFMA.FTZ R98, R85, R110.reuse, -R98 ;  /* 0x0000006e55627223 */ /* 0x080fe20000010862 */
[----:B------:R-:W-:Y:S01]  /*9830*/  HADD2.F32 R81, -RZ, R80.H0_H0 ;  /* 0x20000050ff517230 */ /* 0x000fe20000004100 */
[----:B------:R-:W-:Y:S01]  /*9840*/  FFMA.FTZ R7, R7, R110, R108 ;  /* 0x0000006e07077223 */ /* 0x000fe2000001006c */
[----:B------:R-:W-:Y:S01]  /*9850*/  HADD2.F32 R80, -RZ, R61.H0_H0 ;  /* 0x2000003dff507230 */ /* 0x000fe20000004100 */
[----:B------:R-:W-:-:S02]  /*9860*/  FMUL.FTZ R61, R6, R77 ;  /* 0x0000004d063d7220 */ /* 0x000fc40000410000 */
[----:B------:R-:W-:Y:S01]  /*9870*/  FMUL.FTZ R85, R5, R102 ;  /* 0x0000006605557220 */ /* 0x000fe20000410000 */
[----:B------:R-:W-:Y:S01]  /*9880*/  F2FP.PACK_AB R7, R7, R98 ;  /* 0x000000620707723e */ /* 0x000fe200000000ff */
[C---:B------:R-:W-:Y:S02]  /*9890*/  FMUL.FTZ R77, R4.reuse, R77 ;  /* 0x0000004d044d7220 */ /* 0x040fe40000410000 */
[C---:B------:R-:W-:Y:S02]  /*98a0*/  FMUL.FTZ R102, R93.reuse, R102 ;  /* 0x000000665d667220 */ /* 0x040fe40000410000 */
[----:B------:R-:W-:Y:S01]  /*98b0*/  FFMA.FTZ R61, R4, R81, -R61 ;  /* 0x00000051043d7223 */ /* 0x000fe2000001083d */
[----:B------:R-:W-:Y:S01]  /*98c0*/  F2FP.PACK_AB R4, R94, R95 ;  /* 0x0000005f5e04723e */ /* 0x000fe200000000ff */
[----:B------:R-:W-:Y:S02]  /*98d0*/  FFMA.FTZ R6, R6, R81, R77 ;  /* 0x0000005106067223 */ /* 0x000fe4000001004d */
[----:B------:R-:W-:-:S02]  /*98e0*/  FFMA.FTZ R85, R93, R80, -R85 ;  /* 0x000000505d557223 */ /* 0x000fc40000010855 */
[----:B------:R-:W-:Y:S01]  /*98f0*/  FFMA.FTZ R102, R5, R80, R102 ;  /* 0x0000005005667223 */ /* 0x000fe20000010066 */
[----:B------:R-:W-:-:S04]  /*9900*/  F2FP.PACK_AB R6, R6, R61 ;  /* 0x0000003d0606723e */ /* 0x000fc800000000ff */
[----:B------:R-:W-:-:S05]  /*9910*/  F2FP.PACK_AB R5, R102, R85 ;  /* 0x000000556605723e */ /* 0x000fca00000000ff */
[----:B------:R1:W-:Y:S02]  /*9920*/  STS.128 [R12], R4 ;  /* 0x000000040c007388 */ /* 0x0003e40000000c00 */
.L_x_378:
[----:B------:R-:W-:Y:S05]  /*9930*/  BSYNC B0 ;  /* 0x0000000000007941 */ /* 0x000fea0003800000 */
.L_x_377:
[----:B-1----:R-:W-:Y:S01]  /*9940*/  IADD3 R4, R92, 0x20, RZ ;  /* 0x000000205c047810 */ /* 0x002fe20007ffe0ff */
[----:B------:R-:W-:Y:S03]  /*9950*/  BSSY B0, `(.L_x_379) ;  /* 0x000002d000007945 */ /* 0x000fe60003800000 */
[----:B------:R-:W-:-:S13]  /*9960*/  ISETP.GE.AND P0, PT, R4, c[0x0][0x27c], PT ;  /* 0x00009f0004007a0c */ /* 0x000fda0003f06270 */
[----:B------:R-:W-:Y:S05]  /*9970*/  @P0 BRA `(.L_x_380) ;  /* 0x000002a000000947 */ /* 0x000fea0003800000 */
[----:B------:R-:W1:Y:S01]  /*9980*/  LDS.128 R4, [R15+0x4000] ;  /* 0x004000000f047984 */ /* 0x000e620000000c00 */
[--C-:B------:R-:W-:Y:S01]  /*9990*/  SHF.R.U64 R77, R96, 0x10, R97.reuse ;  /* 0x00000010604d7819 */ /* 0x100fe20000001261 */
[----:B------:R-:W-:Y:S01]  /*99a0*/  HADD2.F32 R94, -RZ, R70.H1_H1 ;  /* 0x30000046ff5e7230 */ /* 0x000fe20000004100 */
[----:B------:R-:W-:Y:S01]  /*99b0*/  SHF.R.U32.HI R96, RZ, 0x10, R97 ;  /* 0x00000010ff607819 */ /* 0x000fe20000011661 */
[----:B------:R-:W-:Y:S01]  /*99c0*/  HADD2.F32 R98, -RZ, R76.H1_H1 ;  /* 0x3000004cff627230 */ /* 0x000fe20000004100 */
[--C-:B------:R-:W-:Y:S02]  /*99d0*/  SHF.R.U64 R61, R100, 0x10, R101.reuse ;  /* 0x00000010643d7819 */ /* 0x100fe40000001265 */
[----:B------:R-:W-:Y:S01]  /*99e0*/  SHF.R.U32.HI R100, RZ, 0x10, R101 ;  /* 0x00000010ff647819 */ /* 0x000fe20000011665 */
[----:B------:R-:W-:-:S04]  /*99f0*/  HADD2.F32 R96, -RZ, R96.H0_H0 ;  /* 0x20000060ff607230 */ /* 0x000fc80000004100 */
[----:B------:R-:W-:Y:S02]  /*9a00*/  HADD2.F32 R100, -RZ, R100.H0_H0 ;  /* 0x20000064ff647230 */ /* 0x000fe40000004100 */
[--C-:B-1----:R-:W-:Y:S02]  /*9a10*/  HADD2.F32 R80, -RZ, R7.reuse.H0_H0 ;  /* 0x20000007ff507230 */ /* 0x102fe40000004100 */
[----:B------:R-:W-:Y:S02]  /*9a20*/  HADD2.F32 R7, -RZ, R7.H1_H1 ;  /* 0x30000007ff077230 */ /* 0x000fe40000004100 */
[--C-:B------:R-:W-:Y:S02]  /*9a30*/  HADD2.F32 R81, -RZ, R4.reuse.H0_H0 ;  /* 0x20000004ff517230 */ /* 0x100fe40000004100 */
[----:B------:R-:W-:Y:S01]  /*9a40*/  HADD2.F32 R85, -RZ, R4.H1_H1 ;  /* 0x30000004ff557230 */ /* 0x000fe20000004100 */
[CC--:B------:R-:W-:Y:S01]  /*9a50*/  FMUL.FTZ R91, R7.reuse, R96.reuse ;  /* 0x00000060075b7220 */ /* 0x0c0fe20000410000 */
[--C-:B------:R-:W-:Y:S01]  /*9a60*/  HADD2.F32 R4, -RZ, R6.reuse.H0_H0 ;  /* 0x20000006ff047230 */ /* 0x100fe20000004100 */
[C---:B------:R-:W-:Y:S01]  /*9a70*/  FMUL.FTZ R96, R80.reuse, R96 ;  /* 0x0000006050607220 */ /* 0x040fe20000410000 */
[--C-:B------:R-:W-:Y:S01]  /*9a80*/  HADD2.F32 R87, -RZ, R5.reuse.H0_H0 ;  /* 0x20000005ff577230 */ /* 0x100fe20000004100 */
[-C--:B------:R-:W-:Y:S01]  /*9a90*/  FFMA.FTZ R91, R80, R100.reuse, -R91 ;  /* 0x00000064505b7223 */ /* 0x080fe2000001085b */
[----:B------:R-:W-:Y:S01]  /*9aa0*/  HADD2.F32 R6, -RZ, R6.H1_H1 ;  /* 0x30000006ff067230 */ /* 0x000fe20000004100 */
[----:B------:R-:W-:Y:S01]  /*9ab0*/  FFMA.FTZ R96, R7, R100, R96 ;  /* 0x0000006407607223 */ /* 0x000fe20000010060 */
[----:B------:R-:W-:Y:S01]  /*9ac0*/  HADD2.F32 R7, -RZ, R70.H0_H0 ;  /* 0x20000046ff077230 */ /* 0x000fe20000004100 */
        /* <DEDUP_REMOVED lines=9> */
[-C--:B------:R-:W-:Y:S02]  /*9b60*/  FMUL.FTZ R80, R5, R70.reuse ;  /* 0x0000004605507220 */ /* 0x080fe40000410000 */
[C---:B------:R-:W-:Y:S02]  /*9b70*/  FMUL.FTZ R7, R4.reuse, R7 ;  /* 0x0000000704077220 */ /* 0x040fe40000410000 */
[C---:B------:R-:W-:Y:S02]  /*9b80*/  FMUL.FTZ R70, R87.reuse, R70 ;  /* 0x0000004657467220 */ /* 0x040fe40000410000 */
[----:B------:R-:W-:Y:S01]  /*9b90*/  FFMA.FTZ R61, R4, R77, -R61 ;  /* 0x0000004d043d7223 */ /* 0x000fe2000001083d */
[----:B------:R-:W-:Y:S01]  /*9ba0*/  F2FP.PACK_AB R4, R94, R93 ;  /* 0x0000005d5e04723e */ /* 0x000fe200000000ff */
[----:B------:R-:W-:Y:S01]  /*9bb0*/  FFMA.FTZ R6, R6, R77, R7 ;  /* 0x0000004d06067223 */ /* 0x000fe20000010007 */
[----:B------:R-:W-:Y:S01]  /*9bc0*/  F2FP.PACK_AB R7, R96, R91 ;  /* 0x0000005b6007723e */ /* 0x000fe200000000ff */
[----:B------:R-:W-:-:S02]  /*9bd0*/  FFMA.FTZ R80, R87, R76, -R80 ;  /* 0x0000004c57507223 */ /* 0x000fc40000010850 */
[----:B------:R-:W-:Y:S01]  /*9be0*/  FFMA.FTZ R5, R5, R76, R70 ;  /* 0x0000004c05057223 */ /* 0x000fe20000010046 */
[----:B------:R-:W-:-:S04]  /*9bf0*/  F2FP.PACK_AB R6, R6, R61 ;  /* 0x0000003d0606723e */ /* 0x000fc800000000ff */
[----:B------:R-:W-:-:S05]  /*9c00*/  F2FP.PACK_AB R5, R5, R80 ;  /* 0x000000500505723e */ /* 0x000fca00000000ff */
[----:B------:R1:W-:Y:S02]  /*9c10*/  STS.128 [R15+0x4000], R4 ;  /* 0x004000040f007388 */ /* 0x0003e40000000c00 */
.L_x_380:
[----:B------:R-:W-:Y:S05]  /*9c20*/  BSYNC B0 ;  /* 0x0000000000007941 */ /* 0x000fea0003800000 */
.L_x_379:
        /* <DEDUP_REMOVED lines=8> */
[--C-:B------:R-:W-:Y:S01]  /*9cb0*/  HADD2.F32 R83, -RZ, R65.reuse.H1_H1 ;  /* 0x30000041ff537230 */ /* 0x100fe20000004100 */
[--C-:B------:R-:W-:Y:S01]  /*9cc0*/  SHF.R.U64 R61, R88, 0x10, R89.reuse ;  /* 0x00000010583d7819 */ /* 0x100fe20000001259 */
[----:B------:R-:W-:Y:S01]  /*9cd0*/  HADD2.F32 R65, -RZ, R65.H0_H0 ;  /* 0x20000041ff417230 */ /* 0x000fe20000004100 */
[----:B------:R-:W-:Y:S01]  /*9ce0*/  SHF.R.U32.HI R88, RZ, 0x10, R89 ;  /* 0x00000010ff587819 */ /* 0x000fe20000011659 */
[----:B------:R-:W-:Y:S02]  /*9cf0*/  HADD2.F32 R82, -RZ, R82.H0_H0 ;  /* 0x20000052ff527230 */ /* 0x000fe40000004100 */
[----:B------:R-:W-:-:S02]  /*9d00*/  HADD2.F32 R70, -RZ, R70.H0_H0 ;  /* 0x20000046ff467230 */ /* 0x000fc40000004100 */
[----:B------:R-:W-:Y:S02]  /*9d10*/  HADD2.F32 R88, -RZ, R88.H0_H0 ;  /* 0x20000058ff587230 */ /* 0x000fe40000004100 */
        /* <DEDUP_REMOVED lines=8> */
[----:B------:R-:W-:Y:S01]  /*9da0*/  HADD2.F32 R6, -RZ, R6.H1_H1 ;  /* 0x30000006ff067230 */ /* 0x000fe20000004100 */
[-C--:B------:R-:W-:Y:S01]  /*9db0*/  FFMA.FTZ R85, R76, R88.reuse, -R85 ;  /* 0x000000584c557223 */ /* 0x080fe20000010855 */
[--C-:B------:R-:W-:Y:S01]  /*9dc0*/  HADD2.F32 R81, -RZ, R5.reuse.H0_H0 ;  /* 0x20000005ff517230 */ /* 0x100fe20000004100 */
[----:B------:R-:W-:Y:S01]  /*9dd0*/  FFMA.FTZ R82, R7, R88, R82 ;  /* 0x0000005807527223 */ /* 0x000fe20000010052 */
[----:B------:R-:W-:Y:S01]  /*9de0*/  HADD2.F32 R5, -RZ, R5.H1_H1 ;  /* 0x30000005ff057230 */ /* 0x000fe20000004100 */
[----:B------:R-:W-:Y:S01]  /*9df0*/  FMUL.FTZ R7, R6, R65 ;  /* 0x0000004106077220 */ /* 0x000fe20000410000 */
[----:B------:R-:W-:Y:S01]  /*9e00*/  HADD2.F32 R76, -RZ, R61.H0_H0 ;  /* 0x2000003dff4c7230 */ /* 0x000fe20000004100 */
[----:B------:R-:W-:-:S02]  /*9e10*/  FMUL.FTZ R94, R80, R83 ;  /* 0x00000053505e7220 */ /* 0x000fc40000410000 */
[C---:B------:R-:W-:Y:S02]  /*9e20*/  FMUL.FTZ R65, R4.reuse, R65 ;  /* 0x0000004104417220 */ /* 0x040fe40000410000 */
[-C--:B------:R-:W-:Y:S02]  /*9e30*/  FMUL.FTZ R61, R5, R70.reuse ;  /* 0x00000046053d7220 */ /* 0x080fe40000410000 */
[----:B------:R-:W-:Y:S02]  /*9e40*/  FMUL.FTZ R83, R77, R83 ;  /* 0x000000534d537220 */ /* 0x000fe40000410000 */
[----:B------:R-:W-:Y:S02]  /*9e50*/  FMUL.FTZ R70, R81, R70 ;  /* 0x0000004651467220 */ /* 0x000fe40000410000 */
[----:B------:R-:W-:Y:S01]  /*9e60*/  FFMA.FTZ R4, R4, R69, -R7 ;  /* 0x0000004504047223 */ /* 0x000fe20000010807 */
[----:B------:R-:W-:Y:S01]  /*9e70*/  F2FP.PACK_AB R7, R82, R85 ;  /* 0x000000555207723e */ /* 0x000fe200000000ff */
[----:B------:R-:W-:-:S02]  /*9e80*/  FFMA.FTZ R65, R6, R69, R65 ;  /* 0x0000004506417223 */ /* 0x000fc40000010041 */
[-C--:B------:R-:W-:Y:S02]  /*9e90*/  FFMA.FTZ R94, R77, R87.reuse, -R94 ;  /* 0x000000574d5e7223 */ /* 0x080fe4000001085e */
[----:B------:R-:W-:Y:S01]  /*9ea0*/  FFMA.FTZ R83, R80, R87, R83 ;  /* 0x0000005750537223 */ /* 0x000fe20000010053 */
[----:B------:R-:W-:Y:S01]  /*9eb0*/  F2FP.PACK_AB R6, R65, R4 ;  /* 0x000000044106723e */ /* 0x000fe200000000ff */
[-C--:B------:R-:W-:Y:S02]  /*9ec0*/  FFMA.FTZ R61, R81, R76.reuse, -R61 ;  /* 0x0000004c513d7223 */ /* 0x080fe4000001083d */
[----:B------:R-:W-:Y:S01]  /*9ed0*/  FFMA.FTZ R70, R5, R76, R70 ;  /* 0x0000004c05467223 */ /* 0x000fe20000010046 */
[----:B------:R-:W-:-:S04]  /*9ee0*/  F2FP.PACK_AB R4, R83, R94 ;  /* 0x0000005e5304723e */ /* 0x000fc800000000ff */
[----:B------:R-:W-:-:S05]  /*9ef0*/  F2FP.PACK_AB R5, R70, R61 ;  /* 0x0000003d4605723e */ /* 0x000fca00000000ff */
[----:B------:R1:W-:Y:S02]  /*9f00*/  STS.128 [R12+0x4000], R4 ;  /* 0x004000040c007388 */ /* 0x0003e40000000c00 */
.L_x_382:
[----:B------:R-:W-:Y:S05]  /*9f10*/  BSYNC B0 ;  /* 0x0000000000007941 */ /* 0x000fea0003800000 */
.L_x_381:
[----:B-1----:R-:W-:Y:S01]  /*9f20*/  IADD3 R4, R92, 0x40, RZ ;  /* 0x000000405c047810 */ /* 0x002fe20007ffe0ff */
[----:B------:R-:W-:Y:S03]  /*9f30*/  BSSY B0, `(.L_x_383) ;  /* 0x000002d000007945 */ /* 0x000fe60003800000 */
[----:B------:R-:W-:-:S13]  /*9f40*/  ISETP.GE.AND P0, PT, R4, c[0x0][0x27c], PT ;  /* 0x00009f0004007a0c */ /* 0x000fda0003f06270 */
[----:B------:R-:W-:Y:S05]  /*9f50*/  @P0 BRA `(.L_x_384) ;  /* 0x000002a000000947 */ /* 0x000fea0003800000 */
[----:B------:R-:W1:Y:S01]  /*9f60*/  LDS.128 R4, [R15+0x8000] ;  /* 0x008000000f047984 */ /* 0x000e620000000c00 */
[--C-:B------:R-:W-:Y:S01]  /*9f70*/  SHF.R.U64 R65, R74, 0x10, R75.reuse ;  /* 0x000000104a417819 */ /* 0x100fe2000000124b */
[----:B------:R-:W-:Y:S01]  /*9f80*/  HADD2.F32 R77, -RZ, R60.H1_H1 ;  /* 0x3000003cff4d7230 */ /* 0x000fe20000004100 */
[----:B------:R-:W-:Y:S02]  /*9f90*/  SHF.R.U32.HI R74, RZ, 0x10, R75 ;  /* 0x00000010ff4a7819 */ /* 0x000fe4000001164b */
[--C-:B------:R-:W-:Y:S01]  /*9fa0*/  SHF.R.U64 R61, R78, 0x10, R79.reuse ;  /* 0x000000104e3d7819 */ /* 0x100fe2000000124f */
[----:B------:R-:W-:Y:S01]  /*9fb0*/  HADD2.F32 R65, -RZ, R65.H0_H0 ;  /* 0x20000041ff417230 */ /* 0x000fe20000004100 */
[----:B------:R-:W-:Y:S01]  /*9fc0*/  SHF.R.U32.HI R78, RZ, 0x10, R79 ;  /* 0x00000010ff4e7819 */ /* 0x000fe2000001164f */
[----:B------:R-:W-:Y:S02]  /*9fd0*/  HADD2.F32 R74, -RZ, R74.H0_H0 ;  /* 0x2000004aff4a7230 */ /* 0x000fe40000004100 */
[----:B------:R-:W-:-:S02]  /*9fe0*/  HADD2.F32 R79, -RZ, R64.H1_H1 ;  /* 0x30000040ff4f7230 */ /* 0x000fc40000004100 */
[----:B------:R-:W-:Y:S02]  /*9ff0*/  HADD2.F32 R80, -RZ, R78.H0_H0 ;  /* 0x2000004eff507230 */ /* 0x000fe40000004100 */
[----:B------:R-:W-:Y:S02]  /*a000*/  HADD2.F32 R61, -RZ, R61.H0_H0 ;  /* 0x2000003dff3d7230 */ /* 0x000fe40000004100 */
[--C-:B-1----:R-:W-:Y:S02]  /*a010*/  HADD2.F32 R69, -RZ, R7.reuse.H0_H0 ;  /* 0x20000007ff457230 */ /* 0x102fe40000004100 */
[----:B------:R-:W-:Y:S02]  /*a020*/  HADD2.F32 R7, -RZ, R7.H1_H1 ;  /* 0x30000007ff077230 */ /* 0x000fe40000004100 */
[--C-:B------:R-:W-:Y:S02]  /*a030*/  HADD2.F32 R70, -RZ, R4.reuse.H0_H0 ;  /* 0x20000004ff467230 */ /* 0x100fe40000004100 */
[----:B------:R-:W-:Y:S01]  /*a040*/  HADD2.F32 R75, -RZ, R4.H1_H1 ;  /* 0x30000004ff4b7230 */ /* 0x000fe20000004100 */
[-C--:B------:R-:W-:Y:S01]  /*a050*/  FMUL.FTZ R78, R7, R74.reuse ;  /* 0x0000004a074e7220 */ /* 0x080fe20000410000 */
[--C-:B------:R-:W-:Y:S01]  /*a060*/  HADD2.F32 R4, -RZ, R6.reuse.H0_H0 ;  /* 0x20000006ff047230 */ /* 0x100fe20000004100 */
[C---:B------:R-:W-:Y:S01]  /*a070*/  FMUL.FTZ R74, R69.reuse, R74 ;  /* 0x0000004a454a7220 */ /* 0x040fe20000410000 */
[----:B------:R-:W-:Y:S01]  /*a080*/  HADD2.F32 R6, -RZ, R6.H1_H1 ;  /* 0x30000006ff067230 */ /* 0x000fe20000004100 */
[----:B------:R-:W-:Y:S01]  /*a090*/  FFMA.FTZ R78, R69, R80, -R78 ;  /* 0x00000050454e7223 */ /* 0x000fe2000001084e */
[--C-:B------:R-:W-:Y:S01]  /*a0a0*/  HADD2.F32 R76, -RZ, R5.reuse.H0_H0 ;  /* 0x20000005ff4c7230 */ /* 0x100fe20000004100 */
[CC--:B------:R-:W-:Y:S01]  /*a0b0*/  FMUL.FTZ R82, R70.reuse, R77.reuse ;  /* 0x0000004d46527220 */ /* 0x0c0fe20000410000 */
[----:B------:R-:W-:Y:S01]  /*a0c0*/  HADD2.F32 R69, -RZ, R60.H0_H0 ;  /* 0x2000003cff457230 */ /* 0x000fe20000004100 */
[C---:B------:R-:W-:Y:S01]  /*a0d0*/  FMUL.FTZ R81, R75.reuse, R77 ;  /* 0x0000004d4b517220 */ /* 0x040fe20000410000 */
[----:B------:R-:W-:Y:S01]  /*a0e0*/  HADD2.F32 R5, -RZ, R5.H1_H1 ;  /* 0x30000005ff057230 */ /* 0x000fe20000004100 */
[-C--:B------:R-:W-:Y:S01]  /*a0f0*/  FFMA.FTZ R82, R75, R79.reuse, R82 ;  /* 0x0000004f4b527223 */ /* 0x080fe20000010052 */
[----:B------:R-:W-:Y:S01]  /*a100*/  HADD2.F32 R75, -RZ, R64.H0_H0 ;  /* 0x20000040ff4b7230 */ /* 0x000fe20000004100 */
[----:B------:R-:W-:-:S02]  /*a110*/  FFMA.FTZ R81, R70, R79, -R81 ;  /* 0x0000004f46517223 */ /* 0x000fc40000010851 */
[-C--:B------:R-:W-:Y:S02]  /*a120*/  FMUL.FTZ R60, R6, R69.reuse ;  /* 0x00000045063c7220 */ /* 0x080fe40000410000 */
[----:B------:R-:W-:Y:S02]  /*a130*/  FMUL.FTZ R69, R4, R69 ;  /* 0x0000004504457220 */ /* 0x000fe40000410000 */
[-C--:B------:R-:W-:Y:S02]  /*a140*/  FMUL.FTZ R64, R5, R65.reuse ;  /* 0x0000004105407220 */ /* 0x080fe40000410000 */
[----:B------:R-:W-:Y:S02]  /*a150*/  FMUL.FTZ R70, R76, R65 ;  /* 0x000000414c467220 */ /* 0x000fe40000410000 */
[----:B------:R-:W-:Y:S02]  /*a160*/  FFMA.FTZ R7, R7, R80, R74 ;  /* 0x0000005007077223 */ /* 0x000fe4000001004a */
        /* <DEDUP_REMOVED lines=9> */
.L_x_384:
[----:B------:R-:W-:Y:S05]  /*a200*/  BSYNC B0 ;  /* 0x0000000000007941 */ /* 0x000fea0003800000 */
.L_x_383:
[----:B-1----:R-:W-:-:S04]  /*a210*/  IADD3 R4, R92, 0x50, RZ ;  /* 0x000000505c047810 */ /* 0x002fc80007ffe0ff */
        /* <DEDUP_REMOVED lines=28> */
[----:B------:R-:W-:Y:S01]  /*a3e0*/  FFMA.FTZ R75, R65, R74, -R75 ;  /* 0x0000004a414b7223 */ /* 0x000fe2000001084b */
[----:B------:R-:W-:Y:S01]  /*a3f0*/  HADD2.F32 R64, -RZ, R60.H0_H0 ;  /* 0x2000003cff407230 */ /* 0x000fe20000004100 */
[----:B------:R-:W-:-:S02]  /*a400*/  FMUL.FTZ R60, R6, R7 ;  /* 0x00000007063c7220 */ /* 0x000fc40000410000 */
[-C--:B------:R-:W-:Y:S02]  /*a410*/  FMUL.FTZ R61, R5, R50.reuse ;  /* 0x00000032053d7220 */ /* 0x080fe40000410000 */
[C---:B------:R-:W-:Y:S02]  /*a420*/  FMUL.FTZ R7, R4.reuse, R7 ;  /* 0x0000000704077220 */ /* 0x040fe40000410000 */
[----:B------:R-:W-:Y:S02]  /*a430*/  FMUL.FTZ R50, R69, R50 ;  /* 0x0000003245327220 */ /* 0x000fe40000410000 */
[-C--:B------:R-:W-:Y:S02]  /*a440*/  FFMA.FTZ R60, R4, R57.reuse, -R60 ;  /* 0x00000039043c7223 */ /* 0x080fe4000001083c */
[----:B------:R-:W-:Y:S02]  /*a450*/  FFMA.FTZ R70, R67, R74, R70 ;  /* 0x0000004a43467223 */ /* 0x000fe40000010046 */
[----:B------:R-:W-:Y:S01]  /*a460*/  FFMA.FTZ R57, R6, R57, R7 ;  /* 0x0000003906397223 */ /* 0x000fe20000010007 */
[----:B------:R-:W-:Y:S01]  /*a470*/  F2FP.PACK_AB R7, R66, R73 ;  /* 0x000000494207723e */ /* 0x000fe200000000ff */
[-C--:B------:R-:W-:Y:S01]  /*a480*/  FFMA.FTZ R61, R69, R64.reuse, -R61 ;  /* 0x00000040453d7223 */ /* 0x080fe2000001083d */
[----:B------:R-:W-:Y:S01]  /*a490*/  F2FP.PACK_AB R4, R70, R75 ;  /* 0x0000004b4604723e */ /* 0x000fe200000000ff */
[----:B------:R-:W-:Y:S01]  /*a4a0*/  FFMA.FTZ R50, R5, R64, R50 ;  /* 0x0000004005327223 */ /* 0x000fe20000010032 */
[----:B------:R-:W-:-:S04]  /*a4b0*/  F2FP.PACK_AB R6, R57, R60 ;  /* 0x0000003c3906723e */ /* 0x000fc800000000ff */
[----:B------:R-:W-:-:S05]  /*a4c0*/  F2FP.PACK_AB R5, R50, R61 ;  /* 0x0000003d3205723e */ /* 0x000fca00000000ff */
[----:B------:R1:W-:Y:S02]  /*a4d0*/  STS.128 [R12+0x8000], R4 ;  /* 0x008000040c007388 */ /* 0x0003e40000000c00 */
.L_x_374:
[----:B------:R-:W-:Y:S05]  /*a4e0*/  BSYNC B1 ;  /* 0x0000000000017941 */ /* 0x000fea0003800000 */
.L_x_373:
[----:B------:R-:W-:-:S04]  /*a4f0*/  IADD3 R90, R90, 0x40, RZ ;  /* 0x000000405a5a7810 */ /* 0x000fc80007ffe0ff */
[----:B------:R-:W-:-:S13]  /*a500*/  ISETP.GE.AND P0, PT, R90, R51, PT ;  /* 0x000000335a00720c */ /* 0x000fda0003f06270 */
[----:B------:R-:W-:Y:S05]  /*a510*/  @P0 BRA `(.L_x_385) ;  /* 0x0000499000000947 */ /* 0x000fea0003800000 */
[----:B------:R-:W-:Y:S01]  /*a520*/  ISETP.GE.AND P0, PT, R92, c[0x0][0x27c], PT ;  /* 0x00009f005c007a0c */ /* 0x000fe20003f06270 */
[----:B------:R-:W-:-:S12]  /*a530*/  BSSY B0, `(.L_x_386) ;  /* 0x000002c000007945 */ /* 0x000fd80003800000 */
[----:B------:R-:W-:Y:S05]  /*a540*/  @P0 BRA `(.L_x_387) ;  /* 0x000002a000000947 */ /* 0x000fea0003800000 */
[----:B-1----:R-:W1:Y:S01]  /*a550*/  LDS.128 R4, [R15+0x2000] ;  /* 0x002000000f047984 */ /* 0x002e620000000c00 */
[--C-:B------:R-:W-:Y:S01]  /*a560*/  SHF.R.U64 R51, R58, 0x10, R59.reuse ;  /* 0x000000103a337819 */ /* 0x100fe2000000123b */
[----:B------:R-:W-:Y:S01]  /*a570*/  HADD2.F32 R65, -RZ, R40.H1_H1 ;  /* 0x30000028ff417230 */ /* 0x000fe20000004100 */
[----:B------:R-:W-:Y:S02]  /*a580*/  SHF.R.U32.HI R58, RZ, 0x10, R59 ;  /* 0x00000010ff3a7819 */ /* 0x000fe4000001163b */
[--C-:B------:R-:W-:Y:S02]  /*a590*/  SHF.R.U64 R50, R62, 0x10, R63.reuse ;  /* 0x000000103e327819 */ /* 0x100fe4000000123f */
[----:B------:R-:W-:Y:S01]  /*a5a0*/  SHF.R.U32.HI R62, RZ, 0x10, R63 ;  /* 0x00000010ff3e7819 */ /* 0x000fe2000001163f */
[----:B------:R-:W-:Y:S02]  /*a5b0*/  HADD2.F32 R58, -RZ, R58.H0_H0 ;  /* 0x2000003aff3a7230 */ /* 0x000fe40000004100 */
[----:B------:R-:W-:-:S02]  /*a5c0*/  HADD2.F32 R63, -RZ, R41.H1_H1 ;  /* 0x30000029ff3f7230 */ /* 0x000fc40000004100 */
[----:B------:R-:W-:Y:S02]  /*a5d0*/  HADD2.F32 R64, -RZ, R62.H0_H0 ;  /* 0x2000003eff407230 */ /* 0x000fe40000004100 */
[----:B------:R-:W-:Y:S02]  /*a5e0*/  HADD2.F32 R41, -RZ, R41.H0_H0 ;  /* 0x20000029ff297230 */ /* 0x000fe40000004100 */
[----:B------:R-:W-:Y:S02]  /*a5f0*/  HADD2.F32 R50, -RZ, R50.H0_H0 ;  /* 0x20000032ff327230 */ /* 0x000fe40000004100 */
[--C-:B-1----:R-:W-:Y:S02]  /*a600*/  HADD2.F32 R57, -RZ, R7.reuse.H0_H0 ;  /* 0x20000007ff397230 */ /* 0x102fe40000004100 */
[----:B------:R-:W-:Y:S02]  /*a610*/  HADD2.F32 R7, -RZ, R7.H1_H1 ;  /* 0x30000007ff077230 */ /* 0x000fe40000004100 */
[----:B------:R-:W-:-:S02]  /*a620*/  HADD2.F32 R59, -RZ, R4.H0_H0 ;  /* 0x20000004ff3b7230 */ /* 0x000fc40000004100 */
[----:B------:R-:W-:Y:S01]  /*a630*/  HADD2.F32 R60, -RZ, R4.H1_H1 ;  /* 0x30000004ff3c7230 */ /* 0x000fe20000004100 */
[-C--:B------:R-:W-:Y:S01]  /*a640*/  FMUL.FTZ R62, R7, R58.reuse ;  /* 0x0000003a073e7220 */ /* 0x080fe20000410000 */
[--C-:B------:R-:W-:Y:S01]  /*a650*/  HADD2.F32 R4, -RZ, R6.reuse.H0_H0 ;  /* 0x20000006ff047230 */ /* 0x100fe20000004100 */
[C---:B------:R-:W-:Y:S01]  /*a660*/  FMUL.FTZ R58, R57.reuse, R58 ;  /* 0x0000003a393a7220 */ /* 0x040fe20000410000 */
[--C-:B------:R-:W-:Y:S01]  /*a670*/  HADD2.F32 R61, -RZ, R5.reuse.H0_H0 ;  /* 0x20000005ff3d7230 */ /* 0x100fe20000004100 */
[-C--:B------:R-:W-:Y:S01]  /*a680*/  FFMA.FTZ R62, R57, R64.reuse, -R62 ;  /* 0x00000040393e7223 */ /* 0x080fe2000001083e */
[----:B------:R-:W-:Y:S01]  /*a690*/  HADD2.F32 R6, -RZ, R6.H1_H1 ;  /* 0x30000006ff067230 */ /* 0x000fe20000004100 */
[----:B------:R-:W-:Y:S01]  /*a6a0*/  FFMA.FTZ R7, R7, R64, R58 ;  /* 0x0000004007077223 */ /* 0x000fe2000001003a */
[----:B------:R-:W-:Y:S01]  /*a6b0*/  HADD2.F32 R5, -RZ, R5.H1_H1 ;  /* 0x30000005ff057230 */ /* 0x000fe20000004100 */
[-C--:B------:R-:W-:Y:S01]  /*a6c0*/  FMUL.FTZ R66, R60, R63.reuse ;  /* 0x0000003f3c427220 */ /* 0x080fe20000410000 */
[----:B------:R-:W-:Y:S01]  /*a6d0*/  HADD2.F32 R58, -RZ, R51.H0_H0 ;  /* 0x20000033ff3a7230 */ /* 0x000fe20000004100 */
[----:B------:R-:W-:Y:S01]  /*a6e0*/  FMUL.FTZ R63, R59, R63 ;  /* 0x0000003f3b3f7220 */ /* 0x000fe20000410000 */
[----:B------:R-:W-:Y:S01]  /*a6f0*/  HADD2.F32 R51, -RZ, R40.H0_H0 ;  /* 0x20000028ff337230 */ /* 0x000fe20000004100 */
[----:B------:R-:W-:Y:S01]  /*a700*/  FMUL.FTZ R40, R6, R41 ;  /* 0x0000002906287220 */ /* 0x000fe20000410000 */
[----:B------:R-:W-:Y:S01]  /*a710*/  F2FP.PACK_AB R7, R7, R62 ;  /* 0x0000003e0707723e */ /* 0x000fe200000000ff */
[----:B------:R-:W-:-:S02]  /*a720*/  FMUL.FTZ R57, R5, R58 ;  /* 0x0000003a05397220 */ /* 0x000fc40000410000 */
[----:B------:R-:W-:Y:S02]  /*a730*/  FMUL.FTZ R41, R4, R41 ;  /* 0x0000002904297220 */ /* 0x000fe40000410000 */
[----:B------:R-:W-:Y:S02]  /*a740*/  FMUL.FTZ R58, R61, R58 ;  /* 0x0000003a3d3a7220 */ /* 0x000fe40000410000 */
[-C--:B------:R-:W-:Y:S02]  /*a750*/  FFMA.FTZ R66, R59, R65.reuse, -R66 ;  /* 0x000000413b427223 */ /* 0x080fe40000010842 */
[----:B------:R-:W-:Y:S02]  /*a760*/  FFMA.FTZ R63, R60, R65, R63 ;  /* 0x000000413c3f7223 */ /* 0x000fe4000001003f */
[-C--:B------:R-:W-:Y:S02]  /*a770*/  FFMA.FTZ R40, R4, R51.reuse, -R40 ;  /* 0x0000003304287223 */ /* 0x080fe40000010828 */
[----:B------:R-:W-:Y:S01]  /*a780*/  FFMA.FTZ R41, R6, R51, R41 ;  /* 0x0000003306297223 */ /* 0x000fe20000010029 */
[----:B------:R-:W-:Y:S01]  /*a790*/  F2FP.PACK_AB R4, R63, R66 ;  /* 0x000000423f04723e */ /* 0x000fe200000000ff */
[----:B------:R-:W-:-:S02]  /*a7a0*/  FFMA.FTZ R57, R61, R50, -R57 ;  /* 0x000000323d397223 */ /* 0x000fc40000010839 */
[----:B------:R-:W-:Y:S01]  /*a7b0*/  FFMA.FTZ R58, R5, R50, R58 ;  /* 0x00000032053a7223 */ /* 0x000fe2000001003a */
[----:B------:R-:W-:-:S04]  /*a7c0*/  F2FP.PACK_AB R6, R41, R40 ;  /* 0x000000282906723e */ /* 0x000fc800000000ff */
[----:B------:R-:W-:-:S05]  /*a7d0*/  F2FP.PACK_AB R5, R58, R57 ;  /* 0x000000393a05723e */ /* 0x000fca00000000ff */
[----:B------:R1:W-:Y:S02]  /*a7e0*/  STS.128 [R15+0x2000], R4 ;  /* 0x002000040f007388 */ /* 0x0003e40000000c00 */
.L_x_387:
[----:B------:R-:W-:Y:S05]  /*a7f0*/  BSYNC B0 ;  /* 0x0000000000007941 */ /* 0x000fea0003800000 */
.L_x_386:
[----:B-1----:R-:W-:Y:S01]  /*a800*/  IADD3 R4, R92, 0x10, RZ ;  /* 0x000000105c047810 */ /* 0x002fe20007ffe0ff */
[----:B------:R-:W-:Y:S03]  /*a810*/  BSSY B0, `(.L_x_388) ;  /* 0x000002d000007945 */ /* 0x000fe60003800000 */
[----:B------:R-:W-:-:S13]  /*a820*/  ISETP.GE.AND P0, PT, R4, c[0x0][0x27c], PT ;  /* 0x00009f0004007a0c */ /* 0x000fda0003f06270 */
[----:B------:R-:W-:Y:S05]  /*a830*/  @P0 BRA `(.L_x_389) ;  /* 0x000002a000000947 */ /* 0x000fea0003800000 */
[----:B------:R-:W1:Y:S01]  /*a840*/  LDS.128 R4, [R12+0x2000] ;  /* 0x002000000c047984 */ /* 0x000e620000000c00 */
[--C-:B------:R-:W-:Y:S01]  /*a850*/  SHF.R.U64 R41, R42, 0x10, R43.reuse ;  /* 0x000000102a297819 */ /* 0x100fe2000000122b */
[--C-:B------:R-:W-:Y:S01]  /*a860*/  HADD2.F32 R57, -RZ, R37.reuse.H1_H1 ;  /* 0x30000025ff397230 */ /* 0x100fe20000004100 */
[----:B------:R-:W-:Y:S01]  /*a870*/  SHF.R.U32.HI R42, RZ, 0x10, R43 ;  /* 0x00000010ff2a7819 */ /* 0x000fe2000001162b */
[----:B------:R-:W-:Y:S01]  /*a880*/  HADD2.F32 R37, -RZ, R37.H0_H0 ;  /* 0x20000025ff257230 */ /* 0x000fe20000004100 */
[--C-:B------:R-:W-:Y:S01]  /*a890*/  SHF.R.U64 R40, R48, 0x10, R49.reuse ;  /* 0x0000001030287819 */ /* 0x100fe20000001231 */
[----:B------:R-:W-:Y:S01]  /*a8a0*/  HADD2.F32 R59, -RZ, R36.H1_H1 ;  /* 0x30000024ff3b7230 */ /* 0x000fe20000004100 */
[----:B------:R-:W-:Y:S01]  /*a8b0*/  SHF.R.U32.HI R48, RZ, 0x10, R49 ;  /* 0x00000010ff307819 */ /* 0x000fe20000011631 */
[----:B------:R-:W-:Y:S02]  /*a8c0*/  HADD2.F32 R42, -RZ, R42.H0_H0 ;  /* 0x2000002aff2a7230 */ /* 0x000fe40000004100 */
[----:B------:R-:W-:-:S02]  /*a8d0*/  HADD2.F32 R40, -RZ, R40.H0_H0 ;  /* 0x20000028ff287230 */ /* 0x000fc40000004100 */
        /* <DEDUP_REMOVED lines=32> */
.L_x_389:
[----:B------:R-:W-:Y:S05]  /*aae0*/  BSYNC B0 ;  /* 0x0000000000007941 */ /* 0x000fea0003800000 */
.L_x_388:
[----:B-1----:R-:W-:Y:S01]  /*aaf0*/  IADD3 R4, R92, 0x20, RZ ;  /* 0x000000205c047810 */ /* 0x002fe20007ffe0ff */
[----:B------:R-:W-:Y:S03]  /*ab00*/  BSSY B0, `(.L_x_390) ;  /* 0x000002d000007945 */ /* 0x000fe60003800000 */
[----:B------:R-:W-:-:S13]  /*ab10*/  ISETP.GE.AND P0, PT, R4, c[0x0][0x27c], PT ;  /* 0x00009f0004007a0c */ /* 0x000fda0003f06270 */
[----:B------:R-:W-:Y:S05]  /*ab20*/  @P0 BRA `(.L_x_391) ;  /* 0x000002a000000947 */ /* 0x000fea0003800000 */
[----:B------:R-:W1:Y:S01]  /*ab30*/  LDS.128 R4, [R15+0x6000] ;  /* 0x006000000f047984 */ /* 0x000e620000000c00 */
[--C-:B------:R-:W-:Y:S01]  /*ab40*/  SHF.R.U64 R34, R34, 0x10, R35.reuse ;  /* 0x0000001022227819 */ /* 0x100fe20000001223 */
[----:B------:R-:W-:Y:S01]  /*ab50*/  HADD2.F32 R41, -RZ, R32.H0_H0 ;  /* 0x20000020ff297230 */ /* 0x000fe20000004100 */
[----:B------:R-:W-:Y:S01]  /*ab60*/  SHF.R.U32.HI R35, RZ, 0x10, R35 ;  /* 0x00000010ff237819 */ /* 0x000fe20000011623 */
[--C-:B------:R-:W-:Y:S01]  /*ab70*/  HADD2.F32 R43, -RZ, R33.reuse.H0_H0 ;  /* 0x20000021ff2b7230 */ /* 0x100fe20000004100 */
[--C-:B------:R-:W-:Y:S01]  /*ab80*/  SHF.R.U64 R36, R38, 0x10, R39.reuse ;  /* 0x0000001026247819 */ /* 0x100fe20000001227 */
[----:B------:R-:W-:Y:S01]  /*ab90*/  HADD2.F32 R33, -RZ, R33.H1_H1 ;  /* 0x30000021ff217230 */ /* 0x000fe20000004100 */
[----:B------:R-:W-:Y:S01]  /*aba0*/  SHF.R.U32.HI R38, RZ, 0x10, R39 ;  /* 0x00000010ff267819 */ /* 0x000fe20000011627 */
[----:B------:R-:W-:Y:S02]  /*abb0*/  HADD2.F32 R42, -RZ, R35.H0_H0 ;  /* 0x20000023ff2a7230 */ /* 0x000fe40000004100 */
[----:B------:R-:W-:-:S02]  /*abc0*/  HADD2.F32 R34, -RZ, R34.H0_H0 ;  /* 0x20000022ff227230 */ /* 0x000fc40000004100 */
[----:B------:R-:W-:Y:S02]  /*abd0*/  HADD2.F32 R48, -RZ, R38.H0_H0 ;  /* 0x20000026ff307230 */ /* 0x000fe40000004100 */
[----:B------:R-:W-:Y:S02]  /*abe0*/  HADD2.F32 R36, -RZ, R36.H0_H0 ;  /* 0x20000024ff247230 */ /* 0x000fe40000004100 */
[--C-:B-1----:R-:W-:Y:S02]  /*abf0*/  HADD2.F32 R37, -RZ, R7.reuse.H0_H0 ;  /* 0x20000007ff257230 */ /* 0x102fe40000004100 */
[----:B------:R-:W-:Y:S02]  /*ac00*/  HADD2.F32 R7, -RZ, R7.H1_H1 ;  /* 0x30000007ff077230 */ /* 0x000fe40000004100 */
[--C-:B------:R-:W-:Y:S02]  /*ac10*/  HADD2.F32 R40, -RZ, R4.reuse.H1_H1 ;  /* 0x30000004ff287230 */ /* 0x100fe40000004100 */
[----:B------:R-:W-:Y:S01]  /*ac20*/  HADD2.F32 R39, -RZ, R4.H0_H0 ;  /* 0x20000004ff277230 */ /* 0x000fe20000004100 */
[-C--:B------:R-:W-:Y:S01]  /*ac30*/  FMUL.FTZ R38, R7, R42.reuse ;  /* 0x0000002a07267220 */ /* 0x080fe20000410000 */
[--C-:B------:R-:W-:Y:S01]  /*ac40*/  HADD2.F32 R4, -RZ, R6.reuse.H0_H0 ;  /* 0x20000006ff047230 */ /* 0x100fe20000004100 */
[-C--:B------:R-:W-:Y:S01]  /*ac50*/  FMUL.FTZ R50, R40, R41.reuse ;  /* 0x0000002928327220 */ /* 0x080fe20000410000 */
[--C-:B------:R-:W-:Y:S01]  /*ac60*/  HADD2.F32 R35, -RZ, R5.reuse.H0_H0 ;  /* 0x20000005ff237230 */ /* 0x100fe20000004100 */
[C---:B------:R-:W-:Y:S01]  /*ac70*/  FMUL.FTZ R42, R37.reuse, R42 ;  /* 0x0000002a252a7220 */ /* 0x040fe20000410000 */
[----:B------:R-:W-:Y:S01]  /*ac80*/  HADD2.F32 R6, -RZ, R6.H1_H1 ;  /* 0x30000006ff067230 */ /* 0x000fe20000004100 */
[----:B------:R-:W-:Y:S01]  /*ac90*/  FFMA.FTZ R38, R37, R48, -R38 ;  /* 0x0000003025267223 */ /* 0x000fe20000010826 */
[----:B------:R-:W-:Y:S01]  /*aca0*/  HADD2.F32 R5, -RZ, R5.H1_H1 ;  /* 0x30000005ff057230 */ /* 0x000fe20000004100 */
[C---:B------:R-:W-:Y:S01]  /*acb0*/  FMUL.FTZ R41, R39.reuse, R41 ;  /* 0x0000002927297220 */ /* 0x040fe20000410000 */
[----:B------:R-:W-:Y:S01]  /*acc0*/  HADD2.F32 R37, -RZ, R32.H1_H1 ;  /* 0x30000020ff257230 */ /* 0x000fe20000004100 */
[----:B------:R-:W-:-:S02]  /*acd0*/  FFMA.FTZ R50, R39, R43, -R50 ;  /* 0x0000002b27327223 */ /* 0x000fc40000010832 */
[-C--:B------:R-:W-:Y:S02]  /*ace0*/  FMUL.FTZ R32, R6, R33.reuse ;  /* 0x0000002106207220 */ /* 0x080fe40000410000 */
[-C--:B------:R-:W-:Y:S02]  /*acf0*/  FMUL.FTZ R39, R5, R34.reuse ;  /* 0x0000002205277220 */ /* 0x080fe40000410000 */
[----:B------:R-:W-:Y:S02]  /*ad00*/  FMUL.FTZ R33, R4, R33 ;  /* 0x0000002104217220 */ /* 0x000fe40000410000 */
[----:B------:R-:W-:Y:S02]  /*ad10*/  FMUL.FTZ R34, R35, R34 ;  /* 0x0000002223227220 */ /* 0x000fe40000410000 */
[----:B------:R-:W-:Y:S02]  /*ad20*/  FFMA.FTZ R7, R7, R48, R42 ;  /* 0x0000003007077223 */ /* 0x000fe4000001002a */
[----:B------:R-:W-:-:S02]  /*ad30*/  FFMA.FTZ R41, R40, R43, R41 ;  /* 0x0000002b28297223 */ /* 0x000fc40000010029 */
[-C--:B------:R-:W-:Y:S01]  /*ad40*/  FFMA.FTZ R32, R4, R37.reuse, -R32 ;  /* 0x0000002504207223 */ /* 0x080fe20000010820 */
[----:B------:R-:W-:Y:S01]  /*ad50*/  F2FP.PACK_AB R7, R7, R38 ;  /* 0x000000260707723e */ /* 0x000fe200000000ff */
[----:B------:R-:W-:Y:S01]  /*ad60*/  FFMA.FTZ R33, R6, R37, R33 ;  /* 0x0000002506217223 */ /* 0x000fe20000010021 */
[----:B------:R-:W-:Y:S01]  /*ad70*/  F2FP.PACK_AB R4, R41, R50 ;  /* 0x000000322904723e */ /* 0x000fe200000000ff */
[-C--:B------:R-:W-:Y:S02]  /*ad80*/  FFMA.FTZ R39, R35, R36.reuse, -R39 ;  /* 0x0000002423277223 */ /* 0x080fe40000010827 */
[----:B------:R-:W-:Y:S01]  /*ad90*/  FFMA.FTZ R34, R5, R36, R34 ;  /* 0x0000002405227223 */ /* 0x000fe20000010022 */
[----:B------:R-:W-:-:S04]  /*ada0*/  F2FP.PACK_AB R6, R33, R32 ;  /* 0x000000202106723e */ /* 0x000fc800000000ff */
[----:B------:R-:W-:-:S05]  /*adb0*/  F2FP.PACK_AB R5, R34, R39 ;  /* 0x000000272205723e */ /* 0x000fca00000000ff */
[----:B------:R1:W-:Y:S02]  /*adc0*/  STS.128 [R15+0x6000], R4 ;  /* 0x006000040f007388 */ /* 0x0003e40000000c00 */
.L_x_391:
[----:B------:R-:W-:Y:S05]  /*add0*/  BSYNC B0 ;  /* 0x0000000000007941 */ /* 0x000fea0003800000 */
.L_x_390:
        /* <DEDUP_REMOVED lines=30> */
[----:B------:R-:W-:-:S02]  /*afc0*/  FMUL.FTZ R36, R33, R36 ;  /* 0x0000002421247220 */ /* 0x000fc40000410000 */
[-C--:B------:R-:W-:Y:S02]  /*afd0*/  FMUL.FTZ R29, R5, R28.reuse ;  /* 0x0000001c051d7220 */ /* 0x080fe40000410000 */
[-C--:B------:R-:W-:Y:S02]  /*afe0*/  FMUL.FTZ R26, R6, R7.reuse ;  /* 0x00000007061a7220 */ /* 0x080fe40000410000 */
[C---:B------:R-:W-:Y:S02]  /*aff0*/  FMUL.FTZ R7, R4.reuse, R7 ;  /* 0x0000000704077220 */ /* 0x040fe40000410000 */
[----:B------:R-:W-:Y:S02]  /*b000*/  FMUL.FTZ R28, R35, R28 ;  /* 0x0000001c231c7220 */ /* 0x000fe40000410000 */
[----:B------:R-:W-:Y:S02]  /*b010*/  FFMA.FTZ R40, R33, R37, -R40 ;  /* 0x0000002521287223 */ /* 0x000fe40000010828 */
[----:B------:R-:W-:-:S02]  /*b020*/  FFMA.FTZ R26, R4, R27, -R26 ;  /* 0x0000001b041a7223 */ /* 0x000fc4000001081a */
[----:B------:R-:W-:Y:S02]  /*b030*/  FFMA.FTZ R37, R34, R37, R36 ;  /* 0x0000002522257223 */ /* 0x000fe40000010024 */
[----:B------:R-:W-:Y:S01]  /*b040*/  FFMA.FTZ R27, R6, R27, R7 ;  /* 0x0000001b061b7223 */ /* 0x000fe20000010007 */
[----:B------:R-:W-:Y:S01]  /*b050*/  F2FP.PACK_AB R7, R38, R31 ;  /* 0x0000001f2607723e */ /* 0x000fe200000000ff */
[----:B------:R-:W-:Y:S01]  /*b060*/  FFMA.FTZ R29, R35, R30, -R29 ;  /* 0x0000001e231d7223 */ /* 0x000fe2000001081d */
[----:B------:R-:W-:Y:S01]  /*b070*/  F2FP.PACK_AB R4, R37, R40 ;  /* 0x000000282504723e */ /* 0x000fe200000000ff */
[----:B------:R-:W-:Y:S01]  /*b080*/  FFMA.FTZ R28, R5, R30, R28 ;  /* 0x0000001e051c7223 */ /* 0x000fe2000001001c */
[----:B------:R-:W-:-:S04]  /*b090*/  F2FP.PACK_AB R6, R27, R26 ;  /* 0x0000001a1b06723e */ /* 0x000fc800000000ff */
[----:B------:R-:W-:-:S05]  /*b0a0*/  F2FP.PACK_AB R5, R28, R29 ;  /* 0x0000001d1c05723e */ /* 0x000fca00000000ff */
[----:B------:R1:W-:Y:S02]  /*b0b0*/  STS.128 [R12+0x6000], R4 ;  /* 0x006000040c007388 */ /* 0x0003e40000000c00 */
.L_x_393:
[----:B------:R-:W-:Y:S05]  /*b0c0*/  BSYNC B0 ;  /* 0x0000000000007941 */ /* 0x000fea0003800000 */
.L_x_392:
        /* <DEDUP_REMOVED lines=46> */
.L_x_395:
[----:B------:R-:W-:Y:S05]  /*b3b0*/  BSYNC B0 ;  /* 0x0000000000007941 */ /* 0x000fea0003800000 */
.L_x_394:
[----:B------:R-:W-:-:S04]  /*b3c0*/  IADD3 R92, R92, 0x50, RZ ;  /* 0x000000505c5c7810 */ /* 0x000fc80007ffe0ff */
[----:B------:R-:W-:-:S13]  /*b3d0*/  ISETP.GE.AND P0, PT, R92, c[0x0][0x27c], PT ;  /* 0x00009f005c007a0c */ /* 0x000fda0003f06270 */
[----:B------:R-:W-:Y:S05]  /*b3e0*/  @P0 BRA `(.L_x_385) ;  /* 0x00003ac000000947 */ /* 0x000fea0003800000 */
[----:B-1----:R-:W1:Y:S01]  /*b3f0*/  LDS.128 R4, [R12+0xa000] ;  /* 0x00a000000c047984 */ /* 0x002e620000000c00 */
[--C-:B------:R-:W-:Y:S01]  /*b400*/  SHF.R.U64 R16, R16, 0x10, R17.reuse ;  /* 0x0000001010107819 */ /* 0x100fe20000001211 */
[--C-:B------:R-:W-:Y:S01]  /*b410*/  HADD2.F32 R23, -RZ, R13.reuse.H1_H1 ;  /* 0x3000000dff177230 */ /* 0x100fe20000004100 */
        /* <DEDUP_REMOVED lines=28> */
[----:B------:R-:W-:Y:S02]  /*b5e0*/  FFMA.FTZ R7, R7, R24, R22 ;  /* 0x0000001807077223 */ /* 0x000fe40000010016 */
[----:B------:R-:W-:Y:S02]  /*b5f0*/  FFMA.FTZ R21, R21, R25, R28 ;  /* 0x0000001915157223 */ /* 0x000fe4000001001c */
[-C--:B------:R-:W-:Y:S01]  /*b600*/  FFMA.FTZ R14, R4, R19.reuse, -R14 ;  /* 0x00000013040e7223 */ /* 0x080fe2000001080e */
[----:B------:R-:W-:Y:S01]  /*b610*/  F2FP.PACK_AB R7, R7, R18 ;  /* 0x000000120707723e */ /* 0x000fe200000000ff */
[----:B------:R-:W-:Y:S01]  /*b620*/  FFMA.FTZ R13, R6, R19, R13 ;  /* 0x00000013060d7223 */ /* 0x000fe2000001000d */
[----:B------:R-:W-:Y:S01]  /*b630*/  F2FP.PACK_AB R4, R21, R26 ;  /* 0x0000001a1504723e */ /* 0x000fe200000000ff */
[----:B------:R-:W-:-:S02]  /*b640*/  FFMA.FTZ R15, R17, R20, -R15 ;  /* 0x00000014110f7223 */ /* 0x000fc4000001080f */
[----:B------:R-:W-:Y:S01]  /*b650*/  FFMA.FTZ R16, R5, R20, R16 ;  /* 0x0000001405107223 */ /* 0x000fe20000010010 */
[----:B------:R-:W-:-:S04]  /*b660*/  F2FP.PACK_AB R6, R13, R14 ;  /* 0x0000000e0d06723e */ /* 0x000fc800000000ff */
[----:B------:R-:W-:-:S05]  /*b670*/  F2FP.PACK_AB R5, R16, R15 ;  /* 0x0000000f1005723e */ /* 0x000fca00000000ff */
[----:B------:R1:W-:Y:S01]  /*b680*/  STS.128 [R12+0xa000], R4 ;  /* 0x00a000040c007388 */ /* 0x0003e20000000c00 */
[----:B------:R-:W-:Y:S05]  /*b690*/  BRA `(.L_x_385) ;  /* 0x0000381000007947 */ /* 0x000fea0003800000 */
.L_x_368:
[----:B------:R-:W-:Y:S01]  /*b6a0*/  PLOP3.LUT P1, PT, PT, PT, UP3, 0x80, 0x0 ;  /* 0x000000000000781c */ /* 0x000fe20003f2f038 */
[----:B------:R-:W-:Y:S01]  /*b6b0*/  IMAD.MOV.U32 R20, RZ, RZ, R12 ;  /* 0x000000ffff147224 */ /* 0x000fe200078e000c */
[----:B------:R-:W-:Y:S01]  /*b6c0*/  PLOP3.LUT P0, PT, PT, PT, UP3, 0x80, 0x0 ;  /* 0x000000000000781c */ /* 0x000fe20003f0f038 */
[----:B------:R-:W-:Y:S01]  /*b6d0*/  IMAD.MOV.U32 R16, RZ, RZ, R76 ;  /* 0x000000ffff107224 */ /* 0x000fe200078e004c */
[----:B------:R-:W-:Y:S01]  /*b6e0*/  MOV R21, R19 ;  /* 0x0000001300157202 */ /* 0x000fe20000000f00 */
        /* <DEDUP_REMOVED lines=14> */
[----:B------:R-:W-:Y:S01]  /*b7d0*/  CS2R R78, SRZ ;  /* 0x00000000004e7805 */ /* 0x000fe2000001ff00 */
[----:B------:R-:W-:-:S02]  /*b7e0*/  CS2R R76, SRZ ;  /* 0x00000000004c7805 */ /* 0x000fc4000001ff00 */
        /* <DEDUP_REMOVED lines=9> */
[----:B------:R1:W2:Y:S02]  /*b880*/  SHFL.IDX PT, R14, R17, RZ, 0x1c1f ;  /* 0x001c1fff110e7589 */ /* 0x0002a400000e0000 */
[----:B------:R-:W-:Y:S01]  /*b890*/  IADD3 R18, R21, R18, RZ ;  /* 0x0000001215127210 */ /* 0x000fe20007ffe0ff */
[----:B------:R-:W-:-:S03]  /*b8a0*/  IMAD.IADD R16, R7, 0x1, R15 ;  /* 0x0000000107107824 */ /* 0x000fc600078e020f */
[----:B------:R-:W-:Y:S02]  /*b8b0*/  LEA.HI.X R18, R20, c[0x0][0x274], R18, 0x1, P1 ;  /* 0x00009d0014127a11 */ /* 0x000fe400008f0c12 */
[----:B------:R-:W-:Y:S02]  /*b8c0*/  LEA.HI.X R16, R6, c[0x0][0x28c], R16, 0x1, P0 ;  /* 0x0000a30006107a11 */ /* 0x000fe400000f0c10 */
[----:B------:R-:W-:Y:S01]  /*b8d0*/  ISETP.GE.AND P0, PT, R5, R4, PT ;  /* 0x000000040500720c */ /* 0x000fe20003f06270 */
[----:B------:R1:W3:Y:S04]  /*b8e0*/  SHFL.IDX PT, R6, R13, RZ, 0x1c1f ;  /* 0x001c1fff0d067589 */ /* 0x0002e800000e0000 */
[----:B------:R1:W4:Y:S04]  /*b8f0*/  SHFL.IDX PT, R15, R18, RZ, 0x1c1f ;  /* 0x001c1fff120f7589 */ /* 0x00032800000e0000 */
[----:B------:R1:W1:Y:S04]  /*b900*/  SHFL.IDX PT, R7, R16, RZ, 0x1c1f ;  /* 0x001c1fff10077589 */ /* 0x00026800000e0000 */
[----:B------:R-:W-:Y:S05]  /*b910*/  @P0 BRA `(.L_x_397) ;  /* 0x0000023000000947 */ /* 0x000fea0003800000 */
[C---:B------:R-:W-:Y:S01]  /*b920*/  ISETP.GE.AND P0, PT, R61.reuse, c[0x0][0x27c], PT ;  /* 0x00009f003d007a0c */ /* 0x040fe20003f06270 */
[----:B------:R-:W-:Y:S01]  /*b930*/  CS2R R82, SRZ ;  /* 0x0000000000527805 */ /* 0x000fe2000001ff00 */
[----:B------:R-:W-:Y:S01]  /*b940*/  CS2R R80, SRZ ;  /* 0x0000000000507805 */ /* 0x000fe2000001ff00 */
[----:B------:R-:W-:Y:S01]  /*b950*/  CS2R R78, SRZ ;  /* 0x00000000004e7805 */ /* 0x000fe2000001ff00 */
[----:B------:R-:W-:Y:S01]  /*b960*/  CS2R R76, SRZ ;  /* 0x00000000004c7805 */ /* 0x000fe2000001ff00 */
[----:B------:R-:W-:-:S02]  /*b970*/  IADD3 R21, R61, 0x20, RZ ;  /* 0x000000203d157810 */ /* 0x000fc40007ffe0ff */
[----:B------:R-:W-:Y:S02]  /*b980*/  IADD3 R19, R61, 0x40, RZ ;  /* 0x000000403d137810 */ /* 0x000fe40007ffe0ff */
[----:B------:R-:W-:-:S04]  /*b990*/  ISETP.GE.AND P1, PT, R21, c[0x0][0x27c], PT ;  /* 0x00009f0015007a0c */ /* 0x000fc80003f26270 */
[----:B--2-4-:R-:W-:-:S04]  /*b9a0*/  @!P0 IMAD.WIDE R26, R61, 0x2, R14 ;  /* 0x000000023d1a8825 */ /* 0x014fc800078e020e */
[----:B-1-3--:R-:W-:Y:S01]  /*b9b0*/  @!P0 IMAD.WIDE R24, R61, 0x2, R6 ;  /* 0x000000023d188825 */ /* 0x00afe200078e0206 */
[----:B------:R1:W5:Y:S04]  /*b9c0*/  @!P0 LD.E.128 R80, [R26.64] ;  /* 0x000000161a508980 */ /* 0x000368000c101d00 */
[----:B------:R1:W5:Y:S01]  /*b9d0*/  @!P0 LD.E.128 R76, [R24.64] ;  /* 0x00000016184c8980 */ /* 0x000362000c101d00 */
[----:B------:R-:W-:Y:S01]  /*b9e0*/  ISETP.GE.AND P0, PT, R19, c[0x0][0x27c], PT ;  /* 0x00009f0013007a0c */ /* 0x000fe20003f06270 */
[----:B------:R-:W-:Y:S01]  /*b9f0*/  CS2R R74, SRZ ;  /* 0x00000000004a7805 */ /* 0x000fe2000001ff00 */
[----:B------:R-:W-:Y:S01]  /*ba00*/  @!P1 SHF.R.S32.HI R20, RZ, 0x1f, R21 ;  /* 0x0000001fff149819 */ /* 0x000fe20000011415 */
[----:B------:R-:W-:Y:S01]  /*ba10*/  CS2R R72, SRZ ;  /* 0x0000000000487805 */ /* 0x000fe2000001ff00 */
[----:B------:R-:W-:Y:S01]  /*ba20*/  CS2R R66, SRZ ;  /* 0x0000000000427805 */ /* 0x000fe2000001ff00 */
[----:B------:R-:W-:Y:S01]  /*ba30*/  CS2R R64, SRZ ;  /* 0x0000000000407805 */ /* 0x000fe2000001ff00 */
[----:B------:R-:W-:Y:S01]  /*ba40*/  @!P1 LEA.HI R20, R20, R21, RZ, 0x3 ;  /* 0x0000001514149211 */ /* 0x000fe200078f18ff */
[----:B------:R-:W-:Y:S01]  /*ba50*/  CS2R R50, SRZ ;  /* 0x0000000000327805 */ /* 0x000fe2000001ff00 */
[----:B------:R-:W-:Y:S01]  /*ba60*/  CS2R R48, SRZ ;  /* 0x0000000000307805 */ /* 0x000fe2000001ff00 */
[----:B------:R-:W-:Y:S01]  /*ba70*/  CS2R R42, SRZ ;  /* 0x00000000002a7805 */ /* 0x000fe2000001ff00 */
[----:B------:R-:W-:Y:S01]  /*ba80*/  @!P1 LOP3.LUT R23, R20, 0xfffffff8, RZ, 0xc0, !PT ;  /* 0xfffffff814179812 */ /* 0x000fe200078ec0ff */
[----:B------:R-:W-:-:S02]  /*ba90*/  CS2R R40, SRZ ;  /* 0x0000000000287805 */ /* 0x000fc4000001ff00 */
[----:B------:R-:W-:Y:S02]  /*baa0*/  @!P0 SHF.R.S32.HI R12, RZ, 0x1f, R19 ;  /* 0x0000001fff0c8819 */ /* 0x000fe40000011413 */
[C---:B------:R-:W-:Y:S02]  /*bab0*/  @!P1 IMAD.WIDE R20, R23.reuse, 0x2, R14 ;  /* 0x0000000217149825 */ /* 0x040fe400078e020e */
[----:B------:R-:W-:Y:S02]  /*bac0*/  @!P0 LEA.HI R19, R12, R19, RZ, 0x3 ;  /* 0x000000130c138211 */ /* 0x000fe400078f18ff */
[----:B------:R-:W-:Y:S01]  /*bad0*/  @!P1 IMAD.WIDE R22, R23, 0x2, R6 ;  /* 0x0000000217169825 */ /* 0x000fe200078e0206 */
[----:B------:R1:W5:Y:S01]  /*bae0*/  @!P1 LD.E.128 R72, [R20.64] ;  /* 0x0000001614489980 */ /* 0x000362000c101d00 */
[----:B------:R-:W-:-:S03]  /*baf0*/  @!P0 LOP3.LUT R19, R19, 0xfffffff8, RZ, 0xc0, !PT ;  /* 0xfffffff813138812 */ /* 0x000fc600078ec0ff */
[----:B------:R1:W5:Y:S02]  /*bb00*/  @!P1 LD.E.128 R64, [R22.64] ;  /* 0x0000001616409980 */ /* 0x000364000c101d00 */
[----:B------:R-:W-:-:S04]  /*bb10*/  @!P0 IMAD.WIDE R14, R19, 0x2, R14 ;  /* 0x00000002130e8825 */ /* 0x000fc800078e020e */
[----:B------:R-:W-:Y:S01]  /*bb20*/  @!P0 IMAD.WIDE R6, R19, 0x2, R6 ;  /* 0x0000000213068825 */ /* 0x000fe200078e0206 */
[----:B------:R1:W5:Y:S04]  /*bb30*/  @!P0 LD.E.128 R48, [R14.64] ;  /* 0x000000160e308980 */ /* 0x000368000c101d00 */
[----:B------:R1:W5:Y:S02]  /*bb40*/  @!P0 LD.E.128 R40, [R6.64] ;  /* 0x0000001606288980 */ /* 0x000364000c101d00 */
.L_x_397:
[----:B------:R-:W-:Y:S05]  /*bb50*/  BSYNC B0 ;  /* 0x0000000000007941 */ /* 0x000fea0003800000 */
.L_x_396:
[----:B-1----:R-:W-:Y:S01]  /*bb60*/  IADD3 R7, R5, 0x40, RZ ;  /* 0x0000004005077810 */ /* 0x002fe20007ffe0ff */
[----:B-----5:R-:W-:Y:S01]  /*bb70*/  IMAD.MOV.U32 R5, RZ, RZ, R50 ;  /* 0x000000ffff057224 */ /* 0x020fe200078e0032 */
[----:B------:R1:W4:Y:S01]  /*bb80*/  SHFL.IDX PT, R59, R18, 0x1, 0x1c1f ;  /* 0x003c1f00123b7f89 */ /* 0x00032200000e0000 */
[----:B------:R-:W-:Y:S01]  /*bb90*/  IMAD.MOV.U32 R12, RZ, RZ, R51 ;  /* 0x000000ffff0c7224 */ /* 0x000fe200078e0033 */
[----:B------:R-:W-:Y:S01]  /*bba0*/  ISETP.GE.AND P0, PT, R7, R4, PT ;  /* 0x000000040700720c */ /* 0x000fe20003f06270 */
[----:B------:R-:W-:Y:S01]  /*bbb0*/  IMAD.MOV.U32 R7, RZ, RZ, R48 ;  /* 0x000000ffff077224 */ /* 0x000fe200078e0030 */
[----:B------:R-:W3:Y:S02]  /*bbc0*/  SHFL.IDX PT, R58, R17, 0x1, 0x1c1f ;  /* 0x003c1f00113a7f89 */ /* 0x000ee400000e0000 */
[----:B---3--:R-:W-:Y:S01]  /*bbd0*/  IMAD.MOV.U32 R6, RZ, RZ, R49 ;  /* 0x000000ffff067224 */ /* 0x008fe200078e0031 */
[----:B------:R-:W-:Y:S01]  /*bbe0*/  PRMT R96, R12, 0x5410, R5 ;  /* 0x000054100c607816 */ /* 0x000fe20000000005 */
[----:B------:R-:W-:Y:S01]  /*bbf0*/  IMAD.MOV.U32 R5, RZ, RZ, R74 ;  /* 0x000000ffff057224 */ /* 0x000fe200078e004a */
[----:B----4-:R3:W4:Y:S01]  /*bc00*/  SHFL.IDX PT, R15, R16, 0x1, 0x1c1f ;  /* 0x003c1f00100f7f89 */ /* 0x01072200000e0000 */
[----:B------:R-:W-:Y:S01]  /*bc10*/  IMAD.MOV.U32 R12, RZ, RZ, R75 ;  /* 0x000000ffff0c7224 */ /* 0x000fe200078e004b */
[----:B------:R-:W-:Y:S01]  /*bc20*/  PRMT R95, R6, 0x5410, R7 ;  /* 0x00005410065f7816 */ /* 0x000fe20000000007 */
[----:B------:R-:W-:Y:S01]  /*bc30*/  IMAD.MOV.U32 R6, RZ, RZ, R73 ;  /* 0x000000ffff067224 */ /* 0x000fe200078e0049 */
[----:B------:R-:W-:Y:S01]  /*bc40*/  PRMT R100, R100, 0x5410, R5 ;  /* 0x0000541064647816 */ /* 0x000fe20000000005 */
[----:B------:R-:W-:Y:S01]  /*bc50*/  IMAD.MOV.U32 R5, RZ, RZ, R82 ;  /* 0x000000ffff057224 */ /* 0x000fe200078e0052 */
[----:B------:R-:W-:Y:S01]  /*bc60*/  MOV R7, R72 ;  /* 0x0000004800077202 */ /* 0x000fe20000000f00 */
[----:B--2---:R2:W1:Y:S01]  /*bc70*/  SHFL.IDX PT, R14, R13, 0x1, 0x1c1f ;  /* 0x003c1f000d0e7f89 */ /* 0x00446200000e0000 */
        /* <DEDUP_REMOVED lines=15> */
[----:B------:R-:W-:Y:S01]  /*bd70*/  CS2R R28, SRZ ;  /* 0x00000000001c7805 */ /* 0x000fe2000001ff00 */
        /* <DEDUP_REMOVED lines=19> */
[----:B-1----:R-:W-:Y:S01]  /*beb0*/  CS2R R18, SRZ ;  /* 0x0000000000127805 */ /* 0x002fe2000001ff00 */
[----:B------:R-:W-:Y:S01]  /*bec0*/  PRMT R103, R5, 0x5410, R6 ;  /* 0x0000541005677816 */ /* 0x000fe20000000006 */
[----:B---3--:R-:W-:Y:S01]  /*bed0*/  CS2R R16, SRZ ;  /* 0x0000000000107805 */ /* 0x008fe2000001ff00 */
[----:B------:R-:W-:Y:S01]  /*bee0*/  CS2R R34, SRZ ;  /* 0x0000000000227805 */ /* 0x000fe2000001ff00 */
[----:B------:R-:W-:Y:S01]  /*bef0*/  CS2R R32, SRZ ;  /* 0x0000000000207805 */ /* 0x000fe2000001ff00 */
[----:B------:R-:W-:Y:S05]  /*bf00*/  @P0 BRA `(.L_x_399) ;  /* 0x0000023000000947 */ /* 0x000fea0003800000 */
[C---:B--2-4-:R-:W-:Y:S01]  /*bf10*/  ISETP.GE.AND P0, PT, R61.reuse, c[0x0][0x27c], PT ;  /* 0x00009f003d007a0c */ /* 0x054fe20003f06270 */
[----:B------:R-:W-:Y:S01]  /*bf20*/  CS2R R38, SRZ ;  /* 0x0000000000267805 */ /* 0x000fe2000001ff00 */
[----:B------:R-:W-:Y:S01]  /*bf30*/  CS2R R36, SRZ ;  /* 0x0000000000247805 */ /* 0x000fe2000001ff00 */
[----:B------:R-:W-:Y:S01]  /*bf40*/  CS2R R34, SRZ ;  /* 0x0000000000227805 */ /* 0x000fe2000001ff00 */
[----:B------:R-:W-:Y:S01]  /*bf50*/  CS2R R32, SRZ ;  /* 0x0000000000207805 */ /* 0x000fe2000001ff00 */
[----:B------:R-:W-:-:S02]  /*bf60*/  IADD3 R12, R61, 0x20, RZ ;  /* 0x000000203d0c7810 */ /* 0x000fc40007ffe0ff */
[----:B------:R-:W-:Y:S02]  /*bf70*/  IADD3 R6, R61, 0x40, RZ ;  /* 0x000000403d067810 */ /* 0x000fe40007ffe0ff */
[----:B------:R-:W-:-:S04]  /*bf80*/  ISETP.GE.AND P1, PT, R12, c[0x0][0x27c], PT ;  /* 0x00009f000c007a0c */ /* 0x000fc80003f26270 */
[----:B------:R-:W-:-:S04]  /*bf90*/  @!P0 IMAD.WIDE R18, R61, 0x2, R58 ;  /* 0x000000023d128825 */ /* 0x000fc800078e023a */
[----:B------:R-:W-:Y:S01]  /*bfa0*/  @!P0 IMAD.WIDE R16, R61, 0x2, R14 ;  /* 0x000000023d108825 */ /* 0x000fe200078e020e */
        /* <DEDUP_REMOVED lines=10> */
[----:B------:R-:W-:-:S02]  /*c050*/  CS2R R20, SRZ ;  /* 0x0000000000147805 */ /* 0x000fc4000001ff00 */
[----:B------:R-:W-:-:S03]  /*c060*/  @!P1 LOP3.LUT R7, R7, 0xfffffff8, RZ, 0xc0, !PT ;  /* 0xfffffff807079812 */ /* 0x000fc600078ec0ff */
[----:B------:R-:W-:Y:S02]  /*c070*/  @!P0 SHF.R.S32.HI R5, RZ, 0x1f, R6 ;  /* 0x0000001fff058819 */ /* 0x000fe40000011406 */
[----:B------:R-:W-:Y:S02]  /*c080*/  @!P1 IMAD.WIDE R12, R7, 0x2, R58 ;  /* 0x00000002070c9825 */ /* 0x000fe400078e023a */
[----:B------:R-:W-:Y:S02]  /*c090*/  @!P0 LEA.HI R5, R5, R6, RZ, 0x3 ;  /* 0x0000000605058211 */ /* 0x000fe400078f18ff */
[----:B------:R-:W-:Y:S01]  /*c0a0*/  @!P1 IMAD.WIDE R6, R7, 0x2, R14 ;  /* 0x0000000207069825 */ /* 0x000fe200078e020e */
[----:B-1----:R-:W-:Y:S01]  /*c0b0*/  CS2R R18, SRZ ;  /* 0x0000000000127805 */ /* 0x002fe2000001ff00 */
[----:B------:R-:W-:Y:S01]  /*c0c0*/  @!P0 LOP3.LUT R5, R5, 0xfffffff8, RZ, 0xc0, !PT ;  /* 0xfffffff805058812 */ /* 0x000fe200078ec0ff */
[----:B------:R1:W5:Y:S01]  /*c0d0*/  @!P1 LD.E.128 R24, [R12.64] ;  /* 0x000000160c189980 */ /* 0x000362000c101d00 */
[----:B--2---:R-:W-:-:S03]  /*c0e0*/  CS2R R16, SRZ ;  /* 0x0000000000107805 */ /* 0x004fc6000001ff00 */
[----:B------:R-:W-:-:S04]  /*c0f0*/  @!P0 IMAD.WIDE R58, R5, 0x2, R58 ;  /* 0x00000002053a8825 */ /* 0x000fc800078e023a */
[----:B------:R-:W-:Y:S01]  /*c100*/  @!P0 IMAD.WIDE R14, R5, 0x2, R14 ;  /* 0x00000002050e8825 */ /* 0x000fe200078e020e */
[----:B------:R1:W5:Y:S04]  /*c110*/  @!P1 LD.E.128 R16, [R6.64] ;  /* 0x0000001606109980 */ /* 0x000368000c101d00 */
[----:B------:R1:W5:Y:S04]  /*c120*/  @!P0 LD.E.128 R28, [R58.64] ;  /* 0x000000163a1c8980 */ /* 0x000368000c101d00 */
[----:B------:R1:W5:Y:S02]  /*c130*/  @!P0 LD.E.128 R20, [R14.64] ;  /* 0x000000160e148980 */ /* 0x000364000c101d00 */
.L_x_399:
[----:B--2-4-:R-:W-:Y:S05]  /*c140*/  BSYNC B0 ;  /* 0x0000000000007941 */ /* 0x014fea0003800000 */
.L_x_398:
[----:B-----5:R-:W-:Y:S01]  /*c150*/  IMAD.MOV.U32 R5, RZ, RZ, R30 ;  /* 0x000000ffff057224 */ /* 0x020fe200078e001e */
[----:B------:R-:W-:Y:S01]  /*c160*/  IADD3 R91, R4, -UR17, RZ ;  /* 0x80000011045b7c10 */ /* 0x000fe2000fffe0ff */
[----:B-1----:R-:W-:Y:S01]  /*c170*/  IMAD.MOV.U32 R12, RZ, RZ, R31 ;  /* 0x000000ffff0c7224 */ /* 0x002fe200078e001f */
        /* <DEDUP_REMOVED lines=11> */
[----:B------:R-:W-:Y:S01]  /*c230*/  PRMT R70, R70, 0x5410, R5 ;  /* 0x0000541046467816 */ /* 0x000fe20000000005 */
[----:B------:R-:W-:Y:S01]  /*c240*/  IMAD.MOV.U32 R5, RZ, RZ, R38 ;  /* 0x000000ffff057224 */ /* 0x000fe200078e0026 */
[----:B------:R-:W-:Y:S01]  /*c250*/  MOV R7, R24 ;  /* 0x0000001800077202 */ /* 0x000fe20000000f00 */
[----:B------:R-:W-:Y:S01]  /*c260*/  IMAD.MOV.U32 R4, RZ, RZ, R17 ;  /* 0x000000ffff047224 */ /* 0x000fe200078e0011 */
[----:B------:R-:W-:-:S02]  /*c270*/  ISETP.GE.AND P0, PT, R90, R91, PT ;  /* 0x0000005b5a00720c */ /* 0x000fc40003f06270 */
[----:B------:R-:W-:Y:S01]  /*c280*/  PRMT R69, R6, 0x5410, R7 ;  /* 0x0000541006457816 */ /* 0x000fe20000000007 */
[----:B------:R-:W-:Y:S01]  /*c290*/  IMAD.MOV.U32 R7, RZ, RZ, R36 ;  /* 0x000000ffff077224 */ /* 0x000fe200078e0024 */
[----:B------:R-:W-:Y:S01]  /*c2a0*/  PRMT R89, R89, 0x5410, R5 ;  /* 0x0000541059597816 */ /* 0x000fe20000000005 */
[----:B------:R-:W-:Y:S01]  /*c2b0*/  IMAD.MOV.U32 R5, RZ, RZ, R22 ;  /* 0x000000ffff057224 */ /* 0x000fe200078e0016 */
[----:B------:R-:W-:Y:S02]  /*c2c0*/  MOV R6, R37 ;  /* 0x0000002500067202 */ /* 0x000fe40000000f00 */
[----:B------:R-:W-:Y:S01]  /*c2d0*/  PRMT R70, R12, 0x7610, R70 ;  /* 0x000076100c467816 */ /* 0x000fe20000000046 */
[----:B------:R-:W-:Y:S01]  /*c2e0*/  IMAD.MOV.U32 R12, RZ, RZ, R39 ;  /* 0x000000ffff0c7224 */ /* 0x000fe200078e0027 */
[----:B------:R-:W-:Y:S01]  /*c2f0*/  PRMT R88, R6, 0x5410, R7 ;  /* 0x0000541006587816 */ /* 0x000fe20000000007 */
[----:B------:R-:W-:Y:S01]  /*c300*/  IMAD.MOV.U32 R7, RZ, RZ, R20 ;  /* 0x000000ffff077224 */ /* 0x000fe200078e0014 */
[----:B------:R-:W-:Y:S01]  /*c310*/  PRMT R58, R58, 0x5410, R5 ;  /* 0x000054103a3a7816 */ /* 0x000fe20000000005 */
[----:B------:R-:W-:Y:S01]  /*c320*/  IMAD.MOV.U32 R6, RZ, RZ, R21 ;  /* 0x000000ffff067224 */ /* 0x000fe200078e0015 */
[----:B------:R-:W-:-:S02]  /*c330*/  MOV R5, R18 ;  /* 0x0000001200057202 */ /* 0x000fc40000000f00 */
        /* <DEDUP_REMOVED lines=12> */
[----:B------:R-:W-:-:S04]  /*c400*/  MOV R6, R35 ;  /* 0x0000002300067202 */ /* 0x000fc80000000f00 */
[----:B------:R-:W-:Y:S02]  /*c410*/  PRMT R87, R6, 0x5410, R7 ;  /* 0x0000541006577816 */ /* 0x000fe40000000007 */
[----:B------:R-:W-:Y:S01]  /*c420*/  PRMT R85, R4, 0x5410, R5 ;  /* 0x0000541004557816 */ /* 0x000fe20000000005 */
[----:B------:R-:W-:Y:S05]  /*c430*/  @P0 BRA `(.L_x_401) ;  /* 0x000014e000000947 */ /* 0x000fea0003800000 */
[----:B------:R-:W-:Y:S01]  /*c440*/  ISETP.GE.AND P0, PT, R61, c[0x0][0x27c], PT ;  /* 0x00009f003d007a0c */ /* 0x000fe20003f06270 */
[----:B------:R-:W-:-:S12]  /*c450*/  BSSY B0, `(.L_x_402) ;  /* 0x0000068000007945 */ /* 0x000fd80003800000 */
[----:B------:R-:W-:Y:S05]  /*c460*/  @P0 BRA `(.L_x_403) ;  /* 0x0000066000000947 */ /* 0x000fea0003800000 */
[----:B------:R-:W-:Y:S01]  /*c470*/  MOV R5, c[0x0][0x27c] ;  /* 0x00009f0000057a02 */ /* 0x000fe20000000f00 */
[----:B------:R-:W-:Y:S01]  /*c480*/  HADD2.F32 R112, -RZ, R104.H0_H0 ;  /* 0x20000068ff707230 */ /* 0x000fe20000004100 */
[----:B------:R-:W-:Y:S01]  /*c490*/  SHF.L.U32 R12, R90, 0x6, RZ ;  /* 0x000000065a0c7819 */ /* 0x000fe200000006ff */
[----:B------:R-:W-:Y:S01]  /*c4a0*/  HADD2.F32 R118, -RZ, R106.H0_H0 ;  /* 0x2000006aff767230 */ /* 0x000fe20000004100 */
[----:B------:R-:W-:Y:S02]  /*c4b0*/  LEA.HI R14, R5, R92, RZ, 0x1d ;  /* 0x0000005c050e7211 */ /* 0x000fe400078fe8ff */
[----:B------:R-:W-:Y:S02]  /*c4c0*/  LOP3.LUT R12, R12, 0x1c0, RZ, 0xc0, !PT ;  /* 0x000001c00c0c7812 */ /* 0x000fe400078ec0ff */
[----:B------:R-:W-:Y:S02]  /*c4d0*/  SHF.R.S32.HI R5, RZ, 0x1f, R14 ;  /* 0x0000001fff057819 */ /* 0x000fe4000001140e */
[----:B------:R-:W-:-:S02]  /*c4e0*/  SHF.L.U32 R4, R14, 0x3, RZ ;  /* 0x000000030e047819 */ /* 0x000fc400000006ff */
[----:B------:R-:W-:Y:S02]  /*c4f0*/  LEA.HI R5, R5, R14, RZ, 0x3 ;  /* 0x0000000e05057211 */ /* 0x000fe400078f18ff */
[----:B------:R-:W-:Y:S02]  /*c500*/  SHF.R.U32.HI R7, RZ, 0x3, R12 ;  /* 0x00000003ff077819 */ /* 0x000fe4000001160c */
[C---:B------:R-:W-:Y:S02]  /*c510*/  LOP3.LUT R4, R12.reuse, 0x38, R4, 0xf8, !PT ;  /* 0x000000380c047812 */ /* 0x040fe400078ef804 */
[----:B------:R-:W-:Y:S02]  /*c520*/  SHF.L.U32 R5, R5, 0xa, RZ ;  /* 0x0000000a05057819 */ /* 0x000fe400000006ff */
[----:B------:R-:W-:Y:S02]  /*c530*/  SHF.L.U32 R6, R11, 0x9, RZ ;  /* 0x000000090b067819 */ /* 0x000fe400000006ff */
[----:B------:R-:W-:-:S02]  /*c540*/  LOP3.LUT R102, R12, 0x38, R61, 0xf8, !PT ;  /* 0x000000380c667812 */ /* 0x000fc400078ef83d */
[----:B------:R-:W-:Y:S02]  /*c550*/  LOP3.LUT R4, R4, R7, RZ, 0x3c, !PT ;  /* 0x0000000704047212 */ /* 0x000fe400078e3cff */
[----:B------:R-:W-:Y:S02]  /*c560*/  LOP3.LUT R5, R5, 0x7fffe000, RZ, 0xc0, !PT ;  /* 0x7fffe00005057812 */ /* 0x000fe400078ec0ff */
[----:B------:R-:W-:Y:S02]  /*c570*/  LOP3.LUT R102, R6, R102, R7, 0xf6, !PT ;  /* 0x0000006606667212 */ /* 0x000fe400078ef607 */
[----:B------:R-:W-:Y:S02]  /*c580*/  IADD3 R4, R4, R5, R6 ;  /* 0x0000000504047210 */ /* 0x000fe40007ffe006 */
[----:B------:R-:W-:Y:S02]  /*c590*/  SHF.L.U32 R102, R102, 0x1, RZ ;  /* 0x0000000166667819 */ /* 0x000fe400000006ff */
[----:B------:R-:W-:-:S02]  /*c5a0*/  SHF.L.U32 R101, R4, 0x1, RZ ;  /* 0x0000000104657819 */ /* 0x000fc400000006ff */
[--C-:B------:R-:W-:Y:S01]  /*c5b0*/  SHF.R.U32.HI R107, RZ, 0x10, R79.reuse ;  /* 0x00000010ff6b7819 */ /* 0x100fe2000001164f */
[----:B------:R-:W1:Y:S01]  /*c5c0*/  LDS.128 R12, [R102+0xc100] ;  /* 0x00c10000660c7984 */ /* 0x000e620000000c00 */
[----:B------:R-:W-:Y:S02]  /*c5d0*/  SHF.R.U64 R78, R78, 0x10, R79 ;  /* 0x000000104e4e7819 */ /* 0x000fe4000000124f */
[----:B------:R-:W-:Y:S01]  /*c5e0*/  SHF.R.U64 R79, R80, 0x10, R81 ;  /* 0x00000010504f7819 */ /* 0x000fe20000001251 */
[----:B------:R-:W2:Y:S01]  /*c5f0*/  LDS.128 R4, [R101+0xc100] ;  /* 0x00c1000065047984 */ /* 0x000ea20000000c00 */
[----:B------:R-:W-:Y:S01]  /*c600*/  SHF.R.U64 R82, R82, 0x10, R83 ;  /* 0x0000001052527819 */ /* 0x000fe20000001253 */
[----:B------:R-:W-:Y:S01]  /*c610*/  HADD2.F32 R120, -RZ, R107.H0_H0 ;  /* 0x2000006bff787230 */ /* 0x000fe20000004100 */
[----:B------:R-:W-:Y:S01]  /*c620*/  SHF.R.U32.HI R80, RZ, 0x10, R81 ;  /* 0x00000010ff507819 */ /* 0x000fe20000011651 */
[--C-:B------:R-:W-:Y:S01]  /*c630*/  HADD2.F32 R107, -RZ, R103.reuse.H0_H0 ;  /* 0x20000067ff6b7230 */ /* 0x100fe20000004100 */
[----:B------:R-:W-:Y:S01]  /*c640*/  SHF.R.U32.HI R83, RZ, 0x10, R83 ;  /* 0x00000010ff537819 */ /* 0x000fe20000011653 */
[----:B------:R-:W-:Y:S01]  /*c650*/  HADD2.F32 R103, -RZ, R103.H1_H1 ;  /* 0x30000067ff677230 */ /* 0x000fe20000004100 */
[--C-:B------:R-:W-:Y:S01]  /*c660*/  SHF.R.U64 R76, R76, 0x10, R77.reuse ;  /* 0x000000104c4c7819 */ /* 0x100fe2000000124d */
[----:B------:R-:W-:Y:S01]  /*c670*/  HADD2.F32 R128, -RZ, R80.H0_H0 ;  /* 0x20000050ff807230 */ /* 0x000fe20000004100 */
[----:B------:R-:W-:Y:S01]  /*c680*/  SHF.R.U32.HI R77, RZ, 0x10, R77 ;  /* 0x00000010ff4d7819 */ /* 0x000fe2000001164d */
[----:B------:R-:W-:-:S02]  /*c690*/  HADD2.F32 R124, -RZ, R83.H0_H0 ;  /* 0x20000053ff7c7230 */ /* 0x000fc40000004100 */
[--C-:B------:R-:W-:Y:S02]  /*c6a0*/  HADD2.F32 R83, -RZ, R105.reuse.H0_H0 ;  /* 0x20000069ff537230 */ /* 0x100fe40000004100 */
[----:B------:R-:W-:Y:S02]  /*c6b0*/  HADD2.F32 R105, -RZ, R105.H1_H1 ;  /* 0x30000069ff697230 */ /* 0x000fe40000004100 */
[----:B------:R-:W-:Y:S02]  /*c6c0*/  HADD2.F32 R117, -RZ, R82.H0_H0 ;  /* 0x20000052ff757230 */ /* 0x000fe40000004100 */
[--C-:B-1----:R-:W-:Y:S02]  /*c6d0*/  HADD2.F32 R81, -RZ, R15.reuse.H0_H0 ;  /* 0x2000000fff517230 */ /* 0x102fe40000004100 */
[----:B------:R-:W-:Y:S02]  /*c6e0*/  HADD2.F32 R15, -RZ, R15.H1_H1 ;  /* 0x3000000fff0f7230 */ /* 0x000fe40000004100 */
[--C-:B--2---:R-:W-:Y:S01]  /*c6f0*/  HADD2.F32 R111, -RZ, R7.reuse.H0_H0 ;  /* 0x20000007ff6f7230 */ /* 0x104fe20000004100 */
[----:B------:R-:W-:Y:S01]  /*c700*/  FMUL.FTZ R116, R81, R112 ;  /* 0x0000007051747220 */ /* 0x000fe20000410000 */
[----:B------:R-:W-:Y:S01]  /*c710*/  HADD2.F32 R7, -RZ, R7.H1_H1 ;  /* 0x30000007ff077230 */ /* 0x000fe20000004100 */
[----:B------:R-:W-:Y:S01]  /*c720*/  FMUL.FTZ R122, R15, R120 ;  /* 0x000000780f7a7220 */ /* 0x000fe20000410000 */
[--C-:B------:R-:W-:Y:S01]  /*c730*/  HADD2.F32 R108, -RZ, R13.reuse.H0_H0 ;  /* 0x2000000dff6c7230 */ /* 0x100fe20000004100 */
[----:B------:R-:W-:Y:S01]  /*c740*/  FMUL.FTZ R112, R111, R112 ;  /* 0x000000706f707220 */ /* 0x000fe20000410000 */
[----:B------:R-:W-:Y:S01]  /*c750*/  HADD2.F32 R13, -RZ, R13.H1_H1 ;  /* 0x3000000dff0d7230 */ /* 0x000fe20000004100 */
[C---:B------:R-:W-:Y:S01]  /*c760*/  FMUL.FTZ R120, R7.reuse, R120 ;  /* 0x0000007807787220 */ /* 0x040fe20000410000 */
[----:B------:R-:W-:Y:S01]  /*c770*/  HADD2.F32 R113, -RZ, R5.H0_H0 ;  /* 0x20000005ff717230 */ /* 0x000fe20000004100 */
[----:B------:R-:W-:Y:S01]  /*c780*/  FFMA.FTZ R7, R7, R124, R122 ;  /* 0x0000007c07077223 */ /* 0x000fe2000001007a */
[----:B------:R-:W-:Y:S01]  /*c790*/  HADD2.F32 R122, -RZ, R77.H0_H0 ;  /* 0x2000004dff7a7230 */ /* 0x000fe20000004100 */
[----:B------:R-:W-:Y:S01]  /*c7a0*/  FFMA.FTZ R116, R111, R118, R116 ;  /* 0x000000766f747223 */ /* 0x000fe20000010074 */
[----:B------:R-:W-:Y:S01]  /*c7b0*/  HADD2.F32 R5, -RZ, R5.H1_H1 ;  /* 0x30000005ff057230 */ /* 0x000fe20000004100 */
[----:B------:R-:W-:Y:S01]  /*c7c0*/  FMUL.FTZ R126, R108, R107 ;  /* 0x0000006b6c7e7220 */ /* 0x000fe20000410000 */
[----:B------:R-:W-:Y:S01]  /*c7d0*/  HADD2.F32 R109, -RZ, R12.H0_H0 ;  /* 0x2000000cff6d7230 */ /* 0x000fe20000004100 */
[-C--:B------:R-:W-:Y:S01]  /*c7e0*/  FMUL.FTZ R80, R13, R122.reuse ;  /* 0x0000007a0d507220 */ /* 0x080fe20000410000 */
[----:B------:R-:W-:Y:S01]  /*c7f0*/  HADD2.F32 R114, -RZ, R4.H0_H0 ;  /* 0x20000004ff727230 */ /* 0x000fe20000004100 */
[C---:B------:R-:W-:Y:S01]  /*c800*/  FMUL.FTZ R122, R5.reuse, R122 ;  /* 0x0000007a057a7220 */ /* 0x040fe20000410000 */
[----:B------:R-:W-:Y:S01]  /*c810*/  HADD2.F32 R110, -RZ, R12.H1_H1 ;  /* 0x3000000cff6e7230 */ /* 0x000fe20000004100 */
[----:B------:R-:W-:Y:S01]  /*c820*/  FFMA.FTZ R5, R5, R128, R80 ;  /* 0x0000008005057223 */ /* 0x000fe20000010050 */
[----:B------:R-:W-:Y:S01]  /*c830*/  HADD2.F32 R12, -RZ, R14.H0_H0 ;  /* 0x2000000eff0c7230 */ /* 0x000fe20000004100 */
[-C--:B------:R-:W-:Y:S01]  /*c840*/  FMUL.FTZ R77, R109, R103.reuse ;  /* 0x000000676d4d7220 */ /* 0x080fe20000410000 */
[----:B------:R-:W-:Y:S01]  /*c850*/  HADD2.F32 R111, -RZ, R104.H1_H1 ;  /* 0x30000068ff6f7230 */ /* 0x000fe20000004100 */
[----:B------:R-:W-:Y:S01]  /*c860*/  FMUL.FTZ R80, R114, R103 ;  /* 0x0000006772507220 */ /* 0x000fe20000410000 */
[----:B------:R-:W-:Y:S01]  /*c870*/  HADD2.F32 R115, -RZ, R4.H1_H1 ;  /* 0x30000004ff737230 */ /* 0x000fe20000004100 */
[C---:B------:R-:W-:Y:S01]  /*c880*/  FMUL.FTZ R107, R113.reuse, R107 ;  /* 0x0000006b716b7220 */ /* 0x040fe20000410000 */
[----:B------:R-:W-:Y:S01]  /*c890*/  HADD2.F32 R4, -RZ, R6.H0_H0 ;  /* 0x20000006ff047230 */ /* 0x000fe20000004100 */
[----:B------:R-:W-:Y:S01]  /*c8a0*/  FFMA.FTZ R126, R113, R83, R126 ;  /* 0x00000053717e7223 */ /* 0x000fe2000001007e */
[----:B------:R-:W-:Y:S01]  /*c8b0*/  HADD2.F32 R103, -RZ, R106.H1_H1 ;  /* 0x3000006aff677230 */ /* 0x000fe20000004100 */
[-C--:B------:R-:W-:Y:S01]  /*c8c0*/  FMUL.FTZ R104, R12, R111.reuse ;  /* 0x0000006f0c687220 */ /* 0x080fe20000410000 */
[----:B------:R-:W-:Y:S01]  /*c8d0*/  HADD2.F32 R14, -RZ, R14.H1_H1 ;  /* 0x3000000eff0e7230 */ /* 0x000fe20000004100 */
[C---:B------:R-:W-:Y:S01]  /*c8e0*/  FMUL.FTZ R111, R4.reuse, R111 ;  /* 0x0000006f046f7220 */ /* 0x040fe20000410000 */
[----:B------:R-:W-:Y:S01]  /*c8f0*/  HADD2.F32 R113, -RZ, R78.H0_H0 ;  /* 0x2000004eff717230 */ /* 0x000fe20000004100 */
[----:B------:R-:W-:Y:S01]  /*c900*/  FFMA.FTZ R112, R81, R118, -R112 ;  /* 0x0000007651707223 */ /* 0x000fe20000010870 */
[----:B------:R-:W-:Y:S01]  /*c910*/  HADD2.F32 R6, -RZ, R6.H1_H1 ;  /* 0x30000006ff067230 */ /* 0x000fe20000004100 */
[----:B------:R-:W-:Y:S01]  /*c920*/  FFMA.FTZ R15, R15, R124, -R120 ;  /* 0x0000007c0f0f7223 */ /* 0x000fe20000010878 */
[----:B------:R-:W-:Y:S01]  /*c930*/  HADD2.F32 R106, -RZ, R76.H0_H0 ;  /* 0x2000004cff6a7230 */ /* 0x000fe20000004100 */
[----:B------:R-:W-:Y:S01]  /*c940*/  FFMA.FTZ R76, R4, R103, R104 ;  /* 0x00000067044c7223 */ /* 0x000fe20000010068 */
[----:B------:R-:W-:Y:S01]  /*c950*/  HADD2.F32 R4, -RZ, R79.H0_H0 ;  /* 0x2000004fff047230 */ /* 0x000fe20000004100 */
[-C--:B------:R-:W-:Y:S01]  /*c960*/  FMUL.FTZ R79, R14, R113.reuse ;  /* 0x000000710e4f7220 */ /* 0x080fe20000410000 */
[----:B------:R-:W-:Y:S01]  /*c970*/  F2FP.PACK_AB R15, R15, R112 ;  /* 0x000000700f0f723e */ /* 0x000fe200000000ff */
[----:B------:R-:W-:Y:S01]  /*c980*/  FMUL.FTZ R119, R115, R106 ;  /* 0x0000006a73777220 */ /* 0x000fe20000410000 */
[----:B------:R-:W-:Y:S01]  /*c990*/  F2FP.PACK_AB R7, R7, R116 ;  /* 0x000000740707723e */ /* 0x000fe200000000ff */
[----:B------:R-:W-:Y:S01]  /*c9a0*/  FMUL.FTZ R113, R6, R113 ;  /* 0x0000007106717220 */ /* 0x000fe20000410000 */
[----:B------:R-:W-:Y:S01]  /*c9b0*/  F2FP.PACK_AB R5, R5, R126 ;  /* 0x0000007e0505723e */ /* 0x000fe200000000ff */
[----:B------:R-:W-:-:S02]  /*c9c0*/  FMUL.FTZ R78, R110, R106 ;  /* 0x0000006a6e4e7220 */ /* 0x000fc40000410000 */
[----:B------:R-:W-:Y:S02]  /*c9d0*/  FFMA.FTZ R107, R108, R83, -R107 ;  /* 0x000000536c6b7223 */ /* 0x000fe4000001086b */
[----:B------:R-:W-:Y:S02]  /*c9e0*/  FFMA.FTZ R122, R13, R128, -R122 ;  /* 0x000000800d7a7223 */ /* 0x000fe4000001087a */
[----:B------:R-:W-:Y:S02]  /*c9f0*/  FFMA.FTZ R80, R109, R105, -R80 ;  /* 0x000000696d507223 */ /* 0x000fe40000010850 */
[----:B------:R-:W-:Y:S01]  /*ca00*/  FFMA.FTZ R111, R12, R103, -R111 ;  /* 0x000000670c6f7223 */ /* 0x000fe2000001086f */
[----:B------:R-:W-:Y:S01]  /*ca10*/  F2FP.PACK_AB R13, R122, R107 ;  /* 0x0000006b7a0d723e */ /* 0x000fe200000000ff */
[----:B------:R-:W-:Y:S02]  /*ca20*/  FFMA.FTZ R119, R110, R4, -R119 ;  /* 0x000000046e777223 */ /* 0x000fe40000010877 */
[----:B------:R-:W-:-:S02]  /*ca30*/  FFMA.FTZ R14, R14, R117, -R113 ;  /* 0x000000750e0e7223 */ /* 0x000fc40000010871 */
[----:B------:R-:W-:Y:S01]  /*ca40*/  FFMA.FTZ R77, R114, R105, R77 ;  /* 0x00000069724d7223 */ /* 0x000fe2000001004d */
[----:B------:R-:W-:Y:S01]  /*ca50*/  F2FP.PACK_AB R12, R119, R80 ;  /* 0x00000050770c723e */ /* 0x000fe200000000ff */
[----:B------:R-:W-:Y:S01]  /*ca60*/  FFMA.FTZ R78, R115, R4, R78 ;  /* 0x00000004734e7223 */ /* 0x000fe2000001004e */
[----:B------:R-:W-:Y:S01]  /*ca70*/  F2FP.PACK_AB R14, R14, R111 ;  /* 0x0000006f0e0e723e */ /* 0x000fe200000000ff */
[----:B------:R-:W-:-:S03]  /*ca80*/  FFMA.FTZ R79, R6, R117, R79 ;  /* 0x00000075064f7223 */ /* 0x000fc6000001004f */
[----:B------:R-:W-:Y:S01]  /*ca90*/  F2FP.PACK_AB R4, R78, R77 ;  /* 0x0000004d4e04723e */ /* 0x000fe200000000ff */
[----:B------:R1:W-:Y:S01]  /*caa0*/  STS.128 [R102+0xc100], R12 ;  /* 0x00c1000c66007388 */ /* 0x0003e20000000c00 */
[----:B------:R-:W-:-:S05]  /*cab0*/  F2FP.PACK_AB R6, R79, R76 ;  /* 0x0000004c4f06723e */ /* 0x000fca00000000ff */
[----:B------:R1:W-:Y:S02]  /*cac0*/  STS.128 [R101+0xc100], R4 ;  /* 0x00c1000465007388 */ /* 0x0003e40000000c00 */
.L_x_403:
[----:B------:R-:W-:Y:S05]  /*cad0*/  BSYNC B0 ;  /* 0x0000000000007941 */ /* 0x000fea0003800000 */
.L_x_402:
[----:B-1----:R-:W-:Y:S01]  /*cae0*/  IADD3 R12, R61, 0x20, RZ ;  /* 0x000000203d0c7810 */ /* 0x002fe20007ffe0ff */
[----:B------:R-:W-:Y:S03]  /*caf0*/  BSSY B0, `(.L_x_404) ;  /* 0x0000071000007945 */ /* 0x000fe60003800000 */
[----:B------:R-:W-:-:S13]  /*cb00*/  ISETP.GE.AND P0, PT, R12, c[0x0][0x27c], PT ;  /* 0x00009f000c007a0c */ /* 0x000fda0003f06270 */
[----:B------:R-:W-:Y:S05]  /*cb10*/  @P0 BRA `(.L_x_405) ;  /* 0x000006e000000947 */ /* 0x000fea0003800000 */
[----:B------:R-:W-:Y:S01]  /*cb20*/  SHF.R.S32.HI R7, RZ, 0x1f, R12 ;  /* 0x0000001fff077819 */ /* 0x000fe2000001140c */
[----:B------:R-:W-:Y:S01]  /*cb30*/  HADD2.F32 R108, -RZ, R98.H0_H0 ;  /* 0x20000062ff6c7230 */ /* 0x000fe20000004100 */
[----:B------:R-:W-:Y:S01]  /*cb40*/  MOV R4, c[0x0][0x27c] ;  /* 0x00009f0000047a02 */ /* 0x000fe20000000f00 */
[--C-:B------:R-:W-:Y:S01]  /*cb50*/  HADD2.F32 R82, -RZ, R97.reuse.H0_H0 ;  /* 0x20000061ff527230 */ /* 0x100fe20000004100 */
[CC--:B------:R-:W-:Y:S01]  /*cb60*/  LEA.HI R6, R7.reuse, R12.reuse, RZ, 0x3 ;  /* 0x0000000c07067211 */ /* 0x0c0fe200078f18ff */
[----:B------:R-:W-:Y:S01]  /*cb70*/  HADD2.F32 R116, -RZ, R100.H0_H0 ;  /* 0x20000064ff747230 */ /* 0x000fe20000004100 */
[----:B------:R-:W-:Y:S01]  /*cb80*/  LEA.HI R7, R7, R12, RZ, 0x6 ;  /* 0x0000000c07077211 */ /* 0x000fe200078f30ff */
[----:B------:R-:W-:Y:S01]  /*cb90*/  HADD2.F32 R97, -RZ, R97.H1_H1 ;  /* 0x30000061ff617230 */ /* 0x000fe20000004100 */
[----:B------:R-:W-:Y:S01]  /*cba0*/  SHF.R.S32.HI R13, RZ, 0x3, R6 ;  /* 0x00000003ff0d7819 */ /* 0x000fe20000011406 */
[--C-:B------:R-:W-:Y:S01]  /*cbb0*/  HADD2.F32 R106, -RZ, R99.reuse.H0_H0 ;  /* 0x20000063ff6a7230 */ /* 0x100fe20000004100 */
[----:B------:R-:W-:Y:S01]  /*cbc0*/  SHF.L.U32 R5, R90, 0x6, RZ ;  /* 0x000000065a057819 */ /* 0x000fe200000006ff */
[----:B------:R-:W-:Y:S01]  /*cbd0*/  IMAD.SHL.U32 R7, R7, 0x80, RZ ;  /* 0x0000008007077824 */ /* 0x000fe200078e00ff */
[----:B------:R-:W-:Y:S01]  /*cbe0*/  LEA.HI R4, R4, R13, RZ, 0x1d ;  /* 0x0000000d04047211 */ /* 0x000fe200078fe8ff */
[----:B------:R-:W-:Y:S01]  /*cbf0*/  HADD2.F32 R99, -RZ, R99.H1_H1 ;  /* 0x30000063ff637230 */ /* 0x000fe20000004100 */
[----:B------:R-:W-:-:S02]  /*cc00*/  LOP3.LUT R5, R5, 0x1c0, RZ, 0xc0, !PT ;  /* 0x000001c005057812 */ /* 0x000fc400078ec0ff */
[----:B------:R-:W-:Y:S02]  /*cc10*/  SHF.R.S32.HI R13, RZ, 0x1f, R4 ;  /* 0x0000001fff0d7819 */ /* 0x000fe40000011404 */
[----:B------:R-:W-:Y:S02]  /*cc20*/  LOP3.LUT R15, R5, 0x38, R6, 0xf8, !PT ;  /* 0x00000038050f7812 */ /* 0x000fe400078ef806 */
[----:B------:R-:W-:Y:S01]  /*cc30*/  LEA.HI R13, R13, R4, RZ, 0x3 ;  /* 0x000000040d0d7211 */ /* 0x000fe200078f18ff */
[----:B------:R-:W-:Y:S01]  /*cc40*/  IMAD.SHL.U32 R4, R4, 0x8, RZ ;  /* 0x0000000804047824 */ /* 0x000fe200078e00ff */
[----:B------:R-:W-:Y:S02]  /*cc50*/  SHF.R.U32.HI R6, RZ, 0x3, R5 ;  /* 0x00000003ff067819 */ /* 0x000fe40000011605 */
[----:B------:R-:W-:Y:S02]  /*cc60*/  SHF.L.U32 R13, R13, 0xa, RZ ;  /* 0x0000000a0d0d7819 */ /* 0x000fe400000006ff */
[----:B------:R-:W-:-:S02]  /*cc70*/  LOP3.LUT R12, R7, 0x7fffe000, RZ, 0xc0, !PT ;  /* 0x7fffe000070c7812 */ /* 0x000fc400078ec0ff */
[----:B------:R-:W-:Y:S02]  /*cc80*/  LOP3.LUT R5, R5, 0x38, R4, 0xf8, !PT ;  /* 0x0000003805057812 */ /* 0x000fe400078ef804 */
[----:B------:R-:W-:Y:S02]  /*cc90*/  LOP3.LUT R14, R13, 0x7fffe000, RZ, 0xc0, !PT ;  /* 0x7fffe0000d0e7812 */ /* 0x000fe400078ec0ff */
[----:B------:R-:W-:Y:S02]  /*cca0*/  LOP3.LUT R15, R15, R6, RZ, 0x3c, !PT ;  /* 0x000000060f0f7212 */ /* 0x000fe400078e3cff */
[----:B------:R-:W-:Y:S02]  /*ccb0*/  LEA R12, R11, R12, 0x9 ;  /* 0x0000000c0b0c7211 */ /* 0x000fe400078e48ff */
[----:B------:R-:W-:Y:S01]  /*ccc0*/  LOP3.LUT R4, R5, R6, RZ, 0x3c, !PT ;  /* 0x0000000605047212 */ /* 0x000fe200078e3cff */
[----:B------:R-:W-:Y:S01]  /*ccd0*/  IMAD R5, R11, 0x200, R14 ;  /* 0x000002000b057824 */ /* 0x000fe200078e020e */
[----:B------:R-:W-:Y:S01]  /*cce0*/  SHF.R.U32.HI R78, RZ, 0x10, R65 ;  /* 0x00000010ff4e7819 */ /* 0x000fe20000011641 */
[----:B------:R-:W-:Y:S01]  /*ccf0*/  IMAD.IADD R12, R12, 0x1, R15 ;  /* 0x000000010c0c7824 */ /* 0x000fe200078e020f */
[----:B------:R-:W-:-:S02]  /*cd00*/  SHF.R.U64 R72, R72, 0x10, R73 ;  /* 0x0000001048487819 */ /* 0x000fc40000001249 */
[----:B------:R-:W-:Y:S01]  /*cd10*/  IADD3 R4, R5, R4, RZ ;  /* 0x0000000405047210 */ /* 0x000fe20007ffe0ff */
[----:B------:R-:W-:Y:S01]  /*cd20*/  HADD2.F32 R78, -RZ, R78.H0_H0 ;  /* 0x2000004eff4e7230 */ /* 0x000fe20000004100 */
[----:B------:R-:W-:Y:S01]  /*cd30*/  SHF.L.U32 R77, R12, 0x1, RZ ;  /* 0x000000010c4d7819 */ /* 0x000fe200000006ff */
[----:B------:R-:W-:Y:S01]  /*cd40*/  HADD2.F32 R72, -RZ, R72.H0_H0 ;  /* 0x20000048ff487230 */ /* 0x000fe20000004100 */
[----:B------:R-:W-:Y:S01]  /*cd50*/  SHF.R.U32.HI R73, RZ, 0x10, R73 ;  /* 0x00000010ff497819 */ /* 0x000fe20000011649 */
[----:B------:R-:W-:Y:S01]  /*cd60*/  IMAD.SHL.U32 R76, R4, 0x2, RZ ;  /* 0x00000002044c7824 */ /* 0x000fe200078e00ff */
[----:B------:R-:W-:Y:S01]  /*cd70*/  SHF.R.U64 R64, R64, 0x10, R65 ;  /* 0x0000001040407819 */ /* 0x000fe20000001241 */
[----:B------:R-:W1:Y:S01]  /*cd80*/  LDS.128 R12, [R77+0xc100] ;  /* 0x00c100004d0c7984 */ /* 0x000e620000000c00 */
[--C-:B------:R-:W-:Y:S01]  /*cd90*/  SHF.R.U64 R65, R74, 0x10, R75.reuse ;  /* 0x000000104a417819 */ /* 0x100fe2000000124b */
[----:B------:R-:W-:Y:S01]  /*cda0*/  HADD2.F32 R112, -RZ, R73.H0_H0 ;  /* 0x20000049ff707230 */ /* 0x000fe20000004100 */
[----:B------:R-:W-:Y:S01]  /*cdb0*/  SHF.R.U32.HI R74, RZ, 0x10, R75 ;  /* 0x00000010ff4a7819 */ /* 0x000fe2000001164b */
[----:B------:R-:W2:Y:S01]  /*cdc0*/  LDS.128 R4, [R76+0xc100] ;  /* 0x00c100004c047984 */ /* 0x000ea20000000c00 */
[----:B------:R-:W-:-:S02]  /*cdd0*/  SHF.R.U64 R66, R66, 0x10, R67 ;  /* 0x0000001042427819 */ /* 0x000fc40000001243 */
[----:B------:R-:W-:Y:S01]  /*cde0*/  SHF.R.U32.HI R67, RZ, 0x10, R67 ;  /* 0x00000010ff437819 */ /* 0x000fe20000011643 */
[----:B------:R-:W-:Y:S02]  /*cdf0*/  HADD2.F32 R118, -RZ, R74.H0_H0 ;  /* 0x2000004aff767230 */ /* 0x000fe40000004100 */
[--C-:B-1----:R-:W-:Y:S02]  /*ce00*/  HADD2.F32 R79, -RZ, R13.reuse.H1_H1 ;  /* 0x3000000dff4f7230 */ /* 0x102fe40000004100 */
[----:B------:R-:W-:Y:S02]  /*ce10*/  HADD2.F32 R75, -RZ, R13.H0_H0 ;  /* 0x2000000dff4b7230 */ /* 0x000fe40000004100 */
[----:B------:R-:W-:Y:S01]  /*ce20*/  HADD2.F32 R13, -RZ, R15.H0_H0 ;  /* 0x2000000fff0d7230 */ /* 0x000fe20000004100 */
[----:B------:R-:W-:Y:S01]  /*ce30*/  FMUL.FTZ R110, R79, R78 ;  /* 0x0000004e4f6e7220 */ /* 0x000fe20000410000 */
[--C-:B--2---:R-:W-:Y:S01]  /*ce40*/  HADD2.F32 R101, -RZ, R5.reuse.H1_H1 ;  /* 0x30000005ff657230 */ /* 0x104fe20000004100 */
[----:B------:R-:W-:Y:S01]  /*ce50*/  FMUL.FTZ R104, R75, R82 ;  /* 0x000000524b687220 */ /* 0x000fe20000410000 */
[----:B------:R-:W-:Y:S01]  /*ce60*/  HADD2.F32 R83, -RZ, R5.H0_H0 ;  /* 0x20000005ff537230 */ /* 0x000fe20000004100 */
[----:B------:R-:W-:Y:S01]  /*ce70*/  FMUL.FTZ R114, R13, R108 ;  /* 0x0000006c0d727220 */ /* 0x000fe20000410000 */
[----:B------:R-:W-:Y:S01]  /*ce80*/  HADD2.F32 R5, -RZ, R7.H0_H0 ;  /* 0x20000007ff057230 */ /* 0x000fe20000004100 */
[C---:B------:R-:W-:Y:S01]  /*ce90*/  FMUL.FTZ R78, R101.reuse, R78 ;  /* 0x0000004e654e7220 */ /* 0x040fe20000410000 */
[----:B------:R-:W-:Y:S01]  /*cea0*/  HADD2.F32 R80, -RZ, R12.H0_H0 ;  /* 0x2000000cff507230 */ /* 0x000fe20000004100 */
[----:B------:R-:W-:Y:S01]  /*ceb0*/  FFMA.FTZ R101, R101, R112, R110 ;  /* 0x0000007065657223 */ /* 0x000fe2000001006e */
[----:B------:R-:W-:Y:S01]  /*cec0*/  HADD2.F32 R15, -RZ, R15.H1_H1 ;  /* 0x3000000fff0f7230 */ /* 0x000fe20000004100 */
[C---:B------:R-:W-:Y:S01]  /*ced0*/  FMUL.FTZ R108, R5.reuse, R108 ;  /* 0x0000006c056c7220 */ /* 0x040fe20000410000 */
[----:B------:R-:W-:Y:S01]  /*cee0*/  HADD2.F32 R110, -RZ, R67.H0_H0 ;  /* 0x20000043ff6e7230 */ /* 0x000fe20000004100 */
[----:B------:R-:W-:Y:S01]  /*cef0*/  FFMA.FTZ R114, R5, R116, R114 ;  /* 0x0000007405727223 */ /* 0x000fe20000010072 */
[----:B------:R-:W-:Y:S01]  /*cf00*/  HADD2.F32 R102, -RZ, R4.H0_H0 ;  /* 0x20000004ff667230 */ /* 0x000fe20000004100 */
[-C--:B------:R-:W-:Y:S01]  /*cf10*/  FMUL.FTZ R5, R80, R97.reuse ;  /* 0x0000006150057220 */ /* 0x080fe20000410000 */
[----:B------:R-:W-:Y:S01]  /*cf20*/  HADD2.F32 R81, -RZ, R12.H1_H1 ;  /* 0x3000000cff517230 */ /* 0x000fe20000004100 */
[-C--:B------:R-:W-:Y:S01]  /*cf30*/  FMUL.FTZ R74, R15, R110.reuse ;  /* 0x0000006e0f4a7220 */ /* 0x080fe20000410000 */
[----:B------:R-:W-:Y:S01]  /*cf40*/  HADD2.F32 R7, -RZ, R7.H1_H1 ;  /* 0x30000007ff077230 */ /* 0x000fe20000004100 */
[C---:B------:R-:W-:Y:S01]  /*cf50*/  FMUL.FTZ R97, R102.reuse, R97 ;  /* 0x0000006166617220 */ /* 0x040fe20000410000 */
[----:B------:R-:W-:Y:S01]  /*cf60*/  HADD2.F32 R12, -RZ, R14.H0_H0 ;  /* 0x2000000eff0c7230 */ /* 0x000fe20000004100 */
[----:B------:R-:W-:Y:S01]  /*cf70*/  FFMA.FTZ R102, R102, R99, R5 ;  /* 0x0000006366667223 */ /* 0x000fe20000010005 */
[----:B------:R-:W-:Y:S01]  /*cf80*/  HADD2.F32 R67, -RZ, R98.H1_H1 ;  /* 0x30000062ff437230 */ /* 0x000fe20000004100 */
[----:B------:R-:W-:Y:S01]  /*cf90*/  FMUL.FTZ R110, R7, R110 ;  /* 0x0000006e076e7220 */ /* 0x000fe20000410000 */
[----:B------:R-:W-:Y:S01]  /*cfa0*/  HADD2.F32 R103, -RZ, R4.H1_H1 ;  /* 0x30000004ff677230 */ /* 0x000fe20000004100 */
[C---:B------:R-:W-:Y:S01]  /*cfb0*/  FMUL.FTZ R82, R83.reuse, R82 ;  /* 0x0000005253527220 */ /* 0x040fe20000410000 */
[----:B------:R-:W-:Y:S01]  /*cfc0*/  HADD2.F32 R4, -RZ, R6.H0_H0 ;  /* 0x20000006ff047230 */ /* 0x000fe20000004100 */
[----:B------:R-:W-:Y:S01]  /*cfd0*/  FFMA.FTZ R104, R83, R106, R104 ;  /* 0x0000006a53687223 */ /* 0x000fe20000010068 */
[----:B------:R-:W-:Y:S01]  /*cfe0*/  HADD2.F32 R5, -RZ, R100.H1_H1 ;  /* 0x30000064ff057230 */ /* 0x000fe20000004100 */
[----:B------:R-:W-:Y:S01]  /*cff0*/  FFMA.FTZ R7, R7, R118, R74 ;  /* 0x0000007607077223 */ /* 0x000fe2000001004a */
[----:B------:R-:W-:Y:S01]  /*d000*/  HADD2.F32 R14, -RZ, R14.H1_H1 ;  /* 0x3000000eff0e7230 */ /* 0x000fe20000004100 */
[-C--:B------:R-:W-:Y:S01]  /*d010*/  FMUL.FTZ R73, R12, R67.reuse ;  /* 0x000000430c497220 */ /* 0x080fe20000410000 */
[----:B------:R-:W-:Y:S01]  /*d020*/  HADD2.F32 R74, -RZ, R64.H0_H0 ;  /* 0x20000040ff4a7230 */ /* 0x000fe20000004100 */
[C---:B------:R-:W-:Y:S01]  /*d030*/  FMUL.FTZ R67, R4.reuse, R67 ;  /* 0x0000004304437220 */ /* 0x040fe20000410000 */
[----:B------:R-:W-:Y:S01]  /*d040*/  HADD2.F32 R83, -RZ, R66.H0_H0 ;  /* 0x20000042ff537230 */ /* 0x000fe20000004100 */
[----:B------:R-:W-:Y:S01]  /*d050*/  FFMA.FTZ R64, R4, R5, R73 ;  /* 0x0000000504407223 */ /* 0x000fe20000010049 */
[----:B------:R-:W-:Y:S01]  /*d060*/  HADD2.F32 R6, -RZ, R6.H1_H1 ;  /* 0x30000006ff067230 */ /* 0x000fe20000004100 */
[----:B------:R-:W-:Y:S01]  /*d070*/  FMUL.FTZ R4, R81, R74 ;  /* 0x0000004a51047220 */ /* 0x000fe20000410000 */
[----:B------:R-:W-:Y:S01]  /*d080*/  HADD2.F32 R73, -RZ, R65.H0_H0 ;  /* 0x20000041ff497230 */ /* 0x000fe20000004100 */
[----:B------:R-:W-:Y:S01]  /*d090*/  FMUL.FTZ R65, R14, R83 ;  /* 0x000000530e417220 */ /* 0x000fe20000410000 */
[----:B------:R-:W-:Y:S01]  /*d0a0*/  F2FP.PACK_AB R7, R7, R114 ;  /* 0x000000720707723e */ /* 0x000fe200000000ff */
[----:B------:R-:W-:-:S02]  /*d0b0*/  FMUL.FTZ R74, R103, R74 ;  /* 0x0000004a674a7220 */ /* 0x000fc40000410000 */
[----:B------:R-:W-:Y:S02]  /*d0c0*/  FMUL.FTZ R83, R6, R83 ;  /* 0x0000005306537220 */ /* 0x000fe40000410000 */
[----:B------:R-:W-:Y:S01]  /*d0d0*/  FFMA.FTZ R67, R12, R5, -R67 ;  /* 0x000000050c437223 */ /* 0x000fe20000010843 */
[----:B------:R-:W-:Y:S01]  /*d0e0*/  F2FP.PACK_AB R5, R101, R104 ;  /* 0x000000686505723e */ /* 0x000fe200000000ff */
        /* <DEDUP_REMOVED lines=9> */
[----:B------:R-:W-:Y:S01]  /*d180*/  FFMA.FTZ R103, R103, R72, R4 ;  /* 0x0000004867677223 */ /* 0x000fe20000010004 */
[----:B------:R-:W-:Y:S01]  /*d190*/  F2FP.PACK_AB R12, R12, R97 ;  /* 0x000000610c0c723e */ /* 0x000fe200000000ff */
[----:B------:R-:W-:Y:S01]  /*d1a0*/  FFMA.FTZ R65, R6, R73, R65 ;  /* 0x0000004906417223 */ /* 0x000fe20000010041 */
[----:B------:R-:W-:Y:S02]  /*d1b0*/  F2FP.PACK_AB R14, R14, R67 ;  /* 0x000000430e0e723e */ /* 0x000fe400000000ff */
[----:B------:R-:W-:Y:S02]  /*d1c0*/  F2FP.PACK_AB R4, R103, R102 ;  /* 0x000000666704723e */ /* 0x000fe400000000ff */
[----:B------:R-:W-:Y:S01]  /*d1d0*/  F2FP.PACK_AB R6, R65, R64 ;  /* 0x000000404106723e */ /* 0x000fe200000000ff */
[----:B------:R1:W-:Y:S04]  /*d1e0*/  STS.128 [R77+0xc100], R12 ;  /* 0x00c1000c4d007388 */ /* 0x0003e80000000c00 */
[----:B------:R1:W-:Y:S02]  /*d1f0*/  STS.128 [R76+0xc100], R4 ;  /* 0x00c100044c007388 */ /* 0x0003e40000000c00 */
.L_x_405:
[----:B------:R-:W-:Y:S05]  /*d200*/  BSYNC B0 ;  /* 0x0000000000007941 */ /* 0x000fea0003800000 */
.L_x_404:
[----:B-1----:R-:W-:-:S04]  /*d210*/  IADD3 R12, R61, 0x40, RZ ;  /* 0x000000403d0c7810 */ /* 0x002fc80007ffe0ff */
[----:B------:R-:W-:-:S13]  /*d220*/  ISETP.GE.AND P0, PT, R12, c[0x0][0x27c], PT ;  /* 0x00009f000c007a0c */ /* 0x000fda0003f06270 */
[----:B------:R-:W-:Y:S05]  /*d230*/  @P0 BRA `(.L_x_401) ;  /* 0x000006e000000947 */ /* 0x000fea0003800000 */
[----:B------:R-:W-:Y:S01]  /*d240*/  SHF.R.S32.HI R7, RZ, 0x1f, R12 ;  /* 0x0000001fff077819 */ /* 0x000fe2000001140c */
[----:B------:R-:W-:Y:S01]  /*d250*/  HADD2.F32 R98, -RZ, R94.H0_H0 ;  /* 0x2000005eff627230 */ /* 0x000fe20000004100 */
[----:B------:R-:W-:Y:S01]  /*d260*/  MOV R4, c[0x0][0x27c] ;  /* 0x00009f0000047a02 */ /* 0x000fe20000000f00 */
[----:B------:R-:W-:Y:S01]  /*d270*/  HADD2.F32 R104, -RZ, R96.H0_H0 ;  /* 0x20000060ff687230 */ /* 0x000fe20000004100 */
[CC--:B------:R-:W-:Y:S01]  /*d280*/  LEA.HI R6, R7.reuse, R12.reuse, RZ, 0x3 ;  /* 0x0000000c07067211 */ /* 0x0c0fe200078f18ff */
[--C-:B------:R-:W-:Y:S01]  /*d290*/  HADD2.F32 R74, -RZ, R93.reuse.H0_H0 ;  /* 0x2000005dff4a7230 */ /* 0x100fe20000004100 */
        /* <DEDUP_REMOVED lines=37> */
[--C-:B------:R-:W-:Y:S01]  /*d4f0*/  SHF.R.U64 R42, R42, 0x10, R43.reuse ;  /* 0x000000102a2a7819 */ /* 0x100fe2000000122b */
[----:B------:R-:W-:Y:S01]  /*d500*/  HADD2.F32 R79, -RZ, R41.H0_H0 ;  /* 0x20000029ff4f7230 */ /* 0x000fe20000004100 */
[----:B------:R-:W-:Y:S01]  /*d510*/  SHF.R.U32.HI R43, RZ, 0x10, R43 ;  /* 0x00000010ff2b7819 */ /* 0x000fe2000001162b */
[----:B------:R-:W-:-:S02]  /*d520*/  HADD2.F32 R106, -RZ, R50.H0_H0 ;  /* 0x20000032ff6a7230 */ /* 0x000fc40000004100 */
        /* <DEDUP_REMOVED lines=16> */
[----:B------:R-:W-:Y:S01]  /*d630*/  HADD2.F32 R7, -RZ, R7.H1_H1 ;  /* 0x30000007ff077230 */ /* 0x000fe20000004100 */
[----:B------:R-:W-:Y:S01]  /*d640*/  FMUL.FTZ R74, R75, R74 ;  /* 0x0000004a4b4a7220 */ /* 0x000fe20000410000 */
[----:B------:R-:W-:Y:S01]  /*d650*/  HADD2.F32 R77, -RZ, R4.H0_H0 ;  /* 0x20000004ff4d7230 */ /* 0x000fe20000004100 */
[-C--:B------:R-:W-:Y:S01]  /*d660*/  FMUL.FTZ R50, R15, R76.reuse ;  /* 0x0000004c0f327220 */ /* 0x080fe20000410000 */
[----:B------:R-:W-:Y:S01]  /*d670*/  HADD2.F32 R5, -RZ, R94.H1_H1 ;  /* 0x3000005eff057230 */ /* 0x000fe20000004100 */
[-C--:B------:R-:W-:Y:S01]  /*d680*/  FMUL.FTZ R94, R72, R93.reuse ;  /* 0x0000005d485e7220 */ /* 0x080fe20000410000 */
[----:B------:R-:W-:Y:S01]  /*d690*/  HADD2.F32 R73, -RZ, R12.H1_H1 ;  /* 0x3000000cff497230 */ /* 0x000fe20000004100 */
[----:B------:R-:W-:Y:S01]  /*d6a0*/  FMUL.FTZ R76, R7, R76 ;  /* 0x0000004c074c7220 */ /* 0x000fe20000410000 */
[----:B------:R-:W-:Y:S01]  /*d6b0*/  HADD2.F32 R12, -RZ, R14.H0_H0 ;  /* 0x2000000eff0c7230 */ /* 0x000fe20000004100 */
[C---:B------:R-:W-:Y:S01]  /*d6c0*/  FMUL.FTZ R93, R77.reuse, R93 ;  /* 0x0000005d4d5d7220 */ /* 0x040fe20000410000 */
[----:B------:R-:W-:Y:S01]  /*d6d0*/  HADD2.F32 R78, -RZ, R4.H1_H1 ;  /* 0x30000004ff4e7230 */ /* 0x000fe20000004100 */
[----:B------:R-:W-:Y:S01]  /*d6e0*/  FFMA.FTZ R94, R77, R95, R94 ;  /* 0x0000005f4d5e7223 */ /* 0x000fe2000001005e */
[----:B------:R-:W-:Y:S01]  /*d6f0*/  HADD2.F32 R14, -RZ, R14.H1_H1 ;  /* 0x3000000eff0e7230 */ /* 0x000fe20000004100 */
[----:B------:R-:W-:Y:S01]  /*d700*/  FFMA.FTZ R80, R75, R82, R80 ;  /* 0x000000524b507223 */ /* 0x000fe20000010050 */
[----:B------:R-:W-:Y:S01]  /*d710*/  HADD2.F32 R4, -RZ, R6.H0_H0 ;  /* 0x20000006ff047230 */ /* 0x000fe20000004100 */
[----:B------:R-:W-:Y:S01]  /*d720*/  FFMA.FTZ R7, R7, R106, R50 ;  /* 0x0000006a07077223 */ /* 0x000fe20000010032 */
[----:B------:R-:W-:Y:S01]  /*d730*/  HADD2.F32 R43, -RZ, R96.H1_H1 ;  /* 0x30000060ff2b7230 */ /* 0x000fe20000004100 */
[-C--:B------:R-:W-:Y:S01]  /*d740*/  FMUL.FTZ R50, R12, R5.reuse ;  /* 0x000000050c327220 */ /* 0x080fe20000410000 */
[----:B------:R-:W-:Y:S01]  /*d750*/  HADD2.F32 R77, -RZ, R42.H0_H0 ;  /* 0x2000002aff4d7230 */ /* 0x000fe20000004100 */
[C---:B------:R-:W-:Y:S01]  /*d760*/  FMUL.FTZ R5, R4.reuse, R5 ;  /* 0x0000000504057220 */ /* 0x040fe20000410000 */
[----:B------:R-:W-:Y:S01]  /*d770*/  HADD2.F32 R6, -RZ, R6.H1_H1 ;  /* 0x30000006ff067230 */ /* 0x000fe20000004100 */
[----:B------:R-:W-:Y:S01]  /*d780*/  FFMA.FTZ R74, R51, R82, -R74 ;  /* 0x00000052334a7223 */ /* 0x000fe2000001084a */
[----:B------:R-:W-:Y:S01]  /*d790*/  HADD2.F32 R75, -RZ, R40.H0_H0 ;  /* 0x20000028ff4b7230 */ /* 0x000fe20000004100 */
[----:B------:R-:W-:Y:S01]  /*d7a0*/  FFMA.FTZ R40, R4, R43, R50 ;  /* 0x0000002b04287223 */ /* 0x000fe20000010032 */
[----:B------:R-:W-:Y:S01]  /*d7b0*/  F2FP.PACK_AB R7, R7, R102 ;  /* 0x000000660707723e */ /* 0x000fe200000000ff */
[----:B------:R-:W-:-:S02]  /*d7c0*/  FMUL.FTZ R41, R14, R77 ;  /* 0x0000004d0e297220 */ /* 0x000fc40000410000 */
[----:B------:R-:W-:Y:S02]  /*d7d0*/  FMUL.FTZ R4, R78, R75 ;  /* 0x0000004b4e047220 */ /* 0x000fe40000410000 */
[----:B------:R-:W-:Y:S02]  /*d7e0*/  FMUL.FTZ R77, R6, R77 ;  /* 0x0000004d064d7220 */ /* 0x000fe40000410000 */
[----:B------:R-:W-:Y:S02]  /*d7f0*/  FMUL.FTZ R81, R73, R75 ;  /* 0x0000004b49517220 */ /* 0x000fe40000410000 */
[----:B------:R-:W-:Y:S01]  /*d800*/  FFMA.FTZ R43, R12, R43, -R5 ;  /* 0x0000002b0c2b7223 */ /* 0x000fe20000010805 */
[----:B------:R-:W-:Y:S01]  /*d810*/  F2FP.PACK_AB R5, R49, R80 ;  /* 0x000000503105723e */ /* 0x000fe200000000ff */
[----:B------:R-:W-:Y:S02]  /*d820*/  FFMA.FTZ R67, R67, R100, -R66 ;  /* 0x0000006443437223 */ /* 0x000fe40000010842 */
[----:B------:R-:W-:-:S02]  /*d830*/  FFMA.FTZ R98, R13, R104, -R98 ;  /* 0x000000680d627223 */ /* 0x000fc40000010862 */
[----:B------:R-:W-:Y:S01]  /*d840*/  FFMA.FTZ R15, R15, R106, -R76 ;  /* 0x0000006a0f0f7223 */ /* 0x000fe2000001084c */
[----:B------:R-:W-:Y:S01]  /*d850*/  F2FP.PACK_AB R13, R67, R74 ;  /* 0x0000004a430d723e */ /* 0x000fe200000000ff */
[----:B------:R-:W-:Y:S02]  /*d860*/  FFMA.FTZ R93, R72, R95, -R93 ;  /* 0x0000005f485d7223 */ /* 0x000fe4000001085d */
[----:B------:R-:W-:Y:S01]  /*d870*/  FFMA.FTZ R12, R73, R48, -R4 ;  /* 0x00000030490c7223 */ /* 0x000fe20000010804 */
[----:B------:R-:W-:Y:S01]  /*d880*/  F2FP.PACK_AB R15, R15, R98 ;  /* 0x000000620f0f723e */ /* 0x000fe200000000ff */
[----:B------:R-:W-:Y:S02]  /*d890*/  FFMA.FTZ R14, R14, R79, -R77 ;  /* 0x0000004f0e0e7223 */ /* 0x000fe4000001084d */
[----:B------:R-:W-:Y:S01]  /*d8a0*/  FFMA.FTZ R75, R78, R48, R81 ;  /* 0x000000304e4b7223 */ /* 0x000fe20000010051 */
[----:B------:R-:W-:Y:S01]  /*d8b0*/  F2FP.PACK_AB R12, R12, R93 ;  /* 0x0000005d0c0c723e */ /* 0x000fe200000000ff */
[----:B------:R-:W-:Y:S01]  /*d8c0*/  FFMA.FTZ R41, R6, R79, R41 ;  /* 0x0000004f06297223 */ /* 0x000fe20000010029 */
[----:B------:R-:W-:-:S02]  /*d8d0*/  F2FP.PACK_AB R14, R14, R43 ;  /* 0x0000002b0e0e723e */ /* 0x000fc400000000ff */
[----:B------:R-:W-:Y:S02]  /*d8e0*/  F2FP.PACK_AB R4, R75, R94 ;  /* 0x0000005e4b04723e */ /* 0x000fe400000000ff */
[----:B------:R-:W-:Y:S01]  /*d8f0*/  F2FP.PACK_AB R6, R41, R40 ;  /* 0x000000282906723e */ /* 0x000fe200000000ff */
[----:B------:R1:W-:Y:S04]  /*d900*/  STS.128 [R65+0xc100], R12 ;  /* 0x00c1000c41007388 */ /* 0x0003e80000000c00 */
[----:B------:R1:W-:Y:S02]  /*d910*/  STS.128 [R64+0xc100], R4 ;  /* 0x00c1000440007388 */ /* 0x0003e40000000c00 */
.L_x_401:
[----:B------:R-:W-:Y:S05]  /*d920*/  BSYNC B1 ;  /* 0x0000000000017941 */ /* 0x000fea0003800000 */
.L_x_400:
        /* <DEDUP_REMOVED lines=9> */
[--C-:B------:R-:W-:Y:S01]  /*d9c0*/  HADD2.F32 R80, -RZ, R88.reuse.H0_H0 ;  /* 0x20000058ff507230 */ /* 0x100fe20000004100 */
[----:B------:R-:W-:Y:S01]  /*d9d0*/  LEA.HI R92, R5, R92, RZ, 0x1d ;  /* 0x0000005c055c7211 */ /* 0x000fe200078fe8ff */
[----:B------:R-:W-:Y:S01]  /*d9e0*/  HADD2.F32 R50, -RZ, R87.H0_H0 ;  /* 0x20000057ff327230 */ /* 0x000fe20000004100 */
[----:B------:R-:W-:Y:S01]  /*d9f0*/  LEA.HI R4, R7, R90, RZ, 0x3 ;  /* 0x0000005a07047211 */ /* 0x000fe200078f18ff */
[----:B------:R-:W-:Y:S01]  /*da00*/  HADD2.F32 R85, -RZ, R85.H1_H1 ;  /* 0x30000055ff557230 */ /* 0x000fe20000004100 */
[----:B------:R-:W-:Y:S01]  /*da10*/  SHF.R.S32.HI R5, RZ, 0x1f, R92 ;  /* 0x0000001fff057819 */ /* 0x000fe2000001145c */
[----:B------:R-:W-:Y:S01]  /*da20*/  HADD2.F32 R74, -RZ, R89.H0_H0 ;  /* 0x20000059ff4a7230 */ /* 0x000fe20000004100 */
[----:B------:R-:W-:Y:S01]  /*da30*/  SHF.L.U32 R6, R90, 0x6, RZ ;  /* 0x000000065a067819 */ /* 0x000fe200000006ff */
[----:B------:R-:W-:Y:S01]  /*da40*/  IMAD.SHL.U32 R4, R4, 0x40, RZ ;  /* 0x0000004004047824 */ /* 0x000fe200078e00ff */
[----:B------:R-:W-:Y:S01]  /*da50*/  LEA.HI R5, R5, R92, RZ, 0x3 ;  /* 0x0000005c05057211 */ /* 0x000fe200078f18ff */
[----:B------:R-:W-:Y:S01]  /*da60*/  HADD2.F32 R88, -RZ, R88.H1_H1 ;  /* 0x30000058ff587230 */ /* 0x000fe20000004100 */
[----:B------:R-:W-:Y:S01]  /*da70*/  LOP3.LUT R6, R6, 0x1c0, RZ, 0xc0, !PT ;  /* 0x000001c006067812 */ /* 0x000fe200078ec0ff */
[----:B------:R-:W-:Y:S01]  /*da80*/  HADD2.F32 R87, -RZ, R87.H1_H1 ;  /* 0x30000057ff577230 */ /* 0x000fe20000004100 */
[----:B------:R-:W-:Y:S01]  /*da90*/  SHF.L.U32 R7, R92, 0x3, RZ ;  /* 0x000000035c077819 */ /* 0x000fe200000006ff */
[----:B------:R-:W-:Y:S01]  /*daa0*/  IMAD.SHL.U32 R5, R5, 0x400, RZ ;  /* 0x0000040005057824 */ /* 0x000fe200078e00ff */
[----:B------:R-:W-:Y:S01]  /*dab0*/  LOP3.LUT R12, R6, 0x38, R61, 0xf8, !PT ;  /* 0x00000038060c7812 */ /* 0x000fe200078ef83d */
[----:B------:R-:W-:Y:S01]  /*dac0*/  HADD2.F32 R89, -RZ, R89.H1_H1 ;  /* 0x30000059ff597230 */ /* 0x000fe20000004100 */
[----:B------:R-:W-:-:S02]  /*dad0*/  SHF.R.U32.HI R13, RZ, 0x3, R6 ;  /* 0x00000003ff0d7819 */ /* 0x000fc40000011606 */
[----:B------:R-:W-:Y:S02]  /*dae0*/  LOP3.LUT R4, R4, 0xfffffe00, RZ, 0xc0, !PT ;  /* 0xfffffe0004047812 */ /* 0x000fe400078ec0ff */
[----:B------:R-:W-:Y:S02]  /*daf0*/  LOP3.LUT R6, R6, 0x38, R7, 0xf8, !PT ;  /* 0x0000003806067812 */ /* 0x000fe400078ef807 */
[----:B------:R-:W-:Y:S02]  /*db00*/  LOP3.LUT R12, R4, R12, R13, 0xf6, !PT ;  /* 0x0000000c040c7212 */ /* 0x000fe400078ef60d */
[----:B------:R-:W-:Y:S02]  /*db10*/  LOP3.LUT R13, R6, R13, RZ, 0x3c, !PT ;  /* 0x0000000d060d7212 */ /* 0x000fe400078e3cff */
[----:B------:R-:W-:Y:S02]  /*db20*/  LOP3.LUT R5, R5, 0x7fffe000, RZ, 0xc0, !PT ;  /* 0x7fffe00005057812 */ /* 0x000fe400078ec0ff */
[----:B------:R-:W-:-:S02]  /*db30*/  SHF.L.U32 R41, R12, 0x1, RZ ;  /* 0x000000010c297819 */ /* 0x000fc400000006ff */
[----:B------:R-:W-:Y:S02]  /*db40*/  IADD3 R40, R13, R5, R4 ;  /* 0x000000050d287210 */ /* 0x000fe40007ffe004 */
[--C-:B------:R-:W-:Y:S01]  /*db50*/  SHF.R.U32.HI R42, RZ, 0x10, R35.reuse ;  /* 0x00000010ff2a7819 */ /* 0x100fe20000011623 */
[----:B------:R-:W1:Y:S01]  /*db60*/  LDS.128 R12, [R41+0xc100] ;  /* 0x00c10000290c7984 */ /* 0x000e620000000c00 */
[----:B------:R-:W-:Y:S02]  /*db70*/  SHF.L.U32 R40, R40, 0x1, RZ ;  /* 0x0000000128287819 */ /* 0x000fe400000006ff */
[----:B------:R-:W-:Y:S01]  /*db80*/  SHF.R.U64 R34, R34, 0x10, R35 ;  /* 0x0000001022227819 */ /* 0x000fe20000001223 */
[----:B------:R-:W-:Y:S01]  /*db90*/  HADD2.F32 R42, -RZ, R42.H0_H0 ;  /* 0x2000002aff2a7230 */ /* 0x000fe20000004100 */
[----:B------:R-:W-:Y:S01]  /*dba0*/  SHF.R.U64 R35, R36, 0x10, R37 ;  /* 0x0000001024237819 */ /* 0x000fe20000001225 */
[----:B------:R-:W2:Y:S01]  /*dbb0*/  LDS.128 R4, [R40+0xc100] ;  /* 0x00c1000028047984 */ /* 0x000ea20000000c00 */
[----:B------:R-:W-:-:S02]  /*dbc0*/  SHF.R.U64 R38, R38, 0x10, R39 ;  /* 0x0000001026267819 */ /* 0x000fc40000001227 */
[----:B------:R-:W-:Y:S02]  /*dbd0*/  SHF.R.U32.HI R36, RZ, 0x10, R37 ;  /* 0x00000010ff247819 */ /* 0x000fe40000011625 */
[----:B------:R-:W-:Y:S02]  /*dbe0*/  SHF.R.U32.HI R39, RZ, 0x10, R39 ;  /* 0x00000010ff277819 */ /* 0x000fe40000011627 */
[--C-:B------:R-:W-:Y:S02]  /*dbf0*/  SHF.R.U64 R32, R32, 0x10, R33.reuse ;  /* 0x0000001020207819 */ /* 0x100fe40000001221 */
[----:B------:R-:W-:Y:S01]  /*dc00*/  SHF.R.U32.HI R33, RZ, 0x10, R33 ;  /* 0x00000010ff217819 */ /* 0x000fe20000011621 */
[----:B------:R-:W-:Y:S02]  /*dc10*/  HADD2.F32 R78, -RZ, R39.H0_H0 ;  /* 0x20000027ff4e7230 */ /* 0x000fe40000004100 */
[--C-:B-1----:R-:W-:Y:S02]  /*dc20*/  HADD2.F32 R37, -RZ, R15.reuse.H0_H0 ;  /* 0x2000000fff257230 */ /* 0x102fe40000004100 */
[----:B------:R-:W-:-:S02]  /*dc30*/  HADD2.F32 R15, -RZ, R15.H1_H1 ;  /* 0x3000000fff0f7230 */ /* 0x000fc40000004100 */
[----:B------:R-:W-:Y:S01]  /*dc40*/  HADD2.F32 R43, -RZ, R13.H0_H0 ;  /* 0x2000000dff2b7230 */ /* 0x000fe20000004100 */
[----:B------:R-:W-:Y:S01]  /*dc50*/  FMUL.FTZ R72, R37, R50 ;  /* 0x0000003225487220 */ /* 0x000fe20000410000 */
[--C-:B--2---:R-:W-:Y:S01]  /*dc60*/  HADD2.F32 R51, -RZ, R7.reuse.H0_H0 ;  /* 0x20000007ff337230 */ /* 0x104fe20000004100 */
[----:B------:R-:W-:Y:S01]  /*dc70*/  FMUL.FTZ R76, R15, R42 ;  /* 0x0000002a0f4c7220 */ /* 0x000fe20000410000 */
[----:B------:R-:W-:Y:S01]  /*dc80*/  HADD2.F32 R7, -RZ, R7.H1_H1 ;  /* 0x30000007ff077230 */ /* 0x000fe20000004100 */
[-C--:B------:R-:W-:Y:S01]  /*dc90*/  FMUL.FTZ R39, R43, R67.reuse ;  /* 0x000000432b277220 */ /* 0x080fe20000410000 */
[----:B------:R-:W-:Y:S01]  /*dca0*/  HADD2.F32 R64, -RZ, R5.H0_H0 ;  /* 0x20000005ff407230 */ /* 0x000fe20000004100 */
[----:B------:R-:W-:Y:S01]  /*dcb0*/  FMUL.FTZ R50, R51, R50 ;  /* 0x0000003233327220 */ /* 0x000fe20000410000 */
[----:B------:R-:W-:Y:S01]  /*dcc0*/  HADD2.F32 R13, -RZ, R13.H1_H1 ;  /* 0x3000000dff0d7230 */ /* 0x000fe20000004100 */
[C---:B------:R-:W-:Y:S01]  /*dcd0*/  FMUL.FTZ R42, R7.reuse, R42 ;  /* 0x0000002a072a7220 */ /* 0x040fe20000410000 */
[--C-:B------:R-:W-:Y:S01]  /*dce0*/  HADD2.F32 R48, -RZ, R12.reuse.H0_H0 ;  /* 0x2000000cff307230 */ /* 0x100fe20000004100 */
[----:B------:R-:W-:Y:S01]  /*dcf0*/  FFMA.FTZ R7, R7, R78, R76 ;  /* 0x0000004e07077223 */ /* 0x000fe2000001004c */
[----:B------:R-:W-:Y:S01]  /*dd00*/  HADD2.F32 R76, -RZ, R33.H0_H0 ;  /* 0x20000021ff4c7230 */ /* 0x000fe20000004100 */
[C---:B------:R-:W-:Y:S01]  /*dd10*/  FMUL.FTZ R67, R64.reuse, R67 ;  /* 0x0000004340437220 */ /* 0x040fe20000410000 */
[----:B------:R-:W-:Y:S01]  /*dd20*/  HADD2.F32 R49, -RZ, R12.H1_H1 ;  /* 0x3000000cff317230 */ /* 0x000fe20000004100 */
[----:B------:R-:W-:Y:S01]  /*dd30*/  FFMA.FTZ R39, R64, R80, R39 ;  /* 0x0000005040277223 */ /* 0x000fe20000010027 */
[----:B------:R-:W-:Y:S01]  /*dd40*/  HADD2.F32 R5, -RZ, R5.H1_H1 ;  /* 0x30000005ff057230 */ /* 0x000fe20000004100 */
[-C--:B------:R-:W-:Y:S01]  /*dd50*/  FMUL.FTZ R33, R48, R85.reuse ;  /* 0x0000005530217220 */ /* 0x080fe20000410000 */
[----:B------:R-:W-:Y:S01]  /*dd60*/  HADD2.F32 R64, -RZ, R36.H0_H0 ;  /* 0x20000024ff407230 */ /* 0x000fe20000004100 */
[-C--:B------:R-:W-:Y:S01]  /*dd70*/  FMUL.FTZ R36, R13, R76.reuse ;  /* 0x0000004c0d247220 */ /* 0x080fe20000410000 */
[----:B------:R-:W-:Y:S01]  /*dd80*/  HADD2.F32 R12, -RZ, R14.H0_H0 ;  /* 0x2000000eff0c7230 */ /* 0x000fe20000004100 */
[C---:B------:R-:W-:Y:S01]  /*dd90*/  FMUL.FTZ R76, R5.reuse, R76 ;  /* 0x0000004c054c7220 */ /* 0x040fe20000410000 */
[--C-:B------:R-:W-:Y:S01]  /*dda0*/  HADD2.F32 R65, -RZ, R4.reuse.H0_H0 ;  /* 0x20000004ff417230 */ /* 0x100fe20000004100 */
[----:B------:R-:W-:Y:S01]  /*ddb0*/  FFMA.FTZ R36, R5, R64, R36 ;  /* 0x0000004005247223 */ /* 0x000fe20000010024 */
[----:B------:R-:W-:Y:S01]  /*ddc0*/  HADD2.F32 R66, -RZ, R4.H1_H1 ;  /* 0x30000004ff427230 */ /* 0x000fe20000004100 */
[----:B------:R-:W-:Y:S01]  /*ddd0*/  FFMA.FTZ R72, R51, R74, R72 ;  /* 0x0000004a33487223 */ /* 0x000fe20000010048 */
[----:B------:R-:W-:Y:S01]  /*dde0*/  HADD2.F32 R4, -RZ, R6.H0_H0 ;  /* 0x20000006ff047230 */ /* 0x000fe20000004100 */
[C---:B------:R-:W-:Y:S01]  /*ddf0*/  FMUL.FTZ R85, R65.reuse, R85 ;  /* 0x0000005541557220 */ /* 0x040fe20000410000 */
[----:B------:R-:W-:Y:S01]  /*de00*/  HADD2.F32 R14, -RZ, R14.H1_H1 ;  /* 0x3000000eff0e7230 */ /* 0x000fe20000004100 */
[----:B------:R-:W-:Y:S01]  /*de10*/  FFMA.FTZ R33, R65, R88, R33 ;  /* 0x0000005841217223 */ /* 0x000fe20000010021 */
[----:B------:R-:W-:Y:S01]  /*de20*/  HADD2.F32 R51, -RZ, R32.H0_H0 ;  /* 0x20000020ff337230 */ /* 0x000fe20000004100 */
[-C--:B------:R-:W-:Y:S01]  /*de30*/  FMUL.FTZ R5, R12, R87.reuse ;  /* 0x000000570c057220 */ /* 0x080fe20000410000 */
[----:B------:R-:W-:Y:S01]  /*de40*/  HADD2.F32 R65, -RZ, R34.H0_H0 ;  /* 0x20000022ff417230 */ /* 0x000fe20000004100 */
[C---:B------:R-:W-:Y:S01]  /*de50*/  FMUL.FTZ R87, R4.reuse, R87 ;  /* 0x0000005704577220 */ /* 0x040fe20000410000 */
[----:B------:R-:W-:Y:S01]  /*de60*/  HADD2.F32 R6, -RZ, R6.H1_H1 ;  /* 0x30000006ff067230 */ /* 0x000fe20000004100 */
[----:B------:R-:W-:Y:S01]  /*de70*/  FFMA.FTZ R32, R4, R89, R5 ;  /* 0x0000005904207223 */ /* 0x000fe20000010005 */
[----:B------:R-:W-:Y:S01]  /*de80*/  HADD2.F32 R4, -RZ, R35.H0_H0 ;  /* 0x20000023ff047230 */ /* 0x000fe20000004100 */
[----:B------:R-:W-:Y:S01]  /*de90*/  FMUL.FTZ R73, R49, R51 ;  /* 0x0000003331497220 */ /* 0x000fe20000410000 */
[----:B------:R-:W-:Y:S01]  /*dea0*/  HADD2.F32 R5, -RZ, R38.H0_H0 ;  /* 0x20000026ff057230 */ /* 0x000fe20000004100 */
[----:B------:R-:W-:Y:S01]  /*deb0*/  FMUL.FTZ R35, R14, R65 ;  /* 0x000000410e237220 */ /* 0x000fe20000410000 */
[----:B------:R-:W-:Y:S01]  /*dec0*/  F2FP.PACK_AB R7, R7, R72 ;  /* 0x000000480707723e */ /* 0x000fe200000000ff */
[----:B------:R-:W-:-:S02]  /*ded0*/  FMUL.FTZ R51, R66, R51 ;  /* 0x0000003342337220 */ /* 0x000fc40000410000 */
[----:B------:R-:W-:Y:S02]  /*dee0*/  FMUL.FTZ R65, R6, R65 ;  /* 0x0000004106417220 */ /* 0x000fe40000410000 */
[----:B------:R-:W-:Y:S02]  /*def0*/  FFMA.FTZ R87, R12, R89, -R87 ;  /* 0x000000590c577223 */ /* 0x000fe40000010857 */
[----:B------:R-:W-:Y:S02]  /*df00*/  FFMA.FTZ R50, R37, R74, -R50 ;  /* 0x0000004a25327223 */ /* 0x000fe40000010832 */
[----:B------:R-:W-:Y:S02]  /*df10*/  FFMA.FTZ R15, R15, R78, -R42 ;  /* 0x0000004e0f0f7223 */ /* 0x000fe4000001082a */
[----:B------:R-:W-:Y:S02]  /*df20*/  FFMA.FTZ R67, R43, R80, -R67 ;  /* 0x000000502b437223 */ /* 0x000fe40000010843 */
[----:B------:R-:W-:Y:S01]  /*df30*/  FFMA.FTZ R76, R13, R64, -R76 ;  /* 0x000000400d4c7223 */ /* 0x000fe2000001084c */
[----:B------:R-:W-:Y:S01]  /*df40*/  F2FP.PACK_AB R15, R15, R50 ;  /* 0x000000320f0f723e */ /* 0x000fe200000000ff */
[----:B------:R-:W-:-:S02]  /*df50*/  FFMA.FTZ R85, R48, R88, -R85 ;  /* 0x0000005830557223 */ /* 0x000fc40000010855 */
[-C--:B------:R-:W-:Y:S01]  /*df60*/  FFMA.FTZ R12, R49, R4.reuse, -R51 ;  /* 0x00000004310c7223 */ /* 0x080fe20000010833 */
        /* <DEDUP_REMOVED lines=8> */
[----:B------:R1:W-:Y:S01]  /*dff0*/  STS.128 [R41+0xc100], R12 ;  /* 0x00c1000c29007388 */ /* 0x0003e20000000c00 */
[----:B------:R-:W-:-:S05]  /*e000*/  F2FP.PACK_AB R6, R35, R32 ;  /* 0x000000202306723e */ /* 0x000fca00000000ff */
[----:B------:R1:W-:Y:S02]  /*e010*/  STS.128 [R40+0xc100], R4 ;  /* 0x00c1000428007388 */ /* 0x0003e40000000c00 */
.L_x_407:
[----:B------:R-:W-:Y:S05]  /*e020*/  BSYNC B0 ;  /* 0x0000000000007941 */ /* 0x000fea0003800000 */
.L_x_406:
[----:B-1----:R-:W-:Y:S01]  /*e030*/  IADD3 R7, R61, 0x20, RZ ;  /* 0x000000203d077810 */ /* 0x002fe20007ffe0ff */
[----:B------:R-:W-:Y:S03]  /*e040*/  BSSY B0, `(.L_x_408) ;  /* 0x0000073000007945 */ /* 0x000fe60003800000 */
[----:B------:R-:W-:-:S13]  /*e050*/  ISETP.GE.AND P0, PT, R7, c[0x0][0x27c], PT ;  /* 0x00009f0007007a0c */ /* 0x000fda0003f06270 */
[----:B------:R-:W-:Y:S05]  /*e060*/  @P0 BRA `(.L_x_409) ;  /* 0x0000070000000947 */ /* 0x000fea0003800000 */
[----:B------:R-:W-:Y:S01]  /*e070*/  SHF.R.S32.HI R12, RZ, 0x1f, R7 ;  /* 0x0000001fff0c7819 */ /* 0x000fe20000011407 */
[----:B------:R-:W-:Y:S01]  /*e080*/  IMAD.MOV.U32 R13, RZ, RZ, c[0x0][0x27c] ;  /* 0x00009f00ff0d7624 */ /* 0x000fe200078e00ff */
[----:B------:R-:W-:Y:S01]  /*e090*/  SHF.R.S32.HI R5, RZ, 0x1f, R90 ;  /* 0x0000001fff057819 */ /* 0x000fe2000001145a */
[----:B------:R-:W-:Y:S01]  /*e0a0*/  IMAD.SHL.U32 R14, R90, 0x40, RZ ;  /* 0x000000405a0e7824 */ /* 0x000fe200078e00ff */
[CC--:B------:R-:W-:Y:S01]  /*e0b0*/  LEA.HI R15, R12.reuse, R7.reuse, RZ, 0x3 ;  /* 0x000000070c0f7211 */ /* 0x0c0fe200078f18ff */
[----:B------:R-:W-:Y:S01]  /*e0c0*/  HADD2.F32 R64, -RZ, R63.H0_H0 ;  /* 0x2000003fff407230 */ /* 0x000fe20000004100 */
[----:B------:R-:W-:Y:S01]  /*e0d0*/  LEA.HI R5, R5, R90, RZ, 0x3 ;  /* 0x0000005a05057211 */ /* 0x000fe200078f18ff */
[----:B------:R-:W-:Y:S01]  /*e0e0*/  HADD2.F32 R38, -RZ, R62.H0_H0 ;  /* 0x2000003eff267230 */ /* 0x000fe20000004100 */
[----:B------:R-:W-:Y:S01]  /*e0f0*/  SHF.R.S32.HI R4, RZ, 0x3, R15 ;  /* 0x00000003ff047819 */ /* 0x000fe2000001140f */
[----:B------:R-:W-:Y:S01]  /*e100*/  HADD2.F32 R74, -RZ, R70.H0_H0 ;  /* 0x20000046ff4a7230 */ /* 0x000fe20000004100 */
[----:B------:R-:W-:Y:S01]  /*e110*/  LEA.HI R12, R12, R7, RZ, 0x6 ;  /* 0x000000070c0c7211 */ /* 0x000fe200078f30ff */
[----:B------:R-:W-:Y:S01]  /*e120*/  IMAD.SHL.U32 R5, R5, 0x40, RZ ;  /* 0x0000004005057824 */ /* 0x000fe200078e00ff */
[----:B------:R-:W-:Y:S01]  /*e130*/  LEA.HI R13, R13, R4, RZ, 0x1d ;  /* 0x000000040d0d7211 */ /* 0x000fe200078fe8ff */
[----:B------:R-:W-:Y:S01]  /*e140*/  HADD2.F32 R50, -RZ, R69.H0_H0 ;  /* 0x20000045ff327230 */ /* 0x000fe20000004100 */
[----:B------:R-:W-:Y:S01]  /*e150*/  LOP3.LUT R14, R14, 0x1c0, RZ, 0xc0, !PT ;  /* 0x000001c00e0e7812 */ /* 0x000fe200078ec0ff */
[----:B------:R-:W-:Y:S01]  /*e160*/  HADD2.F32 R62, -RZ, R62.H1_H1 ;  /* 0x3000003eff3e7230 */ /* 0x000fe20000004100 */
[----:B------:R-:W-:Y:S01]  /*e170*/  SHF.R.S32.HI R4, RZ, 0x1f, R13 ;  /* 0x0000001fff047819 */ /* 0x000fe2000001140d */
[----:B------:R-:W-:Y:S01]  /*e180*/  IMAD.SHL.U32 R7, R13, 0x8, RZ ;  /* 0x000000080d077824 */ /* 0x000fe200078e00ff */
[----:B------:R-:W-:Y:S01]  /*e190*/  SHF.L.U32 R12, R12, 0x7, RZ ;  /* 0x000000070c0c7819 */ /* 0x000fe200000006ff */
[----:B------:R-:W-:Y:S01]  /*e1a0*/  HADD2.F32 R63, -RZ, R63.H1_H1 ;  /* 0x3000003fff3f7230 */ /* 0x000fe20000004100 */
[----:B------:R-:W-:Y:S01]  /*e1b0*/  LOP3.LUT R15, R14, 0x38, R15, 0xf8, !PT ;  /* 0x000000380e0f7812 */ /* 0x000fe200078ef80f */
[----:B------:R-:W-:Y:S01]  /*e1c0*/  HADD2.F32 R69, -RZ, R69.H1_H1 ;  /* 0x30000045ff457230 */ /* 0x000fe20000004100 */
[----:B------:R-:W-:-:S02]  /*e1d0*/  SHF.R.U32.HI R6, RZ, 0x3, R14 ;  /* 0x00000003ff067819 */ /* 0x000fc4000001160e */
[----:B------:R-:W-:Y:S02]  /*e1e0*/  LEA.HI R4, R4, R13, RZ, 0x3 ;  /* 0x0000000d04047211 */ /* 0x000fe400078f18ff */
[----:B------:R-:W-:Y:S02]  /*e1f0*/  LOP3.LUT R12, R12, 0x7fffe000, RZ, 0xc0, !PT ;  /* 0x7fffe0000c0c7812 */ /* 0x000fe400078ec0ff */
[----:B------:R-:W-:Y:S02]  /*e200*/  LOP3.LUT R15, R15, R6, RZ, 0x3c, !PT ;  /* 0x000000060f0f7212 */ /* 0x000fe400078e3cff */
[----:B------:R-:W-:Y:S02]  /*e210*/  LOP3.LUT R5, R5, 0xfffffe00, RZ, 0xc0, !PT ;  /* 0xfffffe0005057812 */ /* 0x000fe400078ec0ff */
[----:B------:R-:W-:Y:S02]  /*e220*/  LOP3.LUT R7, R14, 0x38, R7, 0xf8, !PT ;  /* 0x000000380e077812 */ /* 0x000fe400078ef807 */
[----:B------:R-:W-:-:S02]  /*e230*/  SHF.L.U32 R4, R4, 0xa, RZ ;  /* 0x0000000a04047819 */ /* 0x000fc400000006ff */
[----:B------:R-:W-:Y:S02]  /*e240*/  IADD3 R12, R15, R12, R5 ;  /* 0x0000000c0f0c7210 */ /* 0x000fe40007ffe005 */
[----:B------:R-:W-:Y:S02]  /*e250*/  LOP3.LUT R6, R7, R6, RZ, 0x3c, !PT ;  /* 0x0000000607067212 */ /* 0x000fe400078e3cff */
[----:B------:R-:W-:Y:S01]  /*e260*/  LOP3.LUT R4, R4, 0x7fffe000, RZ, 0xc0, !PT ;  /* 0x7fffe00004047812 */ /* 0x000fe200078ec0ff */
[----:B------:R-:W-:Y:S01]  /*e270*/  IMAD.SHL.U32 R33, R12, 0x2, RZ ;  /* 0x000000020c217824 */ /* 0x000fe200078e00ff */
[----:B------:R-:W-:Y:S02]  /*e280*/  SHF.R.U32.HI R34, RZ, 0x10, R17 ;  /* 0x00000010ff227819 */ /* 0x000fe40000011611 */
[----:B------:R-:W-:Y:S02]  /*e290*/  IADD3 R4, R6, R4, R5 ;  /* 0x0000000406047210 */ /* 0x000fe40007ffe005 */
[----:B------:R-:W1:Y:S01]  /*e2a0*/  LDS.128 R12, [R33+0xc100] ;  /* 0x00c10000210c7984 */ /* 0x000e620000000c00 */
[----:B------:R-:W-:Y:S01]  /*e2b0*/  SHF.R.U64 R24, R24, 0x10, R25 ;  /* 0x0000001018187819 */ /* 0x000fe20000001219 */
[----:B------:R-:W-:Y:S01]  /*e2c0*/  HADD2.F32 R34, -RZ, R34.H0_H0 ;  /* 0x20000022ff227230 */ /* 0x000fe20000004100 */
[----:B------:R-:W-:-:S02]  /*e2d0*/  SHF.L.U32 R32, R4, 0x1, RZ ;  /* 0x0000000104207819 */ /* 0x000fc400000006ff */
[----:B------:R-:W-:Y:S01]  /*e2e0*/  SHF.R.U32.HI R25, RZ, 0x10, R25 ;  /* 0x00000010ff197819 */ /* 0x000fe20000011619 */
[----:B------:R-:W-:Y:S01]  /*e2f0*/  HADD2.F32 R24, -RZ, R24.H0_H0 ;  /* 0x20000018ff187230 */ /* 0x000fe20000004100 */
[----:B------:R-:W-:Y:S01]  /*e300*/  SHF.R.U64 R18, R18, 0x10, R19 ;  /* 0x0000001012127819 */ /* 0x000fe20000001213 */
[----:B------:R-:W2:Y:S01]  /*e310*/  LDS.128 R4, [R32+0xc100] ;  /* 0x00c1000020047984 */ /* 0x000ea20000000c00 */
[----:B------:R-:W-:Y:S01]  /*e320*/  SHF.R.U64 R16, R16, 0x10, R17 ;  /* 0x0000001010107819 */ /* 0x000fe20000001211 */
[----:B------:R-:W-:Y:S01]  /*e330*/  HADD2.F32 R66, -RZ, R25.H0_H0 ;  /* 0x20000019ff427230 */ /* 0x000fe20000004100 */
[----:B------:R-:W-:Y:S02]  /*e340*/  SHF.R.U32.HI R19, RZ, 0x10, R19 ;  /* 0x00000010ff137819 */ /* 0x000fe40000011613 */
[--C-:B------:R-:W-:Y:S02]  /*e350*/  SHF.R.U64 R17, R26, 0x10, R27.reuse ;  /* 0x000000101a117819 */ /* 0x100fe4000000121b */
[----:B------:R-:W-:-:S05]  /*e360*/  SHF.R.U32.HI R26, RZ, 0x10, R27 ;  /* 0x00000010ff1a7819 */ /* 0x000fca000001161b */
[----:B------:R-:W-:Y:S02]  /*e370*/  HADD2.F32 R76, -RZ, R26.H0_H0 ;  /* 0x2000001aff4c7230 */ /* 0x000fe40000004100 */
[--C-:B-1----:R-:W-:Y:S02]  /*e380*/  HADD2.F32 R35, -RZ, R13.reuse.H1_H1 ;  /* 0x3000000dff237230 */ /* 0x102fe40000004100 */
[----:B------:R-:W-:Y:S02]  /*e390*/  HADD2.F32 R27, -RZ, R13.H0_H0 ;  /* 0x2000000dff1b7230 */ /* 0x000fe40000004100 */
[--C-:B------:R-:W-:Y:S01]  /*e3a0*/  HADD2.F32 R13, -RZ, R15.reuse.H0_H0 ;  /* 0x2000000fff0d7230 */ /* 0x100fe20000004100 */
[----:B------:R-:W-:Y:S01]  /*e3b0*/  FMUL.FTZ R25, R35, R34 ;  /* 0x0000002223197220 */ /* 0x000fe20000410000 */
[----:B------:R-:W-:Y:S01]  /*e3c0*/  HADD2.F32 R15, -RZ, R15.H1_H1 ;  /* 0x3000000fff0f7230 */ /* 0x000fe20000004100 */
[----:B------:R-:W-:Y:S01]  /*e3d0*/  FMUL.FTZ R48, R27, R38 ;  /* 0x000000261b307220 */ /* 0x000fe20000410000 */
[--C-:B--2---:R-:W-:Y:S01]  /*e3e0*/  HADD2.F32 R40, -RZ, R5.reuse.H1_H1 ;  /* 0x30000005ff287230 */ /* 0x104fe20000004100 */
[----:B------:R-:W-:Y:S01]  /*e3f0*/  FMUL.FTZ R72, R13, R64 ;  /* 0x000000400d487220 */ /* 0x000fe20000410000 */
[----:B------:R-:W-:-:S02]  /*e400*/  HADD2.F32 R39, -RZ, R5.H0_H0 ;  /* 0x20000005ff277230 */ /* 0x000fc40000004100 */
[--C-:B------:R-:W-:Y:S01]  /*e410*/  HADD2.F32 R5, -RZ, R7.reuse.H0_H0 ;  /* 0x20000007ff057230 */ /* 0x100fe20000004100 */
[C---:B------:R-:W-:Y:S01]  /*e420*/  FMUL.FTZ R34, R40.reuse, R34 ;  /* 0x0000002228227220 */ /* 0x040fe20000410000 */
[----:B------:R-:W-:Y:S01]  /*e430*/  HADD2.F32 R7, -RZ, R7.H1_H1 ;  /* 0x30000007ff077230 */ /* 0x000fe20000004100 */
[----:B------:R-:W-:Y:S01]  /*e440*/  FFMA.FTZ R25, R40, R66, R25 ;  /* 0x0000004228197223 */ /* 0x000fe20000010019 */
[----:B------:R-:W-:Y:S01]  /*e450*/  HADD2.F32 R40, -RZ, R19.H0_H0 ;  /* 0x20000013ff287230 */ /* 0x000fe20000004100 */
[C---:B------:R-:W-:Y:S01]  /*e460*/  FMUL.FTZ R64, R5.reuse, R64 ;  /* 0x0000004005407220 */ /* 0x040fe20000410000 */
[--C-:B------:R-:W-:Y:S01]  /*e470*/  HADD2.F32 R36, -RZ, R12.reuse.H0_H0 ;  /* 0x2000000cff247230 */ /* 0x100fe20000004100 */
[----:B------:R-:W-:Y:S01]  /*e480*/  FFMA.FTZ R72, R5, R74, R72 ;  /* 0x0000004a05487223 */ /* 0x000fe20000010048 */
[----:B------:R-:W-:Y:S01]  /*e490*/  HADD2.F32 R37, -RZ, R12.H1_H1 ;  /* 0x3000000cff257230 */ /* 0x000fe20000004100 */
[-C--:B------:R-:W-:Y:S01]  /*e4a0*/  FMUL.FTZ R26, R15, R40.reuse ;  /* 0x000000280f1a7220 */ /* 0x080fe20000410000 */
[----:B------:R-:W-:Y:S01]  /*e4b0*/  HADD2.F32 R12, -RZ, R14.H0_H0 ;  /* 0x2000000eff0c7230 */ /* 0x000fe20000004100 */
[----:B------:R-:W-:Y:S01]  /*e4c0*/  FMUL.FTZ R40, R7, R40 ;  /* 0x0000002807287220 */ /* 0x000fe20000410000 */
[--C-:B------:R-:W-:Y:S01]  /*e4d0*/  HADD2.F32 R41, -RZ, R4.reuse.H0_H0 ;  /* 0x20000004ff297230 */ /* 0x100fe20000004100 */
[C---:B------:R-:W-:Y:S01]  /*e4e0*/  FMUL.FTZ R38, R39.reuse, R38 ;  /* 0x0000002627267220 */ /* 0x040fe20000410000 */
[----:B------:R-:W-:Y:S01]  /*e4f0*/  HADD2.F32 R42, -RZ, R4.H1_H1 ;  /* 0x30000004ff2a7230 */ /* 0x000fe20000004100 */
[----:B------:R-:W-:Y:S01]  /*e500*/  FFMA.FTZ R48, R39, R50, R48 ;  /* 0x0000003227307223 */ /* 0x000fe20000010030 */
[----:B------:R-:W-:Y:S01]  /*e510*/  HADD2.F32 R4, -RZ, R6.H0_H0 ;  /* 0x20000006ff047230 */ /* 0x000fe20000004100 */
[----:B------:R-:W-:Y:S01]  /*e520*/  FMUL.FTZ R78, R36, R62 ;  /* 0x0000003e244e7220 */ /* 0x000fe20000410000 */
[----:B------:R-:W-:Y:S01]  /*e530*/  HADD2.F32 R5, -RZ, R70.H1_H1 ;  /* 0x30000046ff057230 */ /* 0x000fe20000004100 */
[----:B------:R-:W-:Y:S01]  /*e540*/  FFMA.FTZ R7, R7, R76, R26 ;  /* 0x0000004c07077223 */ /* 0x000fe2000001001a */
[----:B------:R-:W-:Y:S01]  /*e550*/  HADD2.F32 R14, -RZ, R14.H1_H1 ;  /* 0x3000000eff0e7230 */ /* 0x000fe20000004100 */
[----:B------:R-:W-:Y:S01]  /*e560*/  FMUL.FTZ R19, R12, R63 ;  /* 0x0000003f0c137220 */ /* 0x000fe20000410000 */
[----:B------:R-:W-:Y:S01]  /*e570*/  HADD2.F32 R26, -RZ, R16.H0_H0 ;  /* 0x20000010ff1a7230 */ /* 0x000fe20000004100 */
[C---:B------:R-:W-:Y:S01]  /*e580*/  FMUL.FTZ R62, R41.reuse, R62 ;  /* 0x0000003e293e7220 */ /* 0x040fe20000410000 */
[----:B------:R-:W-:Y:S01]  /*e590*/  HADD2.F32 R39, -RZ, R18.H0_H0 ;  /* 0x20000012ff277230 */ /* 0x000fe20000004100 */
[----:B------:R-:W-:Y:S01]  /*e5a0*/  FFMA.FTZ R78, R41, R69, R78 ;  /* 0x00000045294e7223 */ /* 0x000fe2000001004e */
[----:B------:R-:W-:Y:S01]  /*e5b0*/  HADD2.F32 R6, -RZ, R6.H1_H1 ;  /* 0x30000006ff067230 */ /* 0x000fe20000004100 */
[----:B------:R-:W-:Y:S01]  /*e5c0*/  FFMA.FTZ R16, R4, R5, R19 ;  /* 0x0000000504107223 */ /* 0x000fe20000010013 */
[----:B------:R-:W-:Y:S01]  /*e5d0*/  HADD2.F32 R41, -RZ, R17.H0_H0 ;  /* 0x20000011ff297230 */ /* 0x000fe20000004100 */
[----:B------:R-:W-:Y:S01]  /*e5e0*/  FMUL.FTZ R19, R37, R26 ;  /* 0x0000001a25137220 */ /* 0x000fe20000410000 */
[----:B------:R-:W-:Y:S01]  /*e5f0*/  F2FP.PACK_AB R7, R7, R72 ;  /* 0x000000480707723e */ /* 0x000fe200000000ff */
[----:B------:R-:W-:-:S02]  /*e600*/  FMUL.FTZ R17, R14, R39 ;  /* 0x000000270e117220 */ /* 0x000fc40000410000 */
[----:B------:R-:W-:Y:S02]  /*e610*/  FMUL.FTZ R63, R4, R63 ;  /* 0x0000003f043f7220 */ /* 0x000fe40000410000 */
[----:B------:R-:W-:Y:S02]  /*e620*/  FMUL.FTZ R26, R42, R26 ;  /* 0x0000001a2a1a7220 */ /* 0x000fe40000410000 */
[----:B------:R-:W-:Y:S02]  /*e630*/  FMUL.FTZ R39, R6, R39 ;  /* 0x0000002706277220 */ /* 0x000fe40000410000 */
[----:B------:R-:W-:Y:S02]  /*e640*/  FFMA.FTZ R38, R27, R50, -R38 ;  /* 0x000000321b267223 */ /* 0x000fe40000010826 */
[----:B------:R-:W-:Y:S02]  /*e650*/  FFMA.FTZ R35, R35, R66, -R34 ;  /* 0x0000004223237223 */ /* 0x000fe40000010822 */
[----:B------:R-:W-:-:S02]  /*e660*/  FFMA.FTZ R64, R13, R74, -R64 ;  /* 0x0000004a0d407223 */ /* 0x000fc40000010840 */
[----:B------:R-:W-:Y:S01]  /*e670*/  FFMA.FTZ R15, R15, R76, -R40 ;  /* 0x0000004c0f0f7223 */ /* 0x000fe20000010828 */
[----:B------:R-:W-:Y:S01]  /*e680*/  F2FP.PACK_AB R13, R35, R38 ;  /* 0x00000026230d723e */ /* 0x000fe200000000ff */
[----:B------:R-:W-:Y:S02]  /*e690*/  FFMA.FTZ R62, R36, R69, -R62 ;  /* 0x00000045243e7223 */ /* 0x000fe4000001083e */
[----:B------:R-:W-:Y:S01]  /*e6a0*/  FFMA.FTZ R63, R12, R5, -R63 ;  /* 0x000000050c3f7223 */ /* 0x000fe2000001083f */
[----:B------:R-:W-:Y:S01]  /*e6b0*/  F2FP.PACK_AB R15, R15, R64 ;  /* 0x000000400f0f723e */ /* 0x000fe200000000ff */
[----:B------:R-:W-:Y:S01]  /*e6c0*/  FFMA.FTZ R37, R37, R24, -R26 ;  /* 0x0000001825257223 */ /* 0x000fe2000001081a */
[----:B------:R-:W-:Y:S01]  /*e6d0*/  F2FP.PACK_AB R5, R25, R48 ;  /* 0x000000301905723e */ /* 0x000fe200000000ff */
[-C--:B------:R-:W-:Y:S02]  /*e6e0*/  FFMA.FTZ R14, R14, R41.reuse, -R39 ;  /* 0x000000290e0e7223 */ /* 0x080fe40000010827 */
        /* <DEDUP_REMOVED lines=8> */
.L_x_409:
[----:B------:R-:W-:Y:S05]  /*e770*/  BSYNC B0 ;  /* 0x0000000000007941 */ /* 0x000fea0003800000 */
.L_x_408:
[----:B-1----:R-:W-:-:S04]  /*e780*/  IADD3 R4, R61, 0x40, RZ ;  /* 0x000000403d047810 */ /* 0x002fc80007ffe0ff */
        /* <DEDUP_REMOVED lines=13> */
[----:B------:R-:W-:Y:S01]  /*e860*/  HADD2.F32 R57, -RZ, R57.H1_H1 ;  /* 0x30000039ff397230 */ /* 0x000fe20000004100 */
[----:B------:R-:W-:Y:S01]  /*e870*/  LEA.HI R7, R7, R6, RZ, 0x1d ;  /* 0x0000000607077211 */ /* 0x000fe200078fe8ff */
[----:B------:R-:W-:Y:S01]  /*e880*/  HADD2.F32 R59, -RZ, R59.H1_H1 ;  /* 0x3000003bff3b7230 */ /* 0x000fe20000004100 */
[----:B------:R-:W-:Y:S01]  /*e890*/  LOP3.LUT R12, R12, 0x1c0, RZ, 0xc0, !PT ;  /* 0x000001c00c0c7812 */ /* 0x000fe200078ec0ff */
[----:B------:R-:W-:Y:S01]  /*e8a0*/  IMAD.SHL.U32 R4, R4, 0x40, RZ ;  /* 0x0000004004047824 */ /* 0x000fe200078e00ff */
[----:B------:R-:W-:Y:S01]  /*e8b0*/  SHF.R.S32.HI R6, RZ, 0x1f, R7 ;  /* 0x0000001fff067819 */ /* 0x000fe20000011407 */
[----:B------:R-:W-:Y:S01]  /*e8c0*/  IMAD.SHL.U32 R15, R7, 0x8, RZ ;  /* 0x00000008070f7824 */ /* 0x000fe200078e00ff */
[----:B------:R-:W-:-:S02]  /*e8d0*/  LOP3.LUT R14, R12, 0x38, R5, 0xf8, !PT ;  /* 0x000000380c0e7812 */ /* 0x000fc400078ef805 */
[----:B------:R-:W-:Y:S02]  /*e8e0*/  SHF.L.U32 R13, R13, 0x7, RZ ;  /* 0x000000070d0d7819 */ /* 0x000fe400000006ff */
[----:B------:R-:W-:Y:S02]  /*e8f0*/  SHF.R.U32.HI R5, RZ, 0x3, R12 ;  /* 0x00000003ff057819 */ /* 0x000fe4000001160c */
[----:B------:R-:W-:Y:S02]  /*e900*/  LEA.HI R6, R6, R7, RZ, 0x3 ;  /* 0x0000000706067211 */ /* 0x000fe400078f18ff */
[----:B------:R-:W-:Y:S02]  /*e910*/  LOP3.LUT R13, R13, 0x7fffe000, RZ, 0xc0, !PT ;  /* 0x7fffe0000d0d7812 */ /* 0x000fe400078ec0ff */
[----:B------:R-:W-:Y:S02]  /*e920*/  LOP3.LUT R4, R4, 0xfffffe00, RZ, 0xc0, !PT ;  /* 0xfffffe0004047812 */ /* 0x000fe400078ec0ff */
[----:B------:R-:W-:-:S02]  /*e930*/  LOP3.LUT R14, R14, R5, RZ, 0x3c, !PT ;  /* 0x000000050e0e7212 */ /* 0x000fc400078e3cff */
[----:B------:R-:W-:Y:S02]  /*e940*/  LOP3.LUT R12, R12, 0x38, R15, 0xf8, !PT ;  /* 0x000000380c0c7812 */ /* 0x000fe400078ef80f */
[----:B------:R-:W-:Y:S02]  /*e950*/  SHF.L.U32 R7, R6, 0xa, RZ ;  /* 0x0000000a06077819 */ /* 0x000fe400000006ff */
[----:B------:R-:W-:Y:S02]  /*e960*/  IADD3 R13, R14, R13, R4 ;  /* 0x0000000d0e0d7210 */ /* 0x000fe40007ffe004 */
[----:B------:R-:W-:Y:S02]  /*e970*/  LOP3.LUT R6, R12, R5, RZ, 0x3c, !PT ;  /* 0x000000050c067212 */ /* 0x000fe400078e3cff */
[----:B------:R-:W-:Y:S01]  /*e980*/  LOP3.LUT R5, R7, 0x7fffe000, RZ, 0xc0, !PT ;  /* 0x7fffe00007057812 */ /* 0x000fe200078ec0ff */
[----:B------:R-:W-:Y:S01]  /*e990*/  IMAD.SHL.U32 R17, R13, 0x2, RZ ;  /* 0x000000020d117824 */ /* 0x000fe200078e00ff */
[----:B------:R-:W-:-:S02]  /*e9a0*/  SHF.R.U64 R19, R22, 0x10, R23 ;  /* 0x0000001016137819 */ /* 0x000fc40000001217 */
[----:B------:R-:W-:Y:S02]  /*e9b0*/  IADD3 R5, R6, R5, R4 ;  /* 0x0000000506057210 */ /* 0x000fe40007ffe004 */
[----:B------:R-:W1:Y:S01]  /*e9c0*/  LDS.128 R12, [R17+0xc100] ;  /* 0x00c10000110c7984 */ /* 0x000e620000000c00 */
[--C-:B------:R-:W-:Y:S02]  /*e9d0*/  SHF.R.U64 R22, R28, 0x10, R29.reuse ;  /* 0x000000101c167819 */ /* 0x100fe4000000121d */
[----:B------:R-:W-:Y:S02]  /*e9e0*/  SHF.L.U32 R16, R5, 0x1, RZ ;  /* 0x0000000105107819 */ /* 0x000fe400000006ff */
[----:B------:R-:W-:Y:S01]  /*e9f0*/  SHF.R.U32.HI R28, RZ, 0x10, R29 ;  /* 0x00000010ff1c7819 */ /* 0x000fe2000001161d */
[----:B------:R-:W-:Y:S01]  /*ea00*/  HADD2.F32 R29, -RZ, R58.H0_H0 ;  /* 0x2000003aff1d7230 */ /* 0x000fe20000004100 */
[----:B------:R-:W-:Y:S01]  /*ea10*/  SHF.R.U32.HI R23, RZ, 0x10, R23 ;  /* 0x00000010ff177819 */ /* 0x000fe20000011617 */
[----:B------:R-:W2:Y:S01]  /*ea20*/  LDS.128 R4, [R16+0xc100] ;  /* 0x00c1000010047984 */ /* 0x000ea20000000c00 */
[--C-:B------:R-:W-:Y:S01]  /*ea30*/  SHF.R.U64 R18, R30, 0x10, R31.reuse ;  /* 0x000000101e127819 */ /* 0x100fe2000000121f */
[----:B------:R-:W-:Y:S01]  /*ea40*/  HADD2.F32 R50, -RZ, R28.H0_H0 ;  /* 0x2000001cff327230 */ /* 0x000fe20000004100 */
[----:B------:R-:W-:Y:S01]  /*ea50*/  SHF.R.U32.HI R30, RZ, 0x10, R31 ;  /* 0x00000010ff1e7819 */ /* 0x000fe2000001161f */
[----:B------:R-:W-:Y:S01]  /*ea60*/  HADD2.F32 R36, -RZ, R23.H0_H0 ;  /* 0x20000017ff247230 */ /* 0x000fe20000004100 */
[--C-:B------:R-:W-:Y:S01]  /*ea70*/  SHF.R.U64 R20, R20, 0x10, R21.reuse ;  /* 0x0000001014147819 */ /* 0x100fe20000001215 */
[----:B------:R-:W-:Y:S01]  /*ea80*/  HADD2.F32 R22, -RZ, R22.H0_H0 ;  /* 0x20000016ff167230 */ /* 0x000fe20000004100 */
[----:B------:R-:W-:-:S03]  /*ea90*/  SHF.R.U32.HI R21, RZ, 0x10, R21 ;  /* 0x00000010ff157819 */ /* 0x000fc60000011615 */
[----:B------:R-:W-:Y:S02]  /*eaa0*/  HADD2.F32 R20, -RZ, R20.H0_H0 ;  /* 0x20000014ff147230 */ /* 0x000fe40000004100 */
[----:B------:R-:W-:Y:S02]  /*eab0*/  HADD2.F32 R48, -RZ, R21.H0_H0 ;  /* 0x20000015ff307230 */ /* 0x000fe40000004100 */
[----:B------:R-:W-:Y:S02]  /*eac0*/  HADD2.F32 R21, -RZ, R60.H1_H1 ;  /* 0x3000003cff157230 */ /* 0x000fe40000004100 */
[--C-:B-1----:R-:W-:Y:S02]  /*ead0*/  HADD2.F32 R24, -RZ, R15.reuse.H0_H0 ;  /* 0x2000000fff187230 */ /* 0x102fe40000004100 */
[----:B------:R-:W-:Y:S02]  /*eae0*/  HADD2.F32 R15, -RZ, R15.H1_H1 ;  /* 0x3000000fff0f7230 */ /* 0x000fe40000004100 */
[----:B------:R-:W-:Y:S01]  /*eaf0*/  HADD2.F32 R25, -RZ, R13.H0_H0 ;  /* 0x2000000dff197230 */ /* 0x000fe20000004100 */
[----:B------:R-:W-:Y:S01]  /*eb00*/  FMUL.FTZ R35, R24, R29 ;  /* 0x0000001d18237220 */ /* 0x000fe20000410000 */
[----:B------:R-:W-:-:S02]  /*eb10*/  HADD2.F32 R26, -RZ, R12.H0_H0 ;  /* 0x2000000cff1a7230 */ /* 0x000fc40000004100 */
[--C-:B--2---:R-:W-:Y:S01]  /*eb20*/  HADD2.F32 R32, -RZ, R7.reuse.H0_H0 ;  /* 0x20000007ff207230 */ /* 0x104fe20000004100 */
[----:B------:R-:W-:Y:S01]  /*eb30*/  FMUL.FTZ R40, R25, R38 ;  /* 0x0000002619287220 */ /* 0x000fe20000410000 */
[----:B------:R-:W-:Y:S02]  /*eb40*/  HADD2.F32 R7, -RZ, R7.H1_H1 ;  /* 0x30000007ff077230 */ /* 0x000fe40000004100 */
[----:B------:R-:W-:Y:S01]  /*eb50*/  HADD2.F32 R27, -RZ, R12.H1_H1 ;  /* 0x3000000cff1b7230 */ /* 0x000fe20000004100 */
[C---:B------:R-:W-:Y:S01]  /*eb60*/  FMUL.FTZ R29, R32.reuse, R29 ;  /* 0x0000001d201d7220 */ /* 0x040fe20000410000 */
[----:B------:R-:W-:Y:S01]  /*eb70*/  HADD2.F32 R31, -RZ, R5.H0_H0 ;  /* 0x20000005ff1f7230 */ /* 0x000fe20000004100 */
[----:B------:R-:W-:Y:S01]  /*eb80*/  FFMA.FTZ R35, R32, R37, R35 ;  /* 0x0000002520237223 */ /* 0x000fe20000010023 */
[----:B------:R-:W-:Y:S01]  /*eb90*/  HADD2.F32 R32, -RZ, R30.H0_H0 ;  /* 0x2000001eff207230 */ /* 0x000fe20000004100 */
[-C--:B------:R-:W-:Y:S01]  /*eba0*/  FMUL.FTZ R30, R15, R36.reuse ;  /* 0x000000240f1e7220 */ /* 0x080fe20000410000 */
[----:B------:R-:W-:Y:S01]  /*ebb0*/  HADD2.F32 R12, -RZ, R14.H0_H0 ;  /* 0x2000000eff0c7230 */ /* 0x000fe20000004100 */
[C---:B------:R-:W-:Y:S01]  /*ebc0*/  FMUL.FTZ R36, R7.reuse, R36 ;  /* 0x0000002407247220 */ /* 0x040fe20000410000 */
[----:B------:R-:W-:Y:S01]  /*ebd0*/  HADD2.F32 R33, -RZ, R4.H0_H0 ;  /* 0x20000004ff217230 */ /* 0x000fe20000004100 */
[----:B------:R-:W-:Y:S01]  /*ebe0*/  FFMA.FTZ R30, R7, R32, R30 ;  /* 0x00000020071e7223 */ /* 0x000fe2000001001e */
[----:B------:R-:W-:Y:S01]  /*ebf0*/  HADD2.F32 R7, -RZ, R58.H1_H1 ;  /* 0x3000003aff077230 */ /* 0x000fe20000004100 */
[C---:B------:R-:W-:Y:S01]  /*ec00*/  FMUL.FTZ R38, R31.reuse, R38 ;  /* 0x000000261f267220 */ /* 0x040fe20000410000 */
[----:B------:R-:W-:Y:S01]  /*ec10*/  HADD2.F32 R34, -RZ, R4.H1_H1 ;  /* 0x30000004ff227230 */ /* 0x000fe20000004100 */
[----:B------:R-:W-:Y:S01]  /*ec20*/  FFMA.FTZ R40, R31, R42, R40 ;  /* 0x0000002a1f287223 */ /* 0x000fe20000010028 */
[----:B------:R-:W-:Y:S01]  /*ec30*/  HADD2.F32 R4, -RZ, R6.H0_H0 ;  /* 0x20000006ff047230 */ /* 0x000fe20000004100 */
[----:B------:R-:W-:Y:S01]  /*ec40*/  FMUL.FTZ R58, R26, R57 ;  /* 0x000000391a3a7220 */ /* 0x000fe20000410000 */
[----:B------:R-:W-:Y:S01]  /*ec50*/  HADD2.F32 R13, -RZ, R13.H1_H1 ;  /* 0x3000000dff0d7230 */ /* 0x000fe20000004100 */
[----:B------:R-:W-:Y:S01]  /*ec60*/  FMUL.FTZ R23, R12, R7 ;  /* 0x000000070c177220 */ /* 0x000fe20000410000 */
[----:B------:R-:W-:Y:S01]  /*ec70*/  HADD2.F32 R14, -RZ, R14.H1_H1 ;  /* 0x3000000eff0e7230 */ /* 0x000fe20000004100 */
        /* <DEDUP_REMOVED lines=8> */
[----:B------:R-:W-:-:S02]  /*ed00*/  FMUL.FTZ R28, R13, R48 ;  /* 0x000000300d1c7220 */ /* 0x000fc40000410000 */
[----:B------:R-:W-:Y:S02]  /*ed10*/  FMUL.FTZ R23, R27, R20 ;  /* 0x000000141b177220 */ /* 0x000fe40000410000 */
[-C--:B------:R-:W-:Y:S02]  /*ed20*/  FMUL.FTZ R4, R14, R31.reuse ;  /* 0x0000001f0e047220 */ /* 0x080fe40000410000 */
[----:B------:R-:W-:Y:S02]  /*ed30*/  FMUL.FTZ R48, R5, R48 ;  /* 0x0000003005307220 */ /* 0x000fe40000410000 */
[----:B------:R-:W-:Y:S02]  /*ed40*/  FMUL.FTZ R20, R34, R20 ;  /* 0x0000001422147220 */ /* 0x000fe40000410000 */
[----:B------:R-:W-:Y:S02]  /*ed50*/  FMUL.FTZ R31, R6, R31 ;  /* 0x0000001f061f7220 */ /* 0x000fe40000410000 */
[----:B------:R-:W-:Y:S01]  /*ed60*/  FFMA.FTZ R21, R12, R21, -R7 ;  /* 0x000000150c157223 */ /* 0x000fe20000010807 */
[----:B------:R-:W-:Y:S01]  /*ed70*/  F2FP.PACK_AB R7, R30, R35 ;  /* 0x000000231e07723e */ /* 0x000fe200000000ff */
[----:B------:R-:W-:-:S02]  /*ed80*/  FFMA.FTZ R29, R24, R37, -R29 ;  /* 0x00000025181d7223 */ /* 0x000fc4000001081d */
[----:B------:R-:W-:Y:S02]  /*ed90*/  FFMA.FTZ R36, R15, R32, -R36 ;  /* 0x000000200f247223 */ /* 0x000fe40000010824 */
[----:B------:R-:W-:Y:S02]  /*eda0*/  FFMA.FTZ R38, R25, R42, -R38 ;  /* 0x0000002a19267223 */ /* 0x000fe40000010826 */
[----:B------:R-:W-:Y:S01]  /*edb0*/  FFMA.FTZ R13, R13, R50, -R48 ;  /* 0x000000320d0d7223 */ /* 0x000fe20000010830 */
[----:B------:R-:W-:Y:S01]  /*edc0*/  F2FP.PACK_AB R15, R36, R29 ;  /* 0x0000001d240f723e */ /* 0x000fe200000000ff */
[----:B------:R-:W-:Y:S02]  /*edd0*/  FFMA.FTZ R57, R26, R59, -R57 ;  /* 0x0000003b1a397223 */ /* 0x000fe40000010839 */
[----:B------:R-:W-:Y:S01]  /*ede0*/  FFMA.FTZ R12, R27, R22, -R20 ;  /* 0x000000161b0c7223 */ /* 0x000fe20000010814 */
[----:B------:R-:W-:Y:S01]  /*edf0*/  F2FP.PACK_AB R13, R13, R38 ;  /* 0x000000260d0d723e */ /* 0x000fe200000000ff */
[----:B------:R-:W-:-:S02]  /*ee00*/  FFMA.FTZ R14, R14, R33, -R31 ;  /* 0x000000210e0e7223 */ /* 0x000fc4000001081f */
[----:B------:R-:W-:Y:S01]  /*ee10*/  FFMA.FTZ R5, R5, R50, R28 ;  /* 0x0000003205057223 */ /* 0x000fe2000001001c */
[----:B------:R-:W-:Y:S01]  /*ee20*/  F2FP.PACK_AB R12, R12, R57 ;  /* 0x000000390c0c723e */ /* 0x000fe200000000ff */
[----:B------:R-:W-:Y:S01]  /*ee30*/  FFMA.FTZ R23, R34, R22, R23 ;  /* 0x0000001622177223 */ /* 0x000fe20000010017 */
[----:B------:R-:W-:Y:S01]  /*ee40*/  F2FP.PACK_AB R14, R14, R21 ;  /* 0x000000150e0e723e */ /* 0x000fe200000000ff */
[----:B------:R-:W-:Y:S01]  /*ee50*/  FFMA.FTZ R6, R6, R33, R4 ;  /* 0x0000002106067223 */ /* 0x000fe20000010004 */
[----:B------:R-:W-:Y:S02]  /*ee60*/  F2FP.PACK_AB R5, R5, R40 ;  /* 0x000000280505723e */ /* 0x000fe400000000ff */
[----:B------:R-:W-:Y:S01]  /*ee70*/  F2FP.PACK_AB R4, R23, R58 ;  /* 0x0000003a1704723e */ /* 0x000fe200000000ff */
[----:B------:R1:W-:Y:S01]  /*ee80*/  STS.128 [R17+0xc100], R12 ;  /* 0x00c1000c11007388 */ /* 0x0003e20000000c00 */
[----:B------:R-:W-:-:S05]  /*ee90*/  F2FP.PACK_AB R6, R6, R19 ;  /* 0x000000130606723e */ /* 0x000fca00000000ff */
[----:B------:R1:W-:Y:S02]  /*eea0*/  STS.128 [R16+0xc100], R4 ;  /* 0x00c1000410007388 */ /* 0x0003e40000000c00 */
.L_x_385:
[----:B------:R-:W-:Y:S05]  /*eeb0*/  BSYNC B2 ;  /* 0x0000000000027941 */ /* 0x000fea0003800000 */
.L_x_367:
[----:B-1----:R-:W-:Y:S01]  /*eec0*/  IMAD R4, R55, c[0x0][0x208], RZ ;  /* 0x0000820037047a24 */ /* 0x002fe200078e02ff */
[----:B------:R-:W-:Y:S01]  /*eed0*/  SHF.R.S32.HI R5, RZ, 0x4, R56 ;  /* 0x00000004ff057819 */ /* 0x000fe20000011438 */
[----:B------:R-:W-:Y:S01]  /*eee0*/  IMAD.WIDE.U32 R6, R205, c[0x0][0x208], RZ ;  /* 0x00008200cd067a25 */ /* 0x000fe200078e00ff */
[----:B------:R-:W-:-:S04]  /*eef0*/  DEPBAR.LE SB0, 0x0 ;  /* 0x000080000000791a */ /* 0x000fc80000000000 */
[----:B------:R-:W-:Y:S01]  /*ef00*/  IMAD R4, R205, c[0x0][0x20c], R4 ;  /* 0x00008300cd047a24 */ /* 0x000fe200078e0204 */
[----:B------:R-:W-:Y:S01]  /*ef10*/  LEA.HI R14, R56, R5, RZ, 0x1 ;  /* 0x00000005380e7211 */ /* 0x000fe200078f08ff */
[----:B------:R-:W-:Y:S01]  /*ef20*/  IMAD R13, R54, c[0x0][0x218], RZ ;  /* 0x00008600360d7a24 */ /* 0x000fe200078e02ff */
[----:B------:R-:W-:Y:S01]  /*ef30*/  ISETP.GE.AND P5, PT, R206, c[0x0][0x1d4], PT ;  /* 0x00007500ce007a0c */ /* 0x000fe20003fa6270 */
[----:B------:R-:W-:Y:S01]  /*ef40*/  IMAD.IADD R7, R7, 0x1, R4 ;  /* 0x0000000107077824 */ /* 0x000fe200078e0204 */
[----:B------:R-:W-:Y:S01]  /*ef50*/  LOP3.LUT R14, R14, 0xfffffffe, RZ, 0xc0, !PT ;  /* 0xfffffffe0e0e7812 */ /* 0x000fe200078ec0ff */
[C---:B------:R-:W-:Y:S01]  /*ef60*/  IMAD R13, R204.reuse, c[0x0][0x21c], R13 ;  /* 0x00008700cc0d7a24 */ /* 0x040fe200078e020d */
[----:B------:R-:W-:Y:S01]  /*ef70*/  BAR.SYNC.DEFER_BLOCKING 0x0 ;  /* 0x0000000000007b1d */ /* 0x000fe20000010000 */
[----:B------:R-:W-:Y:S01]  /*ef80*/  IMAD.WIDE.U32 R6, R204, c[0x0][0x218], R6 ;  /* 0x00008600cc067a25 */ /* 0x000fe200078e0006 */
[----:B------:R-:W-:-:S03]  /*ef90*/  ISETP.GE.AND P2, PT, R45, c[0x0][0x1d4], PT ;  /* 0x000075002d007a0c */ /* 0x000fc60003f46270 */
[----:B------:R-:W-:Y:S01]  /*efa0*/  IMAD.IADD R14, R5, 0x1, -R14 ;  /* 0x00000001050e7824 */ /* 0x000fe200078e0a0e */
[----:B------:R-:W-:Y:S01]  /*efb0*/  IADD3 R4, P0, R6, UR18, RZ ;  /* 0x0000001206047c10 */ /* 0x000fe2000ff1e0ff */
[----:B------:R-:W-:Y:S02]  /*efc0*/  IMAD.SHL.U32 R6, R46, 0x40, RZ ;  /* 0x000000402e067824 */ /* 0x000fe400078e00ff */
[----:B------:R-:W-:Y:S01]  /*efd0*/  IMAD.WIDE R18, R214, 0x2, RZ ;  /* 0x00000002d6127825 */ /* 0x000fe200078e02ff */
[----:B------:R-:W-:Y:S02]  /*efe0*/  IADD3.X R13, R7, UR12, R13, P0, !PT ;  /* 0x0000000c070d7c10 */ /* 0x000fe400087fe40d */
[----:B------:R-:W-:Y:S01]  /*eff0*/  LOP3.LUT R6, R6, 0x1c0, RZ, 0xc0, !PT ;  /* 0x000001c006067812 */ /* 0x000fe200078ec0ff */
[----:B------:R-:W-:Y:S01]  /*f000*/  IMAD.SHL.U32 R7, R53, 0x8, RZ ;  /* 0x0000000835077824 */ /* 0x000fe200078e00ff */
[----:B------:R-:W-:Y:S01]  /*f010*/  LEA R15, P0, R4, c[0x0][0x1f8], 0x1 ;  /* 0x00007e00040f7a11 */ /* 0x000fe200078008ff */
[----:B------:R-:W-:-:S02]  /*f020*/  IMAD.SHL.U32 R69, R52, 0x40, RZ ;  /* 0x0000004034457824 */ /* 0x000fc400078e00ff */
[----:B------:R-:W-:Y:S01]  /*f030*/  IMAD.SHL.U32 R70, R47, 0x40, RZ ;  /* 0x000000402f467824 */ /* 0x000fe200078e00ff */
[----:B------:R-:W-:Y:S01]  /*f040*/  LOP3.LUT R7, R6, 0x8, R7, 0xf8, !PT ;  /* 0x0000000806077812 */ /* 0x000fe200078ef807 */
[----:B-----5:R-:W1:Y:S01]  /*f050*/  SHFL.IDX PT, R76, R15, 0x1, 0x181f ;  /* 0x00381f000f4c7f89 */ /* 0x020e6200000e0000 */
[----:B------:R-:W-:Y:S01]  /*f060*/  SHF.R.U32.HI R6, RZ, 0x3, R6 ;  /* 0x00000003ff067819 */ /* 0x000fe20000011606 */
[----:B------:R-:W-:Y:S01]  /*f070*/  IMAD.SHL.U32 R208, R0, 0x2, RZ ;  /* 0x0000000200d07824 */ /* 0x000fe200078e00ff */
[----:B------:R-:W-:Y:S02]  /*f080*/  LEA.HI.X R13, R4, c[0x0][0x1fc], R13, 0x1, P0 ;  /* 0x00007f00040d7a11 */ /* 0x000fe400000f0c0d */
[----:B------:R-:W-:Y:S01]  /*f090*/  LOP3.LUT R7, R7, R6, RZ, 0x3c, !PT ;  /* 0x0000000607077212 */ /* 0x000fe200078e3cff */
[----:B------:R-:W2:Y:S01]  /*f0a0*/  SHFL.IDX PT, R4, R15, RZ, 0x181f ;  /* 0x00181fff0f047589 */ /* 0x000ea200000e0000 */
[----:B------:R-:W-:Y:S02]  /*f0b0*/  LOP3.LUT P0, RZ, R46, 0x2, RZ, 0xc0, !PT ;  /* 0x000000022eff7812 */ /* 0x000fe4000780c0ff */
[----:B------:R-:W-:Y:S01]  /*f0c0*/  LOP3.LUT R69, R69, 0x1c0, RZ, 0xc0, !PT ;  /* 0x000001c045457812 */ /* 0x000fe200078ec0ff */
[C---:B------:R-:W-:Y:S01]  /*f0d0*/  IMAD R197, R14.reuse, 0x200, R7 ;  /* 0x000002000ec57824 */ /* 0x040fe200078e0207 */
[----:B------:R-:W3:Y:S01]  /*f0e0*/  SHFL.IDX PT, R12, R13, 0x1, 0x181f ;  /* 0x00381f000d0c7f89 */ /* 0x000ee200000e0000 */
[----:B------:R-:W-:Y:S01]  /*f0f0*/  SHF.R.S32.HI R7, RZ, 0x1f, R206 ;  /* 0x0000001fff077819 */ /* 0x000fe200000114ce */
[----:B------:R-:W-:Y:S01]  /*f100*/  IMAD.SHL.U32 R14, R14, 0x8, RZ ;  /* 0x000000080e0e7824 */ /* 0x000fe200078e00ff */
[----:B------:R-:W-:Y:S01]  /*f110*/  LOP3.LUT R70, R70, 0xfffffe00, RZ, 0xc0, !PT ;  /* 0xfffffe0046467812 */ /* 0x000fe200078ec0ff */
[----:B------:R-:W4:Y:S01]  /*f120*/  SHFL.IDX PT, R5, R13, RZ, 0x181f ;  /* 0x00181fff0d057589 */ /* 0x000f2200000e0000 */
[----:B------:R-:W-:Y:S01]  /*f130*/  IMAD.SHL.U32 R197, R197, 0x2, RZ ;  /* 0x00000002c5c57824 */ /* 0x000fe200078e00ff */
[----:B------:R-:W-:-:S02]  /*f140*/  LEA.HI R216, R7, R206, RZ, 0x3 ;  /* 0x000000ce07d87211 */ /* 0x000fc400078f18ff */
[----:B------:R-:W-:Y:S02]  /*f150*/  LOP3.LUT R14, R69, 0x8, R14, 0xf8, !PT ;  /* 0x00000008450e7812 */ /* 0x000fe400078ef80e */
[C---:B------:R-:W-:Y:S01]  /*f160*/  IADD3 R6, R197.reuse, 0x6100, RZ ;  /* 0x00006100c5067810 */ /* 0x040fe20007ffe0ff */
[----:B------:R-:W-:Y:S01]  /*f170*/  LDSM.16.M88.4 R28, [R197+0x6100] ;  /* 0x00610000c51c783b */ /* 0x000fe20000000200 */
[----:B------:R-:W-:Y:S02]  /*f180*/  IADD3 R196, R197, 0x6120, RZ ;  /* 0x00006120c5c47810 */ /* 0x000fe40007ffe0ff */
[----:B------:R-:W-:Y:S01]  /*f190*/  @P0 IADD3 R196, R6, -0x20, RZ ;  /* 0xffffffe006c40810 */ /* 0x000fe20007ffe0ff */
[----:B------:R-:W-:Y:S01]  /*f1a0*/  LDSM.16.M88.4 R40, [R197+0x7900] ;  /* 0x00790000c528783b */ /* 0x000fe20000000200 */
[----:B------:R-:W-:Y:S02]  /*f1b0*/  SHF.R.S32.HI R6, RZ, 0x1f, R45 ;  /* 0x0000001fff067819 */ /* 0x000fe4000001142d */
[----:B------:R-:W-:Y:S01]  /*f1c0*/  LOP3.LUT R216, R216, 0xfffffff8, RZ, 0xc0, !PT ;  /* 0xfffffff8d8d87812 */ /* 0x000fe200078ec0ff */
[----:B------:R-:W-:Y:S01]  /*f1d0*/  LDSM.16.M88.4 R36, [R196] ;  /* 0x00000000c424783b */ /* 0x000fe20000000200 */
[----:B------:R-:W-:-:S02]  /*f1e0*/  LEA.HI R215, R6, R45, RZ, 0x3 ;  /* 0x0000002d06d77211 */ /* 0x000fc400078f18ff */
[----:B-1----:R-:W-:Y:S01]  /*f1f0*/  IADD3 R48, P0, R18, R76, RZ ;  /* 0x0000004c12307210 */ /* 0x002fe20007f1e0ff */
[----:B------:R-:W-:Y:S01]  /*f200*/  IMAD.WIDE R20, R216, 0x2, RZ ;  /* 0x00000002d8147825 */ /* 0x000fe200078e02ff */
[----:B--2---:R-:W-:Y:S01]  /*f210*/  IADD3 R16, P1, R4, R18, RZ ;  /* 0x0000001204107210 */ /* 0x004fe20007f3e0ff */
[----:B------:R-:W-:Y:S01]  /*f220*/  LDSM.16.M88.4 R72, [R196+0x800] ;  /* 0x00080000c448783b */ /* 0x000fe20000000200 */
[----:B------:R-:W-:Y:S01]  /*f230*/  LOP3.LUT R215, R215, 0xfffffff8, RZ, 0xc0, !PT ;  /* 0xfffffff8d7d77812 */ /* 0x000fe200078ec0ff */
[--C-:B---3--:R-:W-:Y:S01]  /*f240*/  IMAD.X R49, R19, 0x1, R12.reuse, P0 ;  /* 0x0000000113317824 */ /* 0x108fe200000e060c */
[----:B------:R-:W-:Y:S01]  /*f250*/  IADD3 R78, P0, R20, R76, RZ ;  /* 0x0000004c144e7210 */ /* 0x000fe20007f1e0ff */
[----:B----4-:R-:W-:Y:S01]  /*f260*/  IMAD.X R17, R5, 0x1, R19, P1 ;  /* 0x0000000105117824 */ /* 0x010fe200008e0613 */
[----:B------:R-:W-:Y:S01]  /*f270*/  IADD3 R6, P1, R4, R20, RZ ;  /* 0x0000001404067210 */ /* 0x000fe20007f3e0ff */
[----:B------:R-:W-:Y:S01]  /*f280*/  IMAD.WIDE R18, R215, 0x2, RZ ;  /* 0x00000002d7127825 */ /* 0x000fe200078e02ff */
[----:B------:R-:W-:Y:S01]  /*f290*/  SHF.R.U32.HI R69, RZ, 0x3, R69 ;  /* 0x00000003ff457819 */ /* 0x000fe20000011645 */
[----:B------:R-:W-:Y:S01]  /*f2a0*/  LDSM.16.M88.4 R64, [R196+0x1000] ;  /* 0x00100000c440783b */ /* 0x000fe20000000200 */
[----:B------:R-:W-:Y:S01]  /*f2b0*/  IADD3 R211, R208, 0x100, RZ ;  /* 0x00000100d0d37810 */ /* 0x000fe20007ffe0ff */
[--C-:B------:R-:W-:Y:S01]  /*f2c0*/  IMAD.X R79, R21, 0x1, R12.reuse, P0 ;  /* 0x00000001154f7824 */ /* 0x100fe200000e060c */
[----:B------:R-:W-:Y:S01]  /*f2d0*/  IADD3 R76, P0, R18, R76, RZ ;  /* 0x0000004c124c7210 */ /* 0x000fe20007f1e0ff */
[----:B------:R-:W-:Y:S01]  /*f2e0*/  IMAD.X R7, R5, 0x1, R21, P1 ;  /* 0x0000000105077824 */ /* 0x000fe200008e0615 */
[----:B------:R-:W-:Y:S01]  /*f2f0*/  IADD3 R4, P1, R4, R18, RZ ;  /* 0x0000001204047210 */ /* 0x000fe20007f3e0ff */
[----:B------:R-:W-:Y:S01]  /*f300*/  LDSM.16.M88.4 R20, [R197+0x6900] ;  /* 0x00690000c514783b */ /* 0x000fe20000000200 */
[----:B------:R-:W-:Y:S01]  /*f310*/  LOP3.LUT R69, R14, R69, RZ, 0x3c, !PT ;  /* 0x000000450e457212 */ /* 0x000fe200078e3cff */
[----:B------:R-:W-:Y:S01]  /*f320*/  IMAD.X R77, R19, 0x1, R12, P0 ;  /* 0x00000001134d7824 */ /* 0x000fe200000e060c */
[----:B------:R-:W-:Y:S01]  /*f330*/  IADD3 R187, R196, 0x800, RZ ;  /* 0x00000800c4bb7810 */ /* 0x000fe20007ffe0ff */
[----:B------:R-:W-:Y:S01]  /*f340*/  IMAD.X R5, R5, 0x1, R19, P1 ;  /* 0x0000000105057824 */ /* 0x000fe200008e0613 */
[----:B------:R-:W-:Y:S01]  /*f350*/  ISETP.GE.AND P1, PT, R214, c[0x0][0x1d4], PT ;  /* 0x00007500d6007a0c */ /* 0x000fe20003f26270 */
[----:B------:R-:W-:Y:S01]  /*f360*/  IMAD R12, R11, 0x400, R70 ;  /* 0x000004000b0c7824 */ /* 0x000fe200078e0246 */
[----:B------:R-:W-:Y:S01]  /*f370*/  LDSM.16.M88.4 R60, [R196+0x1800] ;  /* 0x00180000c43c783b */ /* 0x000fe20000000200 */
[----:B------:R-:W-:-:S02]  /*f380*/  IADD3 R186, R196, 0x1000, RZ ;  /* 0x00001000c4ba7810 */ /* 0x000fc40007ffe0ff */
[----:B------:R-:W-:Y:S01]  /*f390*/  IMAD.IADD R0, R69, 0x1, R12 ;  /* 0x0000000145007824 */ /* 0x000fe200078e020c */
[----:B------:R-:W-:Y:S01]  /*f3a0*/  ISETP.LT.OR P0, PT, R44, 0x1, P1 ;  /* 0x000000012c00780c */ /* 0x000fe20000f01670 */
[----:B------:R-:W-:Y:S01]  /*f3b0*/  LDSM.16.M88.4 R12, [R197+0x7100] ;  /* 0x00710000c50c783b */ /* 0x000fe20000000200 */
[----:B------:R-:W-:Y:S01]  /*f3c0*/  IADD3 R185, R196, 0x1800, RZ ;  /* 0x00001800c4b97810 */ /* 0x000fe20007ffe0ff */
[----:B------:R-:W-:Y:S01]  /*f3d0*/  IMAD.SHL.U32 R198, R0, 0x2, RZ ;  /* 0x0000000200c67824 */ /* 0x000fe200078e00ff */
[C---:B------:R-:W-:Y:S01]  /*f3e0*/  IADD3 R183, R196.reuse, 0x2000, RZ ;  /* 0x00002000c4b77810 */ /* 0x040fe20007ffe0ff */
[----:B------:R-:W-:Y:S01]  /*f3f0*/  IMAD.MOV.U32 R0, RZ, RZ, 0x40 ;  /* 0x00000040ff007424 */ /* 0x000fe200078e00ff */
[----:B------:R-:W-:Y:S01]  /*f400*/  IADD3 R182, R196, 0x2800, RZ ;  /* 0x00002800c4b67810 */ /* 0x000fe20007ffe0ff */
[--C-:B------:R-:W-:Y:S01]  /*f410*/  IMAD R194, R2, 0x2, R198.reuse ;  /* 0x0000000202c27824 */ /* 0x100fe200078e02c6 */
[----:B------:R-:W1:Y:S01]  /*f420*/  LDSM.16.M88.4 R80, [R198+0xc100] ;  /* 0x00c10000c650783b */ /* 0x000e620000000200 */
[C---:B------:R-:W-:Y:S01]  /*f430*/  IMAD R193, R3.reuse, 0x2, R198 ;  /* 0x0000000203c17824 */ /* 0x040fe200078e02c6 */
[C---:B------:R-:W-:Y:S01]  /*f440*/  IADD3 R181, R196.reuse, 0x3000, RZ ;  /* 0x00003000c4b57810 */ /* 0x040fe20007ffe0ff */
[----:B------:R-:W-:Y:S01]  /*f450*/  IMAD R191, R3, 0x2, R194 ;  /* 0x0000000203bf7824 */ /* 0x000fe200078e02c2 */
[----:B------:R-:W2:Y:S01]  /*f460*/  LDSM.16.M88.4 R56, [R194+0xc100] ;  /* 0x00c10000c238783b */ /* 0x000ea20000000200 */
[----:B------:R-:W-:-:S02]  /*f470*/  IADD3 R180, R196, 0x3800, RZ ;  /* 0x00003800c4b47810 */ /* 0x000fc40007ffe0ff */
        /* <DEDUP_REMOVED lines=10> */
[----:B------:R-:W-:-:S13]  /*f520*/  ISETP.LT.OR P0, PT, R44, 0x1, P2 ;  /* 0x000000012c00780c */ /* 0x000fda0001701670 */
[----:B------:R4:W-:Y:S01]  /*f530*/  LDGSTS.E.BYPASS.LTC128B.128 [R208+0x4100], [R4.64], !P0 ;  /* 0x0410000004d07fae */ /* 0x0009e2000c101d56 */
[C---:B------:R-:W-:Y:S02]  /*f540*/  ISETP.LT.OR P0, PT, R44.reuse, 0x21, P1 ;  /* 0x000000212c00780c */ /* 0x040fe40000f01670 */
[----:B------:R-:W-:Y:S01]  /*f550*/  ISETP.LT.OR P1, PT, R44, 0x21, P5 ;  /* 0x000000212c00780c */ /* 0x000fe20002f21670 */
[C---:B-1----:R-:W-:Y:S08]  /*f560*/  HMMA.16816.F32 R32, R80.reuse, R28, RZ ;  /* 0x0000001c5020723c */ /* 0x042ff000000018ff */
[----:B------:R-:W-:Y:S02]  /*f570*/  HMMA.16816.F32 R28, R80, R30, RZ ;  /* 0x0000001e501c723c */ /* 0x000fe400000018ff */
[----:B------:R1:W-:Y:S01]  /*f580*/  LDGSTS.E.BYPASS.LTC128B.128 [R208+0x1100], [R48.64], !P0 ;  /* 0x0110000030d07fae */ /* 0x0003e2000c101d56 */
[----:B------:R-:W-:-:S03]  /*f590*/  LOP3.LUT P0, RZ, R46, 0x4, RZ, 0xc0, !PT ;  /* 0x000000042eff7812 */ /* 0x000fc6000780c0ff */
[----:B------:R2:W-:Y:S01]  /*f5a0*/  LDGSTS.E.BYPASS.LTC128B.128 [R208+0x3100], [R78.64], !P1 ;  /* 0x031000004ed07fae */ /* 0x0005e2000c901d56 */
[----:B------:R-:W-:Y:S01]  /*f5b0*/  SEL R0, R0, 0xffffffc0, !P0 ;  /* 0xffffffc000007807 */ /* 0x000fe20004000000 */
[----:B------:R-:W-:Y:S01]  /*f5c0*/  HMMA.16816.F32 R24, R80, R20, RZ ;  /* 0x000000145018723c */ /* 0x000fe200000018ff */
[----:B------:R-:W-:-:S03]  /*f5d0*/  ISETP.LT.OR P0, PT, R44, 0x21, P2 ;  /* 0x000000212c00780c */ /* 0x000fc60001701670 */
[----:B------:R-:W-:Y:S02]  /*f5e0*/  IMAD.IADD R192, R197, 0x1, R0 ;  /* 0x00000001c5c07824 */ /* 0x000fe400078e0200 */
[----:B------:R-:W-:Y:S02]  /*f5f0*/  IMAD.IADD R184, R0, 0x1, R196 ;  /* 0x0000000100b87824 */ /* 0x000fe400078e02c4 */
[C---:B---3--:R-:W-:Y:S06]  /*f600*/  HMMA.16816.F32 R16, R80.reuse, R12, RZ ;  /* 0x0000000c5010723c */ /* 0x048fec00000018ff */
[----:B------:R2:W-:Y:S01]  /*f610*/  LDGSTS.E.BYPASS.LTC128B.128 [R208+0x5100], [R76.64], !P0 ;  /* 0x051000004cd07fae */ /* 0x0005e2000c101d56 */
[----:B------:R-:W-:Y:S01]  /*f620*/  ISETP.GT.AND P0, PT, R86, R203, PT ;  /* 0x000000cb5600720c */ /* 0x000fe20003f04270 */
[C---:B------:R-:W-:Y:S02]  /*f630*/  HMMA.16816.F32 R20, R80.reuse, R22, RZ ;  /* 0x000000165014723c */ /* 0x040fe400000018ff */
[----:B------:R-:W-:Y:S04]  /*f640*/  LDSM.16.M88.4 R52, [R193+0xc100] ;  /* 0x00c10000c134783b */ /* 0x000fe80000000200 */
[----:B-1----:R-:W1:Y:S02]  /*f650*/  LDSM.16.M88.4 R48, [R192+0x6100] ;  /* 0x00610000c030783b */ /* 0x002e640000000200 */
[C---:B------:R-:W-:Y:S02]  /*f660*/  HMMA.16816.F32 R12, R80.reuse, R14, RZ ;  /* 0x0000000e500c723c */ /* 0x040fe400000018ff */
[----:B------:R-:W3:Y:S04]  /*f670*/  LDSM.16.M88.4 R44, [R192+0x6900] ;  /* 0x00690000c02c783b */ /* 0x000ee80000000200 */
[----:B------:R-:W0:Y:S02]  /*f680*/  LDGDEPBAR ;  /* 0x00000000000079af */ /* 0x000e240000000000 */
[C---:B----4-:R-:W-:Y:S08]  /*f690*/  HMMA.16816.F32 R4, R80.reuse, R40, RZ ;  /* 0x000000285004723c */ /* 0x050ff000000018ff */
[----:B------:R-:W-:Y:S01]  /*f6a0*/  HMMA.16816.F32 R80, R80, R42, RZ ;  /* 0x0000002a5050723c */ /* 0x000fe200000018ff */
[----:B------:R-:W4:Y:S04]  /*f6b0*/  LDSM.16.M88.4 R40, [R192+0x7100] ;  /* 0x00710000c028783b */ /* 0x000f280000000200 */
[----:B--2---:R-:W-:Y:S03]  /*f6c0*/  LDSM.16.M88.4 R76, [R191+0xc100] ;  /* 0x00c10000bf4c783b */ /* 0x004fe60000000200 */
[C---:B------:R-:W-:Y:S08]  /*f6d0*/  HMMA.16816.F32 R32, R56.reuse, R36, R32 ;  /* 0x000000243820723c */ /* 0x040ff00000001820 */
[C---:B------:R-:W-:Y:S01]  /*f6e0*/  HMMA.16816.F32 R28, R56.reuse, R38, R28 ;  /* 0x00000026381c723c */ /* 0x040fe2000000181c */
[----:B------:R-:W2:Y:S07]  /*f6f0*/  LDSM.16.M88.4 R36, [R192+0x7900] ;  /* 0x00790000c024783b */ /* 0x000eae0000000200 */
[C---:B------:R-:W-:Y:S08]  /*f700*/  HMMA.16816.F32 R24, R56.reuse, R72, R24 ;  /* 0x000000483818723c */ /* 0x040ff00000001818 */
[C---:B------:R-:W-:Y:S01]  /*f710*/  HMMA.16816.F32 R20, R56.reuse, R74, R20 ;  /* 0x0000004a3814723c */ /* 0x040fe20000001814 */
[----:B------:R-:W2:Y:S07]  /*f720*/  LDSM.16.M88.4 R72, [R184] ;  /* 0x00000000b848783b */ /* 0x000eae0000000200 */
        /* <DEDUP_REMOVED lines=10> */
[C---:B---3--:R-:W-:Y:S08]  /*f7d0*/  HMMA.16816.F32 R24, R52.reuse, R44, R24 ;  /* 0x0000002c3418723c */ /* 0x048ff00000001818 */
[C---:B------:R-:W-:Y:S01]  /*f7e0*/  HMMA.16816.F32 R20, R52.reuse, R46, R20 ;  /* 0x0000002e3414723c */ /* 0x040fe20000001814 */
[----:B------:R-:W-:Y:S07]  /*f7f0*/  LDSM.16.M88.4 R44, [R197+0x8900] ;  /* 0x00890000c52c783b */ /* 0x000fee0000000200 */
[C---:B----4-:R-:W-:Y:S08]  /*f800*/  HMMA.16816.F32 R16, R52.reuse, R40, R16 ;  /* 0x000000283410723c */ /* 0x050ff00000001810 */
        /* <DEDUP_REMOVED lines=102> */
[C---:B------:R-:W-:Y:S07]  /*fe70*/  HMMA.16816.F32 R16, R52.reuse, R40, R16 ;  /* 0x000000283410723c */ /* 0x040fee0000001810 */
[----:B------:R-:W-:Y:S01]  /*fe80*/  SHF.R.S32.HI R41, RZ, 0x1f, R214 ;  /* 0x0000001fff297819 */ /* 0x000fe200000114d6 */
[C---:B------:R-:W-:Y:S07]  /*fe90*/  HMMA.16816.F32 R12, R52.reuse, R42, R12 ;  /* 0x0000002a340c723c */ /* 0x040fee000000180c */
[----:B------:R-:W-:Y:S01]  /*fea0*/  SHF.R.S32.HI R42, RZ, 0x1f, R215 ;  /* 0x0000001fff2a7819 */ /* 0x000fe200000114d7 */
        /* <DEDUP_REMOVED lines=8> */
[C---:B----4-:R-:W-:Y:S07]  /*ff30*/  HMMA.16816.F32 R36, R76.reuse, R56, R4 ;  /* 0x000000384c24723c */ /* 0x050fee0000001804 */
[----:B------:R-:W-:Y:S01]  /*ff40*/  SHF.R.S32.HI R5, RZ, 0x1f, R216 ;  /* 0x0000001fff057819 */ /* 0x000fe200000114d8 */
        /* <DEDUP_REMOVED lines=16> */
[----:B------:R-:W-:Y:S01]  /*10050*/  ISETP.GE.AND P5, PT, R206, c[0x0][0x1d4], PT ;  /* 0x00007500ce007a0c */ /* 0x000fe20003fa6270 */
[C---:B------:R-:W-:Y:S01]  /*10060*/  IMAD.SHL.U32 R40, R214.reuse, 0x2, RZ ;  /* 0x00000002d6287824 */ /* 0x040fe200078e00ff */
[----:B------:R-:W-:Y:S01]  /*10070*/  SHF.L.U64.HI R41, R214, 0x1, R41 ;  /* 0x00000001d6297819 */ /* 0x000fe20000010229 */
[----:B------:R-:W-:Y:S01]  /*10080*/  IMAD R205, R0, c[0x0][0x2b8], R205 ;  /* 0x0000ae0000cd7a24 */ /* 0x000fe200078e02cd */
[----:B------:R-:W-:Y:S02]  /*10090*/  SEL R4, RZ, 0x10, P5 ;  /* 0x00000010ff047807 */ /* 0x000fe40002800000 */
[----:B------:R-:W-:Y:S01]  /*100a0*/  SHF.L.U64.HI R42, R215, 0x1, R42 ;  /* 0x00000001d72a7819 */ /* 0x000fe2000001022a */
[----:B------:R-:W-:Y:S01]  /*100b0*/  IMAD.WIDE.U32 R44, R205, c[0x0][0x1e0], RZ ;  /* 0x00007800cd2c7a25 */ /* 0x000fe200078e00ff */
[----:B------:R-:W-:-:S02]  /*100c0*/  SHF.R.S32.HI R0, RZ, 0x1f, R205 ;  /* 0x0000001fff007819 */ /* 0x000fc400000114cd */
[----:B------:R-:W-:-:S03]  /*100d0*/  IADD3 R48, -R4, 0x10, RZ ;  /* 0x0000001004307810 */ /* 0x000fc60007ffe1ff */
[----:B------:R-:W-:Y:S01]  /*100e0*/  IMAD R0, R0, c[0x0][0x1e0], RZ ;  /* 0x0000780000007a24 */ /* 0x000fe200078e02ff */
[----:B------:R-:W-:-:S03]  /*100f0*/  LOP3.LUT R48, R48, 0xf, RZ, 0xc0, !PT ;  /* 0x0000000f30307812 */ /* 0x000fc600078ec0ff */
[----:B------:R-:W-:-:S04]  /*10100*/  IMAD R43, R205, c[0x0][0x1e4], R0 ;  /* 0x00007900cd2b7a24 */ /* 0x000fc800078e0200 */
[----:B------:R-:W-:Y:S01]  /*10110*/  IMAD.IADD R45, R45, 0x1, R43 ;  /* 0x000000012d2d7824 */ /* 0x000fe200078e022b */
[----:B--2---:R-:W-:-:S03]  /*10120*/  SHF.R.S32.HI R43, RZ, 0x1f, R204 ;  /* 0x0000001fff2b7819 */ /* 0x004fc600000114cc */
[----:B------:R-:W-:-:S04]  /*10130*/  IMAD.WIDE.U32 R6, R204, c[0x0][0x1f0], R44 ;  /* 0x00007c00cc067a25 */ /* 0x000fc800078e002c */
[----:B------:R-:W-:Y:S01]  /*10140*/  IMAD R43, R43, c[0x0][0x1f0], RZ ;  /* 0x00007c002b2b7a24 */ /* 0x000fe200078e02ff */
[----:B------:R-:W-:Y:S02]  /*10150*/  IADD3 R52, P0, R6, UR10, RZ ;  /* 0x0000000a06347c10 */ /* 0x000fe4000ff1e0ff */
[----:B------:R-:W-:Y:S01]  /*10160*/  SHF.L.U64.HI R6, R216, 0x1, R5 ;  /* 0x00000001d8067819 */ /* 0x000fe20000010205 */
[----:B------:R-:W-:Y:S01]  /*10170*/  IMAD R0, R204, c[0x0][0x1f4], R43 ;  /* 0x00007d00cc007a24 */ /* 0x000fe200078e022b */
[----:B------:R-:W-:Y:S01]  /*10180*/  IADD3 R43, -R84, 0x10, RZ ;  /* 0x00000010542b7810 */ /* 0x000fe20007ffe1ff */
[----:B------:R-:W-:-:S03]  /*10190*/  IMAD.SHL.U32 R5, R216, 0x2, RZ ;  /* 0x00000002d8057824 */ /* 0x000fc600078e00ff */
[----:B------:R-:W-:Y:S02]  /*101a0*/  IADD3.X R7, R7, UR7, R0, P0, !PT ;  /* 0x0000000707077c10 */ /* 0x000fe400087fe400 */
[C---:B------:R-:W-:Y:S02]  /*101b0*/  LEA R0, P0, R52.reuse, c[0x0][0x1c8], 0x1 ;  /* 0x0000720034007a11 */ /* 0x040fe400078008ff */
[----:B------:R-:W-:Y:S02]  /*101c0*/  LOP3.LUT R43, R43, 0xf, RZ, 0xc0, !PT ;  /* 0x0000000f2b2b7812 */ /* 0x000fe400078ec0ff */
[----:B------:R-:W-:Y:S01]  /*101d0*/  LEA.HI.X R52, R52, c[0x0][0x1cc], R7, 0x1, P0 ;  /* 0x0000730034347a11 */ /* 0x000fe200000f0c07 */
[----:B------:R-:W1:Y:S01]  /*101e0*/  SHFL.IDX PT, R44, R0, 0x1, 0x181f ;  /* 0x00381f00002c7f89 */ /* 0x000e6200000e0000 */
[----:B------:R-:W-:-:S03]  /*101f0*/  SEL R7, RZ, 0x10, P4 ;  /* 0x00000010ff077807 */ /* 0x000fc60002000000 */
[----:B------:R-:W2:Y:S01]  /*10200*/  SHFL.IDX PT, R45, R52, 0x1, 0x181f ;  /* 0x00381f00342d7f89 */ /* 0x000ea200000e0000 */
[C---:B------:R-:W-:Y:S02]  /*10210*/  IADD3 R51, -R7.reuse, 0x10, RZ ;  /* 0x0000001007337810 */ /* 0x040fe40007ffe1ff */
[----:B------:R-:W-:Y:S01]  /*10220*/  ISETP.NE.U32.AND P2, PT, R7, RZ, PT ;  /* 0x000000ff0700720c */ /* 0x000fe20003f45070 */
[----:B------:R3:W4:Y:S01]  /*10230*/  SHFL.IDX PT, R47, R0, RZ, 0x181f ;  /* 0x00181fff002f7589 */ /* 0x00072200000e0000 */
[----:B------:R-:W-:-:S03]  /*10240*/  LOP3.LUT R51, R51, 0xf, RZ, 0xc0, !PT ;  /* 0x0000000f33337812 */ /* 0x000fc600078ec0ff */
[----:B------:R4:W5:Y:S01]  /*10250*/  SHFL.IDX PT, R46, R52, RZ, 0x181f ;  /* 0x00181fff342e7589 */ /* 0x00096200000e0000 */
[----:B-1----:R-:W-:-:S04]  /*10260*/  IADD3 R50, P1, P0, R51, R44, R40 ;  /* 0x0000002c33327210 */ /* 0x002fc8000783e028 */
[----:B--2---:R-:W-:Y:S02]  /*10270*/  IADD3.X R51, RZ, R45, R41, P1, P0 ;  /* 0x0000002dff337210 */ /* 0x004fe40000fe0429 */
[----:B------:R-:W-:Y:S01]  /*10280*/  IADD3 R48, P1, P0, R48, R44, R5 ;  /* 0x0000002c30307210 */ /* 0x000fe2000783e005 */
[----:B---3--:R-:W-:-:S03]  /*10290*/  IMAD.SHL.U32 R0, R215, 0x2, RZ ;  /* 0x00000002d7007824 */ /* 0x008fc600078e00ff */
[----:B------:R-:W-:Y:S02]  /*102a0*/  IADD3.X R49, RZ, R45, R6, P1, P0 ;  /* 0x0000002dff317210 */ /* 0x000fe40000fe0406 */
[----:B------:R-:W-:-:S04]  /*102b0*/  IADD3 R44, P1, P0, R43, R44, R0 ;  /* 0x0000002c2b2c7210 */ /* 0x000fc8000783e000 */
[----:B------:R-:W-:Y:S02]  /*102c0*/  IADD3.X R45, RZ, R45, R42, P1, P0 ;  /* 0x0000002dff2d7210 */ /* 0x000fe40000fe042a */
[C---:B----4-:R-:W-:Y:S02]  /*102d0*/  IADD3 R52, P0, R47.reuse, R5, RZ ;  /* 0x000000052f347210 */ /* 0x050fe40007f1e0ff */
[----:B------:R-:W-:-:S03]  /*102e0*/  IADD3 R40, P1, R47, R40, RZ ;  /* 0x000000282f287210 */ /* 0x000fc60007f3e0ff */
[C---:B-----5:R-:W-:Y:S01]  /*102f0*/  IMAD.X R53, R46.reuse, 0x1, R6, P0 ;  /* 0x000000012e357824 */ /* 0x060fe200000e0606 */
[----:B------:R-:W-:Y:S01]  /*10300*/  IADD3 R6, P0, R47, R0, RZ ;  /* 0x000000002f067210 */ /* 0x000fe20007f1e0ff */
[----:B------:R-:W-:Y:S01]  /*10310*/  IMAD.X R41, R46, 0x1, R41, P1 ;  /* 0x000000012e297824 */ /* 0x000fe200008e0629 */
[----:B------:R-:W-:-:S03]  /*10320*/  ISETP.NE.U32.AND P1, PT, R4, RZ, PT ;  /* 0x000000ff0400720c */ /* 0x000fc60003f25070 */
[----:B------:R-:W-:Y:S01]  /*10330*/  IMAD.X R7, R46, 0x1, R42, P0 ;  /* 0x000000012e077824 */ /* 0x000fe200000e062a */
[----:B------:R-:W-:Y:S01]  /*10340*/  ISETP.NE.U32.AND P0, PT, R84, RZ, PT ;  /* 0x000000ff5400720c */ /* 0x000fe20003f05070 */
[----:B------:R1:W-:Y:S04]  /*10350*/  LDGSTS.E.BYPASS.LTC128B.128 [R208+0x6100], [R40.64], !P4 ;  /* 0x0610000028d07fae */ /* 0x0003e8000e101d56 */
[----:B------:R1:W-:Y:S04]  /*10360*/  LDGSTS.E.BYPASS.LTC128B.128 [R208+0x8100], [R52.64], !P5 ;  /* 0x0810000034d07fae */ /* 0x0003e8000e901d56 */
[----:B------:R1:W-:Y:S04]  /*10370*/  LDGSTS.E.BYPASS.LTC128B.128 [R208+0xa100], [R6.64], !P6 ;  /* 0x0a10000006d07fae */ /* 0x0003e8000f101d56 */
[----:B------:R1:W-:Y:S04]  /*10380*/  LDGSTS.E.BYPASS.LTC128B.128.ZFILL [R208+0x7100], [R50.64], P2 ;  /* 0x0710000032d07fae */ /* 0x0003e80009141d56 */
[----:B------:R1:W-:Y:S04]  /*10390*/  LDGSTS.E.BYPASS.LTC128B.128.ZFILL [R208+0x9100], [R48.64], P1 ;  /* 0x0910000030d07fae */ /* 0x0003e80008941d56 */
[----:B------:R1:W-:Y:S02]  /*103a0*/  LDGSTS.E.BYPASS.LTC128B.128.ZFILL [R208+0xb100], [R44.64], P0 ;  /* 0x0b1000002cd07fae */ /* 0x0003e40008141d56 */
.L_x_410:
[----:B------:R-:W-:Y:S01]  /*103b0*/  LOP3.LUT R0, R9, 0xffffffe0, RZ, 0xc0, !PT ;  /* 0xffffffe009007812 */ /* 0x000fe200078ec0ff */
[----:B------:R-:W-:Y:S01]  /*103c0*/  ULDC UR13, c[0x0][0x324] ;  /* 0x0000c900000d7ab9 */ /* 0x000fe20000000800 */
[----:B-1----:R-:W-:Y:S01]  /*103d0*/  LEA.HI R6, R68, R71, RZ, 0x2 ;  /* 0x0000004744067211 */ /* 0x002fe200078f10ff */
[----:B------:R-:W-:Y:S01]  /*103e0*/  ULOP3.LUT UR13, URZ, UR13, URZ, 0x33, !UPT ;  /* 0x0000000d3f0d7292 */ /* 0x000fe2000f8e333f */
[----:B------:R-:W-:Y:S01]  /*103f0*/  SHF.R.S32.HI R4, RZ, 0x1f, R11 ;  /* 0x0000001fff047819 */ /* 0x000fe2000001140b */
        /* <DEDUP_REMOVED lines=24> */
[----:B------:R-:W-:Y:S01]  /*10580*/  IMAD.IADD R210, R0, 0x1, -R5 ;  /* 0x0000000100d27824 */ /* 0x000fe200078e0a05 */
[----:B------:R-:W-:-:S03]  /*10590*/  IADD3 R5, R199, 0x1, -R8 ;  /* 0x00000001c7057810 */ /* 0x000fc60007ffe808 */
[----:B------:R-:W-:-:S05]  /*105a0*/  IMAD.SHL.U32 R210, R210, 0x2, RZ ;  /* 0x00000002d2d27824 */ /* 0x000fca00078e00ff */
[----:B------:R-:W-:Y:S02]  /*105b0*/  IADD3 R5, -R202, R5, -R210 ;  /* 0x00000005ca057210 */ /* 0x000fe40007ffe9d2 */
[----:B------:R-:W-:Y:S02]  /*105c0*/  IADD3 R0, -R210, R199, -R8 ;  /* 0x000000c7d2007210 */ /* 0x000fe40007ffe908 */
[C---:B------:R-:W-:Y:S02]  /*105d0*/  IADD3 R9, R5.reuse, c[0x0][0x328], RZ ;  /* 0x0000ca0005097a10 */ /* 0x040fe40007ffe0ff */
[----:B------:R-:W-:-:S03]  /*105e0*/  IADD3 R5, R5, UR13, RZ ;  /* 0x0000000d05057c10 */ /* 0x000fc6000fffe0ff */
[--C-:B-1----:R-:W-:Y:S02]  /*105f0*/  IMAD.IADD R41, R9, 0x1, R6.reuse ;  /* 0x0000000109297824 */ /* 0x102fe400078e0206 */
[----:B------:R-:W-:-:S03]  /*10600*/  IMAD.IADD R11, R5, 0x1, R6 ;  /* 0x00000001050b7824 */ /* 0x000fc600078e0206 */
[----:B------:R-:W-:Y:S01]  /*10610*/  IMNMX R41, R41, R0, PT ;  /* 0x0000000029297217 */ /* 0x000fe20003800200 */
[----:B------:R-:W-:Y:S05]  /*10620*/  @P0 BRA `(.L_x_411) ;  /* 0x0000015000000947 */ /* 0x000fea0003800000 */
[----:B------:R-:W-:Y:S01]  /*10630*/  IADD3 R7, -R202, R199, R6 ;  /* 0x000000c7ca077210 */ /* 0x000fe20007ffe106 */
[----:B------:R-:W-:Y:S03]  /*10640*/  BSSY B0, `(.L_x_412) ;  /* 0x000000e000007945 */ /* 0x000fe60003800000 */
        /* <DEDUP_REMOVED lines=9> */
.L_x_413:
[----:B------:R-:W-:-:S04]  /*106e0*/  MOV R6, 0x1 ;  /* 0x0000000100067802 */ /* 0x000fc80000000f00 */
[----:B------:R-:W-:-:S13]  /*106f0*/  ISETP.NE.AND P0, PT, R6, c[0x0][0x32c], PT ;  /* 0x0000cb0006007a0c */ /* 0x000fda0003f05270 */
[----:B------:R-:W-:-:S05]  /*10700*/  @P0 IMAD.HI.U32 R6, R7, c[0x0][0x330], RZ ;  /* 0x0000cc0007060a27 */ /* 0x000fca00078e00ff */
[----:B------:R-:W-:Y:S02]  /*10710*/  @P0 SHF.R.U32.HI R7, RZ, c[0x0][0x334], R6 ;  /* 0x0000cd00ff070a19 */ /* 0x000fe40000011606 */
.L_x_414:
[----:B------:R-:W-:Y:S05]  /*10720*/  BSYNC B0 ;  /* 0x0000000000007941 */ /* 0x000fea0003800000 */
.L_x_412:
[----:B------:R-:W-:-:S04]  /*10730*/  IMAD R7, R7, c[0x0][0x32c], -R8 ;  /* 0x0000cb0007077a24 */ /* 0x000fc800078e0a08 */
[----:B------:R-:W-:-:S05]  /*10740*/  IMAD.IADD R40, R7, 0x1, -R210 ;  /* 0x0000000107287824 */ /* 0x000fca00078e0ad2 */
[----:B------:R-:W-:Y:S02]  /*10750*/  IADD3 R6, R40, c[0x0][0x32c], RZ ;  /* 0x0000cb0028067a10 */ /* 0x000fe40007ffe0ff */
[----:B------:R-:W-:Y:S02]  /*10760*/  IMNMX R11, R11, R40, !PT ;  /* 0x000000280b0b7217 */ /* 0x000fe40007800200 */
[----:B------:R-:W-:Y:S02]  /*10770*/  IMNMX R41, R41, R6, PT ;  /* 0x0000000629297217 */ /* 0x000fe40003800200 */
.L_x_411:
[----:B------:R-:W-:-:S04]  /*10780*/  ISETP.GT.AND P2, PT, R10, RZ, PT ;  /* 0x000000ff0a00720c */ /* 0x000fc80003f44270 */
        /* <DEDUP_REMOVED lines=35> */
[----:B------:R-:W-:Y:S01]  /*109c0*/  ISETP.LT.OR P0, PT, R41, 0x2a, P0 ;  /* 0x0000002a2900780c */ /* 0x000fe20000701670 */
[--C-:B-1----:R-:W-:Y:S02]  /*109d0*/  IMAD.IADD R9, R9, 0x1, R16.reuse ;  /* 0x0000000109097824 */ /* 0x102fe400078e0210 */
[----:B------:R-:W-:Y:S01]  /*109e0*/  IMAD.IADD R12, R5, 0x1, R16 ;  /* 0x00000001050c7824 */ /* 0x000fe200078e0210 */
[----:B------:R-:W-:Y:S02]  /*109f0*/  FSEL R160, R13, -INF , !P0 ;  /* 0xff8000000da07808 */ /* 0x000fe40004000000 */
[----:B------:R-:W-:Y:S02]  /*10a00*/  ISETP.GT.AND P0, PT, R11, 0x30, P2 ;  /* 0x000000300b00780c */ /* 0x000fe40001704270 */
[----:B------:R-:W-:Y:S02]  /*10a10*/  IMNMX R0, R9, R0, PT ;  /* 0x0000000009007217 */ /* 0x000fe40003800200 */
        /* <DEDUP_REMOVED lines=24> */
.L_x_417:
[----:B------:R-:W-:-:S04]  /*10ba0*/  MOV R5, 0x1 ;  /* 0x0000000100057802 */ /* 0x000fc80000000f00 */
[----:B------:R-:W-:-:S13]  /*10bb0*/  ISETP.NE.AND P0, PT, R5, c[0x0][0x32c], PT ;  /* 0x0000cb0005007a0c */ /* 0x000fda0003f05270 */
[----:B------:R-:W-:-:S05]  /*10bc0*/  @P0 IMAD.HI.U32 R5, R9, c[0x0][0x330], RZ ;  /* 0x0000cc0009050a27 */ /* 0x000fca00078e00ff */
[----:B------:R-:W-:Y:S02]  /*10bd0*/  @P0 SHF.R.U32.HI R9, RZ, c[0x0][0x334], R5 ;  /* 0x0000cd00ff090a19 */ /* 0x000fe40000011605 */
.L_x_418:
[----:B------:R-:W-:Y:S05]  /*10be0*/  BSYNC B0 ;  /* 0x0000000000007941 */ /* 0x000fea0003800000 */
.L_x_416:
[----:B------:R-:W-:-:S04]  /*10bf0*/  IMAD R9, R9, c[0x0][0x32c], -R8 ;  /* 0x0000cb0009097a24 */ /* 0x000fc800078e0a08 */
[----:B------:R-:W-:-:S05]  /*10c00*/  IMAD.IADD R9, R9, 0x1, -R210 ;  /* 0x0000000109097824 */ /* 0x000fca00078e0ad2 */
[----:B------:R-:W-:Y:S02]  /*10c10*/  IADD3 R5, R9, c[0x0][0x32c], RZ ;  /* 0x0000cb0009057a10 */ /* 0x000fe40007ffe0ff */
[----:B------:R-:W-:Y:S02]  /*10c20*/  IMNMX R12, R12, R9, !PT ;  /* 0x000000090c0c7217 */ /* 0x000fe40007800200 */
[----:B------:R-:W-:Y:S02]  /*10c30*/  IMNMX R0, R0, R5, PT ;  /* 0x0000000500007217 */ /* 0x000fe40003800200 */
.L_x_415:
[----:B------:R-:W-:Y:S01]  /*10c40*/  ISETP.GT.AND P0, PT, R12, 0x1, P2 ;  /* 0x000000010c00780c */ /* 0x000fe20001704270 */
[----:B------:R-:W-:Y:S01]  /*10c50*/  IMAD.SHL.U32 R195, R4, 0x2, RZ ;  /* 0x0000000204c37824 */ /* 0x000fe200078e00ff */
[----:B------:R-:W-:Y:S01]  /*10c60*/  FMNMX.FTZ R13, R7, R42, !PT ;  /* 0x0000002a070d7209 */ /* 0x000fe20007810000 */
[----:B------:R-:W-:Y:S01]  /*10c70*/  @UP3 USHF.L.U32 UR15, UR15, 0x7, URZ ;  /* 0x000000070f0f3899 */ /* 0x000fe2000800063f */
        /* <DEDUP_REMOVED lines=11> */
[----:B------:R-:W-:Y:S01]  /*10d30*/  ULDC.64 UR4, c[0x0][0x2c8] ;  /* 0x0000b20000047ab9 */ /* 0x000fe20000000a00 */
[----:B------:R-:W-:Y:S01]  /*10d40*/  FMNMX.FTZ R13, R28, R13, !PT ;  /* 0x0000000d1c0d7209 */ /* 0x000fe20007810000 */
[----:B------:R-:W-:Y:S01]  /*10d50*/  LDSM.16.MT88.4 R108, [R190+0x100] ;  /* 0x00010000be6c783b */ /* 0x000fe20000004200 */
[----:B------:R-:W-:Y:S01]  /*10d60*/  FSEL R5, R30, -INF , !P0 ;  /* 0xff8000001e057808 */ /* 0x000fe20004000000 */
[----:B------:R-:W-:Y:S01]  /*10d70*/  UIMAD.WIDE.U32 UR24, UR15, UR4, URZ ;  /* 0x000000040f1872a5 */ /* 0x000fe2000f8e003f */
[----:B------:R-:W-:Y:S01]  /*10d80*/  ISETP.GT.AND P0, PT, R12, 0x9, P2 ;  /* 0x000000090c00780c */ /* 0x000fe20001704270 */
[----:B------:R-:W-:Y:S01]  /*10d90*/  LDSM.16.MT88.4 R116, [R189+0x100] ;  /* 0x00010000bd74783b */ /* 0x000fe20000004200 */
[----:B------:R-:W-:-:S02]  /*10da0*/  FMNMX.FTZ R13, R24, R13, !PT ;  /* 0x0000000d180d7209 */ /* 0x000fc40007810000 */
[----:B------:R-:W-:Y:S01]  /*10db0*/  ISETP.LT.OR P0, PT, R0, 0xa, P0 ;  /* 0x0000000a0000780c */ /* 0x000fe20000701670 */
[----:B------:R-:W-:Y:S01]  /*10dc0*/  LDSM.16.MT88.4 R124, [R188+0x100] ;  /* 0x00010000bc7c783b */ /* 0x000fe20000004200 */
[----:B------:R-:W-:Y:S01]  /*10dd0*/  FMNMX.FTZ R13, R20, R13, !PT ;  /* 0x0000000d140d7209 */ /* 0x000fe20007810000 */
[----:B------:R-:W-:Y:S01]  /*10de0*/  @UP3 UMOV UR15, UR25 ;  /* 0x00000019000f3c82 */ /* 0x000fe20008000000 */
[----:B------:R-:W-:Y:S01]  /*10df0*/  FSEL R31, R31, -INF , !P0 ;  /* 0xff8000001f1f7808 */ /* 0x000fe20004000000 */
[----:B------:R-:W-:Y:S01]  /*10e00*/  LDSM.16.MT88.4 R48, [R190+0x2100] ;  /* 0x00210000be30783b */ /* 0x000fe20000004200 */
[----:B------:R-:W-:Y:S01]  /*10e10*/  ISETP.GT.AND P0, PT, R12, 0x10, P2 ;  /* 0x000000100c00780c */ /* 0x000fe20001704270 */
[----:B------:R-:W-:Y:S01]  /*10e20*/  @UP3 USHF.R.U32.HI UR17, URZ, UR5, UR15 ;  /* 0x000000053f113299 */ /* 0x000fe2000801160f */
[----:B------:R-:W-:Y:S01]  /*10e30*/  FMNMX.FTZ R13, R6, R13, !PT ;  /* 0x0000000d060d7209 */ /* 0x000fe20007810000 */
[----:B------:R-:W-:Y:S01]  /*10e40*/  LDSM.16.MT88.4 R64, [R188+0x2100] ;  /* 0x00210000bc40783b */ /* 0x000fe20000004200 */
[----:B------:R-:W-:-:S02]  /*10e50*/  ISETP.LT.OR P0, PT, R0, 0x11, P0 ;  /* 0x000000110000780c */ /* 0x000fc40000701670 */
[----:B------:R-:W-:Y:S01]  /*10e60*/  FMNMX.FTZ R13, R166, R13, !PT ;  /* 0x0000000da60d7209 */ /* 0x000fe20007810000 */
[----:B------:R-:W-:Y:S01]  /*10e70*/  LDSM.16.MT88.4 R72, [R195+0x4100] ;  /* 0x00410000c348783b */ /* 0x000fe20000004200 */
[----:B------:R-:W-:Y:S02]  /*10e80*/  FSEL R11, R26, -INF , !P0 ;  /* 0xff8000001a0b7808 */ /* 0x000fe40004000000 */
[----:B------:R-:W-:Y:S01]  /*10e90*/  ISETP.GT.AND P0, PT, R12, 0x11, P2 ;  /* 0x000000110c00780c */ /* 0x000fe20001704270 */
[----:B------:R-:W-:Y:S01]  /*10ea0*/  LDSM.16.MT88.4 R88, [R189+0x4100] ;  /* 0x00410000bd58783b */ /* 0x000fe20000004200 */
[----:B------:R-:W-:Y:S02]  /*10eb0*/  FMNMX.FTZ R13, R158, R13, !PT ;  /* 0x0000000d9e0d7209 */ /* 0x000fe40007810000 */
[----:B------:R-:W-:Y:S01]  /*10ec0*/  ISETP.LT.OR P0, PT, R0, 0x12, P0 ;  /* 0x000000120000780c */ /* 0x000fe20000701670 */
[----:B------:R-:W-:Y:S01]  /*10ed0*/  LDSM.16.MT88.4 R136, [R190+0x900] ;  /* 0x00090000be88783b */ /* 0x000fe20000004200 */
[----:B------:R-:W-:-:S02]  /*10ee0*/  FMNMX.FTZ R13, R164, R13, !PT ;  /* 0x0000000da40d7209 */ /* 0x000fc40007810000 */
[----:B------:R-:W-:Y:S01]  /*10ef0*/  FSEL R27, R27, -INF , !P0 ;  /* 0xff8000001b1b7808 */ /* 0x000fe20004000000 */
[----:B------:R-:W-:Y:S01]  /*10f00*/  LDSM.16.MT88.4 R132, [R189+0x900] ;  /* 0x00090000bd84783b */ /* 0x000fe20000004200 */
        /* <DEDUP_REMOVED lines=10> */
[----:B------:R-:W-:-:S02]  /*10fb0*/  ISETP.GT.AND P0, PT, R12, 0x20, P2 ;  /* 0x000000200c00780c */ /* 0x000fc40001704270 */
[----:B------:R-:W-:Y:S02]  /*10fc0*/  ISETP.GT.AND P1, PT, R12, 0x38, P2 ;  /* 0x000000380c00780c */ /* 0x000fe40001724270 */
[C---:B------:R-:W-:Y:S02]  /*10fd0*/  ISETP.LT.OR P0, PT, R0.reuse, 0x21, P0 ;  /* 0x000000210000780c */ /* 0x040fe40000701670 */
[----:B------:R-:W-:Y:S02]  /*10fe0*/  ISETP.LT.OR P1, PT, R0, 0x39, P1 ;  /* 0x000000390000780c */ /* 0x000fe40000f21670 */
[----:B------:R-:W-:Y:S02]  /*10ff0*/  FSEL R161, R18, -INF , !P0 ;  /* 0xff80000012a17808 */ /* 0x000fe40004000000 */
[----:B------:R-:W-:Y:S02]  /*11000*/  ISETP.GT.AND P0, PT, R12, 0x21, P2 ;  /* 0x000000210c00780c */ /* 0x000fe40001704270 */
[----:B------:R-:W-:-:S02]  /*11010*/  FSEL R141, R82, -INF , !P1 ;  /* 0xff800000528d7808 */ /* 0x000fc40004800000 */
        /* <DEDUP_REMOVED lines=22> */
[----:B------:R-:W-:-:S02]  /*11180*/  FMNMX.FTZ R8, R140, R13, !PT ;  /* 0x0000000d8c087209 */ /* 0x000fc40007810000 */
[----:B------:R-:W-:Y:S02]  /*11190*/  FMNMX.FTZ R14, R171, R14, !PT ;  /* 0x0000000eab0e7209 */ /* 0x000fe40007810000 */
[----:B------:R-:W-:Y:S01]  /*111a0*/  FSEL R165, R38, -INF , !P0 ;  /* 0xff80000026a57808 */ /* 0x000fe20004000000 */
[----:B------:R-:W1:Y:S01]  /*111b0*/  SHFL.BFLY PT, R13, R8, 0x2, 0x1f ;  /* 0x0c401f00080d7f89 */ /* 0x000e6200000e0000 */
[----:B------:R-:W-:Y:S02]  /*111c0*/  ISETP.GT.AND P0, PT, R12, 0x31, P2 ;  /* 0x000000310c00780c */ /* 0x000fe40001704270 */
[----:B------:R-:W-:Y:S02]  /*111d0*/  FMNMX.FTZ R14, R163, R14, !PT ;  /* 0x0000000ea30e7209 */ /* 0x000fe40007810000 */
[----:B------:R-:W-:Y:S02]  /*111e0*/  ISETP.LT.OR P0, PT, R0, 0x32, P0 ;  /* 0x000000320000780c */ /* 0x000fe40000701670 */
[----:B------:R-:W-:-:S02]  /*111f0*/  FMNMX.FTZ R14, R169, R14, !PT ;  /* 0x0000000ea90e7209 */ /* 0x000fc40007810000 */
[----:B------:R-:W-:Y:S02]  /*11200*/  FSEL R143, R39, -INF , !P0 ;  /* 0xff800000278f7808 */ /* 0x000fe40004000000 */
[----:B------:R-:W-:Y:S02]  /*11210*/  ISETP.GT.AND P0, PT, R12, 0x39, P2 ;  /* 0x000000390c00780c */ /* 0x000fe40001704270 */
[----:B------:R-:W-:Y:S02]  /*11220*/  FMNMX.FTZ R12, R165, R14, !PT ;  /* 0x0000000ea50c7209 */ /* 0x000fe40007810000 */
[----:B------:R-:W-:Y:S02]  /*11230*/  ISETP.LT.OR P0, PT, R0, 0x3a, P0 ;  /* 0x0000003a0000780c */ /* 0x000fe40000701670 */
[----:B------:R-:W-:Y:S02]  /*11240*/  FMNMX.FTZ R12, R143, R12, !PT ;  /* 0x0000000c8f0c7209 */ /* 0x000fe40007810000 */
[----:B------:R-:W-:-:S02]  /*11250*/  FSEL R159, R83, -INF , !P0 ;  /* 0xff800000539f7808 */ /* 0x000fc40004000000 */
[----:B------:R-:W-:Y:S01]  /*11260*/  FMNMX.FTZ R12, R141, R12, !PT ;  /* 0x0000000c8d0c7209 */ /* 0x000fe20007810000 */
[----:B------:R-:W-:Y:S01]  /*11270*/  LDSM.16.MT88.4 R80, [R190+0x4100] ;  /* 0x00410000be50783b */ /* 0x000fe20000004200 */
[----:B-1----:R-:W-:Y:S02]  /*11280*/  FMNMX.FTZ R14, R8, R13, !PT ;  /* 0x0000000d080e7209 */ /* 0x002fe40007810000 */
[----:B------:R-:W-:-:S03]  /*11290*/  FMNMX.FTZ R12, R159, R12, !PT ;  /* 0x0000000c9f0c7209 */ /* 0x000fc60007810000 */
[----:B------:R-:W1:Y:S04]  /*112a0*/  SHFL.BFLY PT, R15, R14, 0x1, 0x1f ;  /* 0x0c201f000e0f7f89 */ /* 0x000e6800000e0000 */
[----:B------:R-:W2:Y:S01]  /*112b0*/  SHFL.BFLY PT, R13, R12, 0x2, 0x1f ;  /* 0x0c401f000c0d7f89 */ /* 0x000ea200000e0000 */
[----:B-1----:R-:W-:Y:S02]  /*112c0*/  FMNMX.FTZ R0, R14, R15, !PT ;  /* 0x0000000f0e007209 */ /* 0x002fe40007810000 */
[----:B--2---:R-:W-:-:S03]  /*112d0*/  FMNMX.FTZ R13, R12, R13, !PT ;  /* 0x0000000d0c0d7209 */ /* 0x004fc60007810000 */
[C---:B------:R-:W-:Y:S01]  /*112e0*/  FMUL.FTZ R167, R0.reuse, c[0x0][0x2d0] ;  /* 0x0000b40000a77a20 */ /* 0x040fe20000410000 */
[----:B------:R-:W-:Y:S01]  /*112f0*/  FSETP.NEU.FTZ.AND P0, PT, R0, -INF , PT ;  /* 0xff8000000000780b */ /* 0x000fe20003f1d000 */
[----:B------:R-:W1:Y:S03]  /*11300*/  SHFL.BFLY PT, R8, R13, 0x1, 0x1f ;  /* 0x0c201f000d087f89 */ /* 0x000e6600000e0000 */
[----:B------:R-:W-:-:S05]  /*11310*/  FSEL R167, R167, RZ, P0 ;  /* 0x000000ffa7a77208 */ /* 0x000fca0000000000 */
[--C-:B------:R-:W-:Y:S02]  /*11320*/  FFMA.FTZ R151, R42, c[0x0][0x2d0], -R167.reuse ;  /* 0x0000b4002a977a23 */ /* 0x100fe400000108a7 */
[--C-:B------:R-:W-:Y:S02]  /*11330*/  FFMA.FTZ R149, R40, c[0x0][0x2d0], -R167.reuse ;  /* 0x0000b40028957a23 */ /* 0x100fe400000108a7 */
[----:B------:R-:W2:Y:S01]  /*11340*/  LDSM.16.MT88.4 R40, [R195+0x2100] ;  /* 0x00210000c328783b */ /* 0x000ea20000004200 */
[--C-:B------:R-:W-:Y:S01]  /*11350*/  FFMA.FTZ R152, R7, c[0x0][0x2d0], -R167.reuse ;  /* 0x0000b40007987a23 */ /* 0x100fe200000108a7 */
[----:B------:R-:W-:Y:S01]  /*11360*/  MUFU.EX2 R151, R151 ;  /* 0x0000009700977308 */ /* 0x000fe20000000800 */
[--C-:B------:R-:W-:Y:S02]  /*11370*/  FFMA.FTZ R146, R32, c[0x0][0x2d0], -R167.reuse ;  /* 0x0000b40020927a23 */ /* 0x100fe400000108a7 */
[--C-:B------:R-:W-:Y:S02]  /*11380*/  FFMA.FTZ R3, R6, c[0x0][0x2d0], -R167.reuse ;  /* 0x0000b40006037a23 */ /* 0x100fe400000108a7 */
[----:B------:R-:W-:-:S02]  /*11390*/  FFMA.FTZ R144, R20, c[0x0][0x2d0], -R167 ;  /* 0x0000b40014907a23 */ /* 0x000fc400000108a7 */
[--C-:B------:R-:W-:Y:S01]  /*113a0*/  FFMA.FTZ R150, R28, c[0x0][0x2d0], -R167.reuse ;  /* 0x0000b4001c967a23 */ /* 0x100fe200000108a7 */
[----:B------:R-:W3:Y:S01]  /*113b0*/  MUFU.EX2 R152, R152 ;  /* 0x0000009800987308 */ /* 0x000ee20000000800 */
[--C-:B------:R-:W-:Y:S02]  /*113c0*/  FFMA.FTZ R145, R24, c[0x0][0x2d0], -R167.reuse ;  /* 0x0000b40018917a23 */ /* 0x100fe400000108a7 */
        /* <DEDUP_REMOVED lines=8> */
[----:B------:R-:W-:-:S02]  /*11450*/  FFMA.FTZ R160, R160, c[0x0][0x2d0], -R167 ;  /* 0x0000b400a0a07a23 */ /* 0x000fc400000108a7 */
[----:B------:R-:W-:Y:S01]  /*11460*/  FFMA.FTZ R168, R168, c[0x0][0x2d0], -R167 ;  /* 0x0000b400a8a87a23 */ /* 0x000fe200000108a7 */
[----:B------:R-:W-:Y:S02]  /*11470*/  FSEL R162, R162, RZ, P0 ;  /* 0x000000ffa2a27208 */ /* 0x000fe40000000000 */
[----:B---3--:R-:W-:Y:S01]  /*11480*/  F2FP.PACK_AB R96, R151, R152 ;  /* 0x000000989760723e */ /* 0x008fe200000000ff */
[----:B------:R-:W-:Y:S01]  /*11490*/  FADD.FTZ R152, R152, R151 ;  /* 0x0000009798987221 */ /* 0x000fe20000010000 */
[----:B------:R-:W1:Y:S01]  /*114a0*/  MUFU.EX2 R146, R146 ;  /* 0x0000009200927308 */ /* 0x000e620000000800 */
[--C-:B------:R-:W-:Y:S01]  /*114b0*/  FFMA.FTZ R153, R34, c[0x0][0x2d0], -R162.reuse ;  /* 0x0000b40022997a23 */ /* 0x100fe200000108a2 */
[----:B------:R-:W-:Y:S01]  /*114c0*/  PLOP3.LUT P0, PT, PT, PT, UP2, 0x40, 0x0 ;  /* 0x000000000000781c */ /* 0x000fe20003f0e828 */
[--C-:B------:R-:W-:Y:S02]  /*114d0*/  FFMA.FTZ R154, R35, c[0x0][0x2d0], -R162.reuse ;  /* 0x0000b400239a7a23 */ /* 0x100fe400000108a2 */
[--C-:B------:R-:W-:Y:S01]  /*114e0*/  FFMA.FTZ R156, R5, c[0x0][0x2d0], -R162.reuse ;  /* 0x0000b400059c7a23 */ /* 0x100fe200000108a2 */
[----:B------:R-:W-:Y:S01]  /*114f0*/  LDSM.16.MT88.4 R32, [R188+0x900] ;  /* 0x00090000bc20783b */ /* 0x000fe20000004200 */
[--C-:B------:R-:W-:Y:S01]  /*11500*/  FFMA.FTZ R147, R31, c[0x0][0x2d0], -R162.reuse ;  /* 0x0000b4001f937a23 */ /* 0x100fe200000108a2 */
[----:B------:R-:W-:Y:S01]  /*11510*/  MUFU.EX2 R153, R153 ;  /* 0x0000009900997308 */ /* 0x000fe20000000800 */
[--C-:B------:R-:W-:Y:S01]  /*11520*/  FFMA.FTZ R2, R23, c[0x0][0x2d0], -R162.reuse ;  /* 0x0000b40017027a23 */ /* 0x100fe200000108a2 */
[----:B------:R-:W3:Y:S01]  /*11530*/  LDSM.16.MT88.4 R4, [R188+0x4100] ;  /* 0x00410000bc04783b */ /* 0x000ee20000004200 */
[----:B------:R-:W-:-:S02]  /*11540*/  FFMA.FTZ R148, R11, c[0x0][0x2d0], -R162 ;  /* 0x0000b4000b947a23 */ /* 0x000fc400000108a2 */
[--C-:B------:R-:W-:Y:S01]  /*11550*/  FFMA.FTZ R11, R27, c[0x0][0x2d0], -R162.reuse ;  /* 0x0000b4001b0b7a23 */ /* 0x100fe200000108a2 */
[----:B------:R-:W4:Y:S01]  /*11560*/  LDSM.16.MT88.4 R20, [R189+0x2900] ;  /* 0x00290000bd14783b */ /* 0x000f220000004200 */
[--C-:B------:R-:W-:Y:S01]  /*11570*/  FFMA.FTZ R9, R9, c[0x0][0x2d0], -R162.reuse ;  /* 0x0000b40009097a23 */ /* 0x100fe200000108a2 */
[----:B------:R-:W5:Y:S01]  /*11580*/  MUFU.EX2 R154, R154 ;  /* 0x0000009a009a7308 */ /* 0x000f620000000800 */
[----:B-1----:R-:W-:Y:S01]  /*11590*/  F2FP.PACK_AB R98, R146, R149 ;  /* 0x000000959262723e */ /* 0x002fe200000000ff */
[----:B------:R-:W1:Y:S01]  /*115a0*/  LDSM.16.MT88.4 R24, [R195+0x900] ;  /* 0x00090000c318783b */ /* 0x000e620000004200 */
        /* <DEDUP_REMOVED lines=10> */
[----:B-----5:R-:W-:Y:S01]  /*11650*/  F2FP.PACK_AB R97, R154, R153 ;  /* 0x000000999a61723e */ /* 0x020fe200000000ff */
[--C-:B------:R-:W-:Y:S02]  /*11660*/  FFMA.FTZ R172, R143, c[0x0][0x2d0], -R162.reuse ;  /* 0x0000b4008fac7a23 */ /* 0x100fe400000108a2 */
[----:B------:R-:W-:Y:S02]  /*11670*/  FFMA.FTZ R171, R141, c[0x0][0x2d0], -R162 ;  /* 0x0000b4008dab7a23 */ /* 0x000fe400000108a2 */
[----:B------:R-:W-:-:S02]  /*11680*/  FFMA.FTZ R167, R140, c[0x0][0x2d0], -R167 ;  /* 0x0000b4008ca77a23 */ /* 0x000fc400000108a7 */
[----:B------:R-:W-:Y:S01]  /*11690*/  MUFU.EX2 R150, R150 ;  /* 0x0000009600967308 */ /* 0x000fe20000000800 */
[----:B------:R-:W-:Y:S01]  /*116a0*/  FFMA.FTZ R162, R159, c[0x0][0x2d0], -R162 ;  /* 0x0000b4009fa27a23 */ /* 0x000fe200000108a2 */
[----:B------:R-:W-:Y:S01]  /*116b0*/  LDSM.16.MT88.4 R140, [R190+0x1900] ;  /* 0x00190000be8c783b */ /* 0x000fe20000004200 */
[----:B------:R-:W-:Y:S02]  /*116c0*/  FADD.FTZ R153, R153, R154 ;  /* 0x0000009a99997221 */ /* 0x000fe40000010000 */
[----:B------:R-:W-:Y:S01]  /*116d0*/  FADD.FTZ R149, R149, R152 ;  /* 0x0000009895957221 */ /* 0x000fe20000010000 */
[----:B--2---:R-:W-:Y:S02]  /*116e0*/  F2FP.PACK_AB R99, R147, R156 ;  /* 0x0000009c9363723e */ /* 0x004fe400000000ff */
[----:B------:R-:W2:Y:S01]  /*116f0*/  MUFU.EX2 R145, R145 ;  /* 0x0000009100917308 */ /* 0x000ea20000000800 */
[----:B------:R-:W-:Y:S02]  /*11700*/  FADD.FTZ R156, R156, R153 ;  /* 0x000000999c9c7221 */ /* 0x000fe40000010000 */
[----:B------:R-:W-:-:S02]  /*11710*/  FADD.FTZ R149, R146, R149 ;  /* 0x0000009592957221 */ /* 0x000fc40000010000 */
        /* <DEDUP_REMOVED lines=45> */
[C---:B---3--:R-:W-:Y:S07]  /*119f0*/  HMMA.16816.F32 R92, R96.reuse, R4, RZ ;  /* 0x00000004605c723c */ /* 0x048fee00000018ff */
[----:B--2---:R-:W-:Y:S01]  /*11a00*/  F2FP.PACK_AB R4, R145, R150 ;  /* 0x000000969104723e */ /* 0x004fe200000000ff */
        /* <DEDUP_REMOVED lines=15> */
[C---:B----4-:R-:W-:Y:S08]  /*11b00*/  HMMA.16816.F32 R52, R4.reuse, R20, R52 ;  /* 0x000000140434723c */ /* 0x050ff00000001834 */
        /* <DEDUP_REMOVED lines=44> */
[----:B------:R-:W-:Y:S02]  /*11dd0*/  FADD.FTZ R166, R166, R163 ;  /* 0x000000a3a6a67221 */ /* 0x000fe40000010000 */
[----:B------:R-:W-:Y:S01]  /*11de0*/  IMAD.IADD R2, R199, 0x1, -R202 ;  /* 0x00000001c7027824 */ /* 0x000fe200078e0aca */
[----:B------:R-:W-:Y:S01]  /*11df0*/  HMMA.16816.F32 R100, R4, R14, R100 ;  /* 0x0000000e0464723c */ /* 0x000fe20000001864 */
[----:B------:R-:W1:Y:S03]  /*11e00*/  LDSM.16.MT88.4 R12, [R189+0x3100] ;  /* 0x00310000bd0c783b */ /* 0x000e660000004200 */
[----:B------:R-:W-:-:S04]  /*11e10*/  IADD3 R2, R2, UR17, RZ ;  /* 0x0000001102027c10 */ /* 0x000fc8000fffe0ff */
        /* <DEDUP_REMOVED lines=43> */
[----:B------:R-:W-:Y:S01]  /*120d0*/  FADD.FTZ R171, R171, R172 ;  /* 0x000000acabab7221 */ /* 0x000fe20000010000 */
[----:B------:R-:W-:Y:S01]  /*120e0*/  IADD3 R172, R10, -0x2, RZ ;  /* 0xfffffffe0aac7810 */ /* 0x000fe20007ffe0ff */
[----:B------:R-:W-:-:S02]  /*120f0*/  FADD.FTZ R212, R167, R170 ;  /* 0x000000aaa7d47221 */ /* 0x000fc40000010000 */
        /* <DEDUP_REMOVED lines=26> */
[----:B------:R-:W-:Y:S07]  /*122a0*/  HMMA.16816.F32 R96, R4, R22, R96 ;  /* 0x000000160460723c */ /* 0x000fee0000001860 */
[----:B------:R-:W-:Y:S01]  /*122b0*/  IADD3 R4, R2, c[0x0][0x328], RZ ;  /* 0x0000ca0002047a10 */ /* 0x000fe20007ffe0ff */
[----:B------:R-:W-:Y:S05]  /*122c0*/  @P0 BRA `(.L_x_419) ;  /* 0x0000011000000947 */ /* 0x000fea0003800000 */
[C---:B------:R-:W-:Y:S02]  /*122d0*/  ISETP.GT.AND P0, PT, R2.reuse, RZ, PT ;  /* 0x000000ff0200720c */ /* 0x040fe40003f04270 */
[----:B------:R-:W-:-:S11]  /*122e0*/  IADD3 R3, R2, -0x1, RZ ;  /* 0xffffffff02037810 */ /* 0x000fd60007ffe0ff */
[----:B------:R-:W-:Y:S05]  /*122f0*/  @P0 BRA `(.L_x_420) ;  /* 0x0000007000000947 */ /* 0x000fea0003800000 */
[----:B------:R-:W-:-:S05]  /*12300*/  IMAD.MOV.U32 R3, RZ, RZ, 0x1 ;  /* 0x00000001ff037424 */ /* 0x000fca00078e00ff */
[----:B------:R-:W-:Y:S01]  /*12310*/  ISETP.NE.AND P0, PT, R3, c[0x0][0x32c], PT ;  /* 0x0000cb0003007a0c */ /* 0x000fe20003f05270 */
[----:B------:R-:W-:-:S12]  /*12320*/  IMAD.MOV R3, RZ, RZ, -R2 ;  /* 0x000000ffff037224 */ /* 0x000fd800078e0a02 */
[----:B------:R-:W-:-:S05]  /*12330*/  @P0 IMAD.HI.U32 R2, R3, c[0x0][0x330], RZ ;  /* 0x0000cc0003020a27 */ /* 0x000fca00078e00ff */
[----:B------:R-:W-:-:S04]  /*12340*/  @P0 SHF.R.U32.HI R3, RZ, c[0x0][0x334], R2 ;  /* 0x0000cd00ff030a19 */ /* 0x000fc80000011602 */
[----:B------:R-:W-:Y:S01]  /*12350*/  LOP3.LUT R3, RZ, R3, RZ, 0x33, !PT ;  /* 0x00000003ff037212 */ /* 0x000fe200078e33ff */
[----:B------:R-:W-:Y:S05]  /*12360*/  BRA `(.L_x_421) ;  /* 0x0000004000007947 */ /* 0x000fea0003800000 */
.L_x_420:
[----:B------:R-:W-:-:S04]  /*12370*/  MOV R2, 0x1 ;  /* 0x0000000100027802 */ /* 0x000fc80000000f00 */
[----:B------:R-:W-:-:S13]  /*12380*/  ISETP.NE.AND P0, PT, R2, c[0x0][0x32c], PT ;  /* 0x0000cb0002007a0c */ /* 0x000fda0003f05270 */
[----:B------:R-:W-:-:S05]  /*12390*/  @P0 IMAD.HI.U32 R2, R3, c[0x0][0x330], RZ ;  /* 0x0000cc0003020a27 */ /* 0x000fca00078e00ff */
[----:B------:R-:W-:Y:S02]  /*123a0*/  @P0 SHF.R.U32.HI R3, RZ, c[0x0][0x334], R2 ;  /* 0x0000cd00ff030a19 */ /* 0x000fe40000011602 */
.L_x_421:
[----:B------:R-:W-:-:S05]  /*123b0*/  MOV R2, c[0x0][0x32c] ;  /* 0x0000cb0000027a02 */ /* 0x000fca0000000f00 */
[----:B------:R-:W-:-:S05]  /*123c0*/  IMAD R3, R3, R2, c[0x0][0x32c] ;  /* 0x0000cb0003037624 */ /* 0x000fca00078e0202 */
[----:B------:R-:W-:-:S04]  /*123d0*/  IMNMX R4, R4, R3, PT ;  /* 0x0000000304047217 */ /* 0x000fc80003800200 */
.L_x_419:
[----:B------:R-:W-:-:S04]  /*123e0*/  SHF.R.S32.HI R3, RZ, 0x1f, R4 ;  /* 0x0000001fff037819 */ /* 0x000fc80000011404 */
[----:B------:R-:W-:-:S04]  /*123f0*/  LEA.HI R2, R3, R4, RZ, 0x6 ;  /* 0x0000000403027211 */ /* 0x000fc800078f30ff */
[----:B------:R-:W-:-:S04]  /*12400*/  SHF.R.S32.HI R2, RZ, 0x6, R2 ;  /* 0x00000006ff027819 */ /* 0x000fc80000011402 */
[----:B------:R-:W-:-:S04]  /*12410*/  IMNMX R223, R203, R2, !PT ;  /* 0x00000002cbdf7217 */ /* 0x000fc80007800200 */
[----:B------:R-:W-:-:S13]  /*12420*/  ISETP.GE.AND P0, PT, R172, R223, PT ;  /* 0x000000dfac00720c */ /* 0x000fda0003f06270 */
[----:B------:R-:W-:Y:S05]  /*12430*/  @!P0 BRA `(.L_x_422) ;  /* 0x0000359000008947 */ /* 0x000fea0003800000 */
[----:B------:R-:W-:Y:S01]  /*12440*/  SHF.R.S32.HI R221, RZ, 0x1f, R216 ;  /* 0x0000001fffdd7819 */ /* 0x000fe200000114d8 */
[----:B------:R-:W-:Y:S01]  /*12450*/  IMAD.MOV.U32 R2, RZ, RZ, R8 ;  /* 0x000000ffff027224 */ /* 0x000fe200078e0008 */
[----:B------:R-:W-:Y:S01]  /*12460*/  ISETP.GE.AND P1, PT, R206, c[0x0][0x1d4], PT ;  /* 0x00007500ce007a0c */ /* 0x000fe20003f26270 */
[----:B------:R-:W-:Y:S01]  /*12470*/  IMAD.MOV.U32 R3, RZ, RZ, R0 ;  /* 0x000000ffff037224 */ /* 0x000fe200078e0000 */
[----:B------:R-:W-:Y:S01]  /*12480*/  SHF.R.S32.HI R218, RZ, 0x1f, R215 ;  /* 0x0000001fffda7819 */ /* 0x000fe200000114d7 */
[----:B------:R-:W-:Y:S01]  /*12490*/  IMAD.MOV.U32 R222, RZ, RZ, R172 ;  /* 0x000000ffffde7224 */ /* 0x000fe200078e00ac */
[----:B------:R-:W-:Y:S01]  /*124a0*/  SHF.R.S32.HI R175, RZ, 0x1f, R214 ;  /* 0x0000001fffaf7819 */ /* 0x000fe200000114d6 */
[----:B------:R-:W-:Y:S01]  /*124b0*/  IMAD.SHL.U32 R220, R216, 0x2, RZ ;  /* 0x00000002d8dc7824 */ /* 0x000fe200078e00ff */
[----:B------:R-:W-:Y:S01]  /*124c0*/  SEL R219, RZ, 0x10, P1 ;  /* 0x00000010ffdb7807 */ /* 0x000fe20000800000 */
[----:B------:R-:W-:Y:S01]  /*124d0*/  IMAD.SHL.U32 R217, R215, 0x2, RZ ;  /* 0x00000002d7d97824 */ /* 0x000fe200078e00ff */
[----:B------:R-:W-:Y:S01]  /*124e0*/  SEL R173, RZ, 0x10, P6 ;  /* 0x00000010ffad7807 */ /* 0x000fe20003000000 */
[----:B------:R-:W-:Y:S01]  /*124f0*/  IMAD.SHL.U32 R174, R214, 0x2, RZ ;  /* 0x00000002d6ae7824 */ /* 0x000fe200078e00ff */
[----:B------:R-:W-:-:S02]  /*12500*/  SHF.L.U64.HI R221, R216, 0x1, R221 ;  /* 0x00000001d8dd7819 */ /* 0x000fc400000102dd */
[----:B------:R-:W-:Y:S02]  /*12510*/  SHF.L.U64.HI R218, R215, 0x1, R218 ;  /* 0x00000001d7da7819 */ /* 0x000fe400000102da */
[----:B------:R-:W-:Y:S02]  /*12520*/  SHF.L.U64.HI R175, R214, 0x1, R175 ;  /* 0x00000001d6af7819 */ /* 0x000fe400000102af */
.L_x_433:
[----:B------:R-:W-:Y:S04]  /*12530*/  DEPBAR.LE SB0, 0x0 ;  /* 0x000080000000791a */ /* 0x000fe80000000000 */
[----:B------:R-:W-:Y:S01]  /*12540*/  BAR.SYNC.DEFER_BLOCKING 0x0 ;  /* 0x0000000000007b1d */ /* 0x000fe20000010000 */
[----:B------:R-:W-:Y:S02]  /*12550*/  ISETP.GT.AND P0, PT, R203, R222, PT ;  /* 0x000000decb00720c */ /* 0x000fe40003f04270 */
[----:B------:R-:W-:Y:S03]  /*12560*/  ISETP.GE.AND P5, PT, R206, c[0x0][0x1d4], PT ;  /* 0x00007500ce007a0c */ /* 0x000fe60003fa6270 */
        /* <DEDUP_REMOVED lines=31> */
[----:B------:R2:W1:Y:S01]  /*12760*/  SHFL.IDX PT, R4, R14, RZ, 0x181f ;  /* 0x00181fff0e047589 */ /* 0x00046200000e0000 */
[-C--:B-----5:R-:W-:Y:S04]  /*12770*/  IADD3 R10, P1, P0, R10, R5.reuse, R220 ;  /* 0x000000050a0a7210 */ /* 0x0a0fe8000783e0dc */
[----:B----4-:R-:W-:Y:S02]  /*12780*/  IADD3.X R11, RZ, R0, R221, P1, P0 ;  /* 0x00000000ff0b7210 */ /* 0x010fe40000fe04dd */
[----:B------:R-:W-:Y:S02]  /*12790*/  IADD3 R8, P1, P0, R8, R5, R217 ;  /* 0x0000000508087210 */ /* 0x000fe4000783e0d9 */
[C---:B---3--:R-:W-:Y:S02]  /*127a0*/  IADD3 R6, P2, R7.reuse, R220, RZ ;  /* 0x000000dc07067210 */ /* 0x048fe40007f5e0ff */
[--C-:B------:R-:W-:Y:S02]  /*127b0*/  IADD3.X R9, RZ, R0, R218.reuse, P1, P0 ;  /* 0x00000000ff097210 */ /* 0x100fe40000fe04da */
[CC--:B------:R-:W-:Y:S02]  /*127c0*/  IADD3 R12, P0, R7.reuse, R174.reuse, RZ ;  /* 0x000000ae070c7210 */ /* 0x0c0fe40007f1e0ff */
[----:B--2---:R-:W-:Y:S01]  /*127d0*/  IADD3 R14, P1, R7, R217, RZ ;  /* 0x000000d9070e7210 */ /* 0x004fe20007f3e0ff */
[C---:B-1----:R-:W-:Y:S02]  /*127e0*/  IMAD.X R7, R4.reuse, 0x1, R221, P2 ;  /* 0x0000000104077824 */ /* 0x042fe400010e06dd */
[C-C-:B------:R-:W-:Y:S01]  /*127f0*/  IMAD.X R13, R4.reuse, 0x1, R175.reuse, P0 ;  /* 0x00000001040d7824 */ /* 0x140fe200000e06af */
[----:B------:R-:W-:Y:S01]  /*12800*/  IADD3 R16, P0, R5, R174, RZ ;  /* 0x000000ae05107210 */ /* 0x000fe20007f1e0ff */
[----:B------:R-:W-:Y:S01]  /*12810*/  IMAD.X R15, R4, 0x1, R218, P1 ;  /* 0x00000001040f7824 */ /* 0x000fe200008e06da */
[----:B------:R-:W-:Y:S02]  /*12820*/  ISETP.NE.U32.AND P1, PT, R219, RZ, PT ;  /* 0x000000ffdb00720c */ /* 0x000fe40003f25070 */
[----:B------:R1:W-:Y:S01]  /*12830*/  LDGSTS.E.BYPASS.LTC128B.128 [R211], [R12.64], !P4 ;  /* 0x000000000cd37fae */ /* 0x0003e2000e101d56 */
[----:B------:R-:W-:Y:S01]  /*12840*/  IMAD.X R17, R0, 0x1, R175, P0 ;  /* 0x0000000100117824 */ /* 0x000fe200000e06af */
[----:B------:R-:W-:Y:S02]  /*12850*/  ISETP.NE.U32.AND P0, PT, R173, RZ, PT ;  /* 0x000000ffad00720c */ /* 0x000fe40003f05070 */
[----:B------:R1:W-:Y:S04]  /*12860*/  LDGSTS.E.BYPASS.LTC128B.128 [R211+0x2000], [R6.64], !P5 ;  /* 0x0200000006d37fae */ /* 0x0003e8000e901d56 */
[----:B------:R1:W-:Y:S04]  /*12870*/  LDGSTS.E.BYPASS.LTC128B.128 [R211+0x4000], [R14.64], !P6 ;  /* 0x040000000ed37fae */ /* 0x0003e8000f101d56 */
[----:B------:R1:W-:Y:S04]  /*12880*/  LDGSTS.E.BYPASS.LTC128B.128 [R211+0x1000], [R16.64], !P4 ;  /* 0x0100000010d37fae */ /* 0x0003e8000e101d56 */
[----:B------:R1:W-:Y:S04]  /*12890*/  LDGSTS.E.BYPASS.LTC128B.128.ZFILL [R211+0x3000], [R10.64], P1 ;  /* 0x030000000ad37fae */ /* 0x0003e80008941d56 */
[----:B------:R1:W-:Y:S02]  /*128a0*/  LDGSTS.E.BYPASS.LTC128B.128.ZFILL [R211+0x5000], [R8.64], P0 ;  /* 0x0500000008d37fae */ /* 0x0003e40008141d56 */
.L_x_423:
[C---:B-123--:R-:W-:Y:S01]  /*128b0*/  HMMA.16816.F32 R4, R132.reuse, R136, RZ ;  /* 0x000000888404723c */ /* 0x04efe200000018ff */
[----:B------:R-:W0:Y:S02]  /*128c0*/  LDGDEPBAR ;  /* 0x00000000000079af */ /* 0x000e240000000000 */
[----:B------:R-:W-:Y:S05]  /*128d0*/  ISETP.GT.AND P0, PT, R222, R203, PT ;  /* 0x000000cbde00720c */ /* 0x000fea0003f04270 */
[C---:B------:R-:W-:Y:S01]  /*128e0*/  HMMA.16816.F32 R8, R132.reuse, R138, RZ ;  /* 0x0000008a8408723c */ /* 0x040fe200000018ff */
[----:B------:R-:W-:Y:S07]  /*128f0*/  LDSM.16.M88.4 R136, [R193+0xc100] ;  /* 0x00c10000c188783b */ /* 0x000fee0000000200 */
[C---:B----4-:R-:W-:Y:S08]  /*12900*/  HMMA.16816.F32 R12, R132.reuse, R140, RZ ;  /* 0x0000008c840c723c */ /* 0x050ff000000018ff */
[C---:B------:R-:W-:Y:S01]  /*12910*/  HMMA.16816.F32 R16, R132.reuse, R142, RZ ;  /* 0x0000008e8410723c */ /* 0x040fe200000018ff */
[----:B------:R-:W1:Y:S07]  /*12920*/  LDSM.16.M88.4 R140, [R192+0x6100] ;  /* 0x00610000c08c783b */ /* 0x000e6e0000000200 */
[C---:B------:R-:W-:Y:S08]  /*12930*/  HMMA.16816.F32 R20, R132.reuse, R144, RZ ;  /* 0x000000908414723c */ /* 0x040ff000000018ff */
[C---:B------:R-:W-:Y:S01]  /*12940*/  HMMA.16816.F32 R24, R132.reuse, R146, RZ ;  /* 0x000000928418723c */ /* 0x040fe200000018ff */
[----:B------:R-:W2:Y:S07]  /*12950*/  LDSM.16.M88.4 R144, [R192+0x6900] ;  /* 0x00690000c090783b */ /* 0x000eae0000000200 */
        /* <DEDUP_REMOVED lines=17> */
[C---:B-1----:R-:W-:Y:S08]  /*12a70*/  HMMA.16816.F32 R4, R136.reuse, R140, R4 ;  /* 0x0000008c8804723c */ /* 0x042ff00000001804 */
[C---:B------:R-:W-:Y:S01]  /*12a80*/  HMMA.16816.F32 R8, R136.reuse, R142, R8 ;  /* 0x0000008e8808723c */ /* 0x040fe20000001808 */
[----:B------:R-:W-:Y:S07]  /*12a90*/  LDSM.16.M88.4 R140, [R197+0x8100] ;  /* 0x00810000c58c783b */ /* 0x000fee0000000200 */
[C---:B--2---:R-:W-:Y:S08]  /*12aa0*/  HMMA.16816.F32 R12, R136.reuse, R144, R12 ;  /* 0x00000090880c723c */ /* 0x044ff0000000180c */
        /* <DEDUP_REMOVED lines=118> */
[----:B------:R-:W-:-:S07]  /*13210*/  @!P0 BRA `(.L_x_424) ;  /* 0x0000037000008947 */ /* 0x000fce0003800000 */
[----:B------:R-:W-:Y:S01]  /*13220*/  ISETP.NE.AND P1, PT, R201, 0x1, PT ;  /* 0x00000001c900780c */ /* 0x000fe20003f25270 */
[----:B------:R-:W-:Y:S01]  /*13230*/  IMAD R0, R222, 0x40, R200 ;  /* 0x00000040de007824 */ /* 0x000fe200078e02c8 */
[----:B------:R-:W-:Y:S01]  /*13240*/  IADD3 R138, -R219, 0x10, RZ ;  /* 0x00000010db8a7810 */ /* 0x000fe20007ffe1ff */
[----:B------:R-:W-:Y:S03]  /*13250*/  IMAD.MOV.U32 R204, RZ, RZ, RZ ;  /* 0x000000ffffcc7224 */ /* 0x000fe600078e00ff */
[----:B------:R-:W-:Y:S02]  /*13260*/  IADD3 R205, R0, -0x40, R207 ;  /* 0xffffffc000cd7810 */ /* 0x000fe40007ffe0cf */
[----:B------:R-:W-:Y:S03]  /*13270*/  LOP3.LUT R138, R138, 0xf, RZ, 0xc0, !PT ;  /* 0x0000000f8a8a7812 */ /* 0x000fe600078ec0ff */
[--C-:B------:R-:W-:Y:S02]  /*13280*/  IMAD.MOV.U32 R0, RZ, RZ, R205.reuse ;  /* 0x000000ffff007224 */ /* 0x100fe400078e00cd */
[----:B------:R-:W-:Y:S05]  /*13290*/  @P1 IMAD.HI.U32 R134, R205, c[0x0][0x2bc], RZ ;  /* 0x0000af00cd861a27 */ /* 0x000fea00078e00ff */
        /* <DEDUP_REMOVED lines=23> */
[----:B------:R-:W1:Y:S04]  /*13410*/  SHFL.IDX PT, R135, R134, RZ, 0x181f ;  /* 0x00181fff86877589 */ /* 0x000e6800000e0000 */
[----:B------:R1:W2:Y:S04]  /*13420*/  SHFL.IDX PT, R133, R134, 0x1, 0x181f ;  /* 0x00381f0086857f89 */ /* 0x0002a800000e0000 */
[----:B------:R-:W3:Y:S04]  /*13430*/  SHFL.IDX PT, R0, R142, 0x1, 0x181f ;  /* 0x00381f008e007f89 */ /* 0x000ee800000e0000 */
[----:B------:R4:W5:Y:S01]  /*13440*/  SHFL.IDX PT, R132, R142, RZ, 0x181f ;  /* 0x00181fff8e847589 */ /* 0x00096200000e0000 */
[C---:B-1----:R-:W-:Y:S02]  /*13450*/  IADD3 R134, P2, R135.reuse, R220, RZ ;  /* 0x000000dc87867210 */ /* 0x042fe40007f5e0ff */
[-C--:B--2---:R-:W-:Y:S04]  /*13460*/  IADD3 R138, P1, P0, R138, R133.reuse, R220 ;  /* 0x000000858a8a7210 */ /* 0x084fe8000783e0dc */
[-C--:B---3--:R-:W-:Y:S02]  /*13470*/  IADD3.X R139, RZ, R0.reuse, R221, P1, P0 ;  /* 0x00000000ff8b7210 */ /* 0x088fe40000fe04dd */
[----:B------:R-:W-:Y:S04]  /*13480*/  IADD3 R136, P1, P0, R136, R133, R217 ;  /* 0x0000008588887210 */ /* 0x000fe8000783e0d9 */
[--C-:B------:R-:W-:Y:S02]  /*13490*/  IADD3.X R137, RZ, R0, R218.reuse, P1, P0 ;  /* 0x00000000ff897210 */ /* 0x100fe40000fe04da */
[CC--:B------:R-:W-:Y:S02]  /*134a0*/  IADD3 R140, P0, R135.reuse, R174.reuse, RZ ;  /* 0x000000ae878c7210 */ /* 0x0c0fe40007f1e0ff */
[----:B----4-:R-:W-:Y:S01]  /*134b0*/  IADD3 R142, P1, R135, R217, RZ ;  /* 0x000000d9878e7210 */ /* 0x010fe20007f3e0ff */
[C---:B-----5:R-:W-:Y:S02]  /*134c0*/  IMAD.X R135, R132.reuse, 0x1, R221, P2 ;  /* 0x0000000184877824 */ /* 0x060fe400010e06dd */
[C-C-:B------:R-:W-:Y:S01]  /*134d0*/  IMAD.X R141, R132.reuse, 0x1, R175.reuse, P0 ;  /* 0x00000001848d7824 */ /* 0x140fe200000e06af */
[----:B------:R-:W-:Y:S01]  /*134e0*/  IADD3 R144, P0, R133, R174, RZ ;  /* 0x000000ae85907210 */ /* 0x000fe20007f1e0ff */
[----:B------:R-:W-:Y:S01]  /*134f0*/  IMAD.X R143, R132, 0x1, R218, P1 ;  /* 0x00000001848f7824 */ /* 0x000fe200008e06da */
[----:B------:R-:W-:Y:S02]  /*13500*/  ISETP.NE.U32.AND P1, PT, R219, RZ, PT ;  /* 0x000000ffdb00720c */ /* 0x000fe40003f25070 */
[----:B------:R1:W-:Y:S01]  /*13510*/  LDGSTS.E.BYPASS.LTC128B.128 [R208+0x6100], [R140.64], !P4 ;  /* 0x061000008cd07fae */ /* 0x0003e2000e101d56 */
[----:B------:R-:W-:Y:S01]  /*13520*/  IMAD.X R145, R0, 0x1, R175, P0 ;  /* 0x0000000100917824 */ /* 0x000fe200000e06af */
[----:B------:R-:W-:Y:S02]  /*13530*/  ISETP.NE.U32.AND P0, PT, R173, RZ, PT ;  /* 0x000000ffad00720c */ /* 0x000fe40003f05070 */
[----:B------:R1:W-:Y:S04]  /*13540*/  LDGSTS.E.BYPASS.LTC128B.128 [R208+0x8100], [R134.64], !P5 ;  /* 0x0810000086d07fae */ /* 0x0003e8000e901d56 */
[----:B------:R1:W-:Y:S04]  /*13550*/  LDGSTS.E.BYPASS.LTC128B.128 [R208+0xa100], [R142.64], !P6 ;  /* 0x0a1000008ed07fae */ /* 0x0003e8000f101d56 */
[----:B------:R1:W-:Y:S04]  /*13560*/  LDGSTS.E.BYPASS.LTC128B.128 [R208+0x7100], [R144.64], !P4 ;  /* 0x0710000090d07fae */ /* 0x0003e8000e101d56 */
[----:B------:R1:W-:Y:S04]  /*13570*/  LDGSTS.E.BYPASS.LTC128B.128.ZFILL [R208+0x9100], [R138.64], P1 ;  /* 0x091000008ad07fae */ /* 0x0003e80008941d56 */
[----:B------:R1:W-:Y:S02]  /*13580*/  LDGSTS.E.BYPASS.LTC128B.128.ZFILL [R208+0xb100], [R136.64], P0 ;  /* 0x0b10000088d07fae */ /* 0x0003e40008141d56 */
.L_x_424:
[----:B------:R-:W-:Y:S01]  /*13590*/  PLOP3.LUT P1, PT, PT, PT, UP3, 0x80, 0x0 ;  /* 0x000000000000781c */ /* 0x000fe20003f2f038 */
[----:B------:R-:W0:Y:S01]  /*135a0*/  LDGDEPBAR ;  /* 0x00000000000079af */ /* 0x000e220000000000 */
[----:B------:R-:W-:Y:S01]  /*135b0*/  PLOP3.LUT P0, PT, PT, PT, UP3, 0x80, 0x0 ;  /* 0x000000000000781c */ /* 0x000fe20003f0f038 */
[----:B-1----:R-:W-:Y:S02]  /*135c0*/  IMAD.MOV.U32 R139, RZ, RZ, R209 ;  /* 0x000000ffff8b7224 */ /* 0x002fe400078e00d1 */
[----:B------:R-:W-:Y:S08]  /*135d0*/  IMAD.SHL.U32 R133, R222, 0x40, RZ ;  /* 0x00000040de857824 */ /* 0x000ff000078e00ff */
[----:B------:R-:W-:Y:S05]  /*135e0*/  @P1 IMAD.HI.U32 R0, R209, c[0x0][0x2c8], RZ ;  /* 0x0000b200d1001a27 */ /* 0x000fea00078e00ff */
[----:B------:R-:W-:Y:S02]  /*135f0*/  @P0 SHF.R.U32.HI R139, RZ, c[0x0][0x2cc], R0 ;  /* 0x0000b300ff8b0a19 */ /* 0x000fe40000011600 */
[----:B------:R-:W-:Y:S02]  /*13600*/  PLOP3.LUT P0, PT, PT, PT, UP2, 0x40, 0x0 ;  /* 0x000000000000781c */ /* 0x000fe40003f0e828 */
[----:B------:R-:W-:Y:S01]  /*13610*/  IADD3 R0, -R210, 0x1, -R133 ;  /* 0x00000001d2007810 */ /* 0x000fe20007ffe985 */
[----:B------:R-:W1:Y:S03]  /*13620*/  SHFL.IDX PT, R141, R139, RZ, 0x1c1f ;  /* 0x001c1fff8b8d7589 */ /* 0x000e6600000e0000 */
[----:B------:R-:W-:Y:S04]  /*13630*/  IADD3 R0, -R202, R0, R199 ;  /* 0x00000000ca007210 */ /* 0x000fe80007ffe1c7 */
[C---:B------:R-:W-:Y:S02]  /*13640*/  IADD3 R132, R0.reuse, c[0x0][0x328], RZ ;  /* 0x0000ca0000847a10 */ /* 0x040fe40007ffe0ff */
[----:B------:R-:W-:Y:S03]  /*13650*/  IADD3 R0, R0, UR13, RZ ;  /* 0x0000000d00007c10 */ /* 0x000fe6000fffe0ff */
[--C-:B-1----:R-:W-:Y:S02]  /*13660*/  IMAD.IADD R137, R132, 0x1, R141.reuse ;  /* 0x0000000184897824 */ /* 0x102fe400078e028d */
[----:B------:R-:W-:Y:S01]  /*13670*/  IMAD.IADD R135, R0, 0x1, R141 ;  /* 0x0000000100877824 */ /* 0x000fe200078e028d */
[----:B------:R-:W-:-:S05]  /*13680*/  @P0 BRA `(.L_x_425) ;  /* 0x0000018000000947 */ /* 0x000fca0003800000 */
[----:B------:R-:W-:Y:S01]  /*13690*/  IADD3 R136, -R202, R199, R141 ;  /* 0x000000c7ca887210 */ /* 0x000fe20007ffe18d */
[----:B------:R-:W-:Y:S03]  /*136a0*/  BSSY B0, `(.L_x_426) ;  /* 0x0000011000007945 */ /* 0x000fe60003800000 */
        /* <DEDUP_REMOVED lines=11> */
.L_x_427:
[----:B------:R-:W-:Y:S04]  /*13760*/  MOV R134, 0x1 ;  /* 0x0000000100867802 */ /* 0x000fe80000000f00 */
[----:B------:R-:W-:Y:S11]  /*13770*/  ISETP.NE.AND P0, PT, R134, c[0x0][0x32c], PT ;  /* 0x0000cb0086007a0c */ /* 0x000ff60003f05270 */
[----:B------:R-:W-:Y:S02]  /*13780*/  @!UPT UIADD3 URZ, URZ, URZ, URZ ;  /* 0x0000003f3f3ff290 */ /* 0x000fe4000fffe03f */
[----:B------:R-:W-:Y:S05]  /*13790*/  @P0 IMAD.HI.U32 R134, R136, c[0x0][0x330], RZ ;  /* 0x0000cc0088860a27 */ /* 0x000fea00078e00ff */
[----:B------:R-:W-:Y:S02]  /*137a0*/  @P0 SHF.R.U32.HI R136, RZ, c[0x0][0x334], R134 ;  /* 0x0000cd00ff880a19 */ /* 0x000fe40000011686 */
.L_x_428:
[----:B------:R-:W-:Y:S05]  /*137b0*/  BSYNC B0 ;  /* 0x0000000000007941 */ /* 0x000fea0003800000 */
.L_x_426:
[----:B------:R-:W-:Y:S04]  /*137c0*/  IMAD R141, R136, c[0x0][0x32c], -R133 ;  /* 0x0000cb00888d7a24 */ /* 0x000fe800078e0a85 */
[----:B------:R-:W-:Y:S05]  /*137d0*/  IMAD.IADD R136, R141, 0x1, -R210 ;  /* 0x000000018d887824 */ /* 0x000fea00078e0ad2 */
[----:B------:R-:W-:Y:S02]  /*137e0*/  IADD3 R134, R136, c[0x0][0x32c], RZ ;  /* 0x0000cb0088867a10 */ /* 0x000fe40007ffe0ff */
[----:B------:R-:W-:Y:S02]  /*137f0*/  IMNMX R135, R135, R136, !PT ;  /* 0x0000008887877217 */ /* 0x000fe40007800200 */
[----:B------:R-:W-:Y:S02]  /*13800*/  IMNMX R137, R137, R134, PT ;  /* 0x0000008689897217 */ /* 0x000fe40003800200 */
.L_x_425:
[----:B------:R-:W-:Y:S04]  /*13810*/  ISETP.GT.AND P2, PT, R222, -0x1, PT ;  /* 0xffffffffde00780c */ /* 0x000fe80003f44270 */
[----:B------:R-:W-:Y:S04]  /*13820*/  ISETP.GT.AND P0, PT, R135, RZ, P2 ;  /* 0x000000ff8700720c */ /* 0x000fe80001704270 */
[----:B------:R-:W-:Y:S04]  /*13830*/  ISETP.LT.OR P0, PT, R137, 0x1, P0 ;  /* 0x000000018900780c */ /* 0x000fe80000701670 */
[----:B------:R-:W-:Y:S02]  /*13840*/  FSEL R138, R4, -INF , !P0 ;  /* 0xff800000048a7808 */ /* 0x000fe40004000000 */
[----:B------:R-:W-:Y:S04]  /*13850*/  ISETP.GT.AND P0, PT, R135, 0x1, P2 ;  /* 0x000000018700780c */ /* 0x000fe80001704270 */
[----:B------:R-:W-:Y:S04]  /*13860*/  ISETP.LT.OR P0, PT, R137, 0x2, P0 ;  /* 0x000000028900780c */ /* 0x000fe80000701670 */
[----:B------:R-:W-:Y:S02]  /*13870*/  FSEL R136, R5, -INF , !P0 ;  /* 0xff80000005887808 */ /* 0x000fe40004000000 */
[----:B------:R-:W-:Y:S01]  /*13880*/  ISETP.GT.AND P0, PT, R135, 0x8, P2 ;  /* 0x000000088700780c */ /* 0x000fe20001704270 */
[----:B------:R-:W1:Y:S03]  /*13890*/  SHFL.IDX PT, R5, R139, 0x1, 0x1c1f ;  /* 0x003c1f008b057f89 */ /* 0x000e6600000e0000 */
[----:B------:R-:W-:Y:S04]  /*138a0*/  ISETP.LT.OR P0, PT, R137, 0x9, P0 ;  /* 0x000000098900780c */ /* 0x000fe80000701670 */
[----:B------:R-:W-:Y:S02]  /*138b0*/  FSEL R134, R8, -INF , !P0 ;  /* 0xff80000008867808 */ /* 0x000fe40004000000 */
[----:B------:R-:W-:Y:S04]  /*138c0*/  ISETP.GT.AND P0, PT, R135, 0x9, P2 ;  /* 0x000000098700780c */ /* 0x000fe80001704270 */
[----:B------:R-:W-:Y:S04]  /*138d0*/  ISETP.LT.OR P0, PT, R137, 0xa, P0 ;  /* 0x0000000a8900780c */ /* 0x000fe80000701670 */
[----:B------:R-:W-:Y:S02]  /*138e0*/  FSEL R8, R9, -INF , !P0 ;  /* 0xff80000009087808 */ /* 0x000fe40004000000 */
[----:B------:R-:W-:Y:S04]  /*138f0*/  ISETP.GT.AND P0, PT, R135, 0x10, P2 ;  /* 0x000000108700780c */ /* 0x000fe80001704270 */
[----:B------:R-:W-:Y:S01]  /*13900*/  ISETP.LT.OR P0, PT, R137, 0x11, P0 ;  /* 0x000000118900780c */ /* 0x000fe20000701670 */
[--C-:B-1----:R-:W-:Y:S02]  /*13910*/  IMAD.IADD R132, R132, 0x1, R5.reuse ;  /* 0x0000000184847824 */ /* 0x102fe400078e0205 */
[----:B------:R-:W-:Y:S01]  /*13920*/  IMAD.IADD R0, R0, 0x1, R5 ;  /* 0x0000000100007824 */ /* 0x000fe200078e0205 */
[----:B------:R-:W-:Y:S02]  /*13930*/  FSEL R166, R12, -INF , !P0 ;  /* 0xff8000000ca67808 */ /* 0x000fe40004000000 */
[----:B------:R-:W-:Y:S04]  /*13940*/  ISETP.GT.AND P0, PT, R135, 0x11, P2 ;  /* 0x000000118700780c */ /* 0x000fe80001704270 */
[----:B------:R-:W-:Y:S04]  /*13950*/  ISETP.LT.OR P0, PT, R137, 0x12, P0 ;  /* 0x000000128900780c */ /* 0x000fe80000701670 */
        /* <DEDUP_REMOVED lines=31> */
[----:B------:R-:W-:Y:S11]  /*13b50*/  PLOP3.LUT P0, PT, PT, PT, UP2, 0x40, 0x0 ;  /* 0x000000000000781c */ /* 0x000ff60003f0e828 */
[----:B------:R-:W-:Y:S02]  /*13b60*/  @!UPT UIADD3 URZ, URZ, URZ, URZ ;  /* 0x0000003f3f3ff290 */ /* 0x000fe4000fffe03f */
        /* <DEDUP_REMOVED lines=14> */
.L_x_431:
[----:B------:R-:W-:Y:S04]  /*13c50*/  MOV R4, 0x1 ;  /* 0x0000000100047802 */ /* 0x000fe80000000f00 */
[----:B------:R-:W-:Y:S11]  /*13c60*/  ISETP.NE.AND P0, PT, R4, c[0x0][0x32c], PT ;  /* 0x0000cb0004007a0c */ /* 0x000ff60003f05270 */
[----:B------:R-:W-:Y:S02]  /*13c70*/  @!UPT UIADD3 URZ, URZ, URZ, URZ ;  /* 0x0000003f3f3ff290 */ /* 0x000fe4000fffe03f */
[----:B------:R-:W-:Y:S05]  /*13c80*/  @P0 IMAD.HI.U32 R4, R12, c[0x0][0x330], RZ ;  /* 0x0000cc000c040a27 */ /* 0x000fea00078e00ff */
[----:B------:R-:W-:Y:S02]  /*13c90*/  @P0 SHF.R.U32.HI R12, RZ, c[0x0][0x334], R4 ;  /* 0x0000cd00ff0c0a19 */ /* 0x000fe40000011604 */
.L_x_432:
[----:B------:R-:W-:Y:S05]  /*13ca0*/  BSYNC B0 ;  /* 0x0000000000007941 */ /* 0x000fea0003800000 */
.L_x_430:
[----:B------:R-:W-:Y:S04]  /*13cb0*/  IMAD R133, R12, c[0x0][0x32c], -R133 ;  /* 0x0000cb000c857a24 */ /* 0x000fe800078e0a85 */
[----:B------:R-:W-:Y:S05]  /*13cc0*/  IMAD.IADD R133, R133, 0x1, -R210 ;  /* 0x0000000185857824 */ /* 0x000fea00078e0ad2 */
[----:B------:R-:W-:Y:S02]  /*13cd0*/  IADD3 R5, R133, c[0x0][0x32c], RZ ;  /* 0x0000cb0085057a10 */ /* 0x000fe40007ffe0ff */
[----:B------:R-:W-:Y:S02]  /*13ce0*/  IMNMX R0, R0, R133, !PT ;  /* 0x0000008500007217 */ /* 0x000fe40007800200 */
[----:B------:R-:W-:Y:S02]  /*13cf0*/  IMNMX R132, R132, R5, PT ;  /* 0x0000000584847217 */ /* 0x000fe40003800200 */
.L_x_429:
[----:B------:R-:W-:Y:S02]  /*13d00*/  ISETP.GT.AND P0, PT, R0, RZ, P2 ;  /* 0x000000ff0000720c */ /* 0x000fe40001704270 */
[----:B------:R-:W-:Y:S02]  /*13d10*/  FMNMX.FTZ R5, R138, R3, !PT ;  /* 0x000000038a057209 */ /* 0x000fe40007810000 */
[----:B------:R-:W-:Y:S02]  /*13d20*/  ISETP.LT.OR P0, PT, R132, 0x1, P0 ;  /* 0x000000018400780c */ /* 0x000fe40000701670 */
[----:B------:R-:W-:Y:S02]  /*13d30*/  FMNMX.FTZ R5, R136, R5, !PT ;  /* 0x0000000588057209 */ /* 0x000fe40007810000 */
[----:B------:R-:W-:Y:S02]  /*13d40*/  FSEL R17, R6, -INF , !P0 ;  /* 0xff80000006117808 */ /* 0x000fe40004000000 */
[----:B------:R-:W-:Y:S02]  /*13d50*/  ISETP.GT.AND P0, PT, R0, 0x1, P2 ;  /* 0x000000010000780c */ /* 0x000fe40001704270 */
        /* <DEDUP_REMOVED lines=44> */
[----:B------:R-:W-:Y:S01]  /*14020*/  ISETP.GT.AND P0, PT, R0, 0x28, P2 ;  /* 0x000000280000780c */ /* 0x000fe20001704270 */
[----:B------:R-:W-:Y:S01]  /*14030*/  LDSM.16.MT88.4 R20, [R190+0x100] ;  /* 0x00010000be14783b */ /* 0x000fe20000004200 */
        /* <DEDUP_REMOVED lines=12> */
[----:B------:R-:W-:Y:S02]  /*14100*/  ISETP.GT.AND P1, PT, R0, 0x38, P2 ;  /* 0x000000380000780c */ /* 0x000fe40001724270 */
[----:B------:R-:W-:Y:S02]  /*14110*/  FSEL R149, R30, -INF , !P0 ;  /* 0xff8000001e957808 */ /* 0x000fe40004000000 */
[----:B------:R-:W-:Y:S02]  /*14120*/  ISETP.GT.AND P0, PT, R0, 0x31, P2 ;  /* 0x000000310000780c */ /* 0x000fe40001704270 */
[----:B------:R-:W-:Y:S02]  /*14130*/  FMNMX.FTZ R5, R150, R5, !PT ;  /* 0x0000000596057209 */ /* 0x000fe40007810000 */
[C---:B------:R-:W-:Y:S02]  /*14140*/  ISETP.LT.OR P0, PT, R132.reuse, 0x32, P0 ;  /* 0x000000328400780c */ /* 0x040fe40000701670 */
[----:B------:R-:W-:Y:S02]  /*14150*/  ISETP.LT.OR P1, PT, R132, 0x39, P1 ;  /* 0x000000398400780c */ /* 0x000fe40000f21670 */
[----:B------:R-:W-:Y:S02]  /*14160*/  FSEL R147, R31, -INF , !P0 ;  /* 0xff8000001f937808 */ /* 0x000fe40004000000 */
[----:B------:R-:W-:Y:S01]  /*14170*/  ISETP.GT.AND P0, PT, R0, 0x39, P2 ;  /* 0x000000390000780c */ /* 0x000fe20001704270 */
[----:B------:R-:W-:Y:S01]  /*14180*/  LDSM.16.MT88.4 R28, [R189+0x100] ;  /* 0x00010000bd1c783b */ /* 0x000fe20000004200 */
[----:B------:R-:W-:Y:S02]  /*14190*/  FMNMX.FTZ R0, R149, R4, !PT ;  /* 0x0000000495007209 */ /* 0x000fe40007810000 */
[----:B------:R-:W-:Y:S02]  /*141a0*/  FMNMX.FTZ R5, R148, R5, !PT ;  /* 0x0000000594057209 */ /* 0x000fe40007810000 */
[----:B------:R-:W-:Y:S02]  /*141b0*/  FSEL R145, R34, -INF , !P1 ;  /* 0xff80000022917808 */ /* 0x000fe40004800000 */
[----:B------:R-:W-:Y:S02]  /*141c0*/  FMNMX.FTZ R0, R147, R0, !PT ;  /* 0x0000000093007209 */ /* 0x000fe40007810000 */
[----:B------:R-:W-:Y:S02]  /*141d0*/  ISETP.LT.OR P0, PT, R132, 0x3a, P0 ;  /* 0x0000003a8400780c */ /* 0x000fe40000701670 */
[----:B------:R-:W-:Y:S02]  /*141e0*/  FMNMX.FTZ R6, R146, R5, !PT ;  /* 0x0000000592067209 */ /* 0x000fe40007810000 */
[----:B------:R-:W-:Y:S02]  /*141f0*/  FMNMX.FTZ R0, R145, R0, !PT ;  /* 0x0000000091007209 */ /* 0x000fe40007810000 */
[----:B------:R-:W-:Y:S01]  /*14200*/  FSEL R133, R35, -INF , !P0 ;  /* 0xff80000023857808 */ /* 0x000fe20004000000 */
[----:B------:R-:W1:Y:S03]  /*14210*/  SHFL.BFLY PT, R5, R6, 0x2, 0x1f ;  /* 0x0c401f0006057f89 */ /* 0x000e6600000e0000 */
        /* <DEDUP_REMOVED lines=8> */
[----:B------:R-:W-:Y:S01]  /*142a0*/  FMUL.FTZ R153, R0, c[0x0][0x2d0] ;  /* 0x0000b40000997a20 */ /* 0x000fe20000410000 */
[----:B--2---:R-:W-:Y:S04]  /*142b0*/  FMNMX.FTZ R132, R132, R5, !PT ;  /* 0x0000000584847209 */ /* 0x004fe80007810000 */
[----:B------:R-:W-:Y:S02]  /*142c0*/  FSEL R153, R153, RZ, P0 ;  /* 0x000000ff99997208 */ /* 0x000fe40000000000 */
[----:B------:R-:W-:Y:S01]  /*142d0*/  FSEL R4, R0, RZ, P0 ;  /* 0x000000ff00047208 */ /* 0x000fe20000000000 */
[C---:B------:R-:W-:Y:S01]  /*142e0*/  FMUL.FTZ R144, R132.reuse, c[0x0][0x2d0] ;  /* 0x0000b40084907a20 */ /* 0x040fe20000410000 */
[----:B------:R-:W-:Y:S01]  /*142f0*/  FSETP.NEU.FTZ.AND P0, PT, R132, -INF , PT ;  /* 0xff8000008400780b */ /* 0x000fe20003f1d000 */
[----:B------:R-:W-:Y:S02]  /*14300*/  FFMA.FTZ R160, R138, c[0x0][0x2d0], -R153 ;  /* 0x0000b4008aa07a23 */ /* 0x000fe40000010899 */
[----:B------:R-:W-:Y:S01]  /*14310*/  FADD.FTZ R3, -R4, R3 ;  /* 0x0000000304037221 */ /* 0x000fe20000010100 */
[----:B------:R-:W-:Y:S01]  /*14320*/  FSEL R144, R144, RZ, P0 ;  /* 0x000000ff90907208 */ /* 0x000fe20000000000 */
[--C-:B------:R-:W-:Y:S01]  /*14330*/  FFMA.FTZ R135, R136, c[0x0][0x2d0], -R153.reuse ;  /* 0x0000b40088877a23 */ /* 0x100fe20000010899 */
[----:B------:R-:W-:Y:S01]  /*14340*/  FSEL R5, R132, RZ, P0 ;  /* 0x000000ff84057208 */ /* 0x000fe20000000000 */
[--C-:B------:R-:W-:Y:S01]  /*14350*/  FFMA.FTZ R134, R134, c[0x0][0x2d0], -R153.reuse ;  /* 0x0000b40086867a23 */ /* 0x100fe20000010899 */
[----:B------:R-:W-:Y:S01]  /*14360*/  MUFU.EX2 R160, R160 ;  /* 0x000000a000a07308 */ /* 0x000fe20000000800 */
[----:B------:R-:W-:Y:S01]  /*14370*/  FFMA.FTZ R164, R13, c[0x0][0x2d0], -R144 ;  /* 0x0000b4000da47a23 */ /* 0x000fe20000010890 */
[----:B------:R-:W-:Y:S01]  /*14380*/  ISETP.GT.AND P0, PT, R222, R223, PT ;  /* 0x000000dfde00720c */ /* 0x000fe20003f04270 */
[----:B------:R-:W-:Y:S01]  /*14390*/  FADD.FTZ R5, -R5, R2 ;  /* 0x0000000205057221 */ /* 0x000fe20000010100 */
[----:B------:R-:W1:Y:S01]  /*143a0*/  LDSM.16.MT88.4 R12, [R195+0x100] ;  /* 0x00010000c30c783b */ /* 0x000e620000004200 */
[--C-:B------:R-:W-:Y:S02]  /*143b0*/  FFMA.FTZ R161, R8, c[0x0][0x2d0], -R153.reuse ;  /* 0x0000b40008a17a23 */ /* 0x100fe40000010899 */
[--C-:B------:R-:W-:Y:S02]  /*143c0*/  FFMA.FTZ R165, R17, c[0x0][0x2d0], -R144.reuse ;  /* 0x0000b40011a57a23 */ /* 0x100fe40000010890 */
[--C-:B------:R-:W-:Y:S01]  /*143d0*/  FFMA.FTZ R163, R9, c[0x0][0x2d0], -R144.reuse ;  /* 0x0000b40009a37a23 */ /* 0x100fe20000010890 */
[----:B------:R-:W2:Y:S01]  /*143e0*/  MUFU.EX2 R135, R135 ;  /* 0x0000008700877308 */ /* 0x000ea20000000800 */
[--C-:B------:R-:W-:Y:S02]  /*143f0*/  FFMA.FTZ R162, R11, c[0x0][0x2d0], -R144.reuse ;  /* 0x0000b4000ba27a23 */ /* 0x100fe40000010890 */
[----:B------:R-:W-:Y:S02]  /*14400*/  FMUL.FTZ R2, R5, c[0x0][0x2d0] ;  /* 0x0000b40005027a20 */ /* 0x000fe40000410000 */
[----:B------:R-:W-:Y:S02]  /*14410*/  FMUL.FTZ R6, R3, c[0x0][0x2d0] ;  /* 0x0000b40003067a20 */ /* 0x000fe40000410000 */
        /* <DEDUP_REMOVED lines=8> */
[----:B------:R-:W3:Y:S01]  /*144a0*/  MUFU.EX2 R161, R161 ;  /* 0x000000a100a17308 */ /* 0x000ee20000000800 */
[--C-:B------:R-:W-:Y:S02]  /*144b0*/  FFMA.FTZ R230, R157, c[0x0][0x2d0], -R144.reuse ;  /* 0x0000b4009de67a23 */ /* 0x100fe40000010890 */
[----:B------:R-:W-:Y:S01]  /*144c0*/  LDSM.16.MT88.4 R156, [R195+0x5900] ;  /* 0x00590000c39c783b */ /* 0x000fe20000004200 */
[----:B--2---:R-:W-:Y:S01]  /*144d0*/  F2FP.PACK_AB R136, R135, R160 ;  /* 0x000000a08788723e */ /* 0x004fe200000000ff */
[--C-:B------:R-:W-:Y:S02]  /*144e0*/  FFMA.FTZ R233, R155, c[0x0][0x2d0], -R144.reuse ;  /* 0x0000b4009be97a23 */ /* 0x100fe40000010890 */
[--C-:B------:R-:W-:Y:S02]  /*144f0*/  FFMA.FTZ R232, R151, c[0x0][0x2d0], -R153.reuse ;  /* 0x0000b40097e87a23 */ /* 0x100fe40000010899 */
[--C-:B------:R-:W-:Y:S01]  /*14500*/  FFMA.FTZ R235, R150, c[0x0][0x2d0], -R153.reuse ;  /* 0x0000b40096eb7a23 */ /* 0x100fe20000010899 */
[----:B------:R-:W2:Y:S01]  /*14510*/  MUFU.EX2 R3, R6 ;  /* 0x0000000600037308 */ /* 0x000ea20000000800 */
        /* <DEDUP_REMOVED lines=15> */
[C---:B--2---:R-:W-:Y:S02]  /*14610*/  FMUL.FTZ R4, R3.reuse, R128 ;  /* 0x0000008003047220 */ /* 0x044fe40000410000 */
        /* <DEDUP_REMOVED lines=35> */
[----:B------:R-:W2:Y:S01]  /*14850*/  MUFU.EX2 R167, R167 ;  /* 0x000000a700a77308 */ /* 0x000ea20000000800 */
[C---:B------:R-:W-:Y:S02]  /*14860*/  FMUL.FTZ R11, R2.reuse, R103 ;  /* 0x00000067020b7220 */ /* 0x040fe40000410000 */
[C---:B-1----:R-:W-:Y:S03]  /*14870*/  HMMA.16816.F32 R4, R136.reuse, R12, R4 ;  /* 0x0000000c8804723c */ /* 0x042fe60000001804 */
[----:B------:R-:W1:Y:S02]  /*14880*/  LDSM.16.MT88.4 R100, [R188+0x100] ;  /* 0x00010000bc64783b */ /* 0x000e640000004200 */
        /* <DEDUP_REMOVED lines=47> */
[C---:B-1----:R-:W-:Y:S03]  /*14b80*/  HMMA.16816.F32 R28, R136.reuse, R100, R28 ;  /* 0x00000064881c723c */ /* 0x042fe6000000181c */
[C---:B------:R-:W-:Y:S01]  /*14b90*/  FMUL.FTZ R58, R2.reuse, R58 ;  /* 0x0000003a023a7220 */ /* 0x040fe20000410000 */
[----:B------:R-:W-:Y:S01]  /*14ba0*/  MUFU.EX2 R226, R226 ;  /* 0x000000e200e27308 */ /* 0x000fe20000000800 */
[C---:B------:R-:W-:Y:S02]  /*14bb0*/  FMUL.FTZ R59, R2.reuse, R59 ;  /* 0x0000003b023b7220 */ /* 0x040fe40000410000 */
[C---:B------:R-:W-:Y:S01]  /*14bc0*/  FMUL.FTZ R62, R2.reuse, R62 ;  /* 0x0000003e023e7220 */ /* 0x040fe20000410000 */
[C---:B------:R-:W-:Y:S01]  /*14bd0*/  HMMA.16816.F32 R32, R136.reuse, R102, R32 ;  /* 0x000000668820723c */ /* 0x040fe20000001820 */
[----:B------:R-:W1:Y:S03]  /*14be0*/  LDSM.16.MT88.4 R100, [R189+0x2100] ;  /* 0x00210000bd64783b */ /* 0x000e660000004200 */
        /* <DEDUP_REMOVED lines=26> */
[----:B------:R-:W1:Y:S01]  /*14d90*/  LDSM.16.MT88.4 R100, [R190+0x4100] ;  /* 0x00410000be64783b */ /* 0x000e620000004200 */
        /* <DEDUP_REMOVED lines=12> */
[C---:B--2---:R-:W-:Y:S04]  /*14e60*/  HMMA.16816.F32 R68, R136.reuse, R108, R68 ;  /* 0x0000006c8844723c */ /* 0x044fe80000001844 */
[C---:B------:R-:W-:Y:S02]  /*14e70*/  FMUL.FTZ R84, R3.reuse, R84 ;  /* 0x0000005403547220 */ /* 0x040fe40000410000 */
[----:B------:R-:W-:Y:S02]  /*14e80*/  FMUL.FTZ R85, R3, R85 ;  /* 0x0000005503557220 */ /* 0x000fe40000410000 */
[C---:B------:R-:W-:Y:S01]  /*14e90*/  HMMA.16816.F32 R72, R136.reuse, R110, R72 ;  /* 0x0000006e8848723c */ /* 0x040fe20000001848 */
[----:B------:R-:W2:Y:S01]  /*14ea0*/  LDSM.16.MT88.4 R108, [R188+0x4100] ;  /* 0x00410000bc6c783b */ /* 0x000ea20000004200 */
[----:B------:R-:W-:Y:S02]  /*14eb0*/  MUFU.EX2 R236, R236 ;  /* 0x000000ec00ec7308 */ /* 0x000fe40000000800 */
[C---:B------:R-:W-:Y:S02]  /*14ec0*/  FMUL.FTZ R86, R2.reuse, R86 ;  /* 0x0000005602567220 */ /* 0x040fe40000410000 */
[C---:B------:R-:W-:Y:S02]  /*14ed0*/  FMUL.FTZ R87, R2.reuse, R87 ;  /* 0x0000005702577220 */ /* 0x040fe40000410000 */
[--C-:B------:R-:W-:Y:S01]  /*14ee0*/  FFMA.FTZ R171, R171, c[0x0][0x2d0], -R144.reuse ;  /* 0x0000b400abab7a23 */ /* 0x100fe20000010890 */
[C---:B-1----:R-:W-:Y:S03]  /*14ef0*/  HMMA.16816.F32 R76, R136.reuse, R100, R76 ;  /* 0x00000064884c723c */ /* 0x042fe6000000184c */
[C---:B------:R-:W-:Y:S01]  /*14f00*/  FMUL.FTZ R88, R3.reuse, R88 ;  /* 0x0000005803587220 */ /* 0x040fe20000410000 */
[----:B------:R-:W-:Y:S01]  /*14f10*/  MUFU.EX2 R239, R239 ;  /* 0x000000ef00ef7308 */ /* 0x000fe20000000800 */
[----:B------:R-:W-:Y:S02]  /*14f20*/  FMUL.FTZ R89, R3, R89 ;  /* 0x0000005903597220 */ /* 0x000fe40000410000 */
[C---:B------:R-:W-:Y:S01]  /*14f30*/  FMUL.FTZ R90, R2.reuse, R90 ;  /* 0x0000005a025a7220 */ /* 0x040fe20000410000 */
[C---:B------:R-:W-:Y:S04]  /*14f40*/  HMMA.16816.F32 R80, R136.reuse, R102, R80 ;  /* 0x000000668850723c */ /* 0x040fe80000001850 */
[C---:B------:R-:W-:Y:S01]  /*14f50*/  FMUL.FTZ R91, R2.reuse, R91 ;  /* 0x0000005b025b7220 */ /* 0x040fe20000410000 */
[----:B------:R-:W-:Y:S01]  /*14f60*/  F2FP.PACK_AB R100, R167, R166 ;  /* 0x000000a6a764723e */ /* 0x000fe200000000ff */
[----:B------:R-:W-:Y:S01]  /*14f70*/  FMUL.FTZ R92, R3, R92 ;  /* 0x0000005c035c7220 */ /* 0x000fe20000410000 */
[----:B---3--:R-:W-:Y:S01]  /*14f80*/  F2FP.PACK_AB R102, R169, R168 ;  /* 0x000000a8a966723e */ /* 0x008fe200000000ff */
[C---:B----4-:R-:W-:Y:S01]  /*14f90*/  HMMA.16816.F32 R84, R136.reuse, R104, R84 ;  /* 0x000000688854723c */ /* 0x050fe20000001854 */
[----:B------:R-:W1:Y:S03]  /*14fa0*/  MUFU.EX2 R171, R171 ;  /* 0x000000ab00ab7308 */ /* 0x000e660000000800 */
[----:B------:R-:W-:Y:S01]  /*14fb0*/  FMUL.FTZ R93, R3, R93 ;  /* 0x0000005d035d7220 */ /* 0x000fe20000410000 */
        /* <DEDUP_REMOVED lines=8> */
[C---:B--2---:R-:W-:Y:S03]  /*15040*/  HMMA.16816.F32 R92, R136.reuse, R108, R92 ;  /* 0x0000006c885c723c */ /* 0x044fe6000000185c */
[C---:B------:R-:W-:Y:S02]  /*15050*/  FMUL.FTZ R98, R2.reuse, R98 ;  /* 0x0000006202627220 */ /* 0x040fe40000410000 */
[C---:B------:R-:W-:Y:S01]  /*15060*/  FMUL.FTZ R99, R2.reuse, R99 ;  /* 0x0000006302637220 */ /* 0x040fe20000410000 */
[----:B-1----:R-:W-:Y:S01]  /*15070*/  F2FP.PACK_AB R101, R171, R170 ;  /* 0x000000aaab65723e */ /* 0x002fe200000000ff */
        /* <DEDUP_REMOVED lines=23> */
[----:B------:R-:W-:Y:S02]  /*151f0*/  FADD.FTZ R170, R170, R3 ;  /* 0x00000003aaaa7221 */ /* 0x000fe40000010000 */
[----:B------:R-:W-:Y:S02]  /*15200*/  FADD.FTZ R167, R167, R166 ;  /* 0x000000a6a7a77221 */ /* 0x000fe40000010000 */
[C---:B---3--:R-:W-:Y:S04]  /*15210*/  HMMA.16816.F32 R20, R100.reuse, R104, R20 ;  /* 0x000000686414723c */ /* 0x048fe80000001814 */
[----:B------:R-:W-:Y:S02]  /*15220*/  FADD.FTZ R171, R171, R170 ;  /* 0x000000aaabab7221 */ /* 0x000fe40000010000 */
[----:B------:R-:W-:Y:S02]  /*15230*/  FADD.FTZ R168, R168, R167 ;  /* 0x000000a7a8a87221 */ /* 0x000fe40000010000 */
[C---:B------:R-:W-:Y:S01]  /*15240*/  HMMA.16816.F32 R24, R100.reuse, R106, R24 ;  /* 0x0000006a6418723c */ /* 0x040fe20000001818 */
[----:B------:R-:W2:Y:S03]  /*15250*/  LDSM.16.MT88.4 R104, [R195+0x4900] ;  /* 0x00490000c368783b */ /* 0x000ea60000004200 */
[----:B------:R-:W-:Y:S01]  /*15260*/  FADD.FTZ R2, R172, R171 ;  /* 0x000000abac027221 */ /* 0x000fe20000010000 */
[----:B------:R-:W-:Y:S01]  /*15270*/  IADD3 R172, R222, -0x1, RZ ;  /* 0xffffffffdeac7810 */ /* 0x000fe20007ffe0ff */
[----:B------:R-:W-:Y:S02]  /*15280*/  FADD.FTZ R169, R169, R168 ;  /* 0x000000a8a9a97221 */ /* 0x000fe40000010000 */
[C---:B------:R-:W-:Y:S04]  /*15290*/  HMMA.16816.F32 R28, R100.reuse, R120, R28 ;  /* 0x00000078641c723c */ /* 0x040fe8000000181c */
[----:B------:R-:W-:Y:S01]  /*152a0*/  FADD.FTZ R2, R225, R2 ;  /* 0x00000002e1027221 */ /* 0x000fe20000010000 */
[----:B------:R-:W-:Y:S03]  /*152b0*/  MOV R222, R172 ;  /* 0x000000ac00de7202 */ /* 0x000fe60000000f00 */
[C---:B------:R-:W-:Y:S01]  /*152c0*/  HMMA.16816.F32 R32, R100.reuse, R122, R32 ;  /* 0x0000007a6420723c */ /* 0x040fe20000001820 */
[----:B------:R-:W-:Y:S03]  /*152d0*/  LDSM.16.MT88.4 R120, [R190+0x1100] ;  /* 0x00110000be78783b */ /* 0x000fe60000004200 */
[----:B----4-:R-:W-:Y:S01]  /*152e0*/  FADD.FTZ R3, R227, R2 ;  /* 0x00000002e3037221 */ /* 0x010fe20000010000 */
[----:B------:R-:W-:Y:S03]  /*152f0*/  MOV R2, R132 ;  /* 0x0000008400027202 */ /* 0x000fe60000000f00 */
        /* <DEDUP_REMOVED lines=23> */
[----:B------:R-:W-:Y:S01]  /*15470*/  HMMA.16816.F32 R96, R100, R110, R96 ;  /* 0x0000006e6460723c */ /* 0x000fe20000001860 */
[----:B------:R-:W-:Y:S06]  /*15480*/  LDSM.16.MT88.4 R108, [R195+0x5100] ;  /* 0x00510000c36c783b */ /* 0x000fec0000004200 */
[----:B------:R-:W-:Y:S01]  /*15490*/  F2FP.PACK_AB R100, R229, R224 ;  /* 0x000000e0e564723e */ /* 0x000fe200000000ff */
[----:B------:R-:W-:Y:S01]  /*154a0*/  FADD.FTZ R224, R224, R169 ;  /* 0x000000a9e0e07221 */ /* 0x000fe20000010000 */
[----:B------:R-:W-:Y:S03]  /*154b0*/  F2FP.PACK_AB R102, R231, R226 ;  /* 0x000000e2e766723e */ /* 0x000fe600000000ff */
[----:B------:R-:W-:Y:S01]  /*154c0*/  F2FP.PACK_AB R101, R228, R227 ;  /* 0x000000e3e465723e */ /* 0x000fe200000000ff */
[----:B------:R-:W-:Y:S01]  /*154d0*/  FADD.FTZ R229, R229, R224 ;  /* 0x000000e0e5e57221 */ /* 0x000fe20000010000 */
[C---:B------:R-:W-:Y:S01]  /*154e0*/  F2FP.PACK_AB R103, R233.reuse, R230 ;  /* 0x000000e6e967723e */ /* 0x040fe200000000ff */
[----:B------:R-:W-:Y:S01]  /*154f0*/  FADD.FTZ R230, R230, R3 ;  /* 0x00000003e6e67221 */ /* 0x000fe20000010000 */
[----:B------:R-:W-:Y:S01]  /*15500*/  MOV R3, R0 ;  /* 0x0000000000037202 */ /* 0x000fe20000000f00 */
[----:B------:R-:W-:Y:S02]  /*15510*/  FADD.FTZ R226, R226, R229 ;  /* 0x000000e5e2e27221 */ /* 0x000fe40000010000 */
[----:B------:R-:W-:Y:S02]  /*15520*/  FADD.FTZ R233, R233, R230 ;  /* 0x000000e6e9e97221 */ /* 0x000fe40000010000 */
[C---:B--2---:R-:W-:Y:S03]  /*15530*/  HMMA.16816.F32 R4, R100.reuse, R104, R4 ;  /* 0x000000686404723c */ /* 0x044fe60000001804 */
[----:B------:R-:W-:Y:S05]  /*15540*/  FADD.FTZ R231, R231, R226 ;  /* 0x000000e2e7e77221 */ /* 0x000fea0000010000 */
        /* <DEDUP_REMOVED lines=10> */
[C---:B----4-:R-:W-:Y:S08]  /*155f0*/  HMMA.16816.F32 R36, R100.reuse, R116, R36 ;  /* 0x000000746424723c */ /* 0x050ff00000001824 */
        /* <DEDUP_REMOVED lines=61> */
.L_x_422:
[----:B------:R-:W1:Y:S01]  /*159d0*/  S2UR UR15, SR_CTAID.X ;  /* 0x00000000000f79c3 */ /* 0x000e620000002500 */
[----:B------:R-:W-:Y:S01]  /*159e0*/  ULDC.64 UR4, c[0x0][0x2c8] ;  /* 0x0000b20000047ab9 */ /* 0x000fe20000000a00 */
[----:B------:R-:W-:-:S02]  /*159f0*/  PLOP3.LUT P0, PT, PT, PT, UP2, 0x40, 0x0 ;  /* 0x000000000000781c */ /* 0x000fc40003f0e828 */
[----:B------:R-:W-:Y:S01]  /*15a00*/  IADD3 R4, R199, 0x1, -R202 ;  /* 0x00000001c7047810 */ /* 0x000fe20007ffe8ca */
[----:B-1----:R-:W-:-:S04]  /*15a10*/  ULEA UR15, UR15, 0x7f, 0x7 ;  /* 0x0000007f0f0f7891 */ /* 0x002fc8000f8e383f */
[----:B------:R-:W-:-:S03]  /*15a20*/  UIMAD.WIDE.U32 UR16, UR15, UR4, URZ ;  /* 0x000000040f1072a5 */ /* 0x000fc6000f8e003f */
[----:B------:R-:W-:-:S04]  /*15a30*/  UMOV UR4, UR15 ;  /* 0x0000000f00047c82 */ /* 0x000fc80008000000 */
[----:B------:R-:W-:Y:S02]  /*15a40*/  @UP3 UMOV UR15, UR17 ;  /* 0x00000011000f3c82 */ /* 0x000fe40008000000 */
[----:B------:R-:W-:-:S06]  /*15a50*/  @UP3 USHF.R.U32.HI UR4, URZ, UR5, UR15 ;  /* 0x000000053f043299 */ /* 0x000fcc000801160f */
[----:B------:R-:W-:-:S04]  /*15a60*/  IADD3 R4, R4, UR4, RZ ;  /* 0x0000000404047c10 */ /* 0x000fc8000fffe0ff */
[----:B------:R-:W-:Y:S01]  /*15a70*/  IADD3 R3, R4, -c[0x0][0x324], RZ ;  /* 0x8000c90004037a10 */ /* 0x000fe20007ffe0ff */
[----:B------:R-:W-:Y:S05]  /*15a80*/  @P0 BRA `(.L_x_434) ;  /* 0x000000f000000947 */ /* 0x000fea0003800000 */
        /* <DEDUP_REMOVED lines=9> */
.L_x_435:
[----:B------:R-:W-:-:S04]  /*15b20*/  MOV R2, 0x1 ;  /* 0x0000000100027802 */ /* 0x000fc80000000f00 */
[----:B------:R-:W-:-:S13]  /*15b30*/  ISETP.NE.AND P0, PT, R2, c[0x0][0x32c], PT ;  /* 0x0000cb0002007a0c */ /* 0x000fda0003f05270 */
[----:B------:R-:W-:-:S05]  /*15b40*/  @P0 IMAD.HI.U32 R2, R4, c[0x0][0x330], RZ ;  /* 0x0000cc0004020a27 */ /* 0x000fca00078e00ff */
[----:B------:R-:W-:-:S05]  /*15b50*/  @P0 SHF.R.U32.HI R4, RZ, c[0x0][0x334], R2 ;  /* 0x0000cd00ff040a19 */ /* 0x000fca0000011602 */
.L_x_436:
[----:B------:R-:W-:-:S05]  /*15b60*/  IMAD R4, R4, c[0x0][0x32c], RZ ;  /* 0x0000cb0004047a24 */ /* 0x000fca00078e02ff */
[----:B------:R-:W-:-:S04]  /*15b70*/  IMNMX R3, R3, R4, !PT ;  /* 0x0000000403037217 */ /* 0x000fc80007800200 */
.L_x_434:
[----:B------:R-:W-:-:S04]  /*15b80*/  IADD3 R3, R3, 0x3f, RZ ;  /* 0x0000003f03037810 */ /* 0x000fc80007ffe0ff */
        /* <DEDUP_REMOVED lines=8> */
[----:B------:R-:W-:Y:S01]  /*15c10*/  SHF.R.S32.HI R7, RZ, 0x1f, R214 ;  /* 0x0000001fff077819 */ /* 0x000fe200000114d6 */
[----:B------:R-:W-:Y:S01]  /*15c20*/  IMAD.MOV.U32 R3, RZ, RZ, R0 ;  /* 0x000000ffff037224 */ /* 0x000fe200078e0000 */
[----:B------:R-:W-:Y:S01]  /*15c30*/  SHF.R.S32.HI R5, RZ, 0x1f, R216 ;  /* 0x0000001fff057819 */ /* 0x000fe200000114d8 */
[----:B------:R-:W-:Y:S01]  /*15c40*/  IMAD.MOV.U32 R226, RZ, RZ, R172 ;  /* 0x000000ffffe27224 */ /* 0x000fe200078e00ac */
[----:B------:R-:W-:Y:S01]  /*15c50*/  ISETP.GE.AND P1, PT, R206, c[0x0][0x1d4], PT ;  /* 0x00007500ce007a0c */ /* 0x000fe20003f26270 */
[C---:B------:R-:W-:Y:S01]  /*15c60*/  IMAD.SHL.U32 R223, R215.reuse, 0x2, RZ ;  /* 0x00000002d7df7824 */ /* 0x040fe200078e00ff */
[----:B------:R-:W-:Y:S01]  /*15c70*/  SEL R221, RZ, 0x10, P6 ;  /* 0x00000010ffdd7807 */ /* 0x000fe20003000000 */
[----:B------:R-:W-:Y:S01]  /*15c80*/  IMAD.SHL.U32 R219, R216, 0x2, RZ ;  /* 0x00000002d8db7824 */ /* 0x000fe200078e00ff */
[----:B------:R-:W-:Y:S01]  /*15c90*/  SEL R218, RZ, 0x10, P1 ;  /* 0x00000010ffda7807 */ /* 0x000fe20000800000 */
[----:B------:R-:W-:Y:S01]  /*15ca0*/  IMAD.SHL.U32 R217, R214, 0x2, RZ ;  /* 0x00000002d6d97824 */ /* 0x000fe200078e00ff */
[----:B------:R-:W-:-:S02]  /*15cb0*/  SHF.L.U64.HI R224, R215, 0x1, R224 ;  /* 0x00000001d7e07819 */ /* 0x000fc400000102e0 */
[----:B------:R-:W-:Y:S02]  /*15cc0*/  SHF.L.U64.HI R222, R214, 0x1, R7 ;  /* 0x00000001d6de7819 */ /* 0x000fe40000010207 */
[----:B------:R-:W-:Y:S02]  /*15cd0*/  SHF.L.U64.HI R220, R216, 0x1, R5 ;  /* 0x00000001d8dc7819 */ /* 0x000fe40000010205 */
.L_x_440:
        /* <DEDUP_REMOVED lines=32> */
[----:B------:R-:W5:Y:S04]  /*15ee0*/  SHFL.IDX PT, R2, R6, RZ, 0x181f ;  /* 0x00181fff06027589 */ /* 0x000f6800000e0000 */
[----:B------:R-:W4:Y:S04]  /*15ef0*/  SHFL.IDX PT, R0, R6, 0x1, 0x181f ;  /* 0x00381f0006007f89 */ /* 0x000f2800000e0000 */
[----:B------:R-:W3:Y:S04]  /*15f00*/  SHFL.IDX PT, R5, R4, 0x1, 0x181f ;  /* 0x00381f0004057f89 */ /* 0x000ee800000e0000 */
[----:B------:R-:W2:Y:S01]  /*15f10*/  SHFL.IDX PT, R7, R4, RZ, 0x181f ;  /* 0x00181fff04077589 */ /* 0x000ea200000e0000 */
[----:B-----5:R-:W-:Y:S02]  /*15f20*/  IADD3 R12, P2, R2, R219, RZ ;  /* 0x000000db020c7210 */ /* 0x020fe40007f5e0ff */
[-C--:B----4-:R-:W-:Y:S04]  /*15f30*/  IADD3 R10, P1, P0, R10, R0.reuse, R219 ;  /* 0x000000000a0a7210 */ /* 0x090fe8000783e0db */
[-CC-:B---3--:R-:W-:Y:S02]  /*15f40*/  IADD3.X R11, RZ, R5.reuse, R220.reuse, P1, P0 ;  /* 0x00000005ff0b7210 */ /* 0x188fe40000fe04dc */
[----:B------:R-:W-:Y:S01]  /*15f50*/  IADD3 R8, P1, P0, R8, R0, R223 ;  /* 0x0000000008087210 */ /* 0x000fe2000783e0df */
[C---:B--2---:R-:W-:Y:S03]  /*15f60*/  IMAD.X R13, R7.reuse, 0x1, R220, P2 ;  /* 0x00000001070d7824 */ /* 0x044fe600010e06dc */
[----:B------:R-:W-:Y:S02]  /*15f70*/  IADD3.X R9, RZ, R5, R224, P1, P0 ;  /* 0x00000005ff097210 */ /* 0x000fe40000fe04e0 */
[C---:B------:R-:W-:Y:S02]  /*15f80*/  IADD3 R14, P0, R2.reuse, R217, RZ ;  /* 0x000000d9020e7210 */ /* 0x040fe40007f1e0ff */
[----:B------:R-:W-:Y:S03]  /*15f90*/  IADD3 R6, P1, R2, R223, RZ ;  /* 0x000000df02067210 */ /* 0x000fe60007f3e0ff */
[C---:B------:R-:W-:Y:S01]  /*15fa0*/  IMAD.X R15, R7.reuse, 0x1, R222, P0 ;  /* 0x00000001070f7824 */ /* 0x040fe200000e06de */
        /* <DEDUP_REMOVED lines=11> */
.L_x_438:
[C---:B--23--:R-:W-:Y:S01]  /*16060*/  HMMA.16816.F32 R4, R136.reuse, R140, RZ ;  /* 0x0000008c8804723c */ /* 0x04cfe200000018ff */
[----:B------:R-:W-:Y:S02]  /*16070*/  LDSM.16.M88.4 R164, [R192+0x6100] ;  /* 0x00610000c0a4783b */ /* 0x000fe40000000200 */
[----:B------:R-:W-:Y:S04]  /*16080*/  ISETP.GT.AND P0, PT, R226, R203, PT ;  /* 0x000000cbe200720c */ /* 0x000fe80003f04270 */
[----:B------:R-:W0:Y:S01]  /*16090*/  LDGDEPBAR ;  /* 0x00000000000079af */ /* 0x000e220000000000 */
[C---:B------:R-:W-:Y:S05]  /*160a0*/  HMMA.16816.F32 R8, R136.reuse, R142, RZ ;  /* 0x0000008e8808723c */ /* 0x040fea00000018ff */
        /* <DEDUP_REMOVED lines=149> */
[----:B------:R-:W-:Y:S01]  /*16a00*/  IMAD.MOV.U32 R204, RZ, RZ, RZ ;  /* 0x000000ffffcc7224 */ /* 0x000fe200078e00ff */
[----:B------:R-:W-:Y:S02]  /*16a10*/  IADD3 R138, -R221, 0x10, RZ ;  /* 0x00000010dd8a7810 */ /* 0x000fe40007ffe1ff */
[----:B------:R-:W-:Y:S02]  /*16a20*/  IADD3 R205, R0, -0x40, R207 ;  /* 0xffffffc000cd7810 */ /* 0x000fe40007ffe0cf */
[----:B------:R-:W-:Y:S02]  /*16a30*/  LOP3.LUT R140, R140, 0xf, RZ, 0xc0, !PT ;  /* 0x0000000f8c8c7812 */ /* 0x000fe400078ec0ff */
[----:B------:R-:W-:Y:S01]  /*16a40*/  LOP3.LUT R138, R138, 0xf, RZ, 0xc0, !PT ;  /* 0x0000000f8a8a7812 */ /* 0x000fe200078ec0ff */
        /* <DEDUP_REMOVED lines=24> */
[----:B------:R-:W2:Y:S04]  /*16bd0*/  SHFL.IDX PT, R0, R134, 0x1, 0x181f ;  /* 0x00381f0086007f89 */ /* 0x000ea800000e0000 */
[----:B------:R-:W3:Y:S04]  /*16be0*/  SHFL.IDX PT, R135, R132, 0x1, 0x181f ;  /* 0x00381f0084877f89 */ /* 0x000ee800000e0000 */
[----:B------:R-:W4:Y:S01]  /*16bf0*/  SHFL.IDX PT, R137, R132, RZ, 0x181f ;  /* 0x00181fff84897589 */ /* 0x000f2200000e0000 */
[----:B-1----:R-:W-:Y:S02]  /*16c00*/  IADD3 R142, P2, R2, R219, RZ ;  /* 0x000000db028e7210 */ /* 0x002fe40007f5e0ff */
[-C--:B--2---:R-:W-:Y:S04]  /*16c10*/  IADD3 R140, P1, P0, R140, R0.reuse, R219 ;  /* 0x000000008c8c7210 */ /* 0x084fe8000783e0db */
[-CC-:B---3--:R-:W-:Y:S02]  /*16c20*/  IADD3.X R141, RZ, R135.reuse, R220.reuse, P1, P0 ;  /* 0x00000087ff8d7210 */ /* 0x188fe40000fe04dc */
[----:B------:R-:W-:Y:S01]  /*16c30*/  IADD3 R138, P1, P0, R138, R0, R223 ;  /* 0x000000008a8a7210 */ /* 0x000fe2000783e0df */
[C---:B----4-:R-:W-:Y:S03]  /*16c40*/  IMAD.X R143, R137.reuse, 0x1, R220, P2 ;  /* 0x00000001898f7824 */ /* 0x050fe600010e06dc */
[----:B------:R-:W-:Y:S02]  /*16c50*/  IADD3.X R139, RZ, R135, R224, P1, P0 ;  /* 0x00000087ff8b7210 */ /* 0x000fe40000fe04e0 */
[C---:B------:R-:W-:Y:S02]  /*16c60*/  IADD3 R144, P0, R2.reuse, R217, RZ ;  /* 0x000000d902907210 */ /* 0x040fe40007f1e0ff */
[----:B------:R-:W-:Y:S03]  /*16c70*/  IADD3 R136, P1, R2, R223, RZ ;  /* 0x000000df02887210 */ /* 0x000fe60007f3e0ff */
[C---:B------:R-:W-:Y:S01]  /*16c80*/  IMAD.X R145, R137.reuse, 0x1, R222, P0 ;  /* 0x0000000189917824 */ /* 0x040fe200000e06de */
        /* <DEDUP_REMOVED lines=11> */
.L_x_439:
        /* <DEDUP_REMOVED lines=35> */
[----:B------:R-:W-:Y:S02]  /*16f70*/  ISETP.GT.AND P0, PT, R226, R225, PT ;  /* 0x000000e1e200720c */ /* 0x000fe40003f04270 */
        /* <DEDUP_REMOVED lines=337> */
[----:B------:R-:W-:Y:S01]  /*18490*/  FADD.FTZ R227, R227, R172 ;  /* 0x000000ace3e37221 */ /* 0x000fe20000010000 */
[----:B------:R-:W-:Y:S01]  /*184a0*/  IADD3 R172, R226, -0x1, RZ ;  /* 0xffffffffe2ac7810 */ /* 0x000fe20007ffe0ff */
[C---:B---3--:R-:W-:Y:S01]  /*184b0*/  HMMA.16816.F32 R128, R12.reuse, R20, R8 ;  /* 0x000000140c80723c */ /* 0x048fe20000001808 */
[----:B------:R-:W3:Y:S02]  /*184c0*/  LDSM.16.MT88.4 R8, [R190+0x5900] ;  /* 0x00590000be08783b */ /* 0x000ee40000004200 */
[----:B------:R-:W-:Y:S01]  /*184d0*/  FADD.FTZ R213, R229, R174 ;  /* 0x000000aee5d57221 */ /* 0x000fe20000010000 */
[----:B------:R-:W-:Y:S01]  /*184e0*/  MOV R226, R172 ;  /* 0x000000ac00e27202 */ /* 0x000fe20000000f00 */
        /* <DEDUP_REMOVED lines=29> */
.L_x_437:
[----:B------:R-:W-:-:S13]  /*186c0*/  ISETP.GE.AND P0, PT, R172, R203, PT ;  /* 0x000000cbac00720c */ /* 0x000fda0003f06270 */
[----:B------:R-:W-:Y:S05]  /*186d0*/  @!P0 BRA `(.L_x_441) ;  /* 0x0000346000008947 */ /* 0x000fea0003800000 */
[----:B------:R-:W-:Y:S01]  /*186e0*/  IMAD.MOV.U32 R3, RZ, RZ, R0 ;  /* 0x000000ffff037224 */ /* 0x000fe200078e0000 */
[----:B------:R-:W-:Y:S01]  /*186f0*/  SHF.R.S32.HI R173, RZ, 0x1f, R214 ;  /* 0x0000001fffad7819 */ /* 0x000fe200000114d6 */
[----:B------:R-:W-:Y:S01]  /*18700*/  IMAD.SHL.U32 R174, R216, 0x2, RZ ;  /* 0x00000002d8ae7824 */ /* 0x000fe200078e00ff */
[----:B------:R-:W-:Y:S01]  /*18710*/  SHF.R.S32.HI R0, RZ, 0x1f, R215 ;  /* 0x0000001fff007819 */ /* 0x000fe200000114d7 */
[----:B------:R-:W-:Y:S01]  /*18720*/  IMAD.MOV.U32 R2, RZ, RZ, R8 ;  /* 0x000000ffff027224 */ /* 0x000fe200078e0008 */
[----:B------:R-:W-:Y:S02]  /*18730*/  SHF.R.S32.HI R5, RZ, 0x1f, R216 ;  /* 0x0000001fff057819 */ /* 0x000fe400000114d8 */
[C---:B------:R-:W-:Y:S01]  /*18740*/  SHF.L.U64.HI R173, R214.reuse, 0x1, R173 ;  /* 0x00000001d6ad7819 */ /* 0x040fe200000102ad */
[----:B------:R-:W-:Y:S01]  /*18750*/  IMAD.SHL.U32 R214, R214, 0x2, RZ ;  /* 0x00000002d6d67824 */ /* 0x000fe200078e00ff */
[C---:B------:R-:W-:Y:S01]  /*18760*/  SHF.L.U64.HI R175, R215.reuse, 0x1, R0 ;  /* 0x00000001d7af7819 */ /* 0x040fe20000010200 */
[----:B------:R-:W-:Y:S01]  /*18770*/  IMAD.SHL.U32 R215, R215, 0x2, RZ ;  /* 0x00000002d7d77824 */ /* 0x000fe200078e00ff */
[----:B------:R-:W-:-:S02]  /*18780*/  SHF.L.U64.HI R216, R216, 0x1, R5 ;  /* 0x00000001d8d87819 */ /* 0x000fc40000010205 */
.L_x_451:
[----:B------:R-:W-:Y:S04]  /*18790*/  DEPBAR.LE SB0, 0x0 ;  /* 0x000080000000791a */ /* 0x000fe80000000000 */
[----:B------:R-:W-:Y:S01]  /*187a0*/  BAR.SYNC.DEFER_BLOCKING 0x0 ;  /* 0x0000000000007b1d */ /* 0x000fe20000010000 */
[----:B------:R-:W-:Y:S01]  /*187b0*/  SHF.R.S32.HI R5, RZ, 0x1f, R205 ;  /* 0x0000001fff057819 */ /* 0x000fe200000114cd */
[----:B------:R-:W-:Y:S01]  /*187c0*/  IMAD.WIDE.U32 R6, R205, c[0x0][0x208], RZ ;  /* 0x00008200cd067a25 */ /* 0x000fe200078e00ff */
[----:B------:R-:W-:Y:S02]  /*187d0*/  SHF.R.S32.HI R0, RZ, 0x1f, R204 ;  /* 0x0000001fff007819 */ /* 0x000fe400000114cc */
[----:B------:R-:W-:Y:S01]  /*187e0*/  ISETP.GE.AND P5, PT, R206, c[0x0][0x1d4], PT ;  /* 0x00007500ce007a0c */ /* 0x000fe20003fa6270 */
        /* <DEDUP_REMOVED lines=20> */
[----:B------:R-:W3:Y:S01]  /*18930*/  SHFL.IDX PT, R31, R21, RZ, 0x181f ;  /* 0x00181fff151f7589 */ /* 0x000ee200000e0000 */
[C---:B-1----:R-:W-:Y:S03]  /*18940*/  HMMA.16816.F32 R4, R32.reuse, R8, RZ ;  /* 0x000000082004723c */ /* 0x042fe600000018ff */
[----:B------:R-:W1:Y:S04]  /*18950*/  SHFL.IDX PT, R28, R20, RZ, 0x181f ;  /* 0x00181fff141c7589 */ /* 0x000e6800000e0000 */
[----:B------:R-:W4:Y:S01]  /*18960*/  SHFL.IDX PT, R29, R21, 0x1, 0x181f ;  /* 0x00381f00151d7f89 */ /* 0x000f2200000e0000 */
[C---:B------:R-:W-:Y:S03]  /*18970*/  HMMA.16816.F32 R8, R32.reuse, R10, RZ ;  /* 0x0000000a2008723c */ /* 0x040fe600000018ff */
[----:B------:R5:W5:Y:S05]  /*18980*/  SHFL.IDX PT, R0, R20, 0x1, 0x181f ;  /* 0x00381f0014007f89 */ /* 0x000b6a00000e0000 */
[C---:B--2---:R-:W-:Y:S01]  /*18990*/  HMMA.16816.F32 R12, R32.reuse, R16, RZ ;  /* 0x00000010200c723c */ /* 0x044fe200000018ff */
[C---:B---3--:R-:W-:Y:S03]  /*189a0*/  IADD3 R156, P0, R31.reuse, R174, RZ ;  /* 0x000000ae1f9c7210 */ /* 0x048fe60007f1e0ff */
[CC--:B------:R-:W-:Y:S04]  /*189b0*/  IADD3 R158, P1, R31.reuse, R214.reuse, RZ ;  /* 0x000000d61f9e7210 */ /* 0x0c0fe80007f3e0ff */
[C---:B------:R-:W-:Y:S01]  /*189c0*/  HMMA.16816.F32 R16, R32.reuse, R18, RZ ;  /* 0x000000122010723c */ /* 0x040fe200000018ff */
[C-C-:B-1----:R-:W-:Y:S03]  /*189d0*/  IMAD.X R157, R28.reuse, 0x1, R216.reuse, P0 ;  /* 0x000000011c9d7824 */ /* 0x142fe600000e06d8 */
[-C--:B------:R-:W-:Y:S01]  /*189e0*/  IADD3 R168, P0, R31, R215.reuse, RZ ;  /* 0x000000d71fa87210 */ /* 0x080fe20007f1e0ff */
[C---:B------:R-:W-:Y:S01]  /*189f0*/  IMAD.X R159, R28.reuse, 0x1, R173, P1 ;  /* 0x000000011c9f7824 */ /* 0x040fe200008e06ad */
[C---:B----4-:R-:W-:Y:S02]  /*18a00*/  IADD3 R222, P2, R29.reuse, R214, RZ ;  /* 0x000000d61dde7210 */ /* 0x050fe40007f5e0ff */
[C---:B-----5:R-:W-:Y:S01]  /*18a10*/  HMMA.16816.F32 R20, R32.reuse, R24, RZ ;  /* 0x000000182014723c */ /* 0x060fe200000018ff */
[----:B------:R-:W-:Y:S01]  /*18a20*/  IMAD.X R169, R28, 0x1, R175, P0 ;  /* 0x000000011ca97824 */ /* 0x000fe200000e06af */
[----:B------:R1:W-:Y:S02]  /*18a30*/  LDGSTS.E.BYPASS.LTC128B.128 [R211], [R158.64], !P4 ;  /* 0x000000009ed37fae */ /* 0x0003e4000e101d56 */
[C---:B------:R-:W-:Y:S01]  /*18a40*/  IADD3 R218, P1, R29.reuse, R174, RZ ;  /* 0x000000ae1dda7210 */ /* 0x040fe20007f3e0ff */
[C---:B------:R-:W-:Y:S01]  /*18a50*/  IMAD.X R223, R0.reuse, 0x1, R173, P2 ;  /* 0x0000000100df7824 */ /* 0x040fe200010e06ad */
[----:B------:R1:W-:Y:S01]  /*18a60*/  LDGSTS.E.BYPASS.LTC128B.128 [R211+0x2000], [R156.64], !P5 ;  /* 0x020000009cd37fae */ /* 0x0003e2000e901d56 */
[----:B------:R-:W-:Y:S01]  /*18a70*/  IADD3 R220, P0, R29, R215, RZ ;  /* 0x000000d71ddc7210 */ /* 0x000fe20007f1e0ff */
[C---:B------:R-:W-:Y:S01]  /*18a80*/  HMMA.16816.F32 R24, R32.reuse, R26, RZ ;  /* 0x0000001a2018723c */ /* 0x040fe200000018ff */
[C---:B------:R-:W-:Y:S01]  /*18a90*/  IMAD.X R219, R0.reuse, 0x1, R216, P1 ;  /* 0x0000000100db7824 */ /* 0x040fe200008e06d8 */
[----:B------:R2:W-:Y:S02]  /*18aa0*/  LDGSTS.E.BYPASS.LTC128B.128 [R211+0x4000], [R168.64], !P6 ;  /* 0x04000000a8d37fae */ /* 0x0005e4000f101d56 */
[----:B------:R-:W-:Y:S01]  /*18ab0*/  IMAD.X R221, R0, 0x1, R175, P0 ;  /* 0x0000000100dd7824 */ /* 0x000fe200000e06af */
[----:B------:R-:W-:Y:S01]  /*18ac0*/  ISETP.GT.AND P0, PT, R172, R203, PT ;  /* 0x000000cbac00720c */ /* 0x000fe20003f04270 */
[----:B------:R3:W-:Y:S02]  /*18ad0*/  LDGSTS.E.BYPASS.LTC128B.128 [R211+0x1000], [R222.64], !P4 ;  /* 0x01000000ded37fae */ /* 0x0007e4000e101d56 */
[C---:B------:R-:W-:Y:S02]  /*18ae0*/  HMMA.16816.F32 R28, R32.reuse, R132, RZ ;  /* 0x00000084201c723c */ /* 0x040fe400000018ff */
[----:B------:R3:W-:Y:S04]  /*18af0*/  LDGSTS.E.BYPASS.LTC128B.128 [R211+0x3000], [R218.64], !P5 ;  /* 0x03000000dad37fae */ /* 0x0007e8000e901d56 */
[----:B------:R3:W-:Y:S02]  /*18b00*/  LDGSTS.E.BYPASS.LTC128B.128 [R211+0x5000], [R220.64], !P6 ;  /* 0x05000000dcd37fae */ /* 0x0007e4000f101d56 */
[----:B------:R-:W-:Y:S02]  /*18b10*/  HMMA.16816.F32 R32, R32, R134, RZ ;  /* 0x000000862020723c */ /* 0x000fe400000018ff */
[----:B------:R-:W-:Y:S04]  /*18b20*/  LDSM.16.M88.4 R160, [R192+0x6100] ;  /* 0x00610000c0a0783b */ /* 0x000fe80000000200 */
[----:B------:R-:W0:Y:S02]  /*18b30*/  LDGDEPBAR ;  /* 0x00000000000079af */ /* 0x000e240000000000 */
[C---:B------:R-:W-:Y:S02]  /*18b40*/  HMMA.16816.F32 R4, R136.reuse, R140, R4 ;  /* 0x0000008c8804723c */ /* 0x040fe40000001804 */
[----:B-1----:R-:W1:Y:S04]  /*18b50*/  LDSM.16.M88.4 R156, [R193+0xc100] ;  /* 0x00c10000c19c783b */ /* 0x002e680000000200 */
[----:B------:R-:W4:Y:S02]  /*18b60*/  LDSM.16.M88.4 R164, [R192+0x6900] ;  /* 0x00690000c0a4783b */ /* 0x000f240000000200 */
[C---:B------:R-:W-:Y:S02]  /*18b70*/  HMMA.16816.F32 R8, R136.reuse, R142, R8 ;  /* 0x0000008e8808723c */ /* 0x040fe40000001808 */
[----:B------:R-:W5:Y:S04]  /*18b80*/  LDSM.16.M88.4 R132, [R192+0x7100] ;  /* 0x00710000c084783b */ /* 0x000f680000000200 */
[----:B--2---:R-:W2:Y:S02]  /*18b90*/  LDSM.16.M88.4 R168, [R192+0x7900] ;  /* 0x00790000c0a8783b */ /* 0x004ea40000000200 */
[C---:B------:R-:W-:Y:S02]  /*18ba0*/  HMMA.16816.F32 R12, R136.reuse, R144, R12 ;  /* 0x00000090880c723c */ /* 0x040fe4000000180c */
[----:B------:R-:W-:Y:S06]  /*18bb0*/  LDSM.16.M88.4 R140, [R191+0xc100] ;  /* 0x00c10000bf8c783b */ /* 0x000fec0000000200 */
        /* <DEDUP_REMOVED lines=133> */
[----:B------:R-:W-:Y:S02]  /*19410*/  IMAD R0, R172, 0x40, R200 ;  /* 0x00000040ac007824 */ /* 0x000fe400078e02c8 */
[----:B------:R-:W-:Y:S03]  /*19420*/  IMAD.MOV.U32 R204, RZ, RZ, RZ ;  /* 0x000000ffffcc7224 */ /* 0x000fe600078e00ff */
[----:B------:R-:W-:Y:S05]  /*19430*/  IADD3 R205, R0, -0x40, R207 ;  /* 0xffffffc000cd7810 */ /* 0x000fea0007ffe0cf */
        /* <DEDUP_REMOVED lines=30> */
[-C--:B------:R-:W-:Y:S01]  /*19620*/  IADD3 R140, P0, R135, R215.reuse, RZ ;  /* 0x000000d7878c7210 */ /* 0x080fe20007f1e0ff */
[C-C-:B------:R-:W-:Y:S01]  /*19630*/  IMAD.X R135, R132.reuse, 0x1, R216.reuse, P1 ;  /* 0x0000000184877824 */ /* 0x140fe200008e06d8 */
        /* <DEDUP_REMOVED lines=12> */
[----:B------:R1:W-:Y:S02]  /*19700*/  LDGSTS.E.BYPASS.LTC128B.128 [R208+0xb100], [R142.64], !P6 ;  /* 0x0b1000008ed07fae */ /* 0x0003e4000f101d56 */
.L_x_442:
        /* <DEDUP_REMOVED lines=29> */
.L_x_445:
[----:B------:R-:W-:Y:S04]  /*198e0*/  MOV R132, 0x1 ;  /* 0x0000000100847802 */ /* 0x000fe80000000f00 */
[----:B------:R-:W-:Y:S11]  /*198f0*/  ISETP.NE.AND P0, PT, R132, c[0x0][0x32c], PT ;  /* 0x0000cb0084007a0c */ /* 0x000ff60003f05270 */
[----:B------:R-:W-:Y:S02]  /*19900*/  @!UPT UIADD3 URZ, URZ, URZ, URZ ;  /* 0x0000003f3f3ff290 */ /* 0x000fe4000fffe03f */
[----:B------:R-:W-:Y:S05]  /*19910*/  @P0 IMAD.HI.U32 R132, R134, c[0x0][0x330], RZ ;  /* 0x0000cc0086840a27 */ /* 0x000fea00078e00ff */
[----:B------:R-:W-:Y:S02]  /*19920*/  @P0 SHF.R.U32.HI R134, RZ, c[0x0][0x334], R132 ;  /* 0x0000cd00ff860a19 */ /* 0x000fe40000011684 */
.L_x_446:
[----:B------:R-:W-:Y:S05]  /*19930*/  BSYNC B0 ;  /* 0x0000000000007941 */ /* 0x000fea0003800000 */
.L_x_444:
[----:B------:R-:W-:Y:S04]  /*19940*/  IMAD R143, R134, c[0x0][0x32c], -R135 ;  /* 0x0000cb00868f7a24 */ /* 0x000fe800078e0a87 */
[----:B------:R-:W-:Y:S05]  /*19950*/  IMAD.IADD R134, R143, 0x1, -R210 ;  /* 0x000000018f867824 */ /* 0x000fea00078e0ad2 */
[----:B------:R-:W-:Y:S02]  /*19960*/  IADD3 R132, R134, c[0x0][0x32c], RZ ;  /* 0x0000cb0086847a10 */ /* 0x000fe40007ffe0ff */
[----:B------:R-:W-:Y:S02]  /*19970*/  IMNMX R137, R137, R134, !PT ;  /* 0x0000008689897217 */ /* 0x000fe40007800200 */
[----:B------:R-:W-:Y:S02]  /*19980*/  IMNMX R139, R139, R132, PT ;  /* 0x000000848b8b7217 */ /* 0x000fe40003800200 */
.L_x_443:
        /* <DEDUP_REMOVED lines=68> */
.L_x_449:
[----:B------:R-:W-:Y:S04]  /*19dd0*/  MOV R5, 0x1 ;  /* 0x0000000100057802 */ /* 0x000fe80000000f00 */
[----:B------:R-:W-:Y:S11]  /*19de0*/  ISETP.NE.AND P0, PT, R5, c[0x0][0x32c], PT ;  /* 0x0000cb0005007a0c */ /* 0x000ff60003f05270 */
[----:B------:R-:W-:Y:S02]  /*19df0*/  @!UPT UIADD3 URZ, URZ, URZ, URZ ;  /* 0x0000003f3f3ff290 */ /* 0x000fe4000fffe03f */
[----:B------:R-:W-:Y:S05]  /*19e00*/  @P0 IMAD.HI.U32 R5, R8, c[0x0][0x330], RZ ;  /* 0x0000cc0008050a27 */ /* 0x000fea00078e00ff */
[----:B------:R-:W-:Y:S02]  /*19e10*/  @P0 SHF.R.U32.HI R8, RZ, c[0x0][0x334], R5 ;  /* 0x0000cd00ff080a19 */ /* 0x000fe40000011605 */
.L_x_450:
[----:B------:R-:W-:Y:S05]  /*19e20*/  BSYNC B0 ;  /* 0x0000000000007941 */ /* 0x000fea0003800000 */
.L_x_448:
[----:B------:R-:W-:Y:S04]  /*19e30*/  IMAD R135, R8, c[0x0][0x32c], -R135 ;  /* 0x0000cb0008877a24 */ /* 0x000fe800078e0a87 */
[----:B------:R-:W-:Y:S05]  /*19e40*/  IMAD.IADD R135, R135, 0x1, -R210 ;  /* 0x0000000187877824 */ /* 0x000fea00078e0ad2 */
[----:B------:R-:W-:Y:S02]  /*19e50*/  IADD3 R5, R135, c[0x0][0x32c], RZ ;  /* 0x0000cb0087057a10 */ /* 0x000fe40007ffe0ff */
[----:B------:R-:W-:Y:S02]  /*19e60*/  IMNMX R0, R0, R135, !PT ;  /* 0x0000008700007217 */ /* 0x000fe40007800200 */
[----:B------:R-:W-:Y:S02]  /*19e70*/  IMNMX R4, R4, R5, PT ;  /* 0x0000000504047217 */ /* 0x000fe40003800200 */
.L_x_447:
        /* <DEDUP_REMOVED lines=104> */
[----:B------:R-:W-:Y:S01]  /*1a500*/  ISETP.GT.AND P0, PT, R172, R203, PT ;  /* 0x000000cbac00720c */ /* 0x000fe20003f04270 */
        /* <DEDUP_REMOVED lines=206> */
[----:B------:R-:W-:Y:S01]  /*1b1f0*/  FFMA.FTZ R153, R2, R213, R153 ;  /* 0x000000d502997223 */ /* 0x000fe20000010099 */
[----:B------:R-:W-:Y:S01]  /*1b200*/  IADD3 R2, R172, -0x1, RZ ;  /* 0xffffffffac027810 */ /* 0x000fe20007ffe0ff */
[C---:B------:R-:W-:Y:S01]  /*1b210*/  HMMA.16816.F32 R104, R12.reuse, R28, R104 ;  /* 0x0000001c0c68723c */ /* 0x040fe20000001868 */
[----:B------:R4:W-:Y:S03]  /*1b220*/  MUFU.EX2 R9, R140 ;  /* 0x0000008c00097308 */ /* 0x0009e60000000800 */
[----:B------:R-:W-:Y:S01]  /*1b230*/  FADD.FTZ R11, R11, R148 ;  /* 0x000000940b0b7221 */ /* 0x000fe20000010000 */
[----:B------:R-:W-:Y:S01]  /*1b240*/  MOV R172, R2 ;  /* 0x0000000200ac7202 */ /* 0x000fe20000000f00 */
[----:B------:R-:W-:Y:S01]  /*1b250*/  FADD.FTZ R152, R152, R153 ;  /* 0x0000009998987221 */ /* 0x000fe20000010000 */
[----:B------:R-:W-:Y:S01]  /*1b260*/  MOV R2, R8 ;  /* 0x0000000800027202 */ /* 0x000fe20000000f00 */
        /* <DEDUP_REMOVED lines=16> */
[----:B------:R-:W-:Y:S01]  /*1b370*/  FADD.FTZ R157, R157, R154 ;  /* 0x0000009a9d9d7221 */ /* 0x000fe20000010000 */
[----:B------:R-:W-:Y:S01]  /*1b380*/  MOV R3, R0 ;  /* 0x0000000000037202 */ /* 0x000fe20000000f00 */
[----:B------:R-:W-:Y:S02]  /*1b390*/  FADD.FTZ R161, R161, R158 ;  /* 0x0000009ea1a17221 */ /* 0x000fe40000010000 */
        /* <DEDUP_REMOVED lines=88> */
[----:B------:R-:W-:Y:S02]  /*1b920*/  FADD.FTZ R170, R170, R167 ;  /* 0x000000a7aaaa7221 */ /* 0x000fe40000010000 */
        /* <DEDUP_REMOVED lines=33> */
.L_x_441:
[----:B------:R-:W1:Y:S01]  /*1bb40*/  SHFL.BFLY PT, R3, R212, 0x2, 0x1f ;  /* 0x0c401f00d4037f89 */ /* 0x000e6200000e0000 */
[----:B------:R-:W-:-:S02]  /*1bb50*/  MOV R4, RZ ;  /* 0x000000ff00047202 */ /* 0x000fc40000000f00 */
[----:B------:R-:W-:Y:S01]  /*1bb60*/  MOV R9, 0xff800000 ;  /* 0xff80000000097802 */ /* 0x000fe20000000f00 */
[----:B------:R-:W2:Y:S01]  /*1bb70*/  SHFL.BFLY PT, R2, R213, 0x2, 0x1f ;  /* 0x0c401f00d5027f89 */ /* 0x000ea200000e0000 */
[----:B------:R-:W-:Y:S01]  /*1bb80*/  PLOP3.LUT P2, PT, PT, PT, PT, 0x8, 0x0 ;  /* 0x000000000000781c */ /* 0x000fe20003f4e170 */
[----:B-1----:R-:W-:Y:S01]  /*1bb90*/  FADD.FTZ R6, R3, R212 ;  /* 0x000000d403067221 */ /* 0x002fe20000010000 */
[----:B------:R-:W-:Y:S01]  /*1bba0*/  MOV R3, RZ ;  /* 0x000000ff00037202 */ /* 0x000fe20000000f00 */
        /* <DEDUP_REMOVED lines=64> */
[----:B------:R-:W-:Y:S01]  /*1bfb0*/  FMUL.FTZ R97, R4, R97 ;  /* 0x0000006104617220 */ /* 0x000fe20000410000 */
[----:B------:R-:W-:Y:S01]  /*1bfc0*/  MOV R4, 0xff800000 ;  /* 0xff80000000047802 */ /* 0x000fe20000000f00 */
        /* <DEDUP_REMOVED lines=50> */
.L_x_359:
[----:B------:R-:W-:Y:S01]  /*1c2f0*/  USHF.R.S32.HI UR8, URZ, 0x1f, UR14 ;  /* 0x0000001f3f087899 */ /* 0x000fe2000801140e */
[----:B------:R-:W-:Y:S05]  /*1c300*/  @P2 BRA `(.L_x_452) ;  /* 0x000017e000002947 */ /* 0x000fea0003800000 */
[----:B------:R-:W2:Y:S01]  /*1c310*/  S2R R0, SR_TID.X ;  /* 0x0000000000007919 */ /* 0x000ea20000002100 */
        /* <DEDUP_REMOVED lines=18> */
[----:B--2---:R-:W-:Y:S02]  /*1c440*/  SHF.R.S32.HI R5, RZ, 0x1f, R0 ;  /* 0x0000001fff057819 */ /* 0x004fe40000011400 */
        /* <DEDUP_REMOVED lines=22> */
[----:B------:R-:W-:Y:S02]  /*1c5b0*/  R2P PR, R11, 0x6 ;  /* 0x000000060b007804 */ /* 0x000fe40000000000 */
[----:B------:R-:W-:Y:S01]  /*1c5c0*/  F2FP.PACK_AB R38, R39, R38 ;  /* 0x000000262726723e */ /* 0x000fe200000000ff */
[----:B------:R-:W-:Y:S01]  /*1c5d0*/  IMAD.U32 R10, R10, 0x2, R15 ;  /* 0x000000020a0a7824 */ /* 0x000fe200078e000f */
[----:B------:R-:W-:Y:S02]  /*1c5e0*/  F2FP.PACK_AB R40, R41, R40 ;  /* 0x000000282928723e */ /* 0x000fe400000000ff */
[----:B------:R-:W-:Y:S01]  /*1c5f0*/  F2FP.PACK_AB R42, R43, R42 ;  /* 0x0000002a2b2a723e */ /* 0x000fe200000000ff */
[----:B------:R-:W-:Y:S01]  /*1c600*/  IMAD.SHL.U32 R15, R10, 0x2, RZ ;  /* 0x000000020a0f7824 */ /* 0x000fe200078e00ff */
[----:B------:R-:W-:Y:S01]  /*1c610*/  BAR.SYNC.DEFER_BLOCKING 0x1, 0x100 ;  /* 0x0044000000007b1d */ /* 0x000fe20000010000 */
[----:B------:R-:W-:Y:S01]  /*1c620*/  IMAD.MOV.U32 R10, RZ, RZ, 0x20 ;  /* 0x00000020ff0a7424 */ /* 0x000fe200078e00ff */
[----:B------:R-:W-:-:S02]  /*1c630*/  F2FP.PACK_AB R44, R45, R44 ;  /* 0x0000002c2d2c723e */ /* 0x000fc400000000ff */
[C---:B------:R-:W-:Y:S02]  /*1c640*/  IADD3 R6, R15.reuse, 0x80, RZ ;  /* 0x000000800f067810 */ /* 0x040fe40007ffe0ff */
[----:B------:R-:W-:Y:S02]  /*1c650*/  IADD3 R17, R15, 0x70, RZ ;  /* 0x000000700f117810 */ /* 0x000fe40007ffe0ff */
[----:B------:R-:W-:Y:S01]  /*1c660*/  @P0 IADD3 R17, R6, 0x10, RZ ;  /* 0x0000001006110810 */ /* 0x000fe20007ffe0ff */
[----:B------:R-:W-:Y:S01]  /*1c670*/  IMAD.MOV.U32 R6, RZ, RZ, 0x40 ;  /* 0x00000040ff067424 */ /* 0x000fe200078e00ff */
[----:B------:R-:W-:Y:S02]  /*1c680*/  SEL R10, R10, 0xffffffe0, !P1 ;  /* 0xffffffe00a0a7807 */ /* 0x000fe40004800000 */
[----:B------:R-:W-:Y:S02]  /*1c690*/  F2FP.PACK_AB R46, R47, R46 ;  /* 0x0000002e2f2e723e */ /* 0x000fe400000000ff */
[----:B------:R-:W-:Y:S01]  /*1c6a0*/  SEL R6, R6, 0xffffffc0, !P2 ;  /* 0xffffffc006067807 */ /* 0x000fe20005000000 */
[----:B------:R-:W-:Y:S01]  /*1c6b0*/  IMAD.IADD R11, R15, 0x1, R10 ;  /* 0x000000010f0b7824 */ /* 0x000fe200078e020a */
[----:B------:R-:W-:Y:S01]  /*1c6c0*/  F2FP.PACK_AB R48, R49, R48 ;  /* 0x000000303130723e */ /* 0x000fe200000000ff */
[--C-:B------:R-:W-:Y:S01]  /*1c6d0*/  IMAD.IADD R19, R10, 0x1, R17.reuse ;  /* 0x000000010a137824 */ /* 0x100fe200078e0211 */
[----:B------:R-:W-:Y:S01]  /*1c6e0*/  F2FP.PACK_AB R50, R51, R50 ;  /* 0x000000323332723e */ /* 0x000fe200000000ff */
[--C-:B------:R-:W-:Y:S01]  /*1c6f0*/  IMAD.IADD R21, R15, 0x1, R6.reuse ;  /* 0x000000010f157824 */ /* 0x100fe200078e0206 */
[----:B------:R-:W-:Y:S01]  /*1c700*/  F2FP.PACK_AB R52, R53, R52 ;  /* 0x000000343534723e */ /* 0x000fe200000000ff */
[C---:B------:R-:W-:Y:S01]  /*1c710*/  IMAD.IADD R23, R6.reuse, 0x1, R17 ;  /* 0x0000000106177824 */ /* 0x040fe200078e0211 */
[----:B------:R-:W-:Y:S01]  /*1c720*/  F2FP.PACK_AB R54, R55, R54 ;  /* 0x000000363736723e */ /* 0x000fe200000000ff */
[----:B------:R-:W-:Y:S01]  /*1c730*/  IMAD.IADD R25, R6, 0x1, R11 ;  /* 0x0000000106197824 */ /* 0x000fe200078e020b */
[----:B------:R-:W-:Y:S01]  /*1c740*/  STS [R15+0x80], R128 ;  /* 0x000080800f007388 */ /* 0x000fe20000000800 */
[----:B------:R-:W-:Y:S01]  /*1c750*/  IMAD.IADD R27, R19, 0x1, R6 ;  /* 0x00000001131b7824 */ /* 0x000fe200078e0206 */
[----:B------:R-:W-:Y:S01]  /*1c760*/  F2FP.PACK_AB R56, R57, R56 ;  /* 0x000000383938723e */ /* 0x000fe200000000ff */
[----:B------:R-:W-:Y:S01]  /*1c770*/  IMAD.U32 R10, RZ, RZ, UR4 ;  /* 0x00000004ff0a7e24 */ /* 0x000fe2000f8e00ff */
        /* <DEDUP_REMOVED lines=59> */
[----:B------:R3:W-:Y:S04]  /*1cb30*/  STS [R19+0x8400], R82 ;  /* 0x0084005213007388 */ /* 0x0007e80000000800 */
[----:B------:R3:W-:Y:S04]  /*1cb40*/  STS [R21+0x8080], R84 ;  /* 0x0080805415007388 */ /* 0x0007e80000000800 */
[----:B------:R3:W-:Y:S04]  /*1cb50*/  STS [R21+0x8480], R86 ;  /* 0x0084805615007388 */ /* 0x0007e80000000800 */
[----:B------:R3:W-:Y:S04]  /*1cb60*/  STS [R23+0x8000], R88 ;  /* 0x0080005817007388 */ /* 0x0007e80000000800 */
[----:B------:R3:W-:Y:S01]  /*1cb70*/  STS [R23+0x8400], R90 ;  /* 0x0084005a17007388 */ /* 0x0007e20000000800 */
[----:B--2---:R-:W-:Y:S01]  /*1cb80*/  IMAD.U32 R11, RZ, RZ, UR5 ;  /* 0x00000005ff0b7e24 */ /* 0x004fe2000f8e00ff */
[----:B------:R-:W-:-:S02]  /*1cb90*/  ULDC.64 UR4, c[0x0][0x508] ;  /* 0x0001420000047ab9 */ /* 0x000fc40000000a00 */
[----:B------:R3:W-:Y:S04]  /*1cba0*/  STS [R25+0x8080], R92 ;  /* 0x0080805c19007388 */ /* 0x0007e80000000800 */
[----:B------:R3:W-:Y:S04]  /*1cbb0*/  STS [R25+0x8480], R94 ;  /* 0x0084805e19007388 */ /* 0x0007e80000000800 */
[----:B------:R3:W-:Y:S04]  /*1cbc0*/  STS [R27+0x8000], R96 ;  /* 0x008000601b007388 */ /* 0x0007e80000000800 */
[----:B------:R3:W-:Y:S04]  /*1cbd0*/  STS [R27+0x8400], R3 ;  /* 0x008400031b007388 */ /* 0x0007e80000000800 */
[----:B------:R-:W-:Y:S01]  /*1cbe0*/  BAR.SYNC.DEFER_BLOCKING 0x1, 0x100 ;  /* 0x0044000000007b1d */ /* 0x000fe20000010000 */
[----:B------:R-:W-:-:S04]  /*1cbf0*/  UISETP.NE.U32.AND UP0, UPT, URZ, UR4, UPT ;  /* 0x000000043f00728c */ /* 0x000fc8000bf05070 */
[----:B------:R-:W-:Y:S01]  /*1cc00*/  UISETP.NE.AND.EX UP0, UPT, URZ, UR5, UPT, UP0 ;  /* 0x000000053f00728c */ /* 0x000fe2000bf05300 */
[----:B------:R-:W2:Y:S02]  /*1cc10*/  @P0 LDG.E R6, [R10.64] ;  /* 0x000000160a060981 */ /* 0x000ea4000c1e1900 */
[----:B------:R-:W-:-:S03]  /*1cc20*/  ULDC.64 UR4, c[0x0][0x508] ;  /* 0x0001420000047ab9 */ /* 0x000fc60000000a00 */
[----:B------:R-:W-:-:S05]  /*1cc30*/  PLOP3.LUT P1, PT, PT, PT, UP0, 0x80, 0x0 ;  /* 0x000000000000781c */ /* 0x000fca0003f2f008 */
[----:B------:R-:W-:Y:S01]  /*1cc40*/  @UP0 UIMAD.WIDE UR4, UR20, UR6, UR4 ;  /* 0x00000006140402a5 */ /* 0x000fe2000f8e0204 */
[----:B------:R-:W-:-:S05]  /*1cc50*/  IMAD.MOV.U32 R7, RZ, RZ, c[0x0][0x388] ;  /* 0x0000e200ff077624 */ /* 0x000fca00078e00ff */
        /* <DEDUP_REMOVED lines=10> */
[----:B---3--:R-:W-:Y:S05]  /*1cd00*/  @!P0 BRA `(.L_x_453) ;  /* 0x0000003000008947 */ /* 0x008fea0003800000 */
[----:B-----5:R-:W2:Y:S04]  /*1cd10*/  LDG.E R7, [R10.64] ;  /* 0x000000160a077981 */ /* 0x020ea8000c1e1900 */
[----:B------:R-:W2:Y:S02]  /*1cd20*/  LDG.E R6, [R10.64+0x4] ;  /* 0x000004160a067981 */ /* 0x000ea4000c1e1900 */
[----:B--2---:R-:W-:Y:S02]  /*1cd30*/  IADD3 R7, -R7, R6, RZ ;  /* 0x0000000607077210 */ /* 0x004fe40007ffe1ff */
.L_x_453:
[----:B---3--:R-:W-:Y:S01]  /*1cd40*/  SHF.R.S32.HI R11, RZ, 0x1f, R2 ;  /* 0x0000001fff0b7819 */ /* 0x008fe20000011402 */
[----:B------:R-:W2:Y:S01]  /*1cd50*/  S2R R57, SR_CTAID.X ;  /* 0x0000000000397919 */ /* 0x000ea20000002500 */
[----:B------:R-:W-:Y:S01]  /*1cd60*/  LOP3.LUT R3, R8, 0xffffffe0, RZ, 0xc0, !PT ;  /* 0xffffffe008037812 */ /* 0x000fe200078ec0ff */
[----:B------:R-:W-:Y:S01]  /*1cd70*/  IMAD.MOV.U32 R6, RZ, RZ, c[0x0][0x4e8] ;  /* 0x00013a00ff067624 */ /* 0x000fe200078e00ff */
[----:B------:R-:W-:Y:S01]  /*1cd80*/  LEA.HI R11, R11, R2, RZ, 0x3 ;  /* 0x000000020b0b7211 */ /* 0x000fe200078f18ff */
[----:B------:R-:W-:Y:S01]  /*1cd90*/  ULDC.64 UR4, c[0x0][0x3a0] ;  /* 0x0000e80000047ab9 */ /* 0x000fe20000000a00 */
[----:B------:R-:W-:Y:S01]  /*1cda0*/  BSSY B0, `(.L_x_454) ;  /* 0x000008c000007945 */ /* 0x000fe20003800000 */
[----:B------:R-:W-:Y:S01]  /*1cdb0*/  IMAD.IADD R3, R0, 0x1, -R3 ;  /* 0x0000000100037824 */ /* 0x000fe200078e0a03 */
[----:B------:R-:W-:Y:S01]  /*1cdc0*/  LOP3.LUT R11, R11, 0xffffff8, RZ, 0xc0, !PT ;  /* 0x0ffffff80b0b7812 */ /* 0x000fe200078ec0ff */
[----:B------:R-:W-:Y:S01]  /*1cdd0*/  UMOV UR11, UR13 ;  /* 0x0000000d000b7c82 */ /* 0x000fe20008000000 */
[----:B------:R-:W-:Y:S01]  /*1cde0*/  ISETP.NE.AND P1, PT, R6, 0x1, PT ;  /* 0x000000010600780c */ /* 0x000fe20003f25270 */
[----:B------:R-:W-:Y:S01]  /*1cdf0*/  UIMAD UR13, UR13, UR4, URZ ;  /* 0x000000040d0d72a4 */ /* 0x000fe2000f8e023f */
[----:B------:R-:W-:Y:S01]  /*1ce00*/  SHF.R.S32.HI R8, RZ, 0x1f, R3 ;  /* 0x0000001fff087819 */ /* 0x000fe20000011403 */
[----:B------:R-:W-:Y:S01]  /*1ce10*/  IMAD.IADD R2, R2, 0x1, -R11 ;  /* 0x0000000102027824 */ /* 0x000fe200078e0a0b */
[----:B------:R-:W-:Y:S01]  /*1ce20*/  LEA.HI R6, R13, R13, RZ, 0x1 ;  /* 0x0000000d0d067211 */ /* 0x000fe200078f08ff */
[----:B------:R-:W-:Y:S01]  /*1ce30*/  UMOV UR10, UR12 ;  /* 0x0000000c000a7c82 */ /* 0x000fe20008000000 */
[----:B------:R-:W-:Y:S01]  /*1ce40*/  LEA.HI R11, R8, R3, RZ, 0x2 ;  /* 0x00000003080b7211 */ /* 0x000fe200078f10ff */
[----:B------:R-:W-:Y:S01]  /*1ce50*/  ULDC.64 UR6, c[0x0][0x490] ;  /* 0x0001240000067ab9 */ /* 0x000fe20000000a00 */
[----:B------:R-:W-:Y:S01]  /*1ce60*/  LOP3.LUT R6, R6, 0x1ffffffe, RZ, 0xc0, !PT ;  /* 0x1ffffffe06067812 */ /* 0x000fe200078ec0ff */
[----:B------:R-:W-:Y:S01]  /*1ce70*/  UIMAD.WIDE.U32 UR16, UR12, UR4, URZ ;  /* 0x000000040c1072a5 */ /* 0x000fe2000f8e003f */
[----:B------:R-:W-:Y:S01]  /*1ce80*/  SHF.R.S32.HI R11, RZ, 0x2, R11 ;  /* 0x00000002ff0b7819 */ /* 0x000fe2000001140b */
[----:B------:R-:W-:Y:S01]  /*1ce90*/  UIMAD UR13, UR12, UR5, UR13 ;  /* 0x000000050c0d72a4 */ /* 0x000fe2000f8e020d */
[----:B------:R-:W-:Y:S01]  /*1cea0*/  LOP3.LUT P2, RZ, R3, 0x3, RZ, 0xc0, !PT ;  /* 0x0000000303ff7812 */ /* 0x000fe2000784c0ff */
[----:B------:R-:W-:Y:S01]  /*1ceb0*/  IMAD.IADD R13, R13, 0x1, -R6 ;  /* 0x000000010d0d7824 */ /* 0x000fe200078e0a06 */
[----:B------:R-:W-:Y:S01]  /*1cec0*/  USHF.R.S32.HI UR12, URZ, 0x1f, UR20 ;  /* 0x0000001f3f0c7899 */ /* 0x000fe20008011414 */
[----:B------:R-:W-:Y:S01]  /*1ced0*/  IMAD R2, R2, 0x10, R11 ;  /* 0x0000001002027824 */ /* 0x000fe200078e020b */
[----:B------:R-:W-:Y:S01]  /*1cee0*/  UIMAD UR9, UR8, UR6, URZ ;  /* 0x00000006080972a4 */ /* 0x000fe2000f8e023f */
[-C--:B------:R-:W-:Y:S01]  /*1cef0*/  LEA.HI R6, R5, R0.reuse, RZ, 0x3 ;  /* 0x0000000005067211 */ /* 0x080fe200078f18ff */
[----:B------:R-:W-:Y:S01]  /*1cf00*/  USEL UR12, UR12, URZ, !UP1 ;  /* 0x0000003f0c0c7287 */ /* 0x000fe2000c800000 */
[----:B------:R-:W-:Y:S01]  /*1cf10*/  IMAD R8, R13, 0x8, R2 ;  /* 0x000000080d087824 */ /* 0x000fe200078e0202 */
[----:B------:R-:W-:Y:S01]  /*1cf20*/  UIMAD.WIDE.U32 UR10, UR14, UR6, UR10 ;  /* 0x000000060e0a72a5 */ /* 0x000fe2000f8e000a */
[----:B------:R-:W-:Y:S01]  /*1cf30*/  LEA.HI R5, R5, R0, RZ, 0x6 ;  /* 0x0000000005057211 */ /* 0x000fe200078f30ff */
[----:B------:R-:W-:-:S02]  /*1cf40*/  UIMAD UR9, UR14, UR7, UR9 ;  /* 0x000000070e0972a4 */ /* 0x000fc4000f8e0209 */
[----:B--2---:R-:W-:Y:S01]  /*1cf50*/  LEA R8, R57, R8, 0x7 ;  /* 0x0000000839087211 */ /* 0x004fe200078e38ff */
[----:B------:R-:W-:Y:S02]  /*1cf60*/  ULDC.64 UR6, c[0x0][0x498] ;  /* 0x0001260000067ab9 */ /* 0x000fe40000000a00 */
        /* <DEDUP_REMOVED lines=9> */
[----:B------:R-:W-:Y:S01]  /*1d000*/  SHF.R.S32.HI R6, RZ, 0x3, R6 ;  /* 0x00000003ff067819 */ /* 0x000fe20000011406 */
[----:B------:R-:W-:Y:S01]  /*1d010*/  IMAD.MOV R11, RZ, RZ, -R14 ;  /* 0x000000ffff0b7224 */ /* 0x000fe200078e0a0e */
[----:B------:R-:W-:Y:S01]  /*1d020*/  ULDC.64 UR4, c[0x0][0x3e8] ;  /* 0x0000fa0000047ab9 */ /* 0x000fe20000000a00 */
[----:B------:R-:W-:Y:S01]  /*1d030*/  IMAD.IADD R3, R0, 0x1, -R3 ;  /* 0x0000000100037824 */ /* 0x000fe200078e0a03 */
[----:B------:R-:W-:Y:S01]  /*1d040*/  UIMAD UR8, UR8, UR4, URZ ;  /* 0x00000004080872a4 */ /* 0x000fe2000f8e023f */
[----:B------:R-:W-:Y:S01]  /*1d050*/  IMAD R8, R11, c[0x0][0x4e8], R8 ;  /* 0x00013a000b087a24 */ /* 0x000fe200078e0208 */
[----:B------:R-:W-:Y:S01]  /*1d060*/  SHF.R.S32.HI R11, RZ, 0x1f, R14 ;  /* 0x0000001fff0b7819 */ /* 0x000fe2000001140e */
[----:B------:R-:W-:Y:S01]  /*1d070*/  IMAD.U32 R0, RZ, RZ, UR7 ;  /* 0x00000007ff007e24 */ /* 0x000fe2000f8e00ff */
[----:B------:R-:W-:Y:S01]  /*1d080*/  IADD3 R14, P0, R14, UR10, RZ ;  /* 0x0000000a0e0e7c10 */ /* 0x000fe2000ff1e0ff */
[----:B------:R-:W-:Y:S01]  /*1d090*/  IMAD.SHL.U32 R19, R6, 0x40, RZ ;  /* 0x0000004006137824 */ /* 0x000fe200078e00ff */
[----:B------:R-:W-:Y:S01]  /*1d0a0*/  SHF.R.S32.HI R17, RZ, 0x1f, R8 ;  /* 0x0000001fff117819 */ /* 0x000fe20000011408 */
[----:B------:R-:W-:Y:S01]  /*1d0b0*/  UIADD3 UR17, UR17, UR13, URZ ;  /* 0x0000000d11117290 */ /* 0x000fe2000fffe03f */
[----:B------:R-:W-:Y:S01]  /*1d0c0*/  IADD3.X R15, R11, UR11, R0, P0, !PT ;  /* 0x0000000b0b0f7c10 */ /* 0x000fe200087fe400 */
[----:B------:R-:W-:Y:S01]  /*1d0d0*/  UIMAD UR5, UR14, UR5, UR8 ;  /* 0x000000050e0572a4 */ /* 0x000fe2000f8e0208 */
[----:B------:R-:W-:Y:S01]  /*1d0e0*/  LEA R0, R3, R6, 0x5 ;  /* 0x0000000603007211 */ /* 0x000fe200078e28ff */
[----:B------:R-:W-:Y:S01]  /*1d0f0*/  IMAD R17, R17, c[0x0][0x488], RZ ;  /* 0x0001220011117a24 */ /* 0x000fe200078e02ff */
[----:B------:R-:W-:Y:S01]  /*1d100*/  LOP3.LUT R19, R19, 0x1c0, RZ, 0xc0, !PT ;  /* 0x000001c013137812 */ /* 0x000fe200078ec0ff */
[----:B------:R-:W-:Y:S01]  /*1d110*/  IMAD.WIDE.U32 R14, R8, c[0x0][0x488], R14 ;  /* 0x00012200080e7a25 */ /* 0x000fe200078e000e */
[----:B------:R-:W-:-:S02]  /*1d120*/  UIMAD.WIDE.U32 UR14, UR14, UR4, UR16 ;  /* 0x000000040e0e72a5 */ /* 0x000fc4000f8e0010 */
[----:B------:R-:W-:Y:S01]  /*1d130*/  ULDC.64 UR6, c[0x0][0x3f0] ;  /* 0x0000fc0000067ab9 */ /* 0x000fe20000000a00 */
[----:B------:R-:W-:Y:S01]  /*1d140*/  IMAD R13, R57, 0x80, R0 ;  /* 0x00000080390d7824 */ /* 0x000fe200078e0200 */
[----:B------:R-:W-:Y:S01]  /*1d150*/  LEA R16, P0, R14, c[0x0][0x450], 0x2 ;  /* 0x000114000e107a11 */ /* 0x000fe200078010ff */
[----:B------:R-:W-:Y:S01]  /*1d160*/  IMAD R17, R8, c[0x0][0x48c], R17 ;  /* 0x0001230008117a24 */ /* 0x000fe200078e0211 */
[----:B------:R-:W-:Y:S01]  /*1d170*/  UIMAD UR12, UR12, UR6, URZ ;  /* 0x000000060c0c72a4 */ /* 0x000fe2000f8e023f */
[----:B------:R-:W-:Y:S01]  /*1d180*/  IMAD.SHL.U32 R0, R3, 0x8, RZ ;  /* 0x0000000803007824 */ /* 0x000fe200078e00ff */
[----:B------:R-:W-:Y:S01]  /*1d190*/  SHF.R.U32.HI R3, RZ, 0x3, R19 ;  /* 0x00000003ff037819 */ /* 0x000fe20000011613 */
[----:B------:R-:W-:Y:S01]  /*1d1a0*/  @P1 IMAD.HI.U32 R11, R13, c[0x0][0x4ec], RZ ;  /* 0x00013b000d0b1a27 */ /* 0x000fe200078e00ff */
[----:B------:R-:W-:Y:S01]  /*1d1b0*/  UIADD3 UR15, UR15, UR5, URZ ;  /* 0x000000050f0f7290 */ /* 0x000fe2000fffe03f */
[----:B------:R-:W-:Y:S01]  /*1d1c0*/  SHFL.IDX PT, R50, R16, RZ, 0x1c1f ;  /* 0x001c1fff10327589 */ /* 0x000fe200000e0000 */
[----:B------:R-:W-:Y:S01]  /*1d1d0*/  LOP3.LUT R10, R19, 0x38, R0, 0xf8, !PT ;  /* 0x00000038130a7812 */ /* 0x000fe200078ef800 */
[----:B------:R-:W-:Y:S01]  /*1d1e0*/  IMAD.IADD R12, R15, 0x1, R17 ;  /* 0x000000010f0c7824 */ /* 0x000fe200078e0211 */
[----:B------:R-:W-:Y:S01]  /*1d1f0*/  UIMAD UR7, UR20, UR7, UR12 ;  /* 0x00000007140772a4 */ /* 0x000fe2000f8e020c */
[----:B------:R-:W-:Y:S01]  /*1d200*/  IMAD.MOV.U32 R8, RZ, RZ, R13 ;  /* 0x000000ffff087224 */ /* 0x000fe200078e000d */
[----:B------:R-:W-:Y:S01]  /*1d210*/  @P1 SHF.R.U32.HI R8, RZ, c[0x0][0x4f0], R11 ;  /* 0x00013c00ff081a19 */ /* 0x000fe2000001160b */
[----:B------:R-:W-:Y:S01]  /*1d220*/  UIMAD.WIDE.U32 UR14, UR20, UR6, UR14 ;  /* 0x00000006140e72a5 */ /* 0x000fe2000f8e000e */
[----:B------:R-:W-:Y:S01]  /*1d230*/  LEA.HI.X R12, R14, c[0x0][0x454], R12, 0x2, P0 ;  /* 0x000115000e0c7a11 */ /* 0x000fe200000f140c */
[----:B------:R-:W-:Y:S01]  /*1d240*/  SHFL.IDX PT, R48, R16, 0x1, 0x1c1f ;  /* 0x003c1f0010307f89 */ /* 0x000fe200000e0000 */
[----:B------:R-:W-:Y:S01]  /*1d250*/  LOP3.LUT R3, R10, R3, RZ, 0x3c, !PT ;  /* 0x000000030a037212 */ /* 0x000fe200078e3cff */
[--C-:B------:R-:W-:Y:S01]  /*1d260*/  IMAD.MOV R10, RZ, RZ, -R8.reuse ;  /* 0x000000ffff0a7224 */ /* 0x100fe200078e0a08 */
[----:B------:R-:W-:Y:S01]  /*1d270*/  UIADD3 UR7, UR15, UR7, URZ ;  /* 0x000000070f077290 */ /* 0x000fe2000fffe03f */
[----:B------:R-:W2:Y:S01]  /*1d280*/  SHFL.IDX PT, R51, R12, RZ, 0x1c1f ;  /* 0x001c1fff0c337589 */ /* 0x000ea200000e0000 */
[----:B------:R-:W-:Y:S01]  /*1d290*/  SHF.R.S32.HI R11, RZ, 0x1f, R8 ;  /* 0x0000001fff0b7819 */ /* 0x000fe20000011408 */
[----:B------:R-:W-:Y:S01]  /*1d2a0*/  IMAD R10, R10, c[0x0][0x4e8], R13 ;  /* 0x00013a000a0a7a24 */ /* 0x000fe200078e020d */
[----:B------:R-:W-:Y:S01]  /*1d2b0*/  MOV R14, UR14 ;  /* 0x0000000e000e7c02 */ /* 0x000fe20008000f00 */
[----:B------:R3:W4:Y:S01]  /*1d2c0*/  SHFL.IDX PT, R49, R12, 0x1, 0x1c1f ;  /* 0x003c1f000c317f89 */ /* 0x00072200000e0000 */
[----:B------:R-:W-:-:S02]  /*1d2d0*/  IMAD R13, R57, 0x80, R2 ;  /* 0x00000080390d7824 */ /* 0x000fc400078e0202 */
[----:B-----5:R-:W-:Y:S02]  /*1d2e0*/  IMAD R2, R7, c[0x0][0x4e8], RZ ;  /* 0x00013a0007027a24 */ /* 0x020fe400078e02ff */
[----:B------:R-:W-:Y:S01]  /*1d2f0*/  IMAD.U32 R15, RZ, RZ, UR15 ;  /* 0x0000000fff0f7e24 */ /* 0x000fe2000f8e00ff */
[C---:B------:R-:W-:Y:S01]  /*1d300*/  IADD3 R7, R13.reuse, 0x8, RZ ;  /* 0x000000080d077810 */ /* 0x040fe20007ffe0ff */
[----:B------:R-:W-:Y:S01]  /*1d310*/  IMAD.U32 R15, RZ, RZ, UR7 ;  /* 0x00000007ff0f7e24 */ /* 0x000fe2000f8e00ff */
[-C--:B------:R-:W-:Y:S01]  /*1d320*/  ISETP.GE.OR P1, PT, R13, R2.reuse, P2 ;  /* 0x000000020d00720c */ /* 0x080fe20001726670 */
[----:B------:R-:W-:Y:S01]  /*1d330*/  IMAD R11, R11, c[0x0][0x3e0], RZ ;  /* 0x0000f8000b0b7a24 */ /* 0x000fe200078e02ff */
[----:B------:R-:W-:Y:S01]  /*1d340*/  ISETP.GE.OR P0, PT, R7, R2, P2 ;  /* 0x000000020700720c */ /* 0x000fe20001706670 */
[----:B------:R-:W-:-:S04]  /*1d350*/  IMAD.WIDE.U32 R14, R8, c[0x0][0x3e0], R14 ;  /* 0x0000f800080e7a25 */ /* 0x000fc800078e000e */
[----:B------:R-:W-:Y:S01]  /*1d360*/  IMAD R11, R8, c[0x0][0x3e4], R11 ;  /* 0x0000f900080b7a24 */ /* 0x000fe200078e020b */
[----:B------:R-:W-:Y:S01]  /*1d370*/  SHF.R.S32.HI R8, RZ, 0x1f, R10 ;  /* 0x0000001fff087819 */ /* 0x000fe2000001140a */
[----:B------:R-:W-:-:S03]  /*1d380*/  IMAD R57, R57, 0x80, R6 ;  /* 0x0000008039397824 */ /* 0x000fc600078e0206 */
[----:B------:R-:W-:Y:S01]  /*1d390*/  IADD3 R15, R15, R11, RZ ;  /* 0x0000000b0f0f7210 */ /* 0x000fe20007ffe0ff */
[----:B--2---:R2:W-:Y:S01]  /*1d3a0*/  @!P1 ST.E [R50.64], R4 ;  /* 0x0000000432009985 */ /* 0x0045e2000c101916 */
[----:B---3--:R-:W-:Y:S02]  /*1d3b0*/  IMAD.SHL.U32 R12, R5, 0x8, RZ ;  /* 0x00000008050c7824 */ /* 0x008fe400078e00ff */
[----:B------:R-:W-:Y:S01]  /*1d3c0*/  IMAD R5, R8, c[0x0][0x3d8], RZ ;  /* 0x0000f60008057a24 */ /* 0x000fe200078e02ff */
[----:B----4-:R2:W-:Y:S02]  /*1d3d0*/  @!P0 ST.E [R48.64], R9 ;  /* 0x0000000930008985 */ /* 0x0105e4000c101916 */
[----:B------:R-:W-:Y:S01]  /*1d3e0*/  LOP3.LUT R12, R3, 0x7ffffe00, R12, 0xf8, !PT ;  /* 0x7ffffe00030c7812 */ /* 0x000fe200078ef80c */
[C---:B------:R-:W-:Y:S02]  /*1d3f0*/  IMAD R3, R10.reuse, c[0x0][0x3dc], R5 ;  /* 0x0000f7000a037a24 */ /* 0x040fe400078e0205 */
[----:B------:R-:W-:-:S04]  /*1d400*/  IMAD.WIDE.U32 R10, R10, c[0x0][0x3d8], R14 ;  /* 0x0000f6000a0a7a25 */ /* 0x000fc800078e000e */
[----:B------:R-:W-:Y:S01]  /*1d410*/  IMAD.SHL.U32 R58, R12, 0x2, RZ ;  /* 0x000000020c3a7824 */ /* 0x000fe200078e00ff */
[----:B------:R-:W-:Y:S01]  /*1d420*/  LEA R56, P0, R10, c[0x0][0x380], 0x1 ;  /* 0x0000e0000a387a11 */ /* 0x000fe200078008ff */
[----:B------:R-:W-:-:S03]  /*1d430*/  IMAD.IADD R3, R11, 0x1, R3 ;  /* 0x000000010b037824 */ /* 0x000fc600078e0203 */
        /* <DEDUP_REMOVED lines=14> */
[----:B--23--:R-:W2:Y:S01]  /*1d520*/  LDS.128 R48, [R58+0x80] ;  /* 0x000080003a307984 */ /* 0x00cea20000000c00 */
[----:B------:R-:W-:-:S02]  /*1d530*/  IADD3 R54, R0, 0x40, RZ ;  /* 0x0000004000367810 */ /* 0x000fc40007ffe0ff */
[----:B------:R-:W-:Y:S01]  /*1d540*/  IADD3 R52, R0, 0x80, RZ ;  /* 0x0000008000347810 */ /* 0x000fe20007ffe0ff */
[----:B------:R-:W3:Y:S01]  /*1d550*/  LDS.128 R8, [R58+0x4080] ;  /* 0x004080003a087984 */ /* 0x000ee20000000c00 */
        /* <DEDUP_REMOVED lines=10> */
[----:B-1---5:R-:W-:-:S04]  /*1d600*/  @!P2 IMAD.WIDE R58, R0, 0x2, R60 ;  /* 0x00000002003aa825 */ /* 0x022fc800078e023c */
[----:B------:R-:W-:-:S04]  /*1d610*/  @!P1 IMAD.WIDE R52, R53, 0x2, R60 ;  /* 0x0000000235349825 */ /* 0x000fc800078e023c */
[----:B------:R-:W-:Y:S01]  /*1d620*/  @!P0 IMAD.WIDE R60, R3, 0x2, R60 ;  /* 0x00000002033c8825 */ /* 0x000fe200078e023c */
[----:B--2---:R1:W-:Y:S04]  /*1d630*/  @!P2 ST.E.128 [R58.64], R48 ;  /* 0x000000303a00a985 */ /* 0x0043e8000c101d16 */
[----:B---3--:R1:W-:Y:S04]  /*1d640*/  @!P1 ST.E.128 [R52.64], R8 ;  /* 0x0000000834009985 */ /* 0x0083e8000c101d16 */
[----:B----4-:R1:W-:Y:S02]  /*1d650*/  @!P0 ST.E.128 [R60.64], R4 ;  /* 0x000000043c008985 */ /* 0x0103e4000c101d16 */
.L_x_455:
[----:B---3--:R-:W-:Y:S05]  /*1d660*/  BSYNC B0 ;  /* 0x0000000000007941 */ /* 0x008fea0003800000 */
.L_x_454:
[----:B------:R-:W-:Y:S01]  /*1d670*/  IADD3 R3, R57, 0x20, RZ ;  /* 0x0000002039037810 */ /* 0x000fe20007ffe0ff */
[----:B-12---:R1:W2:Y:S01]  /*1d680*/  SHFL.IDX PT, R9, R55, 0x1, 0x181f ;  /* 0x00381f0037097f89 */ /* 0x0062a200000e0000 */
[----:B------:R-:W-:Y:S02]  /*1d690*/  BSSY B0, `(.L_x_456) ;  /* 0x0000015000007945 */ /* 0x000fe40003800000 */
[----:B------:R-:W-:Y:S01]  /*1d6a0*/  ISETP.GE.AND P0, PT, R3, R2, PT ;  /* 0x000000020300720c */ /* 0x000fe20003f06270 */
[----:B------:R1:W3:-:S12]  /*1d6b0*/  SHFL.IDX PT, R8, R56, 0x1, 0x181f ;  /* 0x00381f0038087f89 */ /* 0x0002d800000e0000 */
        /* <DEDUP_REMOVED lines=18> */
.L_x_457:
[----:B------:R-:W-:Y:S05]  /*1d7e0*/  BSYNC B0 ;  /* 0x0000000000007941 */ /* 0x000fea0003800000 */
.L_x_456:
[----:B------:R-:W-:Y:S01]  /*1d7f0*/  IADD3 R3, R57, 0x40, RZ ;  /* 0x0000004039037810 */ /* 0x000fe20007ffe0ff */
[----:B--2---:R2:W1:Y:S01]  /*1d800*/  SHFL.IDX PT, R9, R55, 0x2, 0x181f ;  /* 0x00581f0037097f89 */ /* 0x00446200000e0000 */
[----:B------:R-:W-:Y:S02]  /*1d810*/  BSSY B0, `(.L_x_458) ;  /* 0x0000015000007945 */ /* 0x000fe40003800000 */
[----:B------:R-:W-:Y:S01]  /*1d820*/  ISETP.GE.AND P0, PT, R3, R2, PT ;  /* 0x000000020300720c */ /* 0x000fe20003f06270 */
[----:B---3--:R2:W3:-:S12]  /*1d830*/  SHFL.IDX PT, R8, R56, 0x2, 0x181f ;  /* 0x00581f0038087f89 */ /* 0x0084d800000e0000 */
        /* <DEDUP_REMOVED lines=9> */
[--C-:B-1-3--:R-:W-:Y:S01]  /*1d8d0*/  @!P2 IMAD.WIDE R6, R0, 0x2, R8.reuse ;  /* 0x000000020006a825 */ /* 0x10afe200078e0208 */
[----:B------:R-:W-:Y:S02]  /*1d8e0*/  @!P0 LEA.HI R3, R3, R4, RZ, 0x3 ;  /* 0x0000000403038211 */ /* 0x000fe400078f18ff */
[----:B------:R-:W-:Y:S02]  /*1d8f0*/  @!P1 LOP3.LUT R5, R5, 0xfffffff8, RZ, 0xc0, !PT ;  /* 0xfffffff805059812 */ /* 0x000fe400078ec0ff */
[----:B------:R-:W-:Y:S01]  /*1d900*/  @!P0 LOP3.LUT R3, R3, 0xfffffff8, RZ, 0xc0, !PT ;  /* 0xfffffff803038812 */ /* 0x000fe200078ec0ff */
[----:B----4-:R1:W-:Y:S02]  /*1d910*/  @!P2 ST.E.128 [R6.64], R40 ;  /* 0x000000280600a985 */ /* 0x0103e4000c101d16 */
[----:B------:R-:W-:-:S04]  /*1d920*/  @!P1 IMAD.WIDE R4, R5, 0x2, R8 ;  /* 0x0000000205049825 */ /* 0x000fc800078e0208 */
[----:B------:R-:W-:Y:S01]  /*1d930*/  @!P0 IMAD.WIDE R8, R3, 0x2, R8 ;  /* 0x0000000203088825 */ /* 0x000fe200078e0208 */
[----:B------:R1:W-:Y:S04]  /*1d940*/  @!P1 ST.E.128 [R4.64], R28 ;  /* 0x0000001c04009985 */ /* 0x0003e8000c101d16 */
[----:B------:R1:W-:Y:S02]  /*1d950*/  @!P0 ST.E.128 [R8.64], R16 ;  /* 0x0000001008008985 */ /* 0x0003e4000c101d16 */
.L_x_459:
[----:B------:R-:W-:Y:S05]  /*1d960*/  BSYNC B0 ;  /* 0x0000000000007941 */ /* 0x000fea0003800000 */
.L_x_458:
        /* <DEDUP_REMOVED lines=24> */
.L_x_452:
        /* <DEDUP_REMOVED lines=31> */
.L_x_460:
[----:B---3--:R-:W2:Y:S01]  /*1dce0*/  S2R R7, SR_TID.X ;  /* 0x0000000000077919 */ /* 0x008ea20000002100 */
[----:B------:R-:W-:Y:S01]  /*1dcf0*/  USHF.R.S32.HI UR6, URZ, 0x1f, UR20 ;  /* 0x0000001f3f067899 */ /* 0x000fe20008011414 */
[----:B------:R-:W-:Y:S01]  /*1dd00*/  BSSY B0, `(.L_x_461) ;  /* 0x0000029000007945 */ /* 0x000fe20003800000 */
[----:B------:R-:W-:-:S02]  /*1dd10*/  USEL UR20, UR20, URZ, !UP1 ;  /* 0x0000003f14147287 */ /* 0x000fc4000c800000 */
[----:B------:R-:W-:Y:S01]  /*1dd20*/  USEL UR6, UR6, URZ, !UP1 ;  /* 0x0000003f06067287 */ /* 0x000fe2000c800000 */
[----:B--2---:R-:W-:-:S13]  /*1dd30*/  ISETP.GT.AND P0, PT, R7, 0x7f, PT ;  /* 0x0000007f0700780c */ /* 0x004fda0003f04270 */
[----:B------:R-:W-:Y:S05]  /*1dd40*/  @P0 BRA `(.L_x_462) ;  /* 0x0000024000000947 */ /* 0x000fea0003800000 */
[----:B------:R-:W2:Y:S01]  /*1dd50*/  S2R R2, SR_CTAID.X ;  /* 0x0000000000027919 */ /* 0x000ea20000002500 */
[----:B-----5:R-:W-:Y:S01]  /*1dd60*/  IMAD R0, R3, c[0x0][0x4e8], RZ ;  /* 0x00013a0003007a24 */ /* 0x020fe200078e02ff */
[----:B--2---:R-:W-:-:S04]  /*1dd70*/  LEA R5, R2, R7, 0x7 ;  /* 0x0000000702057211 */ /* 0x004fc800078e38ff */
        /* <DEDUP_REMOVED lines=33> */
.L_x_462:
[----:B------:R-:W-:Y:S05]  /*1df90*/  BSYNC B0 ;  /* 0x0000000000007941 */ /* 0x000fea0003800000 */
.L_x_461:
[----:B--2---:R-:W2:Y:S01]  /*1dfa0*/  S2R R5, SR_CTAID.X ;  /* 0x0000000000057919 */ /* 0x004ea20000002500 */
[----:B------:R-:W-:Y:S01]  /*1dfb0*/  SHF.R.S32.HI R4, RZ, 0x1f, R7 ;  /* 0x0000001fff047819 */ /* 0x000fe20000011407 */
[----:B------:R-:W-:Y:S01]  /*1dfc0*/  IMAD.MOV.U32 R0, RZ, RZ, c[0x0][0x4e8] ;  /* 0x00013a00ff007624 */ /* 0x000fe200078e00ff */
[----:B------:R-:W-:Y:S01]  /*1dfd0*/  ULDC.64 UR4, c[0x0][0x3a0] ;  /* 0x0000e80000047ab9 */ /* 0x000fe20000000a00 */
[----:B-----5:R-:W-:Y:S01]  /*1dfe0*/  IMAD R3, R3, c[0x0][0x4e8], RZ ;  /* 0x00013a0003037a24 */ /* 0x020fe200078e02ff */
[----:B------:R-:W-:Y:S01]  /*1dff0*/  LEA.HI R4, R4, R7, RZ, 0x3 ;  /* 0x0000000704047211 */ /* 0x000fe200078f18ff */
[----:B------:R-:W-:Y:S01]  /*1e000*/  UIMAD UR7, UR11, UR4, URZ ;  /* 0x000000040b0772a4 */ /* 0x000fe2000f8e023f */
[----:B------:R-:W-:Y:S01]  /*1e010*/  ISETP.NE.AND P0, PT, R0, 0x1, PT ;  /* 0x000000010000780c */ /* 0x000fe20003f05270 */
[----:B------:R-:W-:Y:S01]  /*1e020*/  UIMAD.WIDE.U32 UR12, UR10, UR4, URZ ;  /* 0x000000040a0c72a5 */ /* 0x000fe2000f8e003f */
[----:B------:R-:W-:Y:S01]  /*1e030*/  LOP3.LUT R2, R4, 0xfffffff8, RZ, 0xc0, !PT ;  /* 0xfffffff804027812 */ /* 0x000fe200078ec0ff */
[----:B------:R-:W-:Y:S01]  /*1e040*/  UIMAD UR7, UR10, UR5, UR7 ;  /* 0x000000050a0772a4 */ /* 0x000fe2000f8e0207 */
[----:B------:R-:W-:Y:S01]  /*1e050*/  SHF.R.S32.HI R4, RZ, 0x3, R4 ;  /* 0x00000003ff047819 */ /* 0x000fe20000011404 */
[----:B------:R-:W-:Y:S01]  /*1e060*/  BSSY B0, `(.L_x_463) ;  /* 0x000003a000007945 */ /* 0x000fe20003800000 */
[----:B------:R-:W-:Y:S01]  /*1e070*/  ULDC.64 UR4, c[0x0][0x3e8] ;  /* 0x0000fa0000047ab9 */ /* 0x000fe20000000a00 */
[----:B------:R-:W-:Y:S01]  /*1e080*/  IMAD.IADD R7, R7, 0x1, -R2 ;  /* 0x0000000107077824 */ /* 0x000fe200078e0a02 */
[----:B------:R-:W-:-:S02]  /*1e090*/  UIADD3 UR13, UR13, UR7, URZ ;  /* 0x000000070d0d7290 */ /* 0x000fc4000fffe03f */
[----:B------:R-:W-:Y:S02]  /*1e0a0*/  UIMAD UR7, UR8, UR4, URZ ;  /* 0x00000004080772a4 */ /* 0x000fe4000f8e023f */
[C---:B------:R-:W-:Y:S01]  /*1e0b0*/  LEA R0, R7.reuse, R4, 0x5 ;  /* 0x0000000407007211 */ /* 0x040fe200078e28ff */
[----:B------:R-:W-:Y:S01]  /*1e0c0*/  UIMAD.WIDE.U32 UR12, UR14, UR4, UR12 ;  /* 0x000000040e0c72a5 */ /* 0x000fe2000f8e000c */
[----:B------:R-:W-:Y:S01]  /*1e0d0*/  SHF.L.U32 R7, R7, 0x3, RZ ;  /* 0x0000000307077819 */ /* 0x000fe200000006ff */
[----:B------:R-:W-:Y:S02]  /*1e0e0*/  UIMAD UR7, UR14, UR5, UR7 ;  /* 0x000000050e0772a4 */ /* 0x000fe4000f8e0207 */
[C---:B--2---:R-:W-:Y:S01]  /*1e0f0*/  IMAD R0, R5.reuse, 0x80, R0 ;  /* 0x0000008005007824 */ /* 0x044fe200078e0200 */
        /* <DEDUP_REMOVED lines=30> */
[----:B------:R2:W3:Y:S04]  /*1e2e0*/  SHFL.IDX PT, R10, R9, RZ, 0x181f ;  /* 0x00181fff090a7589 */ /* 0x0004e800000e0000 */
[----:B------:R2:W4:Y:S08]  /*1e2f0*/  SHFL.IDX PT, R11, R8, RZ, 0x181f ;  /* 0x00181fff080b7589 */ /* 0x00053000000e0000 */
        /* <DEDUP_REMOVED lines=16> */
.L_x_464:
[----:B------:R-:W-:Y:S05]  /*1e400*/  BSYNC B0 ;  /* 0x0000000000007941 */ /* 0x000fea0003800000 */
.L_x_463:
[----:B------:R-:W-:Y:S01]  /*1e410*/  IADD3 R0, R4, 0x20, RZ ;  /* 0x0000002004007810 */ /* 0x000fe20007ffe0ff */
[----:B---34-:R3:W4:Y:S01]  /*1e420*/  SHFL.IDX PT, R11, R8, 0x1, 0x181f ;  /* 0x00381f00080b7f89 */ /* 0x01872200000e0000 */
[----:B------:R-:W-:Y:S02]  /*1e430*/  BSSY B0, `(.L_x_465) ;  /* 0x0000013000007945 */ /* 0x000fe40003800000 */
[----:B------:R-:W-:Y:S01]  /*1e440*/  ISETP.GE.AND P0, PT, R0, R3, PT ;  /* 0x000000030000720c */ /* 0x000fe20003f06270 */
[----:B------:R3:W2:-:S12]  /*1e450*/  SHFL.IDX PT, R10, R9, 0x1, 0x181f ;  /* 0x00381f00090a7f89 */ /* 0x00069800000e0000 */
[----:B------:R-:W-:Y:S05]  /*1e460*/  @P0 BRA `(.L_x_466) ;  /* 0x000000f000000947 */ /* 0x000fea0003800000 */
        /* <DEDUP_REMOVED lines=15> */
.L_x_466:
[----:B------:R-:W-:Y:S05]  /*1e560*/  BSYNC B0 ;  /* 0x0000000000007941 */ /* 0x000fea0003800000 */
.L_x_465:
[----:B------:R-:W-:Y:S01]  /*1e570*/  IADD3 R0, R4, 0x40, RZ ;  /* 0x0000004004007810 */ /* 0x000fe20007ffe0ff */
[----:B--2-4-:R2:W4:Y:S01]  /*1e580*/  SHFL.IDX PT, R11, R8, 0x2, 0x181f ;  /* 0x00581f00080b7f89 */ /* 0x01452200000e0000 */
        /* <DEDUP_REMOVED lines=19> */
.L_x_468:
[----:B------:R-:W-:Y:S05]  /*1e6c0*/  BSYNC B0 ;  /* 0x0000000000007941 */ /* 0x000fea0003800000 */
.L_x_467:
[----:B------:R-:W-:Y:S01]  /*1e6d0*/  IADD3 R4, R4, 0x60, RZ ;  /* 0x0000006004047810 */ /* 0x000fe20007ffe0ff */
[----:B---34-:R3:W4:Y:S03]  /*1e6e0*/  SHFL.IDX PT, R11, R8, 0x3, 0x181f ;  /* 0x00781f00080b7f89 */ /* 0x01872600000e0000 */
[----:B------:R-:W-:Y:S01]  /*1e6f0*/  ISETP.GE.AND P0, PT, R4, R3, PT ;  /* 0x000000030400720c */ /* 0x000fe20003f06270 */
[----:B------:R3:W2:-:S12]  /*1e700*/  SHFL.IDX PT, R10, R9, 0x3, 0x181f ;  /* 0x00781f00090a7f89 */ /* 0x00069800000e0000 */
        /* <DEDUP_REMOVED lines=18> */
.L_x_469:
        /* <DEDUP_REMOVED lines=13> */
.L_x_1499:


//--------------------- .text._ZN7cutlass13device_kernelIN5flash19enable_sm80_to_sm89INS1_16FlashAttnFwdSm80INS1_25CollectiveMainloopFwdSm80ILi8ELi1ELb0EN4cute5tupleIJNS5_1CILi128EEENS7_ILi64EEENS7_ILi192EEEEEELi192ENS_6half_tEfNS_4arch4Sm80ELb1ELb0ELb0ELb0ELb1ELb0ELb1ELb0EEENS1_21CollectiveEpilogueFwdINS6_IJS8_SA_S9_EEENS6_IJNS7_ILi1EEESI_SI_EEESC_SE_Li256ELb0ELb1ELb0ELb0EEENS1_30DynamicPersistentTileSchedulerILi256ELi256ELb0ELb1ELb0EEEEEEEEEvNT_6ParamsE --------------------------
	.section	.text._ZN7cutlass13device_kernelIN5flash19enable_sm80_to_sm89INS1_16FlashAttnFwdSm80INS1_25CollectiveMainloopFwdSm80ILi8ELi1ELb0EN4cute5tupleIJNS5_1CILi128EEENS7_ILi64EEENS7_ILi192EEEEEELi192ENS_6half_tEfNS_4arch4Sm80ELb1ELb0ELb0ELb0ELb1ELb0ELb1ELb0EEENS1_21CollectiveEpilogueFwdINS6_IJS8_SA_S9_EEENS6_IJNS7_ILi1EEESI_SI_EEESC_SE_Li256ELb0ELb1ELb0ELb0EEENS1_30DynamicPersistentTileSchedulerILi256ELi256ELb0ELb1ELb0EEEEEEEEEvNT_6ParamsE,"ax",@progbits
	.sectioninfo	@"SHI_REGISTERS=251"
	.align	128
.text._ZN7cutlass13device_kernelIN5flash19enable_sm80_to_sm89INS1_16FlashAttnFwdSm80INS1_25CollectiveMainloopFwdSm80ILi8ELi1ELb0EN4cute5tupleIJNS5_1CILi128EEENS7_ILi64EEENS7_ILi192EEEEEELi192ENS_6half_tEfNS_4arch4Sm80ELb1ELb0ELb0ELb0ELb1ELb0ELb1ELb0EEENS1_21CollectiveEpilogueFwdINS6_IJS8_SA_S9_EEENS6_IJNS7_ILi1EEESI_SI_EEESC_SE_Li256ELb0ELb1ELb0ELb0EEENS1_30DynamicPersistentTileSchedulerILi256ELi256ELb0ELb1ELb0EEEEEEEEEvNT_6ParamsE:
        .type           _ZN7cutlass13device_kernelIN5flash19enable_sm80_to_sm89INS1_16FlashAttnFwdSm80INS1_25CollectiveMainloopFwdSm80ILi8ELi1ELb0EN4cute5tupleIJNS5_1CILi128EEENS7_ILi64EEENS7_ILi192EEEEEELi192ENS_6half_tEfNS_4arch4Sm80ELb1ELb0ELb0ELb0ELb1ELb0ELb1ELb0EEENS1_21CollectiveEpilogueFwdINS6_IJS8_SA_S9_EEENS6_IJNS7_ILi1EEESI_SI_EEESC_SE_Li256ELb0ELb1ELb0ELb0EEENS1_30DynamicPersistentTileSchedulerILi256ELi256ELb0ELb1ELb0EEEEEEEEEvNT_6ParamsE,@function
        .size           _ZN7cutlass13device_kernelIN5flash19enable_sm80_to_sm89INS1_16FlashAttnFwdSm80INS1_25CollectiveMainloopFwdSm80ILi8ELi1ELb0EN4cute5tupleIJNS5_1CILi128EEENS7_ILi64EEENS7_ILi192EEEEEELi192ENS_6half_tEfNS_4arch4Sm80ELb1ELb0ELb0ELb0ELb1ELb0ELb1ELb0EEENS1_21CollectiveEpilogueFwdINS6_IJS8_SA_S9_EEENS6_IJNS7_ILi1EEESI_SI_EEESC_SE_Li256ELb0ELb1ELb0ELb0EEENS1_30DynamicPersistentTileSchedulerILi256ELi256ELb0ELb1ELb0EEEEEEEEEvNT_6ParamsE,(.L_x_1500 - _ZN7cutlass13device_kernelIN5flash19enable_sm80_to_sm89INS1_16FlashAttnFwdSm80INS1_25CollectiveMainloopFwdSm80ILi8ELi1ELb0EN4cute5tupleIJNS5_1CILi128EEENS7_ILi64EEENS7_ILi192EEEEEELi192ENS_6half_tEfNS_4arch4Sm80ELb1ELb0ELb0ELb0ELb1ELb0ELb1ELb0EEENS1_21CollectiveEpilogueFwdINS6_IJS8_SA_S9_EEENS6_IJNS7_ILi1EEESI_SI_EEESC_SE_Li256ELb0ELb1ELb0ELb0EEENS1_30DynamicPersistentTileSchedulerILi256ELi256ELb0ELb1ELb0EEEEEEEEEvNT_6ParamsE)
        .other          _ZN7cutlass13device_kernelIN5flash19enable_sm80_to_sm89INS1_16FlashAttnFwdSm80INS1_25CollectiveMainloopFwdSm80ILi8ELi1ELb0EN4cute5tupleIJNS5_1CILi128EEENS7_ILi64EEENS7_ILi192EEEEEELi192ENS_6half_tEfNS_4arch4Sm80ELb1ELb0ELb0ELb0ELb1ELb0ELb1ELb0EEENS1_21CollectiveEpilogueFwdINS6_IJS8_SA_S9_EEENS6_IJNS7_ILi1EEESI_SI_EEESC_SE_Li256ELb0ELb1ELb0ELb0EEENS1_30DynamicPersistentTileSchedulerILi256ELi256ELb0ELb1ELb0EEEEEEEEEvNT_6ParamsE,@"STO_CUDA_ENTRY STV_DEFAULT"
_ZN7cutlass13device_kernelIN5flash19enable_sm80_to_sm89INS1_16FlashAttnFwdSm80INS1_25CollectiveMainloopFwdSm80ILi8ELi1ELb0EN4cute5tupleIJNS5_1CILi128EEENS7_ILi64EEENS7_ILi192EEEEEELi192ENS_6half_tEfNS_4arch4Sm80ELb1ELb0ELb0ELb0ELb1ELb0ELb1ELb0EEENS1_21CollectiveEpilogueFwdINS6_IJS8_SA_S9_EEENS6_IJNS7_ILi1EEESI_SI_EEESC_SE_Li256ELb0ELb1ELb0ELb0EEENS1_30DynamicPersistentTileSchedulerILi256ELi256ELb0ELb1ELb0EEEEEEEEEvNT_6ParamsE:
[----:B------:R-:W-:Y:S02]  /*0000*/  MOV R1, c[0x0][0x28] ;  /* 0x00000a0000017a02 */ /* 0x000fe40000000f00 */
[----:B------:R-:W1:Y:S04]  /*0010*/  S2R R194, SR_TID.X ;  /* 0x0000000000c27919 */ /* 0x000e680000002100 */
[----:B------:R-:W2:Y:S01]  /*0020*/  S2R R207, SR_CTAID.X ;  /* 0x0000000000cf7919 */ /* 0x000ea20000002500 */
[----:B-1----:R-:W-:-:S05]  /*0030*/  SHF.R.U32.HI R2, RZ, 0x5, R194 ;  /* 0x00000005ff027819 */ /* 0x002fca00000116c2 */
[----:B------:R-:W1:Y:S04]  /*0040*/  SHFL.IDX PT, R0, R2, RZ, 0x1f ;  /* 0x00001fff02007589 */ /* 0x000e6800000e0000 */
[----:B------:R3:W4:Y:S01]  /*0050*/  SHFL.IDX PT, R209, R2, RZ, 0x1f ;  /* 0x00001fff02d17589 */ /* 0x00072200000e0000 */
[----:B-1----:R-:W-:-:S13]  /*0060*/  ISETP.GE.AND P0, PT, R0, 0x1, PT ;  /* 0x000000010000780c */ /* 0x002fda0003f06270 */
[----:B------:R-:W-:Y:S06]  /*0070*/  @P0 BAR.ARV 0x4, 0x100 ;  /* 0x0104000000000b1d */ /* 0x000fec0000002000 */
[----:B--2---:R-:W-:-:S13]  /*0080*/  ISETP.GE.AND P0, PT, R207, c[0x0][0x538], PT ;  /* 0x00014e00cf007a0c */ /* 0x004fda0003f06270 */
[----:B------:R-:W-:Y:S05]  /*0090*/  @P0 EXIT ;  /* 0x000000000000094d */ /* 0x000fea0003800000 */
[----:B---34-:R-:W-:Y:S01]  /*00a0*/  SHF.R.S32.HI R3, RZ, 0x1f, R194 ;  /* 0x0000001fff037819 */ /* 0x018fe200000114c2 */
[----:B------:R-:W-:Y:S01]  /*00b0*/  IMAD.MOV.U32 R181, RZ, RZ, 0x20 ;  /* 0x00000020ffb57424 */ /* 0x000fe200078e00ff */
[----:B------:R-:W-:Y:S02]  /*00c0*/  ULDC.64 UR6, c[0x0][0x118] ;  /* 0x0000460000067ab9 */ /* 0x000fe40000000a00 */
[CC--:B------:R-:W-:Y:S02]  /*00d0*/  LEA.HI R13, R3.reuse, R194.reuse, RZ, 0x4 ;  /* 0x000000c2030d7211 */ /* 0x0c0fe400078f20ff */
[----:B------:R-:W-:Y:S02]  /*00e0*/  LEA.HI R11, R3, R194, RZ, 0x2 ;  /* 0x000000c2030b7211 */ /* 0x000fe400078f10ff */
[----:B------:R-:W-:Y:S02]  /*00f0*/  SHF.R.S32.HI R0, RZ, 0x4, R13 ;  /* 0x00000004ff007819 */ /* 0x000fe4000001140d */
[----:B------:R-:W-:-:S02]  /*0100*/  SHF.R.S32.HI R5, RZ, 0x2, R11 ;  /* 0x00000002ff057819 */ /* 0x000fc4000001140b */
[C---:B------:R-:W-:Y:S02]  /*0110*/  LEA.HI R7, R13.reuse, R0, RZ, 0x1 ;  /* 0x000000000d077211 */ /* 0x040fe400078f08ff */
[----:B------:R-:W-:Y:S02]  /*0120*/  LOP3.LUT R13, R13, 0xfffffff0, RZ, 0xc0, !PT ;  /* 0xfffffff00d0d7812 */ /* 0x000fe400078ec0ff */
[----:B------:R-:W-:Y:S02]  /*0130*/  LOP3.LUT R7, R7, 0xfffffffe, RZ, 0xc0, !PT ;  /* 0xfffffffe07077812 */ /* 0x000fe400078ec0ff */
[CC--:B------:R-:W-:Y:S01]  /*0140*/  LEA.HI R9, R3.reuse, R194.reuse, RZ, 0x3 ;  /* 0x000000c203097211 */ /* 0x0c0fe200078f18ff */
[----:B------:R-:W-:Y:S01]  /*0150*/  IMAD.IADD R13, R194, 0x1, -R13 ;  /* 0x00000001c20d7824 */ /* 0x000fe200078e0a0d */
[----:B------:R-:W-:Y:S01]  /*0160*/  LEA.HI R6, R3, R194, RZ, 0x5 ;  /* 0x000000c203067211 */ /* 0x000fe200078f28ff */
[----:B------:R-:W-:Y:S01]  /*0170*/  IMAD.IADD R7, R0, 0x1, -R7 ;  /* 0x0000000100077824 */ /* 0x000fe200078e0a07 */
[----:B------:R-:W-:-:S02]  /*0180*/  SHF.R.S32.HI R0, RZ, 0x1f, R11 ;  /* 0x0000001fff007819 */ /* 0x000fc4000001140b */
[----:B------:R-:W-:Y:S02]  /*0190*/  LOP3.LUT R205, R9, 0xfffffff8, RZ, 0xc0, !PT ;  /* 0xfffffff809cd7812 */ /* 0x000fe400078ec0ff */
[----:B------:R-:W-:Y:S02]  /*01a0*/  LEA.HI R0, R0, R5, RZ, 0x3 ;  /* 0x0000000500007211 */ /* 0x000fe400078f18ff */
[----:B------:R-:W-:Y:S01]  /*01b0*/  SHF.R.S32.HI R2, RZ, 0x1f, R13 ;  /* 0x0000001fff027819 */ /* 0x000fe2000001140d */
[----:B------:R-:W-:Y:S01]  /*01c0*/  IMAD.IADD R205, R194, 0x1, -R205 ;  /* 0x00000001c2cd7824 */ /* 0x000fe200078e0acd */
[----:B------:R-:W-:Y:S02]  /*01d0*/  LOP3.LUT R0, R0, 0xfffffff8, RZ, 0xc0, !PT ;  /* 0xfffffff800007812 */ /* 0x000fe400078ec0ff */
[----:B------:R-:W-:Y:S01]  /*01e0*/  LOP3.LUT R11, R11, 0xfffffffc, RZ, 0xc0, !PT ;  /* 0xfffffffc0b0b7812 */ /* 0x000fe200078ec0ff */
[----:B------:R-:W-:Y:S01]  /*01f0*/  IMAD.SHL.U32 R186, R205, 0x40, RZ ;  /* 0x00000040cdba7824 */ /* 0x000fe200078e00ff */
[----:B------:R-:W-:Y:S01]  /*0200*/  SHF.R.S32.HI R208, RZ, 0x3, R9 ;  /* 0x00000003ffd07819 */ /* 0x000fe20000011409 */
[----:B------:R-:W-:Y:S01]  /*0210*/  IMAD.IADD R0, R5, 0x1, -R0 ;  /* 0x0000000105007824 */ /* 0x000fe200078e0a00 */
[----:B------:R-:W-:Y:S01]  /*0220*/  LEA.HI R5, R2, R13, RZ, 0x3 ;  /* 0x0000000d02057211 */ /* 0x000fe200078f18ff */
[----:B------:R-:W-:Y:S01]  /*0230*/  IMAD.IADD R204, R194, 0x1, -R11 ;  /* 0x00000001c2cc7824 */ /* 0x000fe200078e0a0b */
[----:B------:R-:W-:Y:S01]  /*0240*/  LOP3.LUT R186, R186, 0x1c0, RZ, 0xc0, !PT ;  /* 0x000001c0baba7812 */ /* 0x000fe200078ec0ff */
[----:B------:R-:W-:Y:S01]  /*0250*/  IMAD.SHL.U32 R15, R208, 0x40, RZ ;  /* 0x00000040d00f7824 */ /* 0x000fe200078e00ff */
[C---:B------:R-:W-:Y:S01]  /*0260*/  LOP3.LUT R4, R5.reuse, 0xfffffff8, RZ, 0xc0, !PT ;  /* 0xfffffff805047812 */ /* 0x040fe200078ec0ff */
[----:B------:R-:W-:Y:S01]  /*0270*/  IMAD.SHL.U32 R5, R5, 0x40, RZ ;  /* 0x0000004005057824 */ /* 0x000fe200078e00ff */
[----:B------:R-:W-:Y:S01]  /*0280*/  LOP3.LUT R2, R0, 0x1, RZ, 0xc0, !PT ;  /* 0x0000000100027812 */ /* 0x000fe200078ec0ff */
[----:B------:R-:W-:Y:S01]  /*0290*/  IMAD.SHL.U32 R206, R205, 0x8, RZ ;  /* 0x00000008cdce7824 */ /* 0x000fe200078e00ff */
[----:B------:R-:W-:Y:S01]  /*02a0*/  LOP3.LUT R201, R6, 0xffffffe0, RZ, 0xc0, !PT ;  /* 0xffffffe006c97812 */ /* 0x000fe200078ec0ff */
[----:B------:R-:W-:Y:S01]  /*02b0*/  IMAD.IADD R4, R13, 0x1, -R4 ;  /* 0x000000010d047824 */ /* 0x000fe200078e0a04 */
[----:B------:R-:W-:Y:S01]  /*02c0*/  SHF.R.S32.HI R187, RZ, 0x5, R6 ;  /* 0x00000005ffbb7819 */ /* 0x000fe20000011406 */
[----:B------:R-:W-:Y:S01]  /*02d0*/  IMAD R203, R205, 0x20, R208 ;  /* 0x00000020cdcb7824 */ /* 0x000fe200078e02d0 */
[----:B------:R-:W-:Y:S01]  /*02e0*/  LOP3.LUT R9, R186, 0x8, R9, 0xf8, !PT ;  /* 0x00000008ba097812 */ /* 0x000fe200078ef809 */
[----:B------:R-:W-:Y:S01]  /*02f0*/  IMAD.SHL.U32 R182, R4, 0x40, RZ ;  /* 0x0000004004b67824 */ /* 0x000fe200078e00ff */
[----:B------:R-:W-:Y:S01]  /*0300*/  SHF.R.S32.HI R6, RZ, 0x1f, R6 ;  /* 0x0000001fff067819 */ /* 0x000fe20000011406 */
[----:B------:R-:W-:Y:S01]  /*0310*/  IMAD.IADD R201, R194, 0x1, -R201 ;  /* 0x00000001c2c97824 */ /* 0x000fe200078e0ac9 */
[----:B------:R-:W-:-:S02]  /*0320*/  SHF.R.U32.HI R186, RZ, 0x3, R186 ;  /* 0x00000003ffba7819 */ /* 0x000fc400000116ba */
[----:B------:R-:W-:Y:S02]  /*0330*/  ISETP.NE.U32.AND P0, PT, R2, 0x1, PT ;  /* 0x000000010200780c */ /* 0x000fe40003f05070 */
[----:B------:R-:W-:Y:S02]  /*0340*/  LEA.HI R6, R6, R187, RZ, 0x3 ;  /* 0x000000bb06067211 */ /* 0x000fe400078f18ff */
[----:B------:R-:W-:Y:S01]  /*0350*/  LOP3.LUT R186, R9, R186, RZ, 0x3c, !PT ;  /* 0x000000ba09ba7212 */ /* 0x000fe200078e3cff */
[C---:B------:R-:W-:Y:S01]  /*0360*/  IMAD.SHL.U32 R9, R7.reuse, 0x8, RZ ;  /* 0x0000000807097824 */ /* 0x040fe200078e00ff */
[----:B------:R-:W-:Y:S02]  /*0370*/  LOP3.LUT R182, R182, 0x1c0, RZ, 0xc0, !PT ;  /* 0x000001c0b6b67812 */ /* 0x000fe400078ec0ff */
[C---:B------:R-:W-:Y:S01]  /*0380*/  R2P PR, R0.reuse, 0x6 ;  /* 0x0000000600007804 */ /* 0x040fe20000000000 */
[----:B------:R-:W-:Y:S01]  /*0390*/  IMAD.SHL.U32 R0, R0, 0x40, RZ ;  /* 0x0000004000007824 */ /* 0x000fe200078e00ff */
[----:B------:R-:W-:Y:S01]  /*03a0*/  LOP3.LUT R6, R6, 0xffffff8, RZ, 0xc0, !PT ;  /* 0x0ffffff806067812 */ /* 0x000fe200078ec0ff */
[----:B------:R-:W-:Y:S01]  /*03b0*/  IMAD R186, R7, 0x200, R186 ;  /* 0x0000020007ba7824 */ /* 0x000fe200078e02ba */
[----:B------:R-:W-:-:S02]  /*03c0*/  LEA.HI R199, R204, R204, RZ, 0x1 ;  /* 0x000000ccccc77211 */ /* 0x000fc400078f08ff */
[----:B------:R-:W-:Y:S01]  /*03d0*/  LOP3.LUT R9, R182, 0x8, R9, 0xf8, !PT ;  /* 0x00000008b6097812 */ /* 0x000fe200078ef809 */
[C---:B------:R-:W-:Y:S01]  /*03e0*/  IMAD.IADD R11, R187.reuse, 0x1, -R6 ;  /* 0x00000001bb0b7824 */ /* 0x040fe200078e0a06 */
[----:B------:R-:W-:Y:S01]  /*03f0*/  SHF.R.U32.HI R182, RZ, 0x3, R182 ;  /* 0x00000003ffb67819 */ /* 0x000fe200000116b6 */
[----:B------:R-:W-:Y:S01]  /*0400*/  IMAD.SHL.U32 R187, R187, 0x400, RZ ;  /* 0x00000400bbbb7824 */ /* 0x000fe200078e00ff */
[----:B------:R-:W-:Y:S02]  /*0410*/  LOP3.LUT R199, R199, 0x1ffffffe, RZ, 0xc0, !PT ;  /* 0x1ffffffec7c77812 */ /* 0x000fe400078ec0ff */
[----:B------:R-:W-:Y:S02]  /*0420*/  LOP3.LUT R0, R0, 0x1c0, RZ, 0xc0, !PT ;  /* 0x000001c000007812 */ /* 0x000fe400078ec0ff */
[----:B------:R-:W-:Y:S01]  /*0430*/  LOP3.LUT R182, R9, R182, RZ, 0x3c, !PT ;  /* 0x000000b609b67212 */ /* 0x000fe200078e3cff */
[----:B------:R-:W-:Y:S01]  /*0440*/  IMAD.IADD R199, R204, 0x1, -R199 ;  /* 0x00000001ccc77824 */ /* 0x000fe200078e0ac7 */
[----:B------:R-:W-:Y:S01]  /*0450*/  LEA.HI R9, R0, R0, RZ, 0x1d ;  /* 0x0000000000097211 */ /* 0x000fe200078fe8ff */
[----:B------:R-:W-:Y:S01]  /*0460*/  IMAD R204, R204, 0x2, R187 ;  /* 0x00000002cccc7824 */ /* 0x000fe200078e02bb */
[----:B------:R-:W-:Y:S01]  /*0470*/  LOP3.LUT R15, R15, 0x1c0, RZ, 0xc0, !PT ;  /* 0x000001c00f0f7812 */ /* 0x000fe200078ec0ff */
[----:B------:R-:W-:Y:S01]  /*0480*/  IMAD.MOV.U32 R0, RZ, RZ, 0x40 ;  /* 0x00000040ff007424 */ /* 0x000fe200078e00ff */
[----:B------:R-:W-:Y:S01]  /*0490*/  SHF.R.S32.HI R2, RZ, 0x1f, R201 ;  /* 0x0000001fff027819 */ /* 0x000fe200000114c9 */
[----:B------:R-:W-:Y:S01]  /*04a0*/  IMAD.IADD R204, R204, 0x1, R9 ;  /* 0x00000001cccc7824 */ /* 0x000fe200078e0209 */
[----:B------:R-:W-:-:S02]  /*04b0*/  LOP3.LUT R5, R5, 0xfffffe00, RZ, 0xc0, !PT ;  /* 0xfffffe0005057812 */ /* 0x000fc400078ec0ff */
[----:B------:R-:W-:Y:S02]  /*04c0*/  LEA.HI R13, R3, R194, RZ, 0x6 ;  /* 0x000000c2030d7211 */ /* 0x000fe400078f30ff */
[----:B------:R-:W-:Y:S02]  /*04d0*/  SHF.R.U32.HI R198, RZ, 0x3, R15 ;  /* 0x00000003ffc67819 */ /* 0x000fe4000001160f */
[----:B------:R-:W-:Y:S01]  /*04e0*/  LEA.HI R2, R2, R201, RZ, 0x2 ;  /* 0x000000c902027211 */ /* 0x000fe200078f10ff */
[----:B------:R-:W-:Y:S01]  /*04f0*/  IMAD.SHL.U32 R13, R13, 0x8, RZ ;  /* 0x000000080d0d7824 */ /* 0x000fe200078e00ff */
[----:B------:R-:W-:Y:S02]  /*0500*/  LOP3.LUT P4, RZ, R4, 0x2, RZ, 0xc0, !PT ;  /* 0x0000000204ff7812 */ /* 0x000fe4000788c0ff */
[----:B------:R-:W-:Y:S02]  /*0510*/  IADD3 R187, R182, R5, R187 ;  /* 0x00000005b6bb7210 */ /* 0x000fe40007ffe0bb */
[----:B------:R-:W-:-:S02]  /*0520*/  LEA R204, R204, 0x80, 0x1 ;  /* 0x00000080cccc7811 */ /* 0x000fc400078e08ff */
[----:B------:R-:W-:Y:S02]  /*0530*/  LOP3.LUT R15, R15, 0x38, R206, 0xf8, !PT ;  /* 0x000000380f0f7812 */ /* 0x000fe400078ef8ce */
[----:B------:R-:W-:Y:S02]  /*0540*/  LOP3.LUT R182, R182, R5, RZ, 0xfc, !PT ;  /* 0x00000005b6b67212 */ /* 0x000fe400078efcff */
[C---:B------:R-:W-:Y:S02]  /*0550*/  SEL R215, R181.reuse, 0xffffffe0, !P1 ;  /* 0xffffffe0b5d77807 */ /* 0x040fe40004800000 */
[----:B------:R-:W-:Y:S02]  /*0560*/  SHF.R.S32.HI R200, RZ, 0x2, R2 ;  /* 0x00000002ffc87819 */ /* 0x000fe40000011402 */
[----:B------:R-:W-:Y:S01]  /*0570*/  SEL R181, R181, 0xffffffe0, !P4 ;  /* 0xffffffe0b5b57807 */ /* 0x000fe20006000000 */
[C---:B------:R-:W-:Y:S01]  /*0580*/  IMAD.IADD R212, R204.reuse, 0x1, R215 ;  /* 0x00000001ccd47824 */ /* 0x040fe200078e02d7 */
[----:B------:R-:W-:Y:S01]  /*0590*/  IADD3 R213, R204, -0x10, RZ ;  /* 0xfffffff0ccd57810 */ /* 0x000fe20007ffe0ff */
[----:B------:R-:W-:Y:S01]  /*05a0*/  IMAD R200, R11, 0x10, R200 ;  /* 0x000000100bc87824 */ /* 0x000fe200078e02c8 */
[----:B------:R-:W-:-:S02]  /*05b0*/  LEA R187, R187, 0xc100, 0x1 ;  /* 0x0000c100bbbb7811 */ /* 0x000fc400078e08ff */
[----:B------:R-:W-:Y:S01]  /*05c0*/  LOP3.LUT R198, R15, R198, RZ, 0x3c, !PT ;  /* 0x000000c60fc67212 */ /* 0x000fe200078e3cff */
[----:B------:R-:W-:Y:S01]  /*05d0*/  IMAD R199, R199, 0x8, R200 ;  /* 0x00000008c7c77824 */ /* 0x000fe200078e02c8 */
[----:B------:R-:W-:Y:S01]  /*05e0*/  LOP3.LUT P3, RZ, R4, 0x4, RZ, 0xc0, !PT ;  /* 0x0000000404ff7812 */ /* 0x000fe2000786c0ff */
[----:B------:R-:W-:Y:S01]  /*05f0*/  IMAD.IADD R185, R187, 0x1, R181 ;  /* 0x00000001bbb97824 */ /* 0x000fe200078e02b5 */
[----:B------:R-:W-:Y:S02]  /*0600*/  LOP3.LUT R2, R2, 0x7ffffffc, RZ, 0xc0, !PT ;  /* 0x7ffffffc02027812 */ /* 0x000fe400078ec0ff */
[----:B------:R-:W-:Y:S02]  /*0610*/  @P0 IADD3 R213, R204, 0x10, RZ ;  /* 0x00000010ccd50810 */ /* 0x000fe40007ffe0ff */
[----:B------:R-:W-:Y:S01]  /*0620*/  LEA R182, R182, 0x100, 0x1 ;  /* 0x00000100b6b67811 */ /* 0x000fe200078e08ff */
[----:B------:R-:W-:Y:S01]  /*0630*/  IMAD.IADD R195, R201, 0x1, -R2 ;  /* 0x00000001c9c37824 */ /* 0x000fe200078e0a02 */
[----:B------:R-:W-:Y:S01]  /*0640*/  SEL R216, R0, 0xffffffc0, !P2 ;  /* 0xffffffc000d87807 */ /* 0x000fe20005000000 */
[----:B------:R-:W-:Y:S01]  /*0650*/  IMAD.IADD R215, R215, 0x1, R213 ;  /* 0x00000001d7d77824 */ /* 0x000fe200078e02d5 */
[----:B------:R-:W-:Y:S01]  /*0660*/  LOP3.LUT R198, R198, 0x7ffffe00, R13, 0xf8, !PT ;  /* 0x7ffffe00c6c67812 */ /* 0x000fe200078ef80d */
[----:B------:R-:W-:Y:S01]  /*0670*/  IMAD.IADD R181, R181, 0x1, R182 ;  /* 0x00000001b5b57824 */ /* 0x000fe200078e02b6 */
[----:B------:R-:W-:Y:S01]  /*0680*/  SEL R0, R0, 0xffffffc0, !P3 ;  /* 0xffffffc000007807 */ /* 0x000fe20005800000 */
[--C-:B------:R-:W-:Y:S01]  /*0690*/  IMAD.IADD R211, R204, 0x1, R216.reuse ;  /* 0x00000001ccd37824 */ /* 0x100fe200078e02d8 */
[----:B------:R-:W-:Y:S01]  /*06a0*/  LEA.HI R202, R3, R194, RZ, 0x7 ;  /* 0x000000c203ca7211 */ /* 0x000fe200078f38ff */
[----:B------:R-:W-:Y:S01]  /*06b0*/  IMAD.IADD R210, R212, 0x1, R216 ;  /* 0x00000001d4d27824 */ /* 0x000fe200078e02d8 */
[----:B------:R-:W-:Y:S01]  /*06c0*/  IADD3 R197, R206, 0x40, RZ ;  /* 0x00000040cec57810 */ /* 0x000fe20007ffe0ff */
[----:B------:R-:W-:Y:S01]  /*06d0*/  IMAD.IADD R214, R216, 0x1, R213 ;  /* 0x00000001d8d67824 */ /* 0x000fe200078e02d5 */
[----:B------:R-:W-:Y:S01]  /*06e0*/  IADD3 R196, R206, 0x80, RZ ;  /* 0x00000080cec47810 */ /* 0x000fe20007ffe0ff */
[----:B------:R-:W-:Y:S01]  /*06f0*/  IMAD.SHL.U32 R198, R198, 0x2, RZ ;  /* 0x00000002c6c67824 */ /* 0x000fe200078e00ff */
[----:B------:R-:W-:Y:S01]  /*0700*/  SHF.R.S32.HI R202, RZ, 0x7, R202 ;  /* 0x00000007ffca7819 */ /* 0x000fe200000114ca */
[----:B------:R-:W-:Y:S01]  /*0710*/  IMAD.SHL.U32 R195, R195, 0x2, RZ ;  /* 0x00000002c3c37824 */ /* 0x000fe200078e00ff */
[----:B------:R-:W-:Y:S01]  /*0720*/  SHF.R.S32.HI R193, RZ, 0x1f, R206 ;  /* 0x0000001fffc17819 */ /* 0x000fe200000114ce */
[----:B------:R-:W-:Y:S01]  /*0730*/  IMAD.IADD R216, R215, 0x1, R216 ;  /* 0x00000001d7d87824 */ /* 0x000fe200078e02d8 */
[----:B------:R-:W-:Y:S01]  /*0740*/  SHF.R.S32.HI R192, RZ, 0x1f, R197 ;  /* 0x0000001fffc07819 */ /* 0x000fe200000114c5 */
[----:B------:R-:W-:Y:S01]  /*0750*/  IMAD.IADD R184, R187, 0x1, R0 ;  /* 0x00000001bbb87824 */ /* 0x000fe200078e0200 */
[----:B------:R-:W-:Y:S01]  /*0760*/  SHF.R.S32.HI R191, RZ, 0x1f, R196 ;  /* 0x0000001fffbf7819 */ /* 0x000fe200000114c4 */
[----:B------:R-:W-:Y:S01]  /*0770*/  IMAD.IADD R180, R0, 0x1, R182 ;  /* 0x0000000100b47824 */ /* 0x000fe200078e02b6 */
[----:B------:R-:W-:Y:S01]  /*0780*/  LEA R186, R186, 0x6100, 0x1 ;  /* 0x00006100baba7811 */ /* 0x000fe200078e08ff */
[----:B------:R-:W-:-:S02]  /*0790*/  IMAD.IADD R183, R185, 0x1, R0 ;  /* 0x00000001b9b77824 */ /* 0x000fc400078e0200 */
[----:B------:R-:W-:Y:S02]  /*07a0*/  IMAD.IADD R179, R0, 0x1, R181 ;  /* 0x0000000100b37824 */ /* 0x000fe400078e02b5 */
.L_x_543:
[----:B------:R-:W-:Y:S01]  /*07b0*/  IMAD.MOV.U32 R0, RZ, RZ, c[0x0][0x560] ;  /* 0x00015800ff007624 */ /* 0x000fe200078e00ff */
[----:B------:R-:W-:Y:S01]  /*07c0*/  MOV R4, R207 ;  /* 0x000000cf00047202 */ /* 0x000fe20000000f00 */
[----:B------:R-:W-:Y:S01]  /*07d0*/  YIELD ;  /* 0x0000000000007946 */ /* 0x000fe20003800000 */
[----:B------:R-:W-:Y:S02]  /*07e0*/  BSSY B0, `(.L_x_470) ;  /* 0x0000015000007945 */ /* 0x000fe40003800000 */
[----:B------:R-:W-:-:S13]  /*07f0*/  ISETP.NE.AND P0, PT, R0, 0x1, PT ;  /* 0x000000010000780c */ /* 0x000fda0003f05270 */
[----:B------:R-:W-:-:S05]  /*0800*/  @P0 IMAD.HI.U32 R0, R207, c[0x0][0x564], RZ ;  /* 0x00015900cf000a27 */ /* 0x000fca00078e00ff */
[----:B------:R-:W-:-:S04]  /*0810*/  @P0 SHF.R.U32.HI R4, RZ, c[0x0][0x568], R0 ;  /* 0x00015a00ff040a19 */ /* 0x000fc80000011600 */
[----:B------:R-:W-:Y:S01]  /*0820*/  ISETP.GE.AND P0, PT, R4, c[0x0][0x578], PT ;  /* 0x00015e0004007a0c */ /* 0x000fe20003f06270 */
[----:B------:R-:W-:-:S04]  /*0830*/  IMAD.MOV R0, RZ, RZ, -R4 ;  /* 0x000000ffff007224 */ /* 0x000fc800078e0a04 */
[----:B------:R-:W-:-:S08]  /*0840*/  IMAD R0, R0, c[0x0][0x560], R207 ;  /* 0x0001580000007a24 */ /* 0x000fd000078e02cf */
[----:B------:R-:W-:Y:S05]  /*0850*/  @!P0 BRA `(.L_x_471) ;  /* 0x0000007000008947 */ /* 0x000fea0003800000 */
[----:B------:R-:W-:Y:S02]  /*0860*/  MOV R2, c[0x0][0x56c] ;  /* 0x00015b0000027a02 */ /* 0x000fe40000000f00 */
[----:B------:R-:W-:Y:S02]  /*0870*/  MOV R3, R0 ;  /* 0x0000000000037202 */ /* 0x000fe40000000f00 */
[----:B------:R-:W-:-:S13]  /*0880*/  ISETP.NE.AND P0, PT, R2, 0x1, PT ;  /* 0x000000010200780c */ /* 0x000fda0003f05270 */
[----:B------:R-:W-:-:S05]  /*0890*/  @P0 IMAD.HI.U32 R2, R0, c[0x0][0x570], RZ ;  /* 0x00015c0000020a27 */ /* 0x000fca00078e00ff */
[----:B------:R-:W-:-:S05]  /*08a0*/  @P0 SHF.R.U32.HI R3, RZ, c[0x0][0x574], R2 ;  /* 0x00015d00ff030a19 */ /* 0x000fca0000011602 */
[----:B------:R-:W-:Y:S01]  /*08b0*/  IMAD R5, R3, c[0x0][0x56c], RZ ;  /* 0x00015b0003057a24 */ /* 0x000fe200078e02ff */
[----:B------:R-:W-:Y:S05]  /*08c0*/  BRA `(.L_x_472) ;  /* 0x0000006000007947 */ /* 0x000fea0003800000 */
.L_x_471:
[----:B------:R-:W-:Y:S02]  /*08d0*/  MOV R2, c[0x0][0x554] ;  /* 0x0001550000027a02 */ /* 0x000fe40000000f00 */
[----:B------:R-:W-:Y:S02]  /*08e0*/  MOV R3, R0 ;  /* 0x0000000000037202 */ /* 0x000fe40000000f00 */
[----:B------:R-:W-:-:S13]  /*08f0*/  ISETP.NE.AND P0, PT, R2, 0x1, PT ;  /* 0x000000010200780c */ /* 0x000fda0003f05270 */
[----:B------:R-:W-:-:S05]  /*0900*/  @P0 IMAD.HI.U32 R2, R0, c[0x0][0x558], RZ ;  /* 0x0001560000020a27 */ /* 0x000fca00078e00ff */
[----:B------:R-:W-:-:S05]  /*0910*/  @P0 SHF.R.U32.HI R3, RZ, c[0x0][0x55c], R2 ;  /* 0x00015700ff030a19 */ /* 0x000fca0000011602 */
[----:B------:R-:W-:Y:S02]  /*0920*/  IMAD R5, R3, c[0x0][0x554], RZ ;  /* 0x0001550003057a24 */ /* 0x000fe400078e02ff */
.L_x_472:
[----:B------:R-:W-:Y:S05]  /*0930*/  BSYNC B0 ;  /* 0x0000000000007941 */ /* 0x000fea0003800000 */
.L_x_470:
[----:B------:R-:W-:Y:S01]  /*0940*/  IMAD.MOV.U32 R2, RZ, RZ, c[0x0][0x548] ;  /* 0x00015200ff027624 */ /* 0x000fe200078e00ff */
[----:B------:R-:W-:Y:S01]  /*0950*/  ISETP.NE.U32.AND P0, PT, RZ, c[0x0][0x370], PT ;  /* 0x0000dc00ff007a0c */ /* 0x000fe20003f05070 */
[----:B------:R-:W-:Y:S02]  /*0960*/  IMAD.IADD R5, R0, 0x1, -R5 ;  /* 0x0000000100057824 */ /* 0x000fe400078e0a05 */
[----:B------:R-:W-:Y:S01]  /*0970*/  IMAD.MOV.U32 R225, RZ, RZ, RZ ;  /* 0x000000ffffe17224 */ /* 0x000fe200078e00ff */
[----:B------:R-:W-:Y:S01]  /*0980*/  ISETP.NE.AND P1, PT, R2, 0x1, PT ;  /* 0x000000010200780c */ /* 0x000fe20003f25270 */
[----:B------:R-:W-:Y:S01]  /*0990*/  IMAD R0, R4, c[0x0][0x554], R5 ;  /* 0x0001550004007a24 */ /* 0x000fe200078e0205 */
[----:B------:R-:W-:Y:S02]  /*09a0*/  LOP3.LUT R3, R3, 0x1ffffff, RZ, 0x3c, !PT ;  /* 0x01ffffff03037812 */ /* 0x000fe400078e3cff */
[----:B------:R-:W-:Y:S01]  /*09b0*/  ISETP.NE.AND.EX P0, PT, RZ, c[0x0][0x374], PT, P0 ;  /* 0x0000dd00ff007a0c */ /* 0x000fe20003f05300 */
[----:B------:R-:W-:-:S08]  /*09c0*/  IMAD.MOV.U32 R226, RZ, RZ, R0 ;  /* 0x000000ffffe27224 */ /* 0x000fd000078e0000 */
[----:B------:R-:W-:Y:S01]  /*09d0*/  @P1 IMAD.HI.U32 R2, R0, c[0x0][0x54c], RZ ;  /* 0x0001530000021a27 */ /* 0x000fe200078e00ff */
[----:B------:R-:W-:Y:S02]  /*09e0*/  IADD3 R3, R3, c[0x0][0x53c], RZ ;  /* 0x00014f0003037a10 */ /* 0x000fe40007ffe0ff */
[----:B------:R-:W-:Y:S01]  /*09f0*/  MOV R4, 0x40 ;  /* 0x0000004000047802 */ /* 0x000fe20000000f00 */
[----:B------:R-:W-:Y:S01]  /*0a00*/  @P0 IMAD.MOV.U32 R5, RZ, RZ, 0x4 ;  /* 0x00000004ff050424 */ /* 0x000fe200078e00ff */
[----:B------:R-:W-:Y:S01]  /*0a10*/  @P1 SHF.R.U32.HI R226, RZ, c[0x0][0x550], R2 ;  /* 0x00015400ffe21a19 */ /* 0x000fe20000011602 */
[----:B------:R-:W-:Y:S02]  /*0a20*/  IMAD.MOV.U32 R2, RZ, RZ, c[0x0][0x2c4] ;  /* 0x0000b100ff027624 */ /* 0x000fe400078e00ff */
[----:B------:R-:W-:Y:S01]  /*0a30*/  IMAD.SHL.U32 R220, R3, 0x80, RZ ;  /* 0x0000008003dc7824 */ /* 0x000fe200078e00ff */
[----:B------:R-:W-:Y:S01]  /*0a40*/  IADD3 R4, R4, -c[0x0][0x168], RZ ;  /* 0x80005a0004047a10 */ /* 0x000fe20007ffe0ff */
[----:B------:R-:W-:Y:S01]  /*0a50*/  @P0 IMAD.WIDE R6, R226, R5, c[0x0][0x370] ;  /* 0x0000dc00e2060625 */ /* 0x000fe200078e0205 */
[----:B------:R-:W-:-:S02]  /*0a60*/  ISETP.NE.AND P4, PT, R2, 0x1, PT ;  /* 0x000000010200780c */ /* 0x000fc40003f85270 */
[----:B------:R-:W-:Y:S01]  /*0a70*/  IADD3 R2, R220, 0x7f, RZ ;  /* 0x0000007fdc027810 */ /* 0x000fe20007ffe0ff */
[----:B------:R-:W-:Y:S01]  /*0a80*/  IMAD.MOV.U32 R5, RZ, RZ, c[0x0][0x2ac] ;  /* 0x0000ab00ff057624 */ /* 0x000fe200078e00ff */
[----:B------:R1:W5:Y:S01]  /*0a90*/  @P0 LDG.E R225, [R6.64] ;  /* 0x0000000606e10981 */ /* 0x000362000c1e1900 */
[----:B------:R-:W-:Y:S01]  /*0aa0*/  IMAD.MOV R221, RZ, RZ, -R226 ;  /* 0x000000ffffdd7224 */ /* 0x000fe200078e0ae2 */
[----:B------:R-:W-:Y:S01]  /*0ab0*/  CS2R R98, SRZ ;  /* 0x0000000000627805 */ /* 0x000fe2000001ff00 */
[C---:B------:R-:W-:Y:S01]  /*0ac0*/  IMAD R133, R5.reuse, c[0x0][0x1d0], RZ ;  /* 0x0000740005857a24 */ /* 0x040fe200078e02ff */
[----:B------:R-:W-:Y:S01]  /*0ad0*/  CS2R R96, SRZ ;  /* 0x0000000000607805 */ /* 0x000fe2000001ff00 */
[----:B------:R-:W-:Y:S01]  /*0ae0*/  IMAD R5, R5, c[0x0][0x1d0], R4 ;  /* 0x0000740005057a24 */ /* 0x000fe200078e0204 */
[----:B------:R-:W-:Y:S01]  /*0af0*/  CS2R R94, SRZ ;  /* 0x00000000005e7805 */ /* 0x000fe2000001ff00 */
[----:B------:R-:W-:Y:S01]  /*0b00*/  IMAD R221, R221, c[0x0][0x548], R0 ;  /* 0x00015200dddd7a24 */ /* 0x000fe200078e0200 */
        /* <DEDUP_REMOVED lines=8> */
[----:B------:R-:W-:Y:S01]  /*0b90*/  IADD3 R3, R133, 0x3f, RZ ;  /* 0x0000003f85037810 */ /* 0x000fe20007ffe0ff */
[----:B------:R-:W-:Y:S01]  /*0ba0*/  CS2R R80, SRZ ;  /* 0x0000000000507805 */ /* 0x000fe2000001ff00 */
[----:B------:R-:W-:Y:S01]  /*0bb0*/  CS2R R78, SRZ ;  /* 0x00000000004e7805 */ /* 0x000fe2000001ff00 */
[----:B------:R-:W-:Y:S01]  /*0bc0*/  IMAD.IADD R5, R5, 0x1, R2 ;  /* 0x0000000105057824 */ /* 0x000fe200078e0202 */
[----:B------:R-:W-:Y:S01]  /*0bd0*/  SHF.R.S32.HI R4, RZ, 0x1f, R3 ;  /* 0x0000001fff047819 */ /* 0x000fe20000011403 */
[----:B------:R-:W-:Y:S01]  /*0be0*/  CS2R R76, SRZ ;  /* 0x00000000004c7805 */ /* 0x000fe2000001ff00 */
[----:B------:R-:W-:Y:S01]  /*0bf0*/  CS2R R74, SRZ ;  /* 0x00000000004a7805 */ /* 0x000fe2000001ff00 */
[----:B------:R-:W-:Y:S01]  /*0c00*/  CS2R R72, SRZ ;  /* 0x0000000000487805 */ /* 0x000fe2000001ff00 */
[----:B------:R-:W-:Y:S01]  /*0c10*/  SHF.R.S32.HI R2, RZ, 0x1f, R5 ;  /* 0x0000001fff027819 */ /* 0x000fe20000011405 */
[----:B------:R-:W-:Y:S01]  /*0c20*/  CS2R R70, SRZ ;  /* 0x0000000000467805 */ /* 0x000fe2000001ff00 */
[----:B------:R-:W-:Y:S01]  /*0c30*/  LEA.HI R3, R4, R3, RZ, 0x6 ;  /* 0x0000000304037211 */ /* 0x000fe200078f30ff */
[----:B------:R-:W-:Y:S01]  /*0c40*/  CS2R R68, SRZ ;  /* 0x0000000000447805 */ /* 0x000fe2000001ff00 */
[----:B------:R-:W-:Y:S01]  /*0c50*/  LEA.HI R2, R2, R5, RZ, 0x6 ;  /* 0x0000000502027211 */ /* 0x000fe200078f30ff */
[----:B------:R-:W-:Y:S01]  /*0c60*/  CS2R R66, SRZ ;  /* 0x0000000000427805 */ /* 0x000fe2000001ff00 */
[----:B------:R-:W-:Y:S01]  /*0c70*/  SHF.R.S32.HI R3, RZ, 0x6, R3 ;  /* 0x00000006ff037819 */ /* 0x000fe20000011403 */
[----:B------:R-:W-:Y:S01]  /*0c80*/  CS2R R64, SRZ ;  /* 0x0000000000407805 */ /* 0x000fe2000001ff00 */
[----:B------:R-:W-:Y:S01]  /*0c90*/  SHF.R.S32.HI R2, RZ, 0x6, R2 ;  /* 0x00000006ff027819 */ /* 0x000fe20000011402 */
[----:B------:R-:W-:Y:S01]  /*0ca0*/  CS2R R62, SRZ ;  /* 0x00000000003e7805 */ /* 0x000fe2000001ff00 */
[----:B------:R-:W-:Y:S01]  /*0cb0*/  PRMT R4, RZ, 0x7610, R4 ;  /* 0x00007610ff047816 */ /* 0x000fe20000000004 */
[----:B------:R-:W-:Y:S01]  /*0cc0*/  CS2R R60, SRZ ;  /* 0x00000000003c7805 */ /* 0x000fe2000001ff00 */
[----:B------:R-:W-:Y:S01]  /*0cd0*/  IMNMX R2, R3, R2, PT ;  /* 0x0000000203027217 */ /* 0x000fe20003800200 */
[----:B------:R-:W-:Y:S01]  /*0ce0*/  CS2R R58, SRZ ;  /* 0x00000000003a7805 */ /* 0x000fe2000001ff00 */
[----:B------:R-:W-:Y:S01]  /*0cf0*/  CS2R R56, SRZ ;  /* 0x0000000000387805 */ /* 0x000fe2000001ff00 */
[----:B------:R-:W-:Y:S01]  /*0d00*/  CS2R R54, SRZ ;  /* 0x0000000000367805 */ /* 0x000fe2000001ff00 */
[----:B------:R-:W-:Y:S01]  /*0d10*/  ISETP.GE.AND P0, PT, R2, 0x1, PT ;  /* 0x000000010200780c */ /* 0x000fe20003f06270 */
        /* <DEDUP_REMOVED lines=25> */
[----:B------:R-:W-:Y:S01]  /*0eb0*/  MOV R0, RZ ;  /* 0x000000ff00007202 */ /* 0x000fe20000000f00 */
[----:B------:R-:W-:-:S02]  /*0ec0*/  IMAD.MOV.U32 R3, RZ, RZ, RZ ;  /* 0x000000ffff037224 */ /* 0x000fc400078e00ff */
[----:B------:R-:W-:Y:S01]  /*0ed0*/  IMAD.MOV.U32 R222, RZ, RZ, -0x1 ;  /* 0xffffffffffde7424 */ /* 0x000fe200078e00ff */
[----:B------:R-:W-:Y:S05]  /*0ee0*/  @!P0 BRA `(.L_x_473) ;  /* 0x00009df000008947 */ /* 0x000fea0003800000 */
[----:B-1----:R-:W-:-:S04]  /*0ef0*/  ISETP.NE.U32.AND P1, PT, RZ, c[0x0][0x340], PT ;  /* 0x0000d000ff007a0c */ /* 0x002fc80003f25070 */
[----:B------:R-:W-:-:S13]  /*0f00*/  ISETP.NE.AND.EX P1, PT, RZ, c[0x0][0x344], PT, P1 ;  /* 0x0000d100ff007a0c */ /* 0x000fda0003f25310 */
[----:B------:R-:W-:-:S05]  /*0f10*/  @P1 MOV R3, 0x4 ;  /* 0x0000000400031802 */ /* 0x000fca0000000f00 */
[----:B------:R-:W-:-:S05]  /*0f20*/  @P1 IMAD.WIDE R12, R226, R3, c[0x0][0x340] ;  /* 0x0000d000e20c1625 */ /* 0x000fca00078e0203 */
[----:B------:R1:W5:Y:S01]  /*0f30*/  @P1 LDG.E R0, [R12.64] ;  /* 0x000000060c001981 */ /* 0x000362000c1e1900 */
[----:B------:R-:W-:Y:S01]  /*0f40*/  SHF.R.S32.HI R3, RZ, 0x1f, R221 ;  /* 0x0000001fff037819 */ /* 0x000fe200000114dd */
[----:B------:R-:W-:Y:S01]  /*0f50*/  IMAD.WIDE.U32 R10, R221, c[0x0][0x1b8], RZ ;  /* 0x00006e00dd0a7a25 */ /* 0x000fe200078e00ff */
[----:B------:R-:W-:Y:S02]  /*0f60*/  IADD3 R4, R203, R220, RZ ;  /* 0x000000dccb047210 */ /* 0x000fe40007ffe0ff */
[----:B------:R-:W-:Y:S01]  /*0f70*/  ISETP.GE.AND P6, PT, R206, c[0x0][0x198], PT ;  /* 0x00006600ce007a0c */ /* 0x000fe20003fc6270 */
[----:B------:R-:W-:Y:S01]  /*0f80*/  IMAD R6, R3, c[0x0][0x1b8], RZ ;  /* 0x00006e0003067a24 */ /* 0x000fe200078e02ff */
[----:B------:R-:W-:Y:S01]  /*0f90*/  ISETP.GE.AND P5, PT, R197, c[0x0][0x198], PT ;  /* 0x00006600c5007a0c */ /* 0x000fe20003fa6270 */
[----:B------:R-:W-:Y:S01]  /*0fa0*/  @P4 IMAD.HI.U32 R7, R4, c[0x0][0x2c8], RZ ;  /* 0x0000b20004074a27 */ /* 0x000fe200078e00ff */
[----:B------:R-:W-:-:S03]  /*0fb0*/  ISETP.GE.AND P3, PT, R196, c[0x0][0x198], PT ;  /* 0x00006600c4007a0c */ /* 0x000fc60003f66270 */
[----:B------:R-:W-:Y:S01]  /*0fc0*/  IMAD R5, R221, c[0x0][0x1bc], R6 ;  /* 0x00006f00dd057a24 */ /* 0x000fe200078e0206 */
[----:B------:R-:W-:Y:S01]  /*0fd0*/  SHF.R.S32.HI R6, RZ, 0x1f, R226 ;  /* 0x0000001fff067819 */ /* 0x000fe200000114e2 */
[----:B------:R-:W-:Y:S01]  /*0fe0*/  IMAD.MOV.U32 R8, RZ, RZ, R4 ;  /* 0x000000ffff087224 */ /* 0x000fe200078e0004 */
[----:B------:R-:W-:Y:S02]  /*0ff0*/  @P4 SHF.R.U32.HI R8, RZ, c[0x0][0x2cc], R7 ;  /* 0x0000b300ff084a19 */ /* 0x000fe40000011607 */
[----:B------:R-:W-:Y:S01]  /*1000*/  IADD3 R11, R11, R5, RZ ;  /* 0x000000050b0b7210 */ /* 0x000fe20007ffe0ff */
[----:B------:R-:W-:Y:S01]  /*1010*/  IMAD R5, R6, c[0x0][0x1c0], RZ ;  /* 0x0000700006057a24 */ /* 0x000fe200078e02ff */
[--C-:B------:R-:W-:Y:S01]  /*1020*/  SHF.R.S32.HI R6, RZ, 0x1f, R8.reuse ;  /* 0x0000001fff067819 */ /* 0x100fe20000011408 */
[----:B------:R-:W-:Y:S02]  /*1030*/  IMAD.MOV R7, RZ, RZ, -R8 ;  /* 0x000000ffff077224 */ /* 0x000fe400078e0a08 */
[----:B------:R-:W-:-:S02]  /*1040*/  IMAD R5, R226, c[0x0][0x1c4], R5 ;  /* 0x00007100e2057a24 */ /* 0x000fc400078e0205 */
[----:B------:R-:W-:-:S04]  /*1050*/  IMAD.WIDE.U32 R10, R226, c[0x0][0x1c0], R10 ;  /* 0x00007000e20a7a25 */ /* 0x000fc800078e000a */
[----:B------:R-:W-:Y:S01]  /*1060*/  IMAD R7, R7, c[0x0][0x2c4], R4 ;  /* 0x0000b10007077a24 */ /* 0x000fe200078e0204 */
[----:B------:R-:W-:Y:S01]  /*1070*/  IADD3 R11, R11, R5, RZ ;  /* 0x000000050b0b7210 */ /* 0x000fe20007ffe0ff */
[----:B------:R-:W-:-:S03]  /*1080*/  IMAD R5, R6, c[0x0][0x1b0], RZ ;  /* 0x00006c0006057a24 */ /* 0x000fc600078e02ff */
[----:B------:R-:W-:Y:S01]  /*1090*/  SHF.R.S32.HI R4, RZ, 0x1f, R7 ;  /* 0x0000001fff047819 */ /* 0x000fe20000011407 */
[C---:B------:R-:W-:Y:S02]  /*10a0*/  IMAD R5, R8.reuse, c[0x0][0x1b4], R5 ;  /* 0x00006d0008057a24 */ /* 0x040fe400078e0205 */
[----:B------:R-:W-:-:S04]  /*10b0*/  IMAD.WIDE.U32 R8, R8, c[0x0][0x1b0], R10 ;  /* 0x00006c0008087a25 */ /* 0x000fc800078e000a */
[----:B------:R-:W-:Y:S02]  /*10c0*/  IMAD.IADD R9, R9, 0x1, R5 ;  /* 0x0000000109097824 */ /* 0x000fe400078e0205 */
[----:B------:R-:W-:Y:S02]  /*10d0*/  IMAD R4, R4, c[0x0][0x1a8], RZ ;  /* 0x00006a0004047a24 */ /* 0x000fe400078e02ff */
[----:B------:R-:W-:-:S04]  /*10e0*/  IMAD.WIDE.U32 R8, R7, c[0x0][0x1a8], R8 ;  /* 0x00006a0007087a25 */ /* 0x000fc800078e0008 */
[----:B------:R-:W-:Y:S01]  /*10f0*/  IMAD R7, R7, c[0x0][0x1ac], R4 ;  /* 0x00006b0007077a24 */ /* 0x000fe200078e0204 */
[----:B------:R-:W-:-:S04]  /*1100*/  LEA R6, P0, R8, c[0x0][0x160], 0x1 ;  /* 0x0000580008067a11 */ /* 0x000fc800078008ff */
[----:B------:R-:W-:-:S04]  /*1110*/  IADD3 R5, R9, R7, RZ ;  /* 0x0000000709057210 */ /* 0x000fc80007ffe0ff */
[----:B------:R-:W-:Y:S02]  /*1120*/  LEA.HI.X R5, R8, c[0x0][0x164], R5, 0x1, P0 ;  /* 0x0000590008057a11 */ /* 0x000fe400000f0c05 */
[----:B------:R-:W-:Y:S01]  /*1130*/  @!P1 MOV R0, R226 ;  /* 0x000000e200009202 */ /* 0x000fe20000000f00 */
[----:B------:R-:W-:Y:S05]  /*1140*/  BRA.DIV ~URZ, `(.L_x_474) ;  /* 0x0000b7827f007947 */ /* 0x000fea000b800000 */
[----:B-1----:R1:W2:Y:S02]  /*1150*/  SHFL.IDX PT, R7, R5, RZ, 0x181f ;  /* 0x00181fff05077589 */ /* 0x0022a400000e0000 */
.L_x_544:
[----:B------:R-:W-:Y:S05]  /*1160*/  BRA.DIV ~URZ, `(.L_x_475) ;  /* 0x0000b7d27f007947 */ /* 0x000fea000b800000 */
[----:B------:R3:W4:Y:S02]  /*1170*/  SHFL.IDX PT, R175, R6, RZ, 0x181f ;  /* 0x00181fff06af7589 */ /* 0x00072400000e0000 */
.L_x_545:
[----:B------:R-:W-:Y:S01]  /*1180*/  MOV R9, c[0x0][0x2c4] ;  /* 0x0000b10000097a02 */ /* 0x000fe20000000f00 */
[----:B------:R-:W-:Y:S01]  /*1190*/  BSSY B0, `(.L_x_476) ;  /* 0x0000011000007945 */ /* 0x000fe20003800000 */
[----:B------:R-:W-:-:S03]  /*11a0*/  IADD3 R4, R208, R220, RZ ;  /* 0x000000dcd0047210 */ /* 0x000fc60007ffe0ff */
[----:B------:R-:W-:-:S05]  /*11b0*/  IMAD R9, R9, c[0x0][0x168], RZ ;  /* 0x00005a0009097a24 */ /* 0x000fca00078e02ff */
[----:B------:R-:W-:-:S13]  /*11c0*/  ISETP.GE.AND P0, PT, R4, R9, PT ;  /* 0x000000090400720c */ /* 0x000fda0003f06270 */
[----:B------:R-:W-:Y:S05]  /*11d0*/  @P0 BRA `(.L_x_477) ;  /* 0x000000c000000947 */ /* 0x000fea0003800000 */
[-C--:B----4-:R-:W-:Y:S02]  /*11e0*/  LEA R12, P2, R206, R175.reuse, 0x1 ;  /* 0x000000afce0c7211 */ /* 0x090fe400078408ff */
[CC--:B------:R-:W-:Y:S02]  /*11f0*/  LEA R10, P1, R197.reuse, R175.reuse, 0x1 ;  /* 0x000000afc50a7211 */ /* 0x0c0fe400078208ff */
[----:B------:R-:W-:Y:S02]  /*1200*/  LEA R14, P0, R196, R175, 0x1 ;  /* 0x000000afc40e7211 */ /* 0x000fe400078008ff */
[-C--:B--2---:R-:W-:Y:S02]  /*1210*/  LEA.HI.X R13, R206, R7.reuse, R193, 0x1, P2 ;  /* 0x00000007ce0d7211 */ /* 0x084fe400010f0cc1 */
[-C--:B------:R-:W-:Y:S02]  /*1220*/  LEA.HI.X R11, R197, R7.reuse, R192, 0x1, P1 ;  /* 0x00000007c50b7211 */ /* 0x080fe400008f0cc0 */
[----:B------:R-:W-:Y:S01]  /*1230*/  LEA.HI.X R15, R196, R7, R191, 0x1, P0 ;  /* 0x00000007c40f7211 */ /* 0x000fe200000f0cbf */
[----:B------:R-:W-:Y:S01]  /*1240*/  @!PT LDS RZ, [RZ] ;  /* 0x00000000fffff984 */ /* 0x000fe20000000800 */
[----:B------:R-:W-:Y:S01]  /*1250*/  @!PT LDS RZ, [RZ] ;  /* 0x00000000fffff984 */ /* 0x000fe20000000800 */
[----:B------:R-:W-:Y:S01]  /*1260*/  @!PT LDS RZ, [RZ] ;  /* 0x00000000fffff984 */ /* 0x000fe20000000800 */
[----:B------:R2:W-:Y:S04]  /*1270*/  LDGSTS.E.BYPASS.LTC128B.128 [R198+0xc100], [R12.64], !P6 ;  /* 0x0c1000000cc67fae */ /* 0x0005e8000f101d46 */
[----:B------:R2:W-:Y:S04]  /*1280*/  LDGSTS.E.BYPASS.LTC128B.128 [R198+0x10100], [R10.64], !P5 ;  /* 0x101000000ac67fae */ /* 0x0005e8000e901d46 */
[----:B------:R2:W-:Y:S02]  /*1290*/  LDGSTS.E.BYPASS.LTC128B.128 [R198+0x14100], [R14.64], !P3 ;  /* 0x141000000ec67fae */ /* 0x0005e4000d901d46 */
.L_x_477:
[----:B------:R-:W-:Y:S05]  /*12a0*/  BSYNC B0 ;  /* 0x0000000000007941 */ /* 0x000fea0003800000 */
.L_x_476:
[----:B------:R-:W-:Y:S05]  /*12b0*/  BRA.DIV ~URZ, `(.L_x_478) ;  /* 0x0000b6e27f007947 */ /* 0x000fea000b800000 */
[----:B--2---:R2:W1:Y:S04]  /*12c0*/  SHFL.IDX PT, R7, R5, 0x1, 0x181f ;  /* 0x00381f0005077f89 */ /* 0x00446800000e0000 */
[----:B----4-:R2:W4:Y:S02]  /*12d0*/  SHFL.IDX PT, R175, R6, 0x1, 0x181f ;  /* 0x00381f0006af7f89 */ /* 0x01052400000e0000 */
.L_x_546:
[----:B------:R-:W-:Y:S01]  /*12e0*/  IADD3 R8, R4, 0x20, RZ ;  /* 0x0000002004087810 */ /* 0x000fe20007ffe0ff */
[----:B------:R-:W-:Y:S03]  /*12f0*/  BSSY B0, `(.L_x_479) ;  /* 0x000000f000007945 */ /* 0x000fe60003800000 */
[----:B------:R-:W-:-:S13]  /*1300*/  ISETP.GE.AND P0, PT, R8, R9, PT ;  /* 0x000000090800720c */ /* 0x000fda0003f06270 */
[----:B------:R-:W-:Y:S05]  /*1310*/  @P0 BRA `(.L_x_480) ;  /* 0x000000c000000947 */ /* 0x000fea0003800000 */
[-C--:B----4-:R-:W-:Y:S02]  /*1320*/  LEA R12, P2, R206, R175.reuse, 0x1 ;  /* 0x000000afce0c7211 */ /* 0x090fe400078408ff */
[CC--:B------:R-:W-:Y:S02]  /*1330*/  LEA R10, P1, R197.reuse, R175.reuse, 0x1 ;  /* 0x000000afc50a7211 */ /* 0x0c0fe400078208ff */
[----:B------:R-:W-:Y:S02]  /*1340*/  LEA R14, P0, R196, R175, 0x1 ;  /* 0x000000afc40e7211 */ /* 0x000fe400078008ff */
[-C--:B-1----:R-:W-:Y:S02]  /*1350*/  LEA.HI.X R13, R206, R7.reuse, R193, 0x1, P2 ;  /* 0x00000007ce0d7211 */ /* 0x082fe400010f0cc1 */
        /* <DEDUP_REMOVED lines=8> */
.L_x_480:
[----:B------:R-:W-:Y:S05]  /*13e0*/  BSYNC B0 ;  /* 0x0000000000007941 */ /* 0x000fea0003800000 */
.L_x_479:
[----:B------:R-:W-:Y:S05]  /*13f0*/  BRA.DIV ~URZ, `(.L_x_481) ;  /* 0x0000b6627f007947 */ /* 0x000fea000b800000 */
[----:B-1----:R1:W2:Y:S02]  /*1400*/  SHFL.IDX PT, R7, R5, 0x2, 0x181f ;  /* 0x00581f0005077f89 */ /* 0x0022a400000e0000 */
.L_x_547:
[----:B------:R-:W-:Y:S05]  /*1410*/  BRA.DIV ~URZ, `(.L_x_482) ;  /* 0x0000b6b27f007947 */ /* 0x000fea000b800000 */
[----:B----4-:R4:W1:Y:S02]  /*1420*/  SHFL.IDX PT, R175, R6, 0x2, 0x181f ;  /* 0x00581f0006af7f89 */ /* 0x01086400000e0000 */
.L_x_548:
[----:B------:R-:W-:Y:S01]  /*1430*/  IADD3 R8, R4, 0x40, RZ ;  /* 0x0000004004087810 */ /* 0x000fe20007ffe0ff */
[----:B------:R-:W-:Y:S03]  /*1440*/  BSSY B0, `(.L_x_483) ;  /* 0x000000f000007945 */ /* 0x000fe60003800000 */
[----:B------:R-:W-:-:S13]  /*1450*/  ISETP.GE.AND P0, PT, R8, R9, PT ;  /* 0x000000090800720c */ /* 0x000fda0003f06270 */
[----:B------:R-:W-:Y:S05]  /*1460*/  @P0 BRA `(.L_x_484) ;  /* 0x000000c000000947 */ /* 0x000fea0003800000 */
[-C--:B-1----:R-:W-:Y:S02]  /*1470*/  LEA R12, P2, R206, R175.reuse, 0x1 ;  /* 0x000000afce0c7211 */ /* 0x082fe400078408ff */
        /* <DEDUP_REMOVED lines=11> */
.L_x_484:
[----:B------:R-:W-:Y:S05]  /*1530*/  BSYNC B0 ;  /* 0x0000000000007941 */ /* 0x000fea0003800000 */
.L_x_483:
[----:B------:R-:W-:Y:S05]  /*1540*/  BRA.DIV ~URZ, `(.L_x_485) ;  /* 0x0000b5e27f007947 */ /* 0x000fea000b800000 */
[----:B-12---:R-:W1:Y:S04]  /*1550*/  SHFL.IDX PT, R5, R5, 0x3, 0x181f ;  /* 0x00781f0005057f89 */ /* 0x006e6800000e0000 */
[----:B------:R2:W3:Y:S02]  /*1560*/  SHFL.IDX PT, R175, R6, 0x3, 0x181f ;  /* 0x00781f0006af7f89 */ /* 0x0004e400000e0000 */
.L_x_549:
[----:B------:R-:W-:Y:S01]  /*1570*/  IADD3 R4, R4, 0x60, RZ ;  /* 0x0000006004047810 */ /* 0x000fe20007ffe0ff */
[----:B-----5:R-:W-:Y:S01]  /*1580*/  IMAD.WIDE.U32 R234, R0, c[0x0][0x2b0], RZ ;  /* 0x0000ac0000ea7a25 */ /* 0x020fe200078e00ff */
[----:B------:R-:W-:-:S02]  /*1590*/  SHF.R.S32.HI R11, RZ, 0x1f, R0 ;  /* 0x0000001fff0b7819 */ /* 0x000fc40000011400 */
[----:B------:R-:W-:-:S03]  /*15a0*/  ISETP.GE.AND P2, PT, R4, R9, PT ;  /* 0x000000090400720c */ /* 0x000fc60003f46270 */
[----:B------:R-:W-:-:S04]  /*15b0*/  IMAD R11, R11, c[0x0][0x2b0], RZ ;  /* 0x0000ac000b0b7a24 */ /* 0x000fc800078e02ff */
[----:B------:R-:W-:-:S04]  /*15c0*/  IMAD R11, R0, c[0x0][0x2b4], R11 ;  /* 0x0000ad00000b7a24 */ /* 0x000fc800078e020b */
[----:B------:R-:W-:Y:S02]  /*15d0*/  IMAD.IADD R219, R235, 0x1, R11 ;  /* 0x00000001ebdb7824 */ /* 0x000fe400078e020b */
[CC--:B---3--:R-:W-:Y:S02]  /*15e0*/  @!P2 LEA R8, P0, R206.reuse, R175.reuse, 0x1 ;  /* 0x000000afce08a211 */ /* 0x0c8fe400078008ff */
[C---:B--2-4-:R-:W-:Y:S02]  /*15f0*/  @!P2 LEA R6, P1, R197.reuse, R175, 0x1 ;  /* 0x000000afc506a211 */ /* 0x054fe400078208ff */
[----:B-1----:R-:W-:Y:S02]  /*1600*/  @!P2 LEA.HI.X R9, R206, R5, R193, 0x1, P0 ;  /* 0x00000005ce09a211 */ /* 0x002fe400000f0cc1 */
[C---:B------:R-:W-:Y:S02]  /*1610*/  @!P2 LEA R4, P0, R196.reuse, R175, 0x1 ;  /* 0x000000afc404a211 */ /* 0x040fe400078008ff */
[-C--:B------:R-:W-:Y:S01]  /*1620*/  @!P2 LEA.HI.X R7, R197, R5.reuse, R192, 0x1, P1 ;  /* 0x00000005c507a211 */ /* 0x080fe200008f0cc0 */
[----:B------:R-:W-:Y:S01]  /*1630*/  @!PT LDS RZ, [RZ] ;  /* 0x00000000fffff984 */ /* 0x000fe20000000800 */
[----:B------:R-:W-:Y:S01]  /*1640*/  @!PT LDS RZ, [RZ] ;  /* 0x00000000fffff984 */ /* 0x000fe20000000800 */
[----:B------:R-:W-:Y:S01]  /*1650*/  @!PT LDS RZ, [RZ] ;  /* 0x00000000fffff984 */ /* 0x000fe20000000800 */
[----:B------:R1:W-:Y:S01]  /*1660*/  @!P2 LDGSTS.E.BYPASS.LTC128B.128 [R198+0xf100], [R8.64], !P6 ;  /* 0x0f10000008c6afae */ /* 0x0003e2000f101d46 */
[----:B------:R-:W-:-:S03]  /*1670*/  @!P2 LEA.HI.X R5, R196, R5, R191, 0x1, P0 ;  /* 0x00000005c405a211 */ /* 0x000fc600000f0cbf */
[----:B------:R1:W-:Y:S04]  /*1680*/  @!P2 LDGSTS.E.BYPASS.LTC128B.128 [R198+0x13100], [R6.64], !P5 ;  /* 0x1310000006c6afae */ /* 0x0003e8000e901d46 */
[----:B------:R1:W-:Y:S04]  /*1690*/  @!P2 LDGSTS.E.BYPASS.LTC128B.128 [R198+0x17100], [R4.64], !P3 ;  /* 0x1710000004c6afae */ /* 0x0003e8000d901d46 */
[----:B------:R-:W0:Y:S01]  /*16a0*/  LDGDEPBAR ;  /* 0x00000000000079af */ /* 0x000e220000000000 */
[----:B------:R-:W-:Y:S02]  /*16b0*/  WARPSYNC 0xffffffff ;  /* 0xffffffff00007948 */ /* 0x000fe40003800000 */
[----:B------:R-:W-:Y:S01]  /*16c0*/  IMAD.MOV.U32 R0, RZ, RZ, c[0x0][0x2b8] ;  /* 0x0000ae00ff007624 */ /* 0x000fe200078e00ff */
[----:B------:R-:W-:Y:S01]  /*16d0*/  BAR.SYNC.DEFER_BLOCKING 0x0 ;  /* 0x0000000000007b1d */ /* 0x000fe20000010000 */
[----:B-1----:R-:W-:-:S02]  /*16e0*/  IMAD R4, R2, 0x40, R203 ;  /* 0x0000004002047824 */ /* 0x002fc400078e02cb */
[----:B------:R-:W-:Y:S01]  /*16f0*/  IMAD.MOV.U32 R223, RZ, RZ, RZ ;  /* 0x000000ffffdf7224 */ /* 0x000fe200078e00ff */
[----:B------:R-:W-:Y:S02]  /*1700*/  ISETP.NE.AND P3, PT, R0, 0x1, PT ;  /* 0x000000010000780c */ /* 0x000fe40003f65270 */
[----:B------:R-:W-:-:S04]  /*1710*/  IADD3 R4, R4, -0x40, RZ ;  /* 0xffffffc004047810 */ /* 0x000fc80007ffe0ff */
[C---:B------:R-:W-:Y:S01]  /*1720*/  ISETP.GE.AND P1, PT, R4.reuse, R133, PT ;  /* 0x000000850400720c */ /* 0x040fe20003f26270 */
[----:B------:R-:W-:-:S03]  /*1730*/  IMAD.IADD R224, R4, 0x1, R225 ;  /* 0x0000000104e07824 */ /* 0x000fc600078e02e1 */
[----:B------:R-:W-:Y:S01]  /*1740*/  ISETP.GT.OR P1, PT, R203, 0x3f, P1 ;  /* 0x0000003fcb00780c */ /* 0x000fe20000f24670 */
[----:B------:R-:W-:Y:S02]  /*1750*/  IMAD.MOV.U32 R0, RZ, RZ, R224 ;  /* 0x000000ffff007224 */ /* 0x000fe400078e00e0 */
[----:B------:R-:W-:-:S05]  /*1760*/  @P3 IMAD.HI.U32 R4, R224, c[0x0][0x2bc], RZ ;  /* 0x0000af00e0043a27 */ /* 0x000fca00078e00ff */
[----:B------:R-:W-:-:S05]  /*1770*/  @P3 SHF.R.U32.HI R0, RZ, c[0x0][0x2c0], R4 ;  /* 0x0000b000ff003a19 */ /* 0x000fca0000011604 */
[----:B------:R-:W-:-:S04]  /*1780*/  @!P1 IADD3 R5, P0, R0, R234, RZ ;  /* 0x000000ea00059210 */ /* 0x000fc80007f1e0ff */
[----:B------:R-:W-:Y:S02]  /*1790*/  @!P1 LEA.HI.X.SX32 R4, R0, R219, 0x1, P0 ;  /* 0x000000db00049211 */ /* 0x000fe400000f0eff */
[----:B------:R-:W-:-:S04]  /*17a0*/  @!P1 LEA R12, P0, R5, c[0x0][0x2a0], 0x2 ;  /* 0x0000a800050c9a11 */ /* 0x000fc800078010ff */
[----:B------:R-:W-:-:S05]  /*17b0*/  @!P1 LEA.HI.X R13, R5, c[0x0][0x2a4], R4, 0x2, P0 ;  /* 0x0000a900050d9a11 */ /* 0x000fca00000f1404 */
[----:B------:R-:W2:Y:S01]  /*17c0*/  @!P1 LDG.E R223, [R12.64] ;  /* 0x000000060cdf9981 */ /* 0x000ea2000c1e1900 */
[----:B------:R-:W-:Y:S01]  /*17d0*/  IMAD.MOV R5, RZ, RZ, -R0 ;  /* 0x000000ffff057224 */ /* 0x000fe200078e0a00 */
[----:B------:R-:W-:Y:S01]  /*17e0*/  LEA R76, R2, 0xffffffc0, 0x6 ;  /* 0xffffffc0024c7811 */ /* 0x000fe200078e30ff */
[----:B------:R-:W-:Y:S01]  /*17f0*/  IMAD R0, R3, c[0x0][0x1e8], RZ ;  /* 0x00007a0003007a24 */ /* 0x000fe200078e02ff */
[----:B------:R-:W-:Y:S01]  /*1800*/  IADD3 R178, R186, 0x20, RZ ;  /* 0x00000020bab27810 */ /* 0x000fe20007ffe0ff */
[----:B------:R-:W-:Y:S01]  /*1810*/  IMAD R224, R5, c[0x0][0x2b8], R224 ;  /* 0x0000ae0005e07a24 */ /* 0x000fe200078e02e0 */
[----:B------:R-:W-:Y:S01]  /*1820*/  SHF.L.U64.HI R77, R206, 0x1, R193 ;  /* 0x00000001ce4d7819 */ /* 0x000fe200000102c1 */
[----:B------:R-:W-:Y:S01]  /*1830*/  IMAD.WIDE.U32 R232, R221, c[0x0][0x1e8], RZ ;  /* 0x00007a00dde87a25 */ /* 0x000fe200078e00ff */
[----:B------:R-:W-:Y:S01]  /*1840*/  SHF.L.U64.HI R81, R196, 0x1, R191 ;  /* 0x00000001c4517819 */ /* 0x000fe200000102bf */
[----:B------:R-:W-:Y:S01]  /*1850*/  BSSY B0, `(.L_x_486) ;  /* 0x0000158000007945 */ /* 0x000fe20003800000 */
[----:B------:R-:W-:Y:S01]  /*1860*/  SHF.R.S32.HI R5, RZ, 0x1f, R224 ;  /* 0x0000001fff057819 */ /* 0x000fe200000114e0 */
[----:B------:R-:W-:Y:S01]  /*1870*/  IMAD.WIDE.U32 R8, R224, c[0x0][0x1e0], RZ ;  /* 0x00007800e0087a25 */ /* 0x000fe200078e00ff */
[----:B------:R-:W-:-:S03]  /*1880*/  SHF.L.U64.HI R79, R197, 0x1, R192 ;  /* 0x00000001c54f7819 */ /* 0x000fc600000102c0 */
[----:B------:R-:W-:Y:S02]  /*1890*/  IMAD R7, R5, c[0x0][0x1e0], RZ ;  /* 0x0000780005077a24 */ /* 0x000fe400078e02ff */
[----:B------:R-:W-:Y:S02]  /*18a0*/  IMAD.IADD R76, R133, 0x1, -R76 ;  /* 0x00000001854c7824 */ /* 0x000fe400078e0a4c */
[----:B------:R-:W-:Y:S02]  /*18b0*/  IMAD R10, R224, c[0x0][0x1e4], R7 ;  /* 0x00007900e00a7a24 */ /* 0x000fe400078e0207 */
[----:B------:R-:W-:Y:S02]  /*18c0*/  IMAD R7, R221, c[0x0][0x1ec], R0 ;  /* 0x00007b00dd077a24 */ /* 0x000fe400078e0200 */
[----:B------:R-:W-:Y:S02]  /*18d0*/  IMAD.IADD R11, R9, 0x1, R10 ;  /* 0x00000001090b7824 */ /* 0x000fe400078e020a */
[----:B------:R-:W-:-:S02]  /*18e0*/  IMAD.MOV.U32 R10, RZ, RZ, R8 ;  /* 0x000000ffff0a7224 */ /* 0x000fc400078e0008 */
[----:B------:R-:W-:Y:S02]  /*18f0*/  IMAD.IADD R218, R233, 0x1, R7 ;  /* 0x00000001e9da7824 */ /* 0x000fe400078e0207 */
[----:B------:R-:W-:Y:S02]  /*1900*/  IMAD R5, R5, c[0x0][0x208], RZ ;  /* 0x0000820005057a24 */ /* 0x000fe400078e02ff */
[----:B------:R-:W-:-:S04]  /*1910*/  IMAD.WIDE.U32 R228, R221, c[0x0][0x210], RZ ;  /* 0x00008400dde47a25 */ /* 0x000fc800078e00ff */
[----:B------:R-:W-:Y:S02]  /*1920*/  IMAD R5, R224, c[0x0][0x20c], R5 ;  /* 0x00008300e0057a24 */ /* 0x000fe400078e0205 */
[----:B------:R-:W-:Y:S02]  /*1930*/  IMAD.SHL.U32 R78, R206, 0x2, RZ ;  /* 0x00000002ce4e7824 */ /* 0x000fe400078e00ff */
[----:B------:R-:W-:Y:S02]  /*1940*/  IMAD.SHL.U32 R82, R196, 0x2, RZ ;  /* 0x00000002c4527824 */ /* 0x000fe400078e00ff */
[----:B------:R-:W-:Y:S01]  /*1950*/  IMAD.SHL.U32 R80, R197, 0x2, RZ ;  /* 0x00000002c5507824 */ /* 0x000fe200078e00ff */
[----:B--2---:R-:W-:Y:S01]  /*1960*/  SHF.R.S32.HI R6, RZ, 0x1f, R223 ;  /* 0x0000001fff067819 */ /* 0x004fe200000114df */
[----:B------:R-:W-:-:S04]  /*1970*/  IMAD.WIDE.U32 R10, R223, c[0x0][0x1f0], R10 ;  /* 0x00007c00df0a7a25 */ /* 0x000fc800078e000a */
[----:B------:R-:W-:Y:S01]  /*1980*/  IMAD R0, R6, c[0x0][0x1f0], RZ ;  /* 0x00007c0006007a24 */ /* 0x000fe200078e02ff */
[----:B------:R-:W-:Y:S01]  /*1990*/  IADD3 R7, P0, R10, R232, RZ ;  /* 0x000000e80a077210 */ /* 0x000fe20007f1e0ff */
[----:B------:R-:W-:Y:S02]  /*19a0*/  IMAD R6, R6, c[0x0][0x218], RZ ;  /* 0x0000860006067a24 */ /* 0x000fe400078e02ff */
[C---:B------:R-:W-:Y:S02]  /*19b0*/  IMAD R9, R223.reuse, c[0x0][0x1f4], R0 ;  /* 0x00007d00df097a24 */ /* 0x040fe400078e0200 */
[----:B------:R-:W-:Y:S02]  /*19c0*/  IMAD.IADD R0, R76, 0x1, -R208 ;  /* 0x000000014c007824 */ /* 0x000fe400078e0ad0 */
[----:B------:R-:W-:Y:S01]  /*19d0*/  IMAD R6, R223, c[0x0][0x21c], R6 ;  /* 0x00008700df067a24 */ /* 0x000fe200078e0206 */
[----:B------:R-:W-:Y:S02]  /*19e0*/  IADD3.X R10, R218, R11, R9, P0, !PT ;  /* 0x0000000bda0a7210 */ /* 0x000fe400007fe409 */
[----:B------:R-:W-:-:S02]  /*19f0*/  LEA R11, P0, R7, c[0x0][0x1c8], 0x1 ;  /* 0x00007200070b7a11 */ /* 0x000fc400078008ff */
[C---:B------:R-:W-:Y:S02]  /*1a00*/  ISETP.GE.AND P2, PT, R0.reuse, 0x1, PT ;  /* 0x000000010000780c */ /* 0x040fe40003f46270 */
[----:B------:R-:W-:Y:S01]  /*1a10*/  LEA.HI.X R10, R7, c[0x0][0x1cc], R10, 0x1, P0 ;  /* 0x00007300070a7a11 */ /* 0x000fe200000f0c0a */
[----:B------:R-:W1:Y:S01]  /*1a20*/  SHFL.IDX PT, R9, R11, RZ, 0x181f ;  /* 0x00181fff0b097589 */ /* 0x000e6200000e0000 */
[----:B------:R-:W-:-:S03]  /*1a30*/  ISETP.GE.AND P6, PT, R0, 0x21, PT ;  /* 0x000000210000780c */ /* 0x000fc60003fc6270 */
[----:B------:R-:W2:Y:S04]  /*1a40*/  SHFL.IDX PT, R8, R10, RZ, 0x181f ;  /* 0x00181fff0a087589 */ /* 0x000ea800000e0000 */
[----:B------:R-:W3:Y:S02]  /*1a50*/  SHFL.IDX PT, R7, R11, 0x1, 0x181f ;  /* 0x00381f000b077f89 */ /* 0x000ee400000e0000 */
[C---:B------:R-:W-:Y:S02]  /*1a60*/  @P2 ISETP.GE.AND P1, PT, R206.reuse, c[0x0][0x1d4], PT ;  /* 0x00007500ce002a0c */ /* 0x040fe40003f26270 */
[----:B------:R4:W5:Y:S01]  /*1a70*/  SHFL.IDX PT, R4, R10, 0x1, 0x181f ;  /* 0x00381f000a047f89 */ /* 0x00096200000e0000 */
[----:B------:R-:W-:Y:S02]  /*1a80*/  @P2 ISETP.GE.AND P5, PT, R197, c[0x0][0x1d4], PT ;  /* 0x00007500c5002a0c */ /* 0x000fe40003fa6270 */
[----:B-1----:R-:W-:-:S04]  /*1a90*/  @P2 LEA R12, P0, R206, R9, 0x1 ;  /* 0x00000009ce0c2211 */ /* 0x002fc800078008ff */
[----:B--2---:R-:W-:Y:S02]  /*1aa0*/  @P2 LEA.HI.X R13, R206, R8, R193, 0x1, P0 ;  /* 0x00000008ce0d2211 */ /* 0x004fe400000f0cc1 */
[----:B------:R-:W-:-:S03]  /*1ab0*/  @P2 LEA R14, P0, R197, R9, 0x1 ;  /* 0x00000009c50e2211 */ /* 0x000fc600078008ff */
[----:B------:R1:W-:Y:S01]  /*1ac0*/  @P2 LDGSTS.E.BYPASS.LTC128B.128 [R198+0x6100], [R12.64], !P1 ;  /* 0x061000000cc62fae */ /* 0x0003e2000c901d46 */
[C---:B------:R-:W-:Y:S02]  /*1ad0*/  @P2 ISETP.GE.AND P1, PT, R196.reuse, c[0x0][0x1d4], PT ;  /* 0x00007500c4002a0c */ /* 0x040fe40003f26270 */
[----:B------:R-:W-:Y:S02]  /*1ae0*/  @P2 LEA.HI.X R15, R197, R8, R192, 0x1, P0 ;  /* 0x00000008c50f2211 */ /* 0x000fe400000f0cc0 */
[----:B------:R-:W-:-:S03]  /*1af0*/  @P2 LEA R16, P0, R196, R9, 0x1 ;  /* 0x00000009c4102211 */ /* 0x000fc600078008ff */
[----:B------:R2:W-:Y:S01]  /*1b00*/  @P2 LDGSTS.E.BYPASS.LTC128B.128 [R198+0x8100], [R14.64], !P5 ;  /* 0x081000000ec62fae */ /* 0x0005e2000e901d46 */
[----:B------:R-:W-:Y:S02]  /*1b10*/  @P2 LEA.HI.X R17, R196, R8, R191, 0x1, P0 ;  /* 0x00000008c4112211 */ /* 0x000fe400000f0cbf */
[CC--:B---3--:R-:W-:Y:S02]  /*1b20*/  @P6 LEA R8, P0, R206.reuse, R7.reuse, 0x1 ;  /* 0x00000007ce086211 */ /* 0x0c8fe400078008ff */
[C---:B----4-:R-:W-:Y:S01]  /*1b30*/  @P6 LEA R10, P5, R197.reuse, R7, 0x1 ;  /* 0x00000007c50a6211 */ /* 0x050fe200078a08ff */
[----:B------:R3:W-:Y:S01]  /*1b40*/  @P2 LDGSTS.E.BYPASS.LTC128B.128 [R198+0xa100], [R16.64], !P1 ;  /* 0x0a10000010c62fae */ /* 0x0007e2000c901d46 */
[C---:B------:R-:W-:Y:S02]  /*1b50*/  @P6 ISETP.GE.AND P2, PT, R206.reuse, c[0x0][0x1d4], PT ;  /* 0x00007500ce006a0c */ /* 0x040fe40003f46270 */
[----:B------:R-:W-:Y:S02]  /*1b60*/  @P6 ISETP.GE.AND P1, PT, R197, c[0x0][0x1d4], PT ;  /* 0x00007500c5006a0c */ /* 0x000fe40003f26270 */
[----:B-----5:R-:W-:-:S02]  /*1b70*/  @P6 LEA.HI.X R9, R206, R4, R193, 0x1, P0 ;  /* 0x00000004ce096211 */ /* 0x020fc400000f0cc1 */
[C---:B------:R-:W-:Y:S02]  /*1b80*/  @P6 ISETP.GE.AND P0, PT, R196.reuse, c[0x0][0x1d4], PT ;  /* 0x00007500c4006a0c */ /* 0x040fe40003f06270 */
[-C--:B------:R-:W-:Y:S02]  /*1b90*/  @P6 LEA.HI.X R11, R197, R4.reuse, R192, 0x1, P5 ;  /* 0x00000004c50b6211 */ /* 0x080fe400028f0cc0 */
[----:B------:R-:W-:Y:S01]  /*1ba0*/  @P6 LEA R20, P5, R196, R7, 0x1 ;  /* 0x00000007c4146211 */ /* 0x000fe200078a08ff */
[----:B-1----:R-:W-:Y:S02]  /*1bb0*/  IMAD.WIDE.U32 R12, R224, c[0x0][0x208], RZ ;  /* 0x00008200e00c7a25 */ /* 0x002fe400078e00ff */
[----:B------:R1:W-:Y:S01]  /*1bc0*/  @P6 LDGSTS.E.BYPASS.LTC128B.128 [R198+0x7100], [R8.64], !P2 ;  /* 0x0710000008c66fae */ /* 0x0003e2000d101d46 */
[----:B------:R-:W-:Y:S01]  /*1bd0*/  @P6 LEA.HI.X R21, R196, R4, R191, 0x1, P5 ;  /* 0x00000004c4156211 */ /* 0x000fe200028f0cbf */
[----:B------:R-:W-:Y:S02]  /*1be0*/  IMAD R4, R3, c[0x0][0x210], RZ ;  /* 0x0000840003047a24 */ /* 0x000fe400078e02ff */
[----:B------:R1:W-:Y:S01]  /*1bf0*/  @P6 LDGSTS.E.BYPASS.LTC128B.128 [R198+0x9100], [R10.64], !P1 ;  /* 0x091000000ac66fae */ /* 0x0003e2000c901d46 */
[----:B------:R-:W-:-:S02]  /*1c00*/  IMAD.IADD R13, R13, 0x1, R5 ;  /* 0x000000010d0d7824 */ /* 0x000fc400078e0205 */
[----:B------:R-:W-:Y:S01]  /*1c10*/  IMAD R217, R221, c[0x0][0x214], R4 ;  /* 0x00008500ddd97a24 */ /* 0x000fe200078e0204 */
[----:B------:R4:W-:Y:S01]  /*1c20*/  @P6 LDGSTS.E.BYPASS.LTC128B.128 [R198+0xb100], [R20.64], !P0 ;  /* 0x0b10000014c66fae */ /* 0x0009e2000c101d46 */
[----:B------:R-:W-:Y:S01]  /*1c30*/  IMAD.WIDE.U32 R4, R223, c[0x0][0x218], R12 ;  /* 0x00008600df047a25 */ /* 0x000fe200078e000c */
[----:B------:R-:W-:Y:S02]  /*1c40*/  R2P PR, R205, 0x6 ;  /* 0x00000006cd007804 */ /* 0x000fe40000000000 */
[----:B------:R-:W0:Y:S01]  /*1c50*/  LDGDEPBAR ;  /* 0x00000000000079af */ /* 0x000e220000000000 */
[----:B------:R-:W-:Y:S01]  /*1c60*/  IMAD.IADD R217, R229, 0x1, R217 ;  /* 0x00000001e5d97824 */ /* 0x000fe200078e02d9 */
[----:B------:R-:W-:Y:S02]  /*1c70*/  IADD3 R4, P0, R4, R228, RZ ;  /* 0x000000e404047210 */ /* 0x000fe40007f1e0ff */
[----:B------:R-:W-:Y:S02]  /*1c80*/  ISETP.GE.AND P6, PT, R206, c[0x0][0x1d4], PT ;  /* 0x00007500ce007a0c */ /* 0x000fe40003fc6270 */
[----:B------:R-:W-:-:S02]  /*1c90*/  IADD3.X R3, R217, R5, R6, P0, !PT ;  /* 0x00000005d9037210 */ /* 0x000fc400007fe406 */
[----:B------:R-:W-:-:S03]  /*1ca0*/  LEA R5, P0, R4, c[0x0][0x1f8], 0x1 ;  /* 0x00007e0004057a11 */ /* 0x000fc600078008ff */
[----:B------:R-:W-:Y:S02]  /*1cb0*/  @P1 IADD3 R178, R186, -0x20, RZ ;  /* 0xffffffe0bab21810 */ /* 0x000fe40007ffe0ff */
[----:B------:R-:W-:Y:S01]  /*1cc0*/  LEA.HI.X R4, R4, c[0x0][0x1fc], R3, 0x1, P0 ;  /* 0x00007f0004047a11 */ /* 0x000fe200000f0c03 */
[----:B------:R-:W5:Y:S04]  /*1cd0*/  SHFL.IDX PT, R65, R5, RZ, 0x181f ;  /* 0x00181fff05417589 */ /* 0x000f6800000e0000 */
[----:B------:R-:W1:Y:S04]  /*1ce0*/  SHFL.IDX PT, R56, R4, RZ, 0x181f ;  /* 0x00181fff04387589 */ /* 0x000e6800000e0000 */
[----:B------:R-:W2:Y:S01]  /*1cf0*/  SHFL.IDX PT, R3, R5, 0x1, 0x181f ;  /* 0x00381f0005037f89 */ /* 0x000ea200000e0000 */
[----:B------:R-:W-:-:S04]  /*1d00*/  DEPBAR.LE SB0, 0x1 ;  /* 0x000080400000791a */ /* 0x000fc80000000000 */
[----:B------:R-:W-:-:S04]  /*1d10*/  DEPBAR.LE SB0, 0x0 ;  /* 0x000080000000791a */ /* 0x000fc80000000000 */
[----:B------:R-:W-:Y:S06]  /*1d20*/  BAR.SYNC.DEFER_BLOCKING 0x0 ;  /* 0x0000000000007b1d */ /* 0x000fec0000010000 */
[----:B------:R-:W3:Y:S01]  /*1d30*/  SHFL.IDX PT, R48, R4, 0x1, 0x181f ;  /* 0x00381f0004307f89 */ /* 0x000ee200000e0000 */
[C---:B-----5:R-:W-:Y:S02]  /*1d40*/  IADD3 R66, P1, R65.reuse, R78, RZ ;  /* 0x0000004e41427210 */ /* 0x060fe40007f3e0ff */
[C---:B------:R-:W-:Y:S02]  /*1d50*/  IADD3 R64, P0, R65.reuse, R82, RZ ;  /* 0x0000005241407210 */ /* 0x040fe40007f1e0ff */
[----:B------:R-:W-:Y:S01]  /*1d60*/  IADD3 R50, P5, R65, R80, RZ ;  /* 0x0000005041327210 */ /* 0x000fe20007fbe0ff */
[C---:B-1----:R-:W-:Y:S01]  /*1d70*/  IMAD.X R67, R56.reuse, 0x1, R77, P1 ;  /* 0x0000000138437824 */ /* 0x042fe200008e064d */
[C---:B--2---:R-:W-:Y:S01]  /*1d80*/  IADD3 R60, P1, R3.reuse, R78, RZ ;  /* 0x0000004e033c7210 */ /* 0x044fe20007f3e0ff */
[C---:B------:R-:W-:Y:S01]  /*1d90*/  IMAD.X R65, R56.reuse, 0x1, R81, P0 ;  /* 0x0000000138417824 */ /* 0x040fe200000e0651 */
[----:B------:R-:W-:Y:S01]  /*1da0*/  IADD3 R62, P0, R3, R80, RZ ;  /* 0x00000050033e7210 */ /* 0x000fe20007f1e0ff */
[----:B------:R-:W-:Y:S01]  /*1db0*/  IMAD.X R51, R56, 0x1, R79, P5 ;  /* 0x0000000138337824 */ /* 0x000fe200028e064f */
[----:B------:R-:W-:Y:S01]  /*1dc0*/  ISETP.GE.AND P5, PT, R197, c[0x0][0x1d4], PT ;  /* 0x00007500c5007a0c */ /* 0x000fe20003fa6270 */
[----:B------:R-:W-:Y:S04]  /*1dd0*/  LDSM.16.M88.4 R72, [R187] ;  /* 0x00000000bb48783b */ /* 0x000fe80000000200 */
[----:B------:R-:W1:Y:S01]  /*1de0*/  LDSM.16.M88.4 R24, [R186] ;  /* 0x00000000ba18783b */ /* 0x000e620000000200 */
[----:B---3--:R-:W-:Y:S01]  /*1df0*/  IMAD.X R61, R48, 0x1, R77, P1 ;  /* 0x00000001303d7824 */ /* 0x008fe200008e064d */
[----:B------:R-:W-:-:S02]  /*1e00*/  ISETP.LT.OR P1, PT, R0, 0x1, P6 ;  /* 0x000000010000780c */ /* 0x000fc40003721670 */
[----:B------:R-:W4:Y:S01]  /*1e10*/  LDSM.16.M88.4 R16, [R186+0x800] ;  /* 0x00080000ba10783b */ /* 0x000f220000000200 */
[----:B------:R-:W-:Y:S01]  /*1e20*/  IMAD.X R63, R48, 0x1, R79, P0 ;  /* 0x00000001303f7824 */ /* 0x000fe200000e064f */
[C---:B------:R-:W-:Y:S02]  /*1e30*/  ISETP.LT.OR P0, PT, R0.reuse, 0x1, P5 ;  /* 0x000000010000780c */ /* 0x040fe40002f01670 */
[----:B------:R-:W2:Y:S01]  /*1e40*/  LDSM.16.M88.4 R8, [R186+0x1000] ;  /* 0x00100000ba08783b */ /* 0x000ea20000000200 */
[C---:B------:R-:W-:Y:S02]  /*1e50*/  ISETP.LT.OR P6, PT, R0.reuse, 0x21, P6 ;  /* 0x000000210000780c */ /* 0x040fe400037c1670 */
[----:B------:R-:W-:Y:S01]  /*1e60*/  ISETP.LT.OR P5, PT, R0, 0x21, P5 ;  /* 0x000000210000780c */ /* 0x000fe20002fa1670 */
[----:B------:R-:W3:Y:S04]  /*1e70*/  LDSM.16.M88.4 R44, [R186+0x1800] ;  /* 0x00180000ba2c783b */ /* 0x000ee80000000200 */
[----:B------:R-:W-:Y:S04]  /*1e80*/  LDSM.16.M88.4 R52, [R185] ;  /* 0x00000000b934783b */ /* 0x000fe80000000200 */
[----:B------:R-:W5:Y:S04]  /*1e90*/  LDSM.16.M88.4 R40, [R178] ;  /* 0x00000000b228783b */ /* 0x000f680000000200 */
[----:B------:R-:W3:Y:S04]  /*1ea0*/  LDSM.16.M88.4 R36, [R178+0x800] ;  /* 0x00080000b224783b */ /* 0x000ee80000000200 */
[----:B------:R-:W3:Y:S04]  /*1eb0*/  LDSM.16.M88.4 R32, [R178+0x1000] ;  /* 0x00100000b220783b */ /* 0x000ee80000000200 */
[----:B------:R-:W3:Y:S04]  /*1ec0*/  LDSM.16.M88.4 R56, [R178+0x1800] ;  /* 0x00180000b238783b */ /* 0x000ee80000000200 */
[----:B------:R-:W-:Y:S01]  /*1ed0*/  @!PT LDS RZ, [RZ] ;  /* 0x00000000fffff984 */ /* 0x000fe20000000800 */
[----:B------:R-:W-:Y:S01]  /*1ee0*/  @!PT LDS RZ, [RZ] ;  /* 0x00000000fffff984 */ /* 0x000fe20000000800 */
[----:B------:R-:W-:Y:S01]  /*1ef0*/  @!PT LDS RZ, [RZ] ;  /* 0x00000000fffff984 */ /* 0x000fe20000000800 */
[----:B------:R5:W-:Y:S01]  /*1f00*/  LDGSTS.E.BYPASS.LTC128B.128 [R198+0x100], [R66.64], !P1 ;  /* 0x0010000042c67fae */ /* 0x000be2000c901d46 */
[----:B------:R-:W-:Y:S01]  /*1f10*/  ISETP.GE.AND P1, PT, R196, c[0x0][0x1d4], PT ;  /* 0x00007500c4007a0c */ /* 0x000fe20003f26270 */
[----:B-1----:R-:W-:Y:S02]  /*1f20*/  HMMA.16816.F32 R28, R72, R24, RZ ;  /* 0x00000018481c723c */ /* 0x002fe400000018ff */
[----:B------:R1:W-:Y:S01]  /*1f30*/  LDGSTS.E.BYPASS.LTC128B.128 [R198+0x2100], [R50.64], !P0 ;  /* 0x0210000032c67fae */ /* 0x0003e2000c101d46 */
[----:B------:R-:W-:-:S02]  /*1f40*/  ISETP.LT.OR P0, PT, R0, 0x1, P1 ;  /* 0x000000010000780c */ /* 0x000fc40000f01670 */
[----:B------:R-:W-:Y:S01]  /*1f50*/  ISETP.LT.OR P1, PT, R0, 0x21, P1 ;  /* 0x000000210000780c */ /* 0x000fe20000f21670 */
[----:B------:R-:W-:Y:S02]  /*1f60*/  IMAD.MOV.U32 R0, RZ, RZ, 0x40 ;  /* 0x00000040ff007424 */ /* 0x000fe400078e00ff */
[C---:B----4-:R-:W-:Y:S08]  /*1f70*/  HMMA.16816.F32 R20, R72.reuse, R16, RZ ;  /* 0x000000104814723c */ /* 0x050ff000000018ff */
[----:B------:R4:W-:Y:S01]  /*1f80*/  LDGSTS.E.BYPASS.LTC128B.128 [R198+0x4100], [R64.64], !P0 ;  /* 0x0410000040c67fae */ /* 0x0009e2000c101d46 */
[----:B--2---:R-:W-:Y:S03]  /*1f90*/  HMMA.16816.F32 R12, R72, R8, RZ ;  /* 0x00000008480c723c */ /* 0x004fe600000018ff */
[----:B------:R2:W-:Y:S01]  /*1fa0*/  LDGSTS.E.BYPASS.LTC128B.128 [R198+0x1100], [R60.64], !P6 ;  /* 0x011000003cc67fae */ /* 0x0005e2000f101d46 */
[----:B-----5:R-:W-:-:S04]  /*1fb0*/  IADD3 R66, P0, R3, R82, RZ ;  /* 0x0000005203427210 */ /* 0x020fc80007f1e0ff */
[C---:B------:R-:W-:Y:S01]  /*1fc0*/  HMMA.16816.F32 R24, R72.reuse, R26, RZ ;  /* 0x0000001a4818723c */ /* 0x040fe200000018ff */
[----:B------:R-:W-:Y:S01]  /*1fd0*/  SEL R3, R0, 0xffffffc0, !P2 ;  /* 0xffffffc000037807 */ /* 0x000fe20005000000 */
[----:B------:R2:W-:Y:S01]  /*1fe0*/  LDGSTS.E.BYPASS.LTC128B.128 [R198+0x3100], [R62.64], !P5 ;  /* 0x031000003ec67fae */ /* 0x0005e2000e901d46 */
[----:B------:R-:W-:Y:S01]  /*1ff0*/  IADD3 R0, R178, 0x4000, RZ ;  /* 0x00004000b2007810 */ /* 0x000fe20007ffe0ff */
[----:B------:R-:W-:Y:S01]  /*2000*/  IMAD.X R67, R48, 0x1, R81, P0 ;  /* 0x0000000130437824 */ /* 0x000fe200000e0651 */
[----:B------:R-:W-:Y:S01]  /*2010*/  ISETP.GE.AND P0, PT, R2, 0x2, PT ;  /* 0x000000020200780c */ /* 0x000fe20003f06270 */
[--C-:B------:R-:W-:Y:S02]  /*2020*/  IMAD.IADD R177, R186, 0x1, R3.reuse ;  /* 0x00000001bab17824 */ /* 0x100fe400078e0203 */
[----:B------:R-:W-:Y:S01]  /*2030*/  HMMA.16816.F32 R16, R72, R18, RZ ;  /* 0x000000124810723c */ /* 0x000fe200000018ff */
[----:B------:R4:W-:Y:S01]  /*2040*/  LDGSTS.E.BYPASS.LTC128B.128 [R198+0x5100], [R66.64], !P1 ;  /* 0x0510000042c67fae */ /* 0x0009e2000c901d46 */
[----:B------:R-:W-:Y:S01]  /*2050*/  IMAD.IADD R176, R0, 0x1, R3 ;  /* 0x0000000100b07824 */ /* 0x000fe200078e0203 */
[----:B------:R-:W-:-:S02]  /*2060*/  ISETP.GT.AND P1, PT, R203, 0x3f, PT ;  /* 0x0000003fcb00780c */ /* 0x000fc40003f24270 */
[----:B-1----:R-:W-:Y:S03]  /*2070*/  LDSM.16.M88.4 R48, [R184] ;  /* 0x00000000b830783b */ /* 0x002fe60000000200 */
[C---:B------:R-:W-:Y:S01]  /*2080*/  HMMA.16816.F32 R8, R72.reuse, R10, RZ ;  /* 0x0000000a4808723c */ /* 0x040fe200000018ff */
[----:B------:R-:W-:Y:S04]  /*2090*/  LDSM.16.M88.4 R68, [R183] ;  /* 0x00000000b744783b */ /* 0x000fe80000000200 */
[----:B------:R-:W0:Y:S03]  /*20a0*/  LDGDEPBAR ;  /* 0x00000000000079af */ /* 0x000e260000000000 */
[C---:B---3--:R-:W-:Y:S01]  /*20b0*/  HMMA.16816.F32 R4, R72.reuse, R44, RZ ;  /* 0x0000002c4804723c */ /* 0x048fe200000018ff */
[----:B--2---:R-:W-:Y:S07]  /*20c0*/  LDSM.16.M88.4 R60, [R176+-0x3800] ;  /* 0xffc80000b03c783b */ /* 0x004fee0000000200 */
[----:B------:R-:W-:Y:S01]  /*20d0*/  HMMA.16816.F32 R72, R72, R46, RZ ;  /* 0x0000002e4848723c */ /* 0x000fe200000018ff */
[----:B------:R-:W1:Y:S04]  /*20e0*/  LDSM.16.M88.4 R44, [R177] ;  /* 0x00000000b12c783b */ /* 0x000e680000000200 */
[----:B----4-:R-:W-:Y:S03]  /*20f0*/  LDSM.16.M88.4 R64, [R176+-0x4000] ;  /* 0xffc00000b040783b */ /* 0x010fe60000000200 */
[C---:B------:R-:W-:Y:S08]  /*2100*/  HMMA.16816.F32 R28, R52.reuse, R40, R28 ;  /* 0x00000028341c723c */ /* 0x040ff0000000181c */
[C---:B------:R-:W-:Y:S01]  /*2110*/  HMMA.16816.F32 R24, R52.reuse, R42, R24 ;  /* 0x0000002a3418723c */ /* 0x040fe20000001818 */
[----:B------:R-:W2:Y:S07]  /*2120*/  LDSM.16.M88.4 R40, [R177+0x800] ;  /* 0x00080000b128783b */ /* 0x000eae0000000200 */
[C---:B------:R-:W-:Y:S08]  /*2130*/  HMMA.16816.F32 R20, R52.reuse, R36, R20 ;  /* 0x000000243414723c */ /* 0x040ff00000001814 */
[C---:B------:R-:W-:Y:S01]  /*2140*/  HMMA.16816.F32 R16, R52.reuse, R38, R16 ;  /* 0x000000263410723c */ /* 0x040fe20000001810 */
[----:B------:R-:W3:Y:S07]  /*2150*/  LDSM.16.M88.4 R36, [R177+0x1000] ;  /* 0x00100000b124783b */ /* 0x000eee0000000200 */
[C---:B------:R-:W-:Y:S08]  /*2160*/  HMMA.16816.F32 R12, R52.reuse, R32, R12 ;  /* 0x00000020340c723c */ /* 0x040ff0000000180c */
[C---:B------:R-:W-:Y:S01]  /*2170*/  HMMA.16816.F32 R8, R52.reuse, R34, R8 ;  /* 0x000000223408723c */ /* 0x040fe20000001808 */
[----:B------:R-:W4:Y:S07]  /*2180*/  LDSM.16.M88.4 R32, [R177+0x1800] ;  /* 0x00180000b120783b */ /* 0x000f2e0000000200 */
[C---:B------:R-:W-:Y:S08]  /*2190*/  HMMA.16816.F32 R4, R52.reuse, R56, R4 ;  /* 0x000000383404723c */ /* 0x040ff00000001804 */
[----:B------:R-:W-:Y:S01]  /*21a0*/  HMMA.16816.F32 R72, R52, R58, R72 ;  /* 0x0000003a3448723c */ /* 0x000fe20000001848 */
[----:B------:R-:W5:Y:S04]  /*21b0*/  LDSM.16.M88.4 R56, [R176+-0x3000] ;  /* 0xffd00000b038783b */ /* 0x000f680000000200 */
[----:B------:R-:W4:Y:S03]  /*21c0*/  LDSM.16.M88.4 R52, [R176+-0x2800] ;  /* 0xffd80000b034783b */ /* 0x000f260000000200 */
        /* <DEDUP_REMOVED lines=8> */
[----:B------:R-:W-:Y:S07]  /*2250*/  LDSM.16.M88.4 R36, [R186+0x3000] ;  /* 0x00300000ba24783b */ /* 0x000fee0000000200 */
[C---:B----4-:R-:W-:Y:S08]  /*2260*/  HMMA.16816.F32 R4, R48.reuse, R32, R4 ;  /* 0x000000203004723c */ /* 0x050ff00000001804 */
        /* <DEDUP_REMOVED lines=9> */
[C---:B-----5:R-:W-:Y:S08]  /*2300*/  HMMA.16816.F32 R12, R68.reuse, R56, R12 ;  /* 0x00000038440c723c */ /* 0x060ff0000000180c */
        /* <DEDUP_REMOVED lines=21> */
[----:B------:R-:W-:Y:S07]  /*2460*/  LDSM.16.M88.4 R64, [R176+-0x2000] ;  /* 0xffe00000b040783b */ /* 0x000fee0000000200 */
[C---:B------:R-:W-:Y:S08]  /*2470*/  HMMA.16816.F32 R20, R68.reuse, R60, R20 ;  /* 0x0000003c4414723c */ /* 0x040ff00000001814 */
[C---:B------:R-:W-:Y:S01]  /*2480*/  HMMA.16816.F32 R16, R68.reuse, R62, R16 ;  /* 0x0000003e4410723c */ /* 0x040fe20000001810 */
[----:B------:R-:W-:Y:S07]  /*2490*/  LDSM.16.M88.4 R60, [R176+-0x1800] ;  /* 0xffe80000b03c783b */ /* 0x000fee0000000200 */
[C---:B------:R-:W-:Y:S08]  /*24a0*/  HMMA.16816.F32 R12, R68.reuse, R56, R12 ;  /* 0x00000038440c723c */ /* 0x040ff0000000180c */
[C---:B------:R-:W-:Y:S01]  /*24b0*/  HMMA.16816.F32 R8, R68.reuse, R58, R8 ;  /* 0x0000003a4408723c */ /* 0x040fe20000001808 */
[----:B------:R-:W-:Y:S07]  /*24c0*/  LDSM.16.M88.4 R56, [R176+-0x1000] ;  /* 0xfff00000b038783b */ /* 0x000fee0000000200 */
[C---:B----4-:R-:W-:Y:S08]  /*24d0*/  HMMA.16816.F32 R4, R68.reuse, R52, R4 ;  /* 0x000000344404723c */ /* 0x050ff00000001804 */
[----:B------:R-:W-:Y:S01]  /*24e0*/  HMMA.16816.F32 R72, R68, R54, R72 ;  /* 0x000000364448723c */ /* 0x000fe20000001848 */
[----:B------:R-:W3:Y:S04]  /*24f0*/  LDSM.16.M88.4 R68, [R183+0x4000] ;  /* 0x00400000b744783b */ /* 0x000ee80000000200 */
[----:B------:R-:W4:Y:S03]  /*2500*/  LDSM.16.M88.4 R52, [R176+-0x800] ;  /* 0xfff80000b034783b */ /* 0x000f260000000200 */
        /* <DEDUP_REMOVED lines=41> */
[----:B------:R-:W-:Y:S07]  /*27a0*/  LDSM.16.M88.4 R64, [R176] ;  /* 0x00000000b040783b */ /* 0x000fee0000000200 */
        /* <DEDUP_REMOVED lines=28> */
[----:B------:R-:W-:Y:S01]  /*2970*/  @!UPT UIADD3 URZ, URZ, URZ, URZ ;  /* 0x0000003f3f3ff290 */ /* 0x000fe2000fffe03f */
[----:B------:R-:W-:Y:S11]  /*2980*/  @!P0 BRA `(.L_x_487) ;  /* 0x0000044000008947 */ /* 0x000ff60003800000 */
[----:B------:R-:W-:Y:S01]  /*2990*/  IMAD R224, R2, 0x40, R225 ;  /* 0x0000004002e07824 */ /* 0x000fe200078e02e1 */
[----:B------:R-:W-:-:S04]  /*29a0*/  MOV R223, RZ ;  /* 0x000000ff00df7202 */ /* 0x000fc80000000f00 */
[----:B------:R-:W-:-:S05]  /*29b0*/  IADD3 R224, R224, -0x80, R203 ;  /* 0xffffff80e0e07810 */ /* 0x000fca0007ffe0cb */
[----:B------:R-:W-:-:S04]  /*29c0*/  @P3 IMAD.HI.U32 R3, R224, c[0x0][0x2bc], RZ ;  /* 0x0000af00e0033a27 */ /* 0x000fc800078e00ff */
[----:B------:R-:W-:Y:S01]  /*29d0*/  IMAD.MOV.U32 R0, RZ, RZ, R224 ;  /* 0x000000ffff007224 */ /* 0x000fe200078e00e0 */
[----:B------:R-:W-:-:S04]  /*29e0*/  @P3 SHF.R.U32.HI R0, RZ, c[0x0][0x2c0], R3 ;  /* 0x0000b000ff003a19 */ /* 0x000fc80000011603 */
[----:B------:R-:W-:-:S04]  /*29f0*/  @!P1 IADD3 R32, P0, R0, R234, RZ ;  /* 0x000000ea00209210 */ /* 0x000fc80007f1e0ff */
[----:B------:R-:W-:Y:S02]  /*2a00*/  @!P1 LEA.HI.X.SX32 R3, R0, R219, 0x1, P0 ;  /* 0x000000db00039211 */ /* 0x000fe400000f0eff */
[----:B------:R-:W-:-:S04]  /*2a10*/  @!P1 LEA R34, P0, R32, c[0x0][0x2a0], 0x2 ;  /* 0x0000a80020229a11 */ /* 0x000fc800078010ff */
[----:B------:R-:W-:-:S05]  /*2a20*/  @!P1 LEA.HI.X R35, R32, c[0x0][0x2a4], R3, 0x2, P0 ;  /* 0x0000a90020239a11 */ /* 0x000fca00000f1403 */
[----:B------:R-:W2:Y:S01]  /*2a30*/  @!P1 LDG.E R223, [R34.64] ;  /* 0x0000000622df9981 */ /* 0x000ea2000c1e1900 */
[----:B------:R-:W-:-:S04]  /*2a40*/  IMAD.MOV R3, RZ, RZ, -R0 ;  /* 0x000000ffff037224 */ /* 0x000fc800078e0a00 */
[----:B------:R-:W-:-:S04]  /*2a50*/  IMAD R224, R3, c[0x0][0x2b8], R224 ;  /* 0x0000ae0003e07a24 */ /* 0x000fc800078e02e0 */
[----:B------:R-:W-:Y:S01]  /*2a60*/  IMAD.WIDE.U32 R32, R224, c[0x0][0x1e0], RZ ;  /* 0x00007800e0207a25 */ /* 0x000fe200078e00ff */
[----:B------:R-:W-:-:S05]  /*2a70*/  SHF.R.S32.HI R3, RZ, 0x1f, R224 ;  /* 0x0000001fff037819 */ /* 0x000fca00000114e0 */
[----:B------:R-:W-:-:S04]  /*2a80*/  IMAD R3, R3, c[0x0][0x1e0], RZ ;  /* 0x0000780003037a24 */ /* 0x000fc800078e02ff */
[----:B------:R-:W-:-:S05]  /*2a90*/  IMAD R0, R224, c[0x0][0x1e4], R3 ;  /* 0x00007900e0007a24 */ /* 0x000fca00078e0203 */
[----:B------:R-:W-:Y:S02]  /*2aa0*/  IADD3 R33, R33, R0, RZ ;  /* 0x0000000021217210 */ /* 0x000fe40007ffe0ff */
[----:B--2---:R-:W-:-:S03]  /*2ab0*/  SHF.R.S32.HI R0, RZ, 0x1f, R223 ;  /* 0x0000001fff007819 */ /* 0x004fc600000114df */
[----:B------:R-:W-:-:S04]  /*2ac0*/  IMAD.WIDE.U32 R32, R223, c[0x0][0x1f0], R32 ;  /* 0x00007c00df207a25 */ /* 0x000fc800078e0020 */
[----:B------:R-:W-:Y:S01]  /*2ad0*/  IMAD R0, R0, c[0x0][0x1f0], RZ ;  /* 0x00007c0000007a24 */ /* 0x000fe200078e02ff */
[----:B------:R-:W-:-:S03]  /*2ae0*/  IADD3 R32, P2, R232, R32, RZ ;  /* 0x00000020e8207210 */ /* 0x000fc60007f5e0ff */
[----:B------:R-:W-:Y:S01]  /*2af0*/  IMAD R3, R223, c[0x0][0x1f4], R0 ;  /* 0x00007d00df037a24 */ /* 0x000fe200078e0200 */
[----:B------:R-:W-:-:S04]  /*2b00*/  LEA R0, P0, R32, c[0x0][0x1c8], 0x1 ;  /* 0x0000720020007a11 */ /* 0x000fc800078008ff */
[----:B------:R-:W-:-:S04]  /*2b10*/  IADD3.X R3, R218, R33, R3, P2, !PT ;  /* 0x00000021da037210 */ /* 0x000fc800017fe403 */
[----:B------:R-:W-:Y:S01]  /*2b20*/  LEA.HI.X R32, R32, c[0x0][0x1cc], R3, 0x1, P0 ;  /* 0x0000730020207a11 */ /* 0x000fe200000f0c03 */
[----:B------:R-:W-:Y:S05]  /*2b30*/  BRA.DIV ~URZ, `(.L_x_488) ;  /* 0x0000a0b27f007947 */ /* 0x000fea000b800000 */
[----:B------:R1:W2:Y:S02]  /*2b40*/  SHFL.IDX PT, R34, R32, RZ, 0x181f ;  /* 0x00181fff20227589 */ /* 0x0002a400000e0000 */
.L_x_550:
[----:B------:R-:W-:Y:S05]  /*2b50*/  BRA.DIV ~URZ, `(.L_x_489) ;  /* 0x0000a1027f007947 */ /* 0x000fea000b800000 */
[----:B------:R-:W3:Y:S01]  /*2b60*/  SHFL.IDX PT, R3, R0, RZ, 0x181f ;  /* 0x00181fff00037589 */ /* 0x000ee200000e0000 */
[----:B------:R-:W-:Y:S02]  /*2b70*/  ISETP.GE.AND P5, PT, R206, c[0x0][0x1d4], PT ;  /* 0x00007500ce007a0c */ /* 0x000fe40003fa6270 */
[----:B------:R-:W-:Y:S01]  /*2b80*/  ISETP.GE.AND P2, PT, R197, c[0x0][0x1d4], PT ;  /* 0x00007500c5007a0c */ /* 0x000fe20003f46270 */
[----:B-1----:R-:W1:Y:S03]  /*2b90*/  SHFL.IDX PT, R32, R32, 0x1, 0x181f ;  /* 0x00381f0020207f89 */ /* 0x002e6600000e0000 */
[----:B------:R-:W-:Y:S01]  /*2ba0*/  SEL R33, RZ, 0x10, P2 ;  /* 0x00000010ff217807 */ /* 0x000fe20001000000 */
[----:B------:R4:W2:Y:S01]  /*2bb0*/  SHFL.IDX PT, R175, R0, 0x1, 0x181f ;  /* 0x00381f0000af7f89 */ /* 0x0008a200000e0000 */
[----:B---3--:R-:W-:-:S02]  /*2bc0*/  IADD3 R40, P0, R3, R78, RZ ;  /* 0x0000004e03287210 */ /* 0x008fc40007f1e0ff */
[----:B------:R-:W-:-:S03]  /*2bd0*/  IADD3 R38, P6, R3, R80, RZ ;  /* 0x0000005003267210 */ /* 0x000fc60007fde0ff */
[----:B--2---:R-:W-:Y:S01]  /*2be0*/  IMAD.X R41, R34, 0x1, R77, P0 ;  /* 0x0000000122297824 */ /* 0x004fe200000e064d */
[----:B------:R-:W-:Y:S01]  /*2bf0*/  ISETP.GE.AND P0, PT, R196, c[0x0][0x1d4], PT ;  /* 0x00007500c4007a0c */ /* 0x000fe20003f06270 */
[C---:B------:R-:W-:Y:S01]  /*2c00*/  IMAD.X R39, R34.reuse, 0x1, R79, P6 ;  /* 0x0000000122277824 */ /* 0x040fe200030e064f */
[----:B------:R-:W-:Y:S02]  /*2c10*/  IADD3 R36, P6, R3, R82, RZ ;  /* 0x0000005203247210 */ /* 0x000fe40007fde0ff */
[----:B------:R4:W-:Y:S01]  /*2c20*/  LDGSTS.E.BYPASS.LTC128B.128 [R198+0x6100], [R40.64], !P5 ;  /* 0x0610000028c67fae */ /* 0x0009e2000e901d46 */
[----:B------:R-:W-:Y:S02]  /*2c30*/  SEL R3, RZ, 0x10, P0 ;  /* 0x00000010ff037807 */ /* 0x000fe40000000000 */
[----:B------:R-:W-:Y:S01]  /*2c40*/  IMAD.X R37, R34, 0x1, R81, P6 ;  /* 0x0000000122257824 */ /* 0x000fe200030e0651 */
[----:B------:R4:W-:Y:S01]  /*2c50*/  LDGSTS.E.BYPASS.LTC128B.128 [R198+0x8100], [R38.64], !P2 ;  /* 0x0810000026c67fae */ /* 0x0009e2000d101d46 */
[----:B------:R-:W-:-:S04]  /*2c60*/  SEL R34, RZ, 0x10, P5 ;  /* 0x00000010ff227807 */ /* 0x000fc80002800000 */
[----:B------:R4:W-:Y:S03]  /*2c70*/  LDGSTS.E.BYPASS.LTC128B.128 [R198+0xa100], [R36.64], !P0 ;  /* 0x0a10000024c67fae */ /* 0x0009e6000c101d46 */
.L_x_551:
[----:B-1--4-:R-:W-:Y:S02]  /*2c80*/  IADD3 R37, -R34, 0x10, RZ ;  /* 0x0000001022257810 */ /* 0x012fe40007ffe1ff */
[----:B------:R-:W-:Y:S02]  /*2c90*/  IADD3 R35, -R33, 0x10, RZ ;  /* 0x0000001021237810 */ /* 0x000fe40007ffe1ff */
[----:B------:R-:W-:Y:S02]  /*2ca0*/  LOP3.LUT R37, R37, 0xf, RZ, 0xc0, !PT ;  /* 0x0000000f25257812 */ /* 0x000fe400078ec0ff */
[----:B------:R-:W-:Y:S02]  /*2cb0*/  IADD3 R0, -R3, 0x10, RZ ;  /* 0x0000001003007810 */ /* 0x000fe40007ffe1ff */
[----:B------:R-:W-:Y:S02]  /*2cc0*/  LOP3.LUT R35, R35, 0xf, RZ, 0xc0, !PT ;  /* 0x0000000f23237812 */ /* 0x000fe400078ec0ff */
[----:B------:R-:W-:-:S02]  /*2cd0*/  IADD3 R36, P2, P0, R37, R175, R78 ;  /* 0x000000af25247210 */ /* 0x000fc4000785e04e */
[----:B------:R-:W-:Y:S02]  /*2ce0*/  LOP3.LUT R0, R0, 0xf, RZ, 0xc0, !PT ;  /* 0x0000000f00007812 */ /* 0x000fe400078ec0ff */
[-C--:B------:R-:W-:Y:S02]  /*2cf0*/  IADD3 R38, P6, P5, R35, R175.reuse, R80 ;  /* 0x000000af23267210 */ /* 0x080fe40007dde050 */
[-C--:B------:R-:W-:Y:S02]  /*2d00*/  IADD3.X R37, RZ, R32.reuse, R77, P2, P0 ;  /* 0x00000020ff257210 */ /* 0x080fe400017e044d */
[----:B------:R-:W-:Y:S02]  /*2d10*/  IADD3 R82, P2, P0, R0, R175, R82 ;  /* 0x000000af00527210 */ /* 0x000fe4000785e052 */
[----:B------:R-:W-:Y:S02]  /*2d20*/  IADD3.X R39, RZ, R32, R79, P6, P5 ;  /* 0x00000020ff277210 */ /* 0x000fe400037ea44f */
[----:B------:R-:W-:-:S02]  /*2d30*/  ISETP.NE.U32.AND P6, PT, R34, RZ, PT ;  /* 0x000000ff2200720c */ /* 0x000fc40003fc5070 */
[----:B------:R-:W-:Y:S02]  /*2d40*/  ISETP.NE.U32.AND P5, PT, R33, RZ, PT ;  /* 0x000000ff2100720c */ /* 0x000fe40003fa5070 */
[----:B------:R-:W-:Y:S02]  /*2d50*/  IADD3.X R83, RZ, R32, R81, P2, P0 ;  /* 0x00000020ff537210 */ /* 0x000fe400017e0451 */
[----:B------:R-:W-:-:S07]  /*2d60*/  ISETP.NE.U32.AND P0, PT, R3, RZ, PT ;  /* 0x000000ff0300720c */ /* 0x000fce0003f05070 */
[----:B------:R-:W-:Y:S01]  /*2d70*/  @!PT LDS RZ, [RZ] ;  /* 0x00000000fffff984 */ /* 0x000fe20000000800 */
[----:B------:R-:W-:Y:S01]  /*2d80*/  @!PT LDS RZ, [RZ] ;  /* 0x00000000fffff984 */ /* 0x000fe20000000800 */
[----:B------:R-:W-:Y:S01]  /*2d90*/  @!PT LDS RZ, [RZ] ;  /* 0x00000000fffff984 */ /* 0x000fe20000000800 */
[----:B------:R1:W-:Y:S04]  /*2da0*/  LDGSTS.E.BYPASS.LTC128B.128.ZFILL [R198+0x7100], [R36.64], P6 ;  /* 0x0710000024c67fae */ /* 0x0003e8000b141d46 */
[----:B------:R1:W-:Y:S04]  /*2db0*/  LDGSTS.E.BYPASS.LTC128B.128.ZFILL [R198+0x9100], [R38.64], P5 ;  /* 0x0910000026c67fae */ /* 0x0003e8000a941d46 */
[----:B------:R1:W-:Y:S02]  /*2dc0*/  LDGSTS.E.BYPASS.LTC128B.128.ZFILL [R198+0xb100], [R82.64], P0 ;  /* 0x0b10000052c67fae */ /* 0x0003e40008141d46 */
.L_x_487:
[----:B------:R-:W-:Y:S05]  /*2dd0*/  BSYNC B0 ;  /* 0x0000000000007941 */ /* 0x000fea0003800000 */
.L_x_486:
[----:B------:R-:W-:Y:S01]  /*2de0*/  MOV R33, 0xffffffc0 ;  /* 0xffffffc000217802 */ /* 0x000fe20000000f00 */
[----:B------:R-:W0:Y:S01]  /*2df0*/  LDGDEPBAR ;  /* 0x00000000000079af */ /* 0x000e220000000000 */
[----:B------:R-:W-:-:S02]  /*2e00*/  IADD3 R239, R199, R220, RZ ;  /* 0x000000dcc7ef7210 */ /* 0x000fc40007ffe0ff */
[----:B------:R-:W-:Y:S01]  /*2e10*/  MOV R0, c[0x0][0x2ac] ;  /* 0x0000ab0000007a02 */ /* 0x000fe20000000f00 */
[----:B------:R-:W-:Y:S01]  /*2e20*/  IMAD R33, R2, R33, 0x41 ;  /* 0x0000004102217424 */ /* 0x000fe200078e0221 */
[----:B------:R-:W-:Y:S01]  /*2e30*/  IADD3 R76, -R195, R76, RZ ;  /* 0x0000004cc34c7210 */ /* 0x000fe20007ffe1ff */
[----:B------:R-:W-:-:S04]  /*2e40*/  @P4 IMAD.HI.U32 R3, R239, c[0x0][0x2c8], RZ ;  /* 0x0000b200ef034a27 */ /* 0x000fc800078e00ff */
[----:B------:R-:W-:Y:S01]  /*2e50*/  IMAD R0, R0, c[0x0][0x1d0], R33 ;  /* 0x0000740000007a24 */ /* 0x000fe200078e0221 */
[----:B------:R-:W-:-:S04]  /*2e60*/  @P4 SHF.R.U32.HI R239, RZ, c[0x0][0x2cc], R3 ;  /* 0x0000b300ffef4a19 */ /* 0x000fc80000011603 */
[----:B------:R-:W-:Y:S01]  /*2e70*/  IADD3 R0, R0, -c[0x0][0x168], -R195 ;  /* 0x80005a0000007a10 */ /* 0x000fe20007ffe8c3 */
[----:B------:R-:W-:Y:S05]  /*2e80*/  BRA.DIV ~URZ, `(.L_x_490) ;  /* 0x0000a0027f007947 */ /* 0x000fea000b800000 */
[----:B------:R2:W3:Y:S02]  /*2e90*/  SHFL.IDX PT, R175, R239, RZ, 0x1c1f ;  /* 0x001c1fffefaf7589 */ /* 0x0004e400000e0000 */
.L_x_552:
[----:B---3--:R-:W-:Y:S02]  /*2ea0*/  IMAD.IADD R3, R0, 0x1, R175 ;  /* 0x0000000100037824 */ /* 0x008fe400078e02af */
[----:B------:R-:W-:Y:S02]  /*2eb0*/  IMAD.MOV.U32 R227, RZ, RZ, 0x1f ;  /* 0x0000001fffe37424 */ /* 0x000fe400078e00ff */
[----:B------:R-:W-:Y:S01]  /*2ec0*/  IMAD.MOV.U32 R230, RZ, RZ, -0x1 ;  /* 0xffffffffffe67424 */ /* 0x000fe200078e00ff */
[----:B------:R-:W-:-:S04]  /*2ed0*/  IMNMX R32, R76, R3, PT ;  /* 0x000000034c207217 */ /* 0x000fc80003800200 */
[C---:B------:R-:W-:Y:S02]  /*2ee0*/  ISETP.GT.AND P5, PT, R32.reuse, 0x1, PT ;  /* 0x000000012000780c */ /* 0x040fe40003fa4270 */
[C---:B------:R-:W-:Y:S02]  /*2ef0*/  ISETP.GT.AND P6, PT, R32.reuse, RZ, PT ;  /* 0x000000ff2000720c */ /* 0x040fe40003fc4270 */
[C---:B------:R-:W-:Y:S02]  /*2f00*/  ISETP.GT.AND P2, PT, R32.reuse, 0x8, PT ;  /* 0x000000082000780c */ /* 0x040fe40003f44270 */
[----:B------:R-:W-:Y:S02]  /*2f10*/  ISETP.GT.AND P0, PT, R32, 0x9, PT ;  /* 0x000000092000780c */ /* 0x000fe40003f04270 */
[----:B------:R-:W-:Y:S02]  /*2f20*/  FSEL R35, R29, -INF , P5 ;  /* 0xff8000001d237808 */ /* 0x000fe40002800000 */
[----:B------:R-:W-:-:S02]  /*2f30*/  FSEL R28, R28, -INF , P6 ;  /* 0xff8000001c1c7808 */ /* 0x000fc40003000000 */
[----:B------:R-:W-:Y:S02]  /*2f40*/  FSEL R33, R24, -INF , P2 ;  /* 0xff80000018217808 */ /* 0x000fe40001000000 */
[----:B------:R-:W-:Y:S02]  /*2f50*/  FSEL R29, R25, -INF , P0 ;  /* 0xff800000191d7808 */ /* 0x000fe40000000000 */
[C---:B------:R-:W-:Y:S02]  /*2f60*/  ISETP.GT.AND P6, PT, R32.reuse, 0x10, PT ;  /* 0x000000102000780c */ /* 0x040fe40003fc4270 */
[C---:B------:R-:W-:Y:S02]  /*2f70*/  ISETP.GT.AND P5, PT, R32.reuse, 0x11, PT ;  /* 0x000000112000780c */ /* 0x040fe40003fa4270 */
[C---:B------:R-:W-:Y:S02]  /*2f80*/  ISETP.GT.AND P2, PT, R32.reuse, 0x18, PT ;  /* 0x000000182000780c */ /* 0x040fe40003f44270 */
[----:B------:R-:W-:-:S02]  /*2f90*/  ISETP.GT.AND P0, PT, R32, 0x19, PT ;  /* 0x000000192000780c */ /* 0x000fc40003f04270 */
[----:B------:R-:W-:Y:S02]  /*2fa0*/  FSEL R25, R20, -INF , P6 ;  /* 0xff80000014197808 */ /* 0x000fe40003000000 */
[----:B------:R-:W-:Y:S02]  /*2fb0*/  FSEL R21, R21, -INF , P5 ;  /* 0xff80000015157808 */ /* 0x000fe40002800000 */
[----:B------:R-:W-:Y:S02]  /*2fc0*/  FSEL R3, R16, -INF , P2 ;  /* 0xff80000010037808 */ /* 0x000fe40001000000 */
[----:B------:R-:W-:Y:S02]  /*2fd0*/  FSEL R17, R17, -INF , P0 ;  /* 0xff80000011117808 */ /* 0x000fe40000000000 */
[C---:B------:R-:W-:Y:S02]  /*2fe0*/  ISETP.GT.AND P6, PT, R32.reuse, 0x20, PT ;  /* 0x000000202000780c */ /* 0x040fe40003fc4270 */
[----:B------:R-:W-:-:S02]  /*2ff0*/  ISETP.GT.AND P5, PT, R32, 0x21, PT ;  /* 0x000000212000780c */ /* 0x000fc40003fa4270 */
[C---:B------:R-:W-:Y:S02]  /*3000*/  ISETP.GT.AND P2, PT, R32.reuse, 0x28, PT ;  /* 0x000000282000780c */ /* 0x040fe40003f44270 */
[----:B------:R-:W-:Y:S02]  /*3010*/  ISETP.GT.AND P0, PT, R32, 0x29, PT ;  /* 0x000000292000780c */ /* 0x000fe40003f04270 */
[----:B------:R-:W-:Y:S02]  /*3020*/  FSEL R157, R12, -INF , P6 ;  /* 0xff8000000c9d7808 */ /* 0x000fe40003000000 */
[----:B------:R-:W-:Y:S02]  /*3030*/  FSEL R165, R13, -INF , P5 ;  /* 0xff8000000da57808 */ /* 0x000fe40002800000 */
[----:B------:R-:W-:Y:S02]  /*3040*/  FSEL R163, R8, -INF , P2 ;  /* 0xff80000008a37808 */ /* 0x000fe40001000000 */
[----:B------:R-:W-:-:S02]  /*3050*/  FSEL R159, R9, -INF , P0 ;  /* 0xff800000099f7808 */ /* 0x000fc40000000000 */
[C---:B------:R-:W-:Y:S02]  /*3060*/  ISETP.GT.AND P6, PT, R32.reuse, 0x30, PT ;  /* 0x000000302000780c */ /* 0x040fe40003fc4270 */
[C---:B------:R-:W-:Y:S02]  /*3070*/  ISETP.GT.AND P5, PT, R32.reuse, 0x31, PT ;  /* 0x000000312000780c */ /* 0x040fe40003fa4270 */
[C---:B------:R-:W-:Y:S02]  /*3080*/  ISETP.GT.AND P2, PT, R32.reuse, 0x38, PT ;  /* 0x000000382000780c */ /* 0x040fe40003f44270 */
[----:B------:R-:W-:Y:S02]  /*3090*/  ISETP.GT.AND P0, PT, R32, 0x39, PT ;  /* 0x000000392000780c */ /* 0x000fe40003f04270 */
[----:B------:R-:W-:Y:S02]  /*30a0*/  FSEL R169, R4, -INF , P6 ;  /* 0xff80000004a97808 */ /* 0x000fe40003000000 */
[----:B------:R-:W-:-:S02]  /*30b0*/  FSEL R167, R5, -INF , P5 ;  /* 0xff80000005a77808 */ /* 0x000fc40002800000 */
[----:B------:R-:W-:Y:S02]  /*30c0*/  FSEL R143, R72, -INF , P2 ;  /* 0xff800000488f7808 */ /* 0x000fe40001000000 */
[----:B------:R-:W-:Y:S01]  /*30d0*/  FSEL R141, R73, -INF , P0 ;  /* 0xff800000498d7808 */ /* 0x000fe20000000000 */
[----:B------:R-:W-:Y:S05]  /*30e0*/  BRA.DIV ~URZ, `(.L_x_491) ;  /* 0x00009df27f007947 */ /* 0x000fea000b800000 */
[----:B--2---:R-:W2:Y:S02]  /*30f0*/  SHFL.IDX PT, R239, R239, 0x1, 0x1c1f ;  /* 0x003c1f00efef7f89 */ /* 0x004ea400000e0000 */
[----:B--2---:R-:W-:Y:S01]  /*3100*/  IMAD.IADD R5, R0, 0x1, R239 ;  /* 0x0000000100057824 */ /* 0x004fe200078e02ef */
[----:B------:R-:W-:-:S04]  /*3110*/  FMNMX.FTZ R0, R28, R35, !PT ;  /* 0x000000231c007209 */ /* 0x000fc80007810000 */
[----:B------:R-:W-:Y:S02]  /*3120*/  IMNMX R76, R76, R5, PT ;  /* 0x000000054c4c7217 */ /* 0x000fe40003800200 */
[----:B------:R-:W-:Y:S02]  /*3130*/  FMNMX.FTZ R0, R33, R0, !PT ;  /* 0x0000000021007209 */ /* 0x000fe40007810000 */
[C---:B------:R-:W-:Y:S02]  /*3140*/  ISETP.GT.AND P5, PT, R76.reuse, RZ, PT ;  /* 0x000000ff4c00720c */ /* 0x040fe40003fa4270 */
[C---:B------:R-:W-:Y:S02]  /*3150*/  ISETP.GT.AND P2, PT, R76.reuse, 0x1, PT ;  /* 0x000000014c00780c */ /* 0x040fe40003f44270 */
[----:B------:R-:W-:Y:S02]  /*3160*/  ISETP.GT.AND P0, PT, R76, 0x8, PT ;  /* 0x000000084c00780c */ /* 0x000fe40003f04270 */
[----:B------:R-:W-:-:S02]  /*3170*/  FSEL R5, R30, -INF , P5 ;  /* 0xff8000001e057808 */ /* 0x000fc40002800000 */
[----:B------:R-:W-:Y:S02]  /*3180*/  FSEL R16, R31, -INF , P2 ;  /* 0xff8000001f107808 */ /* 0x000fe40001000000 */
[----:B------:R-:W-:Y:S02]  /*3190*/  ISETP.GT.AND P2, PT, R76, 0x9, PT ;  /* 0x000000094c00780c */ /* 0x000fe40003f44270 */
[----:B------:R-:W-:Y:S02]  /*31a0*/  FSEL R26, R26, -INF , P0 ;  /* 0xff8000001a1a7808 */ /* 0x000fe40000000000 */
[----:B------:R-:W-:Y:S02]  /*31b0*/  FMNMX.FTZ R9, R5, R16, !PT ;  /* 0x0000001005097209 */ /* 0x000fe40007810000 */
[----:B------:R-:W-:Y:S02]  /*31c0*/  FSEL R4, R27, -INF , P2 ;  /* 0xff8000001b047808 */ /* 0x000fe40001000000 */
[----:B------:R-:W-:-:S02]  /*31d0*/  FMNMX.FTZ R0, R29, R0, !PT ;  /* 0x000000001d007209 */ /* 0x000fc40007810000 */
[----:B------:R-:W-:Y:S02]  /*31e0*/  ISETP.GT.AND P2, PT, R76, 0x10, PT ;  /* 0x000000104c00780c */ /* 0x000fe40003f44270 */
[----:B------:R-:W-:Y:S02]  /*31f0*/  FMNMX.FTZ R9, R26, R9, !PT ;  /* 0x000000091a097209 */ /* 0x000fe40007810000 */
[----:B------:R-:W-:Y:S02]  /*3200*/  FMNMX.FTZ R0, R25, R0, !PT ;  /* 0x0000000019007209 */ /* 0x000fe40007810000 */
[----:B------:R-:W-:Y:S02]  /*3210*/  ISETP.GT.AND P0, PT, R76, 0x11, PT ;  /* 0x000000114c00780c */ /* 0x000fe40003f04270 */
[----:B------:R-:W-:Y:S02]  /*3220*/  FSEL R22, R22, -INF , P2 ;  /* 0xff80000016167808 */ /* 0x000fe40001000000 */
[----:B------:R-:W-:-:S02]  /*3230*/  FMNMX.FTZ R9, R4, R9, !PT ;  /* 0x0000000904097209 */ /* 0x000fc40007810000 */
[----:B------:R-:W-:Y:S02]  /*3240*/  FMNMX.FTZ R0, R21, R0, !PT ;  /* 0x0000000015007209 */ /* 0x000fe40007810000 */
[----:B------:R-:W-:Y:S02]  /*3250*/  FSEL R12, R23, -INF , P0 ;  /* 0xff800000170c7808 */ /* 0x000fe40000000000 */
[----:B------:R-:W-:Y:S02]  /*3260*/  ISETP.GT.AND P2, PT, R76, 0x18, PT ;  /* 0x000000184c00780c */ /* 0x000fe40003f44270 */
[----:B------:R-:W-:Y:S02]  /*3270*/  FMNMX.FTZ R9, R22, R9, !PT ;  /* 0x0000000916097209 */ /* 0x000fe40007810000 */
[----:B------:R-:W-:Y:S02]  /*3280*/  FMNMX.FTZ R0, R3, R0, !PT ;  /* 0x0000000003007209 */ /* 0x000fe40007810000 */
[----:B------:R-:W-:-:S02]  /*3290*/  ISETP.GT.AND P0, PT, R76, 0x19, PT ;  /* 0x000000194c00780c */ /* 0x000fc40003f04270 */
[----:B------:R-:W-:Y:S02]  /*32a0*/  FSEL R18, R18, -INF , P2 ;  /* 0xff80000012127808 */ /* 0x000fe40001000000 */
[----:B------:R-:W-:Y:S02]  /*32b0*/  FMNMX.FTZ R9, R12, R9, !PT ;  /* 0x000000090c097209 */ /* 0x000fe40007810000 */
[----:B------:R-:W-:Y:S02]  /*32c0*/  FMNMX.FTZ R0, R17, R0, !PT ;  /* 0x0000000011007209 */ /* 0x000fe40007810000 */
[----:B------:R-:W-:Y:S02]  /*32d0*/  FSEL R8, R19, -INF , P0 ;  /* 0xff80000013087808 */ /* 0x000fe40000000000 */
[----:B------:R-:W-:Y:S02]  /*32e0*/  ISETP.GT.AND P2, PT, R76, 0x20, PT ;  /* 0x000000204c00780c */ /* 0x000fe40003f44270 */
[----:B------:R-:W-:-:S02]  /*32f0*/  FMNMX.FTZ R9, R18, R9, !PT ;  /* 0x0000000912097209 */ /* 0x000fc40007810000 */
[----:B------:R-:W-:Y:S02]  /*3300*/  FMNMX.FTZ R0, R157, R0, !PT ;  /* 0x000000009d007209 */ /* 0x000fe40007810000 */
[----:B------:R-:W-:Y:S02]  /*3310*/  ISETP.GT.AND P0, PT, R76, 0x21, PT ;  /* 0x000000214c00780c */ /* 0x000fe40003f04270 */
[----:B------:R-:W-:Y:S02]  /*3320*/  FSEL R174, R14, -INF , P2 ;  /* 0xff8000000eae7808 */ /* 0x000fe40001000000 */
[----:B------:R-:W-:Y:S02]  /*3330*/  FMNMX.FTZ R9, R8, R9, !PT ;  /* 0x0000000908097209 */ /* 0x000fe40007810000 */
[----:B------:R-:W-:Y:S02]  /*3340*/  FMNMX.FTZ R0, R165, R0, !PT ;  /* 0x00000000a5007209 */ /* 0x000fe40007810000 */
[----:B------:R-:W-:-:S02]  /*3350*/  FSEL R164, R15, -INF , P0 ;  /* 0xff8000000fa47808 */ /* 0x000fc40000000000 */
        /* <DEDUP_REMOVED lines=10> */
[----:B------:R-:W-:Y:S02]  /*3400*/  ISETP.GT.AND P0, PT, R76, 0x31, PT ;  /* 0x000000314c00780c */ /* 0x000fe40003f04270 */
[----:B------:R-:W-:-:S02]  /*3410*/  FMNMX.FTZ R0, R169, R0, !PT ;  /* 0x00000000a9007209 */ /* 0x000fc40007810000 */
[----:B------:R-:W-:Y:S02]  /*3420*/  FSEL R166, R6, -INF , P2 ;  /* 0xff80000006a67808 */ /* 0x000fe40001000000 */
[----:B------:R-:W-:Y:S02]  /*3430*/  FMNMX.FTZ R9, R170, R9, !PT ;  /* 0x00000009aa097209 */ /* 0x000fe40007810000 */
[----:B------:R-:W-:Y:S02]  /*3440*/  FSEL R142, R7, -INF , P0 ;  /* 0xff800000078e7808 */ /* 0x000fe40000000000 */
[----:B------:R-:W-:Y:S02]  /*3450*/  FMNMX.FTZ R0, R167, R0, !PT ;  /* 0x00000000a7007209 */ /* 0x000fe40007810000 */
        /* <DEDUP_REMOVED lines=8> */
[----:B------:R-:W-:Y:S01]  /*34e0*/  FMNMX.FTZ R7, R140, R7, !PT ;  /* 0x000000078c077209 */ /* 0x000fe20007810000 */
[----:B------:R-:W2:Y:S03]  /*34f0*/  SHFL.BFLY PT, R0, R9, 0x2, 0x1f ;  /* 0x0c401f0009007f89 */ /* 0x000ea600000e0000 */
[----:B------:R-:W-:-:S05]  /*3500*/  FMNMX.FTZ R6, R162, R7, !PT ;  /* 0x00000007a2067209 */ /* 0x000fca0007810000 */
[----:B------:R-:W3:Y:S01]  /*3510*/  SHFL.BFLY PT, R135, R6, 0x2, 0x1f ;  /* 0x0c401f0006877f89 */ /* 0x000ee200000e0000 */
[----:B--2---:R-:W-:-:S05]  /*3520*/  FMNMX.FTZ R7, R0, R9, !PT ;  /* 0x0000000900077209 */ /* 0x004fca0007810000 */
[----:B------:R-:W2:Y:S01]  /*3530*/  SHFL.BFLY PT, R0, R7, 0x1, 0x1f ;  /* 0x0c201f0007007f89 */ /* 0x000ea200000e0000 */
[----:B---3--:R-:W-:-:S05]  /*3540*/  FMNMX.FTZ R135, R6, R135, !PT ;  /* 0x0000008706877209 */ /* 0x008fca0007810000 */
[----:B------:R3:W4:Y:S01]  /*3550*/  SHFL.BFLY PT, R136, R135, 0x1, 0x1f ;  /* 0x0c201f0087887f89 */ /* 0x00072200000e0000 */
[----:B--2---:R-:W-:-:S05]  /*3560*/  FMNMX.FTZ R0, R7, R0, !PT ;  /* 0x0000000007007209 */ /* 0x004fca0007810000 */
.L_x_553:
[----:B------:R-:W-:Y:S01]  /*3570*/  FMUL.FTZ R168, R0, c[0x0][0x2d0] ;  /* 0x0000b40000a87a20 */ /* 0x000fe20000410000 */
[----:B----4-:R-:W-:Y:S01]  /*3580*/  FMNMX.FTZ R132, R136, R135, !PT ;  /* 0x0000008788847209 */ /* 0x010fe20007810000 */
[----:B------:R-:W-:Y:S01]  /*3590*/  WARPSYNC 0xffffffff ;  /* 0xffffffff00007948 */ /* 0x000fe20003800000 */
[----:B------:R-:W-:Y:S01]  /*35a0*/  FSETP.NEU.FTZ.AND P0, PT, R0, -INF , PT ;  /* 0xff8000000000780b */ /* 0x000fe20003f1d000 */
[----:B------:R-:W2:Y:S01]  /*35b0*/  LDSM.16.MT88.4 R40, [R182+0x2000] ;  /* 0x00200000b628783b */ /* 0x000ea20000004200 */
[----:B------:R-:W-:Y:S01]  /*35c0*/  IADD3 R238, R2, -0x2, RZ ;  /* 0xfffffffe02ee7810 */ /* 0x000fe20007ffe0ff */
[----:B------:R-:W-:Y:S01]  /*35d0*/  FMUL.FTZ R161, R132, c[0x0][0x2d0] ;  /* 0x0000b40084a17a20 */ /* 0x000fe20000410000 */
[----:B------:R-:W-:Y:S01]  /*35e0*/  FSEL R168, R168, RZ, P0 ;  /* 0x000000ffa8a87208 */ /* 0x000fe20000000000 */
[----:B------:R-:W4:Y:S01]  /*35f0*/  LDSM.16.MT88.4 R124, [R182] ;  /* 0x00000000b67c783b */ /* 0x000f220000004200 */
[----:B------:R-:W-:-:S03]  /*3600*/  FSETP.NEU.FTZ.AND P0, PT, R132, -INF , PT ;  /* 0xff8000008400780b */ /* 0x000fc60003f1d000 */
[--C-:B------:R-:W-:Y:S01]  /*3610*/  FFMA.FTZ R156, R28, c[0x0][0x2d0], -R168.reuse ;  /* 0x0000b4001c9c7a23 */ /* 0x100fe200000108a8 */
[----:B------:R-:W-:Y:S01]  /*3620*/  FSEL R161, R161, RZ, P0 ;  /* 0x000000ffa1a17208 */ /* 0x000fe20000000000 */
[--C-:B------:R-:W-:Y:S01]  /*3630*/  FFMA.FTZ R155, R35, c[0x0][0x2d0], -R168.reuse ;  /* 0x0000b400239b7a23 */ /* 0x100fe200000108a8 */
[----:B------:R-:W5:Y:S01]  /*3640*/  LDSM.16.MT88.4 R104, [R181] ;  /* 0x00000000b568783b */ /* 0x000f620000004200 */
[--C-:B------:R-:W-:Y:S02]  /*3650*/  FFMA.FTZ R154, R33, c[0x0][0x2d0], -R168.reuse ;  /* 0x0000b400219a7a23 */ /* 0x100fe400000108a8 */
[----:B------:R-:W-:Y:S01]  /*3660*/  FFMA.FTZ R153, R29, c[0x0][0x2d0], -R168 ;  /* 0x0000b4001d997a23 */ /* 0x000fe200000108a8 */
[----:B------:R-:W1:Y:S01]  /*3670*/  LDSM.16.MT88.4 R112, [R180] ;  /* 0x00000000b470783b */ /* 0x000e620000004200 */
[--C-:B------:R-:W-:Y:S01]  /*3680*/  FFMA.FTZ R152, R5, c[0x0][0x2d0], -R161.reuse ;  /* 0x0000b40005987a23 */ /* 0x100fe200000108a1 */
[----:B------:R-:W-:Y:S01]  /*3690*/  MUFU.EX2 R156, R156 ;  /* 0x0000009c009c7308 */ /* 0x000fe20000000800 */
[--C-:B------:R-:W-:Y:S01]  /*36a0*/  FFMA.FTZ R151, R16, c[0x0][0x2d0], -R161.reuse ;  /* 0x0000b40010977a23 */ /* 0x100fe200000108a1 */
[----:B------:R-:W3:Y:S01]  /*36b0*/  LDSM.16.MT88.4 R120, [R179] ;  /* 0x00000000b378783b */ /* 0x000ee20000004200 */
[----:B------:R-:W-:-:S02]  /*36c0*/  FFMA.FTZ R150, R26, c[0x0][0x2d0], -R161 ;  /* 0x0000b4001a967a23 */ /* 0x000fc400000108a1 */
[--C-:B------:R-:W-:Y:S01]  /*36d0*/  FFMA.FTZ R147, R4, c[0x0][0x2d0], -R161.reuse ;  /* 0x0000b40004937a23 */ /* 0x100fe200000108a1 */
[----:B------:R-:W1:Y:S01]  /*36e0*/  LDSM.16.MT88.4 R48, [R181+0x2000] ;  /* 0x00200000b530783b */ /* 0x000e620000004200 */
[--C-:B------:R-:W-:Y:S01]  /*36f0*/  FFMA.FTZ R134, R8, c[0x0][0x2d0], -R161.reuse ;  /* 0x0000b40008867a23 */ /* 0x100fe200000108a1 */
[----:B------:R-:W2:Y:S01]  /*3700*/  MUFU.EX2 R155, R155 ;  /* 0x0000009b009b7308 */ /* 0x000ea20000000800 */
[--C-:B------:R-:W-:Y:S01]  /*3710*/  FFMA.FTZ R144, R3, c[0x0][0x2d0], -R168.reuse ;  /* 0x0000b40003907a23 */ /* 0x100fe200000108a8 */
[----:B------:R-:W1:Y:S01]  /*3720*/  LDSM.16.MT88.4 R56, [R180+0x2000] ;  /* 0x00200000b438783b */ /* 0x000e620000004200 */
[--C-:B------:R-:W-:Y:S02]  /*3730*/  FFMA.FTZ R149, R25, c[0x0][0x2d0], -R168.reuse ;  /* 0x0000b40019957a23 */ /* 0x100fe400000108a8 */
[--C-:B------:R-:W-:Y:S01]  /*3740*/  FFMA.FTZ R148, R21, c[0x0][0x2d0], -R168.reuse ;  /* 0x0000b40015947a23 */ /* 0x100fe200000108a8 */
[----:B------:R-:W1:Y:S01]  /*3750*/  LDSM.16.MT88.4 R64, [R179+0x2000] ;  /* 0x00200000b340783b */ /* 0x000e620000004200 */
[----:B------:R-:W-:Y:S01]  /*3760*/  FFMA.FTZ R3, R17, c[0x0][0x2d0], -R168 ;  /* 0x0000b40011037a23 */ /* 0x000fe200000108a8 */
[----:B------:R-:W-:Y:S01]  /*3770*/  MUFU.EX2 R154, R154 ;  /* 0x0000009a009a7308 */ /* 0x000fe20000000800 */
[--C-:B------:R-:W-:Y:S01]  /*3780*/  FFMA.FTZ R146, R22, c[0x0][0x2d0], -R161.reuse ;  /* 0x0000b40016927a23 */ /* 0x100fe200000108a1 */
[----:B------:R-:W1:Y:S01]  /*3790*/  LDSM.16.MT88.4 R72, [R182+0x4000] ;  /* 0x00400000b648783b */ /* 0x000e620000004200 */
[----:B---3--:R-:W-:-:S02]  /*37a0*/  FFMA.FTZ R135, R12, c[0x0][0x2d0], -R161 ;  /* 0x0000b4000c877a23 */ /* 0x008fc400000108a1 */
[--C-:B------:R-:W-:Y:S01]  /*37b0*/  FFMA.FTZ R145, R18, c[0x0][0x2d0], -R161.reuse ;  /* 0x0000b40012917a23 */ /* 0x100fe200000108a1 */
[----:B-1----:R-:W1:Y:S01]  /*37c0*/  LDSM.16.MT88.4 R80, [R181+0x4000] ;  /* 0x00400000b550783b */ /* 0x002e620000004200 */
[--C-:B------:R-:W-:Y:S01]  /*37d0*/  FFMA.FTZ R160, R165, c[0x0][0x2d0], -R168.reuse ;  /* 0x0000b400a5a07a23 */ /* 0x100fe200000108a8 */
[----:B------:R-:W3:Y:S01]  /*37e0*/  MUFU.EX2 R153, R153 ;  /* 0x0000009900997308 */ /* 0x000ee20000000800 */
[----:B--2---:R-:W-:Y:S01]  /*37f0*/  F2FP.PACK_AB R96, R155, R156 ;  /* 0x0000009c9b60723e */ /* 0x004fe200000000ff */
[----:B------:R-:W2:Y:S01]  /*3800*/  LDSM.16.MT88.4 R88, [R180+0x4000] ;  /* 0x00400000b458783b */ /* 0x000ea20000004200 */
[--C-:B------:R-:W-:Y:S02]  /*3810*/  FFMA.FTZ R158, R163, c[0x0][0x2d0], -R168.reuse ;  /* 0x0000b400a39e7a23 */ /* 0x100fe400000108a8 */
[--C-:B------:R-:W-:Y:S01]  /*3820*/  FFMA.FTZ R157, R157, c[0x0][0x2d0], -R168.reuse ;  /* 0x0000b4009d9d7a23 */ /* 0x100fe200000108a8 */
[----:B------:R-:W1:Y:S01]  /*3830*/  LDSM.16.MT88.4 R4, [R179+0x4000] ;  /* 0x00400000b304783b */ /* 0x000e620000004200 */
[----:B------:R-:W-:Y:S01]  /*3840*/  FFMA.FTZ R159, R159, c[0x0][0x2d0], -R168 ;  /* 0x0000b4009f9f7a23 */ /* 0x000fe200000108a8 */
[----:B------:R-:W-:Y:S01]  /*3850*/  MUFU.EX2 R152, R152 ;  /* 0x0000009800987308 */ /* 0x000fe20000000800 */
[--C-:B------:R-:W-:Y:S01]  /*3860*/  FFMA.FTZ R163, R174, c[0x0][0x2d0], -R161.reuse ;  /* 0x0000b400aea37a23 */ /* 0x100fe200000108a1 */
[----:B------:R-:W1:Y:S01]  /*3870*/  LDSM.16.MT88.4 R8, [R182+0x2800] ;  /* 0x00280000b608783b */ /* 0x000e620000004200 */
[----:B------:R-:W-:-:S02]  /*3880*/  FFMA.FTZ R164, R164, c[0x0][0x2d0], -R161 ;  /* 0x0000b400a4a47a23 */ /* 0x000fc400000108a1 */
[--C-:B------:R-:W-:Y:S01]  /*3890*/  FFMA.FTZ R165, R172, c[0x0][0x2d0], -R161.reuse ;  /* 0x0000b400aca57a23 */ /* 0x100fe200000108a1 */
[----:B------:R-:W1:Y:S01]  /*38a0*/  LDSM.16.MT88.4 R16, [R180+0x2800] ;  /* 0x00280000b410783b */ /* 0x000e620000004200 */
[--C-:B------:R-:W-:Y:S01]  /*38b0*/  FFMA.FTZ R170, R170, c[0x0][0x2d0], -R161.reuse ;  /* 0x0000b400aaaa7a23 */ /* 0x100fe200000108a1 */
[----:B------:R-:W4:Y:S01]  /*38c0*/  MUFU.EX2 R151, R151 ;  /* 0x0000009700977308 */ /* 0x000f220000000800 */
[----:B---3--:R-:W-:Y:S01]  /*38d0*/  F2FP.PACK_AB R98, R153, R154 ;  /* 0x0000009a9962723e */ /* 0x008fe200000000ff */
[----:B------:R-:W3:Y:S01]  /*38e0*/  LDSM.16.MT88.4 R20, [R182+0x800] ;  /* 0x00080000b614783b */ /* 0x000ee20000004200 */
[--C-:B------:R-:W-:Y:S02]  /*38f0*/  FFMA.FTZ R172, R167, c[0x0][0x2d0], -R168.reuse ;  /* 0x0000b400a7ac7a23 */ /* 0x100fe400000108a8 */
[--C-:B------:R-:W-:Y:S01]  /*3900*/  FFMA.FTZ R169, R169, c[0x0][0x2d0], -R168.reuse ;  /* 0x0000b400a9a97a23 */ /* 0x100fe200000108a8 */
[----:B------:R-:W1:Y:S01]  /*3910*/  LDSM.16.MT88.4 R12, [R179+0x2800] ;  /* 0x00280000b30c783b */ /* 0x000e620000004200 */
[--C-:B------:R-:W-:Y:S01]  /*3920*/  FFMA.FTZ R167, R143, c[0x0][0x2d0], -R168.reuse ;  /* 0x0000b4008fa77a23 */ /* 0x100fe200000108a8 */
[----:B------:R-:W-:Y:S01]  /*3930*/  MUFU.EX2 R150, R150 ;  /* 0x0000009600967308 */ /* 0x000fe20000000800 */
[----:B------:R-:W-:Y:S01]  /*3940*/  FFMA.FTZ R236, R141, c[0x0][0x2d0], -R168 ;  /* 0x0000b4008dec7a23 */ /* 0x000fe200000108a8 */
[----:B------:R-:W-:Y:S01]  /*3950*/  LDSM.16.MT88.4 R136, [R181+0x800] ;  /* 0x00080000b588783b */ /* 0x000fe20000004200 */
[----:B------:R-:W-:-:S02]  /*3960*/  FFMA.FTZ R166, R166, c[0x0][0x2d0], -R161 ;  /* 0x0000b400a6a67a23 */ /* 0x000fc400000108a1 */
[--C-:B------:R-:W-:Y:S01]  /*3970*/  FFMA.FTZ R171, R142, c[0x0][0x2d0], -R161.reuse ;  /* 0x0000b4008eab7a23 */ /* 0x100fe200000108a1 */
[----:B------:R-:W-:Y:S01]  /*3980*/  LDSM.16.MT88.4 R32, [R180+0x800] ;  /* 0x00080000b420783b */ /* 0x000fe20000004200 */
[--C-:B------:R-:W-:Y:S01]  /*3990*/  FFMA.FTZ R168, R140, c[0x0][0x2d0], -R161.reuse ;  /* 0x0000b4008ca87a23 */ /* 0x100fe200000108a1 */
[----:B------:R-:W2:Y:S01]  /*39a0*/  MUFU.EX2 R147, R147 ;  /* 0x0000009300937308 */ /* 0x000ea20000000800 */
[----:B----4-:R-:W-:Y:S01]  /*39b0*/  F2FP.PACK_AB R97, R151, R152 ;  /* 0x000000989761723e */ /* 0x010fe200000000ff */
[----:B------:R-:W-:Y:S01]  /*39c0*/  LDSM.16.MT88.4 R28, [R179+0x800] ;  /* 0x00080000b31c783b */ /* 0x000fe20000004200 */
[----:B------:R-:W-:Y:S02]  /*39d0*/  FFMA.FTZ R231, R162, c[0x0][0x2d0], -R161 ;  /* 0x0000b400a2e77a23 */ /* 0x000fe400000108a1 */
[----:B------:R-:W-:Y:S01]  /*39e0*/  FADD.FTZ R155, R156, R155 ;  /* 0x0000009b9c9b7221 */ /* 0x000fe20000010000 */
[----:B------:R-:W-:Y:S01]  /*39f0*/  LDSM.16.MT88.4 R24, [R181+0x2800] ;  /* 0x00280000b518783b */ /* 0x000fe20000004200 */
[----:B------:R-:W-:Y:S01]  /*3a00*/  FADD.FTZ R151, R152, R151 ;  /* 0x0000009798977221 */ /* 0x000fe20000010000 */
[----:B------:R-:W-:Y:S02]  /*3a10*/  MUFU.EX2 R149, R149 ;  /* 0x0000009500957308 */ /* 0x000fe40000000800 */
[----:B------:R-:W-:Y:S01]  /*3a20*/  LDSM.16.MT88.4 R140, [R181+0x1800] ;  /* 0x00180000b58c783b */ /* 0x000fe20000004200 */
[----:B--2---:R-:W-:-:S05]  /*3a30*/  F2FP.PACK_AB R99, R147, R150 ;  /* 0x000000969363723e */ /* 0x004fca00000000ff */
        /* <DEDUP_REMOVED lines=9> */
[C---:B-----5:R-:W-:Y:S02]  /*3ad0*/  HMMA.16816.F32 R100, R96.reuse, R104, RZ ;  /* 0x000000686064723c */ /* 0x060fe400000018ff */
        /* <DEDUP_REMOVED lines=12> */
[----:B------:R-:W2:Y:S06]  /*3ba0*/  MUFU.EX2 R159, R159 ;  /* 0x0000009f009f7308 */ /* 0x000eac0000000800 */
[C---:B-1----:R-:W-:Y:S02]  /*3bb0*/  HMMA.16816.F32 R76, R96.reuse, R80, RZ ;  /* 0x00000050604c723c */ /* 0x042fe400000018ff */
        /* <DEDUP_REMOVED lines=27> */
[----:B------:R-:W-:-:S04]  /*3d70*/  FADD.FTZ R146, R146, R147 ;  /* 0x0000009392927221 */ /* 0x000fc80000010000 */
[----:B------:R-:W-:Y:S01]  /*3d80*/  FADD.FTZ R146, R135, R146 ;  /* 0x0000009287927221 */ /* 0x000fe20000010000 */
[----:B------:R-:W-:Y:S02]  /*3d90*/  F2FP.PACK_AB R6, R3, R144 ;  /* 0x000000900306723e */ /* 0x000fe400000000ff */
[----:B-----5:R-:W-:Y:S01]  /*3da0*/  F2FP.PACK_AB R7, R134, R145 ;  /* 0x000000918607723e */ /* 0x020fe200000000ff */
[----:B------:R-:W-:-:S04]  /*3db0*/  FADD.FTZ R145, R145, R146 ;  /* 0x0000009291917221 */ /* 0x000fc80000010000 */
[----:B------:R-:W-:Y:S02]  /*3dc0*/  FADD.FTZ R134, R134, R145 ;  /* 0x0000009186867221 */ /* 0x000fe40000010000 */
[C---:B------:R-:W-:Y:S08]  /*3dd0*/  HMMA.16816.F32 R36, R4.reuse, R8, R36 ;  /* 0x000000080424723c */ /* 0x040ff00000001824 */
[C---:B------:R-:W-:Y:S01]  /*3de0*/  HMMA.16816.F32 R40, R4.reuse, R10, R40 ;  /* 0x0000000a0428723c */ /* 0x040fe20000001828 */
[----:B------:R-:W2:Y:S07]  /*3df0*/  LDSM.16.MT88.4 R8, [R181+0x4800] ;  /* 0x00480000b508783b */ /* 0x000eae0000004200 */
[C---:B------:R-:W-:Y:S08]  /*3e00*/  HMMA.16816.F32 R52, R4.reuse, R16, R52 ;  /* 0x000000100434723c */ /* 0x040ff00000001834 */
[C---:B------:R-:W-:Y:S01]  /*3e10*/  HMMA.16816.F32 R56, R4.reuse, R18, R56 ;  /* 0x000000120438723c */ /* 0x040fe20000001838 */
[----:B------:R-:W4:Y:S07]  /*3e20*/  LDSM.16.MT88.4 R16, [R180+0x4800] ;  /* 0x00480000b410783b */ /* 0x000f2e0000004200 */
[C---:B---3--:R-:W-:Y:S08]  /*3e30*/  HMMA.16816.F32 R128, R4.reuse, R20, R128 ;  /* 0x000000140480723c */ /* 0x048ff00000001880 */
[C---:B------:R-:W-:Y:S01]  /*3e40*/  HMMA.16816.F32 R124, R4.reuse, R22, R124 ;  /* 0x00000016047c723c */ /* 0x040fe2000000187c */
[----:B------:R-:W3:Y:S07]  /*3e50*/  LDSM.16.MT88.4 R20, [R182+0x4800] ;  /* 0x00480000b614783b */ /* 0x000eee0000004200 */
[C---:B------:R-:W-:Y:S08]  /*3e60*/  HMMA.16816.F32 R60, R4.reuse, R12, R60 ;  /* 0x0000000c043c723c */ /* 0x040ff0000000183c */
[C---:B------:R-:W-:Y:S01]  /*3e70*/  HMMA.16816.F32 R64, R4.reuse, R14, R64 ;  /* 0x0000000e0440723c */ /* 0x040fe20000001840 */
[----:B------:R-:W5:Y:S07]  /*3e80*/  LDSM.16.MT88.4 R12, [R179+0x4800] ;  /* 0x00480000b30c783b */ /* 0x000f6e0000004200 */
[C---:B--2---:R-:W-:Y:S08]  /*3e90*/  HMMA.16816.F32 R76, R4.reuse, R8, R76 ;  /* 0x00000008044c723c */ /* 0x044ff0000000184c */
[C---:B------:R-:W-:Y:S01]  /*3ea0*/  HMMA.16816.F32 R80, R4.reuse, R10, R80 ;  /* 0x0000000a0450723c */ /* 0x040fe20000001850 */
[----:B------:R-:W2:Y:S07]  /*3eb0*/  LDSM.16.MT88.4 R8, [R182+0x1000] ;  /* 0x00100000b608783b */ /* 0x000eae0000004200 */
[C---:B----4-:R-:W-:Y:S08]  /*3ec0*/  HMMA.16816.F32 R84, R4.reuse, R16, R84 ;  /* 0x000000100454723c */ /* 0x050ff00000001854 */
        /* <DEDUP_REMOVED lines=17> */
[C---:B-----5:R-:W-:Y:S08]  /*3fe0*/  HMMA.16816.F32 R92, R4.reuse, R12, R92 ;  /* 0x0000000c045c723c */ /* 0x060ff0000000185c */
[----:B------:R-:W-:Y:S01]  /*3ff0*/  HMMA.16816.F32 R96, R4, R14, R96 ;  /* 0x0000000e0460723c */ /* 0x000fe20000001860 */
[----:B------:R-:W3:Y:S06]  /*4000*/  LDSM.16.MT88.4 R12, [R182+0x3000] ;  /* 0x00300000b60c783b */ /* 0x000eec0000004200 */
[----:B------:R-:W-:-:S02]  /*4010*/  F2FP.PACK_AB R4, R160, R157 ;  /* 0x0000009da004723e */ /* 0x000fc400000000ff */
[----:B------:R-:W-:Y:S02]  /*4020*/  F2FP.PACK_AB R6, R159, R158 ;  /* 0x0000009e9f06723e */ /* 0x000fe400000000ff */
[----:B-1----:R-:W-:Y:S01]  /*4030*/  F2FP.PACK_AB R5, R164, R163 ;  /* 0x000000a3a405723e */ /* 0x002fe200000000ff */
[----:B------:R-:W-:Y:S01]  /*4040*/  FADD.FTZ R163, R163, R134 ;  /* 0x00000086a3a37221 */ /* 0x000fe20000010000 */
[----:B------:R-:W-:-:S03]  /*4050*/  F2FP.PACK_AB R7, R170, R165 ;  /* 0x000000a5aa07723e */ /* 0x000fc600000000ff */
[----:B------:R-:W-:-:S04]  /*4060*/  FADD.FTZ R164, R164, R163 ;  /* 0x000000a3a4a47221 */ /* 0x000fc80000010000 */
[----:B--2---:R-:W-:Y:S01]  /*4070*/  HMMA.16816.F32 R128, R4, R8, R128 ;  /* 0x000000080480723c */ /* 0x004fe20000001880 */
[----:B------:R-:W-:-:S04]  /*4080*/  FADD.FTZ R165, R165, R164 ;  /* 0x000000a4a5a57221 */ /* 0x000fc80000010000 */
[----:B------:R-:W-:-:S03]  /*4090*/  FADD.FTZ R165, R170, R165 ;  /* 0x000000a5aaa57221 */ /* 0x000fc60000010000 */
[C---:B------:R-:W-:Y:S01]  /*40a0*/  HMMA.16816.F32 R124, R4.reuse, R10, R124 ;  /* 0x0000000a047c723c */ /* 0x040fe2000000187c */
[----:B------:R-:W1:Y:S07]  /*40b0*/  LDSM.16.MT88.4 R8, [R180+0x3000] ;  /* 0x00300000b408783b */ /* 0x000e6e0000004200 */
[C---:B----4-:R-:W-:Y:S08]  /*40c0*/  HMMA.16816.F32 R100, R4.reuse, R16, R100 ;  /* 0x000000100464723c */ /* 0x050ff00000001864 */
        /* <DEDUP_REMOVED lines=29> */
[C---:B--2---:R-:W-:Y:S08]  /*42a0*/  HMMA.16816.F32 R92, R4.reuse, R16, R92 ;  /* 0x00000010045c723c */ /* 0x044ff0000000185c */
[----:B------:R-:W-:Y:S01]  /*42b0*/  HMMA.16816.F32 R96, R4, R18, R96 ;  /* 0x000000120460723c */ /* 0x000fe20000001860 */
[----:B------:R-:W2:Y:S06]  /*42c0*/  LDSM.16.MT88.4 R16, [R182+0x5800] ;  /* 0x00580000b610783b */ /* 0x000eac0000004200 */
[----:B------:R-:W-:-:S02]  /*42d0*/  F2FP.PACK_AB R4, R172, R169 ;  /* 0x000000a9ac04723e */ /* 0x000fc400000000ff */
[----:B------:R-:W-:Y:S02]  /*42e0*/  F2FP.PACK_AB R6, R236, R167 ;  /* 0x000000a7ec06723e */ /* 0x000fe400000000ff */
[----:B------:R-:W-:Y:S01]  /*42f0*/  F2FP.PACK_AB R5, R171, R166 ;  /* 0x000000a6ab05723e */ /* 0x000fe200000000ff */
[----:B------:R-:W-:Y:S01]  /*4300*/  FADD.FTZ R166, R166, R165 ;  /* 0x000000a5a6a67221 */ /* 0x000fe20000010000 */
[----:B------:R-:W-:-:S03]  /*4310*/  F2FP.PACK_AB R7, R231, R168 ;  /* 0x000000a8e707723e */ /* 0x000fc600000000ff */
[----:B------:R-:W-:-:S04]  /*4320*/  FADD.FTZ R171, R171, R166 ;  /* 0x000000a6abab7221 */ /* 0x000fc80000010000 */
[----:B---3--:R-:W-:Y:S01]  /*4330*/  HMMA.16816.F32 R128, R4, R12, R128 ;  /* 0x0000000c0480723c */ /* 0x008fe20000001880 */
[----:B------:R-:W-:-:S04]  /*4340*/  FADD.FTZ R168, R168, R171 ;  /* 0x000000aba8a87221 */ /* 0x000fc80000010000 */
        /* <DEDUP_REMOVED lines=10> */
[C---:B---3--:R-:W-:Y:S07]  /*43f0*/  HMMA.16816.F32 R76, R4.reuse, R12, R76 ;  /* 0x0000000c044c723c */ /* 0x048fee000000184c */
[----:B------:R-:W-:Y:S01]  /*4400*/  FADD.FTZ R12, R154, R155 ;  /* 0x0000009b9a0c7221 */ /* 0x000fe20000010000 */
[----:B------:R-:W-:Y:S03]  /*4410*/  HMMA.16816.F32 R104, R4, R142, R104 ;  /* 0x0000008e0468723c */ /* 0x000fe60000001868 */
[----:B------:R-:W-:-:S04]  /*4420*/  FADD.FTZ R12, R153, R12 ;  /* 0x0000000c990c7221 */ /* 0x000fc80000010000 */
[----:B------:R-:W-:Y:S01]  /*4430*/  FADD.FTZ R13, R149, R12 ;  /* 0x0000000c950d7221 */ /* 0x000fe20000010000 */
[----:B-1----:R-:W-:Y:S01]  /*4440*/  HMMA.16816.F32 R84, R4, R8, R84 ;  /* 0x000000080454723c */ /* 0x002fe20000001854 */
[----:B------:R-:W-:Y:S02]  /*4450*/  MOV R12, R220 ;  /* 0x000000dc000c7202 */ /* 0x000fe40000000f00 */
[----:B------:R-:W-:-:S04]  /*4460*/  FADD.FTZ R13, R148, R13 ;  /* 0x0000000d940d7221 */ /* 0x000fc80000010000 */
[----:B------:R-:W-:Y:S01]  /*4470*/  @P4 IMAD.HI.U32 R8, R220, c[0x0][0x2c8], RZ ;  /* 0x0000b200dc084a27 */ /* 0x000fe200078e00ff */
[----:B------:R-:W-:Y:S03]  /*4480*/  HMMA.16816.F32 R108, R4, R136, R108 ;  /* 0x00000088046c723c */ /* 0x000fe6000000186c */
[----:B------:R-:W-:Y:S01]  /*4490*/  FADD.FTZ R144, R144, R13 ;  /* 0x0000000d90907221 */ /* 0x000fe20000010000 */
[----:B------:R-:W-:-:S03]  /*44a0*/  @P4 SHF.R.U32.HI R12, RZ, c[0x0][0x2cc], R8 ;  /* 0x0000b300ff0c4a19 */ /* 0x000fc60000011608 */
[----:B------:R-:W-:Y:S01]  /*44b0*/  FADD.FTZ R144, R3, R144 ;  /* 0x0000009003907221 */ /* 0x000fe20000010000 */
[----:B------:R-:W-:Y:S01]  /*44c0*/  IADD3 R133, R12, -c[0x0][0x168], R133 ;  /* 0x80005a000c857a10 */ /* 0x000fe20007ffe085 */
[----:B------:R-:W-:Y:S02]  /*44d0*/  HMMA.16816.F32 R112, R4, R138, R112 ;  /* 0x0000008a0470723c */ /* 0x000fe40000001870 */
[----:B------:R-:W-:Y:S01]  /*44e0*/  FADD.FTZ R157, R157, R144 ;  /* 0x000000909d9d7221 */ /* 0x000fe20000010000 */
[----:B------:R-:W-:-:S03]  /*44f0*/  SHF.R.S32.HI R8, RZ, 0x1f, R133 ;  /* 0x0000001fff087819 */ /* 0x000fc60000011485 */
[----:B------:R-:W-:Y:S01]  /*4500*/  FADD.FTZ R157, R160, R157 ;  /* 0x0000009da09d7221 */ /* 0x000fe20000010000 */
[----:B------:R-:W-:Y:S01]  /*4510*/  LEA.HI R133, R8, R133, RZ, 0x6 ;  /* 0x0000008508857211 */ /* 0x000fe200078f30ff */
[----:B------:R-:W-:Y:S02]  /*4520*/  HMMA.16816.F32 R116, R4, R32, R116 ;  /* 0x000000200474723c */ /* 0x000fe40000001874 */
[----:B------:R-:W-:Y:S01]  /*4530*/  FADD.FTZ R158, R158, R157 ;  /* 0x0000009d9e9e7221 */ /* 0x000fe20000010000 */
[----:B------:R-:W-:-:S03]  /*4540*/  SHF.R.S32.HI R133, RZ, 0x6, R133 ;  /* 0x00000006ff857819 */ /* 0x000fc60000011485 */
[----:B------:R-:W-:Y:S01]  /*4550*/  FADD.FTZ R158, R159, R158 ;  /* 0x0000009e9f9e7221 */ /* 0x000fe20000010000 */
[----:B------:R-:W-:Y:S01]  /*4560*/  IMNMX R173, RZ, R133, !PT ;  /* 0x00000085ffad7217 */ /* 0x000fe20007800200 */
[----:B------:R-:W-:Y:S02]  /*4570*/  HMMA.16816.F32 R120, R4, R34, R120 ;  /* 0x000000220478723c */ /* 0x000fe40000001878 */
[----:B------:R-:W-:Y:S01]  /*4580*/  FADD.FTZ R169, R169, R158 ;  /* 0x0000009ea9a97221 */ /* 0x000fe20000010000 */
[----:B------:R-:W-:-:S03]  /*4590*/  ISETP.GE.AND P0, PT, R238, R173, PT ;  /* 0x000000adee00720c */ /* 0x000fc60003f06270 */
[----:B------:R-:W-:Y:S02]  /*45a0*/  FADD.FTZ R172, R172, R169 ;  /* 0x000000a9acac7221 */ /* 0x000fe40000010000 */
[----:B------:R-:W-:Y:S02]  /*45b0*/  HMMA.16816.F32 R44, R4, R28, R44 ;  /* 0x0000001c042c723c */ /* 0x000fe4000000182c */
[----:B------:R-:W-:-:S04]  /*45c0*/  FADD.FTZ R167, R167, R172 ;  /* 0x000000aca7a77221 */ /* 0x000fc80000010000 */
[----:B------:R-:W-:Y:S02]  /*45d0*/  FADD.FTZ R236, R236, R167 ;  /* 0x000000a7ecec7221 */ /* 0x000fe40000010000 */
[C---:B------:R-:W-:Y:S08]  /*45e0*/  HMMA.16816.F32 R48, R4.reuse, R30, R48 ;  /* 0x0000001e0430723c */ /* 0x040ff00000001830 */
[C---:B------:R-:W-:Y:S08]  /*45f0*/  HMMA.16816.F32 R52, R4.reuse, R24, R52 ;  /* 0x000000180434723c */ /* 0x040ff00000001834 */
[C---:B------:R-:W-:Y:S08]  /*4600*/  HMMA.16816.F32 R56, R4.reuse, R26, R56 ;  /* 0x0000001a0438723c */ /* 0x040ff00000001838 */
[C---:B------:R-:W-:Y:S08]  /*4610*/  HMMA.16816.F32 R60, R4.reuse, R20, R60 ;  /* 0x00000014043c723c */ /* 0x040ff0000000183c */
[C---:B------:R-:W-:Y:S08]  /*4620*/  HMMA.16816.F32 R64, R4.reuse, R22, R64 ;  /* 0x000000160440723c */ /* 0x040ff00000001840 */
[C---:B------:R-:W-:Y:S08]  /*4630*/  HMMA.16816.F32 R80, R4.reuse, R14, R80 ;  /* 0x0000000e0450723c */ /* 0x040ff00000001850 */
[C---:B------:R-:W-:Y:S08]  /*4640*/  HMMA.16816.F32 R88, R4.reuse, R10, R88 ;  /* 0x0000000a0458723c */ /* 0x040ff00000001858 */
[C---:B--2---:R-:W-:Y:S08]  /*4650*/  HMMA.16816.F32 R92, R4.reuse, R16, R92 ;  /* 0x00000010045c723c */ /* 0x044ff0000000185c */
[----:B------:R-:W-:Y:S01]  /*4660*/  HMMA.16816.F32 R96, R4, R18, R96 ;  /* 0x000000120460723c */ /* 0x000fe20000001860 */
[----:B------:R-:W-:Y:S03]  /*4670*/  @!UPT UIADD3 URZ, URZ, URZ, URZ ;  /* 0x0000003f3f3ff290 */ /* 0x000fe6000fffe03f */
[----:B------:R-:W-:Y:S11]  /*4680*/  @!P0 BRA `(.L_x_492) ;  /* 0x0000321000008947 */ /* 0x000ff60003800000 */
[----:B------:R-:W-:Y:S02]  /*4690*/  MOV R2, R132 ;  /* 0x0000008400027202 */ /* 0x000fe40000000f00 */
[----:B------:R-:W-:-:S07]  /*46a0*/  MOV R3, R0 ;  /* 0x0000000000037202 */ /* 0x000fce0000000f00 */
.L_x_503:
[----:B------:R-:W-:Y:S04]  /*46b0*/  DEPBAR.LE SB0, 0x0 ;  /* 0x000080000000791a */ /* 0x000fe80000000000 */
[----:B------:R-:W-:Y:S01]  /*46c0*/  WARPSYNC 0xffffffff ;  /* 0xffffffff00007948 */ /* 0x000fe20003800000 */
[----:B------:R-:W-:Y:S01]  /*46d0*/  BAR.SYNC.DEFER_BLOCKING 0x0 ;  /* 0x0000000000007b1d */ /* 0x000fe20000010000 */
[----:B------:R-:W-:Y:S05]  /*46e0*/  ISETP.GE.AND P0, PT, R238, RZ, PT ;  /* 0x000000ffee00720c */ /* 0x000fea0003f06270 */
[----:B------:R1:W2:Y:S01]  /*46f0*/  LDSM.16.M88.4 R132, [R187] ;  /* 0x00000000bb84783b */ /* 0x0002a20000000200 */
[----:B------:R-:W-:Y:S03]  /*4700*/  BSSY B0, `(.L_x_493) ;  /* 0x0000048000007945 */ /* 0x000fe60003800000 */
[----:B------:R1:W3:Y:S04]  /*4710*/  LDSM.16.M88.4 R136, [R186] ;  /* 0x00000000ba88783b */ /* 0x0002e80000000200 */
[----:B------:R1:W4:Y:S04]  /*4720*/  LDSM.16.M88.4 R140, [R186+0x800] ;  /* 0x00080000ba8c783b */ /* 0x0003280000000200 */
[----:B------:R1:W1:Y:S04]  /*4730*/  LDSM.16.M88.4 R144, [R186+0x1000] ;  /* 0x00100000ba90783b */ /* 0x0002680000000200 */
[----:B------:R1:W1:Y:S04]  /*4740*/  LDSM.16.M88.4 R148, [R186+0x1800] ;  /* 0x00180000ba94783b */ /* 0x0002680000000200 */
[----:B------:R1:W1:Y:S04]  /*4750*/  LDSM.16.M88.4 R152, [R185] ;  /* 0x00000000b998783b */ /* 0x0002680000000200 */
[----:B------:R1:W1:Y:S04]  /*4760*/  LDSM.16.M88.4 R156, [R178] ;  /* 0x00000000b29c783b */ /* 0x0002680000000200 */
[----:B------:R1:W1:Y:S04]  /*4770*/  LDSM.16.M88.4 R160, [R178+0x800] ;  /* 0x00080000b2a0783b */ /* 0x0002680000000200 */
[----:B------:R1:W1:Y:S04]  /*4780*/  LDSM.16.M88.4 R164, [R178+0x1000] ;  /* 0x00100000b2a4783b */ /* 0x0002680000000200 */
[----:B------:R1:W1:Y:S01]  /*4790*/  LDSM.16.M88.4 R168, [R178+0x1800] ;  /* 0x00180000b2a8783b */ /* 0x0002620000000200 */
[----:B------:R-:W-:-:S05]  /*47a0*/  @!P0 BRA `(.L_x_494) ;  /* 0x000003d000008947 */ /* 0x000fca0003800000 */
[----:B------:R-:W-:Y:S01]  /*47b0*/  IMAD.WIDE.U32 R4, R224, c[0x0][0x208], RZ ;  /* 0x00008200e0047a25 */ /* 0x000fe200078e00ff */
[----:B------:R-:W-:Y:S02]  /*47c0*/  SHF.R.S32.HI R0, RZ, 0x1f, R224 ;  /* 0x0000001fff007819 */ /* 0x000fe400000114e0 */
[----:B------:R-:W-:Y:S01]  /*47d0*/  SHF.R.S32.HI R10, RZ, 0x1f, R223 ;  /* 0x0000001fff0a7819 */ /* 0x000fe200000114df */
[----:B------:R-:W-:Y:S02]  /*47e0*/  IMAD.SHL.U32 R8, R196, 0x2, RZ ;  /* 0x00000002c4087824 */ /* 0x000fe400078e00ff */
[----:B------:R-:W-:Y:S02]  /*47f0*/  IMAD R0, R0, c[0x0][0x208], RZ ;  /* 0x0000820000007a24 */ /* 0x000fe400078e02ff */
[----:B------:R-:W-:Y:S02]  /*4800*/  IMAD R10, R10, c[0x0][0x218], RZ ;  /* 0x000086000a0a7a24 */ /* 0x000fe400078e02ff */
[----:B------:R-:W-:Y:S02]  /*4810*/  IMAD R0, R224, c[0x0][0x20c], R0 ;  /* 0x00008300e0007a24 */ /* 0x000fe400078e0200 */
[----:B------:R-:W-:Y:S02]  /*4820*/  IMAD R10, R223, c[0x0][0x21c], R10 ;  /* 0x00008700df0a7a24 */ /* 0x000fe400078e020a */
[----:B------:R-:W-:Y:S02]  /*4830*/  IMAD.IADD R5, R5, 0x1, R0 ;  /* 0x0000000105057824 */ /* 0x000fe400078e0200 */
[C---:B------:R-:W-:Y:S02]  /*4840*/  IMAD.SHL.U32 R0, R206.reuse, 0x2, RZ ;  /* 0x00000002ce007824 */ /* 0x040fe400078e00ff */
[----:B------:R-:W-:Y:S01]  /*4850*/  IMAD.WIDE.U32 R6, R223, c[0x0][0x218], R4 ;  /* 0x00008600df067a25 */ /* 0x000fe200078e0004 */
[----:B------:R-:W-:Y:S04]  /*4860*/  SHF.L.U64.HI R4, R206, 0x1, R193 ;  /* 0x00000001ce047819 */ /* 0x000fe800000102c1 */
[----:B------:R-:W-:Y:S02]  /*4870*/  IADD3 R5, P0, R228, R6, RZ ;  /* 0x00000006e4057210 */ /* 0x000fe40007f1e0ff */
[----:B------:R-:W-:Y:S02]  /*4880*/  SHF.L.U32 R6, R197, 0x1, RZ ;  /* 0x00000001c5067819 */ /* 0x000fe400000006ff */
[----:B------:R-:W-:Y:S02]  /*4890*/  IADD3.X R10, R217, R7, R10, P0, !PT ;  /* 0x00000007d90a7210 */ /* 0x000fe400007fe40a */
[C---:B------:R-:W-:Y:S02]  /*48a0*/  LEA R9, P0, R5.reuse, c[0x0][0x1f8], 0x1 ;  /* 0x00007e0005097a11 */ /* 0x040fe400078008ff */
[----:B------:R-:W-:Y:S02]  /*48b0*/  SHF.L.U64.HI R7, R196, 0x1, R191 ;  /* 0x00000001c4077819 */ /* 0x000fe400000102bf */
[----:B------:R-:W-:Y:S02]  /*48c0*/  LEA.HI.X R10, R5, c[0x0][0x1fc], R10, 0x1, P0 ;  /* 0x00007f00050a7a11 */ /* 0x000fe400000f0c0a */
[----:B------:R-:W-:Y:S01]  /*48d0*/  SHF.L.U64.HI R5, R197, 0x1, R192 ;  /* 0x00000001c5057819 */ /* 0x000fe200000102c0 */
[----:B------:R-:W-:-:S05]  /*48e0*/  BRA.DIV ~URZ, `(.L_x_495) ;  /* 0x00008b427f007947 */ /* 0x000fca000b800000 */
[----:B------:R4:W3:Y:S02]  /*48f0*/  SHFL.IDX PT, R12, R10, RZ, 0x181f ;  /* 0x00181fff0a0c7589 */ /* 0x0008e400000e0000 */
.L_x_554:
[----:B------:R-:W-:-:S05]  /*4900*/  BRA.DIV ~URZ, `(.L_x_496) ;  /* 0x00008b927f007947 */ /* 0x000fca000b800000 */
[----:B------:R-:W5:Y:S01]  /*4910*/  SHFL.IDX PT, R11, R9, RZ, 0x181f ;  /* 0x00181fff090b7589 */ /* 0x000f6200000e0000 */
[----:B------:R-:W-:Y:S02]  /*4920*/  ISETP.GE.AND P5, PT, R206, c[0x0][0x1d4], PT ;  /* 0x00007500ce007a0c */ /* 0x000fe40003fa6270 */
[----:B------:R-:W-:Y:S01]  /*4930*/  ISETP.GE.AND P2, PT, R197, c[0x0][0x1d4], PT ;  /* 0x00007500c5007a0c */ /* 0x000fe20003f46270 */
[----:B----4-:R-:W4:Y:S01]  /*4940*/  SHFL.IDX PT, R10, R10, 0x1, 0x181f ;  /* 0x00381f000a0a7f89 */ /* 0x010f2200000e0000 */
[----:B------:R-:W-:Y:S03]  /*4950*/  SEL R13, RZ, 0x10, P5 ;  /* 0x00000010ff0d7807 */ /* 0x000fe60002800000 */
[----:B------:R3:W2:Y:S01]  /*4960*/  SHFL.IDX PT, R175, R9, 0x1, 0x181f ;  /* 0x00381f0009af7f89 */ /* 0x0006a200000e0000 */
[C---:B-----5:R-:W-:Y:S02]  /*4970*/  IADD3 R18, P0, R11.reuse, R0, RZ ;  /* 0x000000000b127210 */ /* 0x060fe40007f1e0ff */
[C---:B------:R-:W-:Y:S03]  /*4980*/  IADD3 R16, P6, R11.reuse, R6, RZ ;  /* 0x000000060b107210 */ /* 0x040fe60007fde0ff */
[----:B---3--:R-:W-:Y:S01]  /*4990*/  IMAD.X R19, R12, 0x1, R4, P0 ;  /* 0x000000010c137824 */ /* 0x008fe200000e0604 */
[----:B------:R-:W-:Y:S01]  /*49a0*/  ISETP.GE.AND P0, PT, R196, c[0x0][0x1d4], PT ;  /* 0x00007500c4007a0c */ /* 0x000fe20003f06270 */
[C---:B------:R-:W-:Y:S01]  /*49b0*/  IMAD.X R17, R12.reuse, 0x1, R5, P6 ;  /* 0x000000010c117824 */ /* 0x040fe200030e0605 */
[----:B------:R-:W-:Y:S02]  /*49c0*/  IADD3 R14, P6, R11, R8, RZ ;  /* 0x000000080b0e7210 */ /* 0x000fe40007fde0ff */
[----:B------:R3:W-:Y:S01]  /*49d0*/  LDGSTS.E.BYPASS.LTC128B.128 [R198+0x100], [R18.64], !P5 ;  /* 0x0010000012c67fae */ /* 0x0007e2000e901d46 */
[----:B------:R-:W-:Y:S02]  /*49e0*/  SEL R11, RZ, 0x10, P0 ;  /* 0x00000010ff0b7807 */ /* 0x000fe40000000000 */
[----:B------:R-:W-:Y:S01]  /*49f0*/  IMAD.X R15, R12, 0x1, R7, P6 ;  /* 0x000000010c0f7824 */ /* 0x000fe200030e0607 */
[----:B------:R3:W-:Y:S01]  /*4a00*/  LDGSTS.E.BYPASS.LTC128B.128 [R198+0x2100], [R16.64], !P2 ;  /* 0x0210000010c67fae */ /* 0x0007e2000d101d46 */
[----:B------:R-:W-:Y:S04]  /*4a10*/  SEL R12, RZ, 0x10, P2 ;  /* 0x00000010ff0c7807 */ /* 0x000fe80001000000 */
[----:B------:R3:W-:Y:S03]  /*4a20*/  LDGSTS.E.BYPASS.LTC128B.128 [R198+0x4100], [R14.64], !P0 ;  /* 0x041000000ec67fae */ /* 0x0007e6000c101d46 */
.L_x_555:
[----:B--234-:R-:W-:Y:S02]  /*4a30*/  IADD3 R14, -R12, 0x10, RZ ;  /* 0x000000100c0e7810 */ /* 0x01cfe40007ffe1ff */
[----:B------:R-:W-:Y:S02]  /*4a40*/  IADD3 R15, -R13, 0x10, RZ ;  /* 0x000000100d0f7810 */ /* 0x000fe40007ffe1ff */
[----:B------:R-:W-:Y:S02]  /*4a50*/  LOP3.LUT R14, R14, 0xf, RZ, 0xc0, !PT ;  /* 0x0000000f0e0e7812 */ /* 0x000fe400078ec0ff */
[----:B------:R-:W-:Y:S02]  /*4a60*/  LOP3.LUT R15, R15, 0xf, RZ, 0xc0, !PT ;  /* 0x0000000f0f0f7812 */ /* 0x000fe400078ec0ff */
[----:B------:R-:W-:Y:S02]  /*4a70*/  IADD3 R9, -R11, 0x10, RZ ;  /* 0x000000100b097810 */ /* 0x000fe40007ffe1ff */
[-C--:B------:R-:W-:Y:S02]  /*4a80*/  IADD3 R14, P6, P5, R14, R175.reuse, R6 ;  /* 0x000000af0e0e7210 */ /* 0x080fe40007dde006 */
[-C--:B------:R-:W-:Y:S02]  /*4a90*/  IADD3 R16, P2, P0, R15, R175.reuse, R0 ;  /* 0x000000af0f107210 */ /* 0x080fe4000785e000 */
[----:B------:R-:W-:Y:S02]  /*4aa0*/  LOP3.LUT R9, R9, 0xf, RZ, 0xc0, !PT ;  /* 0x0000000f09097812 */ /* 0x000fe400078ec0ff */
[-C--:B------:R-:W-:Y:S02]  /*4ab0*/  IADD3.X R15, RZ, R10.reuse, R5, P6, P5 ;  /* 0x0000000aff0f7210 */ /* 0x080fe400037ea405 */
[----:B------:R-:W-:Y:S02]  /*4ac0*/  ISETP.NE.U32.AND P6, PT, R13, RZ, PT ;  /* 0x000000ff0d00720c */ /* 0x000fe40003fc5070 */
[-C--:B------:R-:W-:Y:S02]  /*4ad0*/  IADD3.X R17, RZ, R10.reuse, R4, P2, P0 ;  /* 0x0000000aff117210 */ /* 0x080fe400017e0404 */
[----:B------:R-:W-:Y:S02]  /*4ae0*/  IADD3 R8, P2, P0, R9, R175, R8 ;  /* 0x000000af09087210 */ /* 0x000fe4000785e008 */
[----:B------:R-:W-:Y:S02]  /*4af0*/  ISETP.NE.U32.AND P5, PT, R12, RZ, PT ;  /* 0x000000ff0c00720c */ /* 0x000fe40003fa5070 */
[----:B------:R-:W-:Y:S02]  /*4b00*/  IADD3.X R9, RZ, R10, R7, P2, P0 ;  /* 0x0000000aff097210 */ /* 0x000fe400017e0407 */
[----:B------:R-:W-:Y:S03]  /*4b10*/  ISETP.NE.U32.AND P0, PT, R11, RZ, PT ;  /* 0x000000ff0b00720c */ /* 0x000fe60003f05070 */
[----:B------:R-:W-:Y:S01]  /*4b20*/  @!PT LDS RZ, [RZ] ;  /* 0x00000000fffff984 */ /* 0x000fe20000000800 */
[----:B------:R-:W-:Y:S01]  /*4b30*/  @!PT LDS RZ, [RZ] ;  /* 0x00000000fffff984 */ /* 0x000fe20000000800 */
[----:B------:R-:W-:Y:S01]  /*4b40*/  @!PT LDS RZ, [RZ] ;  /* 0x00000000fffff984 */ /* 0x000fe20000000800 */
[----:B------:R2:W-:Y:S06]  /*4b50*/  LDGSTS.E.BYPASS.LTC128B.128.ZFILL [R198+0x1100], [R16.64], P6 ;  /* 0x0110000010c67fae */ /* 0x0005ec000b141d46 */
[----:B------:R2:W-:Y:S04]  /*4b60*/  LDGSTS.E.BYPASS.LTC128B.128.ZFILL [R198+0x3100], [R14.64], P5 ;  /* 0x031000000ec67fae */ /* 0x0005e8000a941d46 */
[----:B------:R2:W-:Y:S02]  /*4b70*/  LDGSTS.E.BYPASS.LTC128B.128.ZFILL [R198+0x5100], [R8.64], P0 ;  /* 0x0510000008c67fae */ /* 0x0005e40008141d46 */
.L_x_494:
[----:B------:R-:W-:Y:S05]  /*4b80*/  BSYNC B0 ;  /* 0x0000000000007941 */ /* 0x000fea0003800000 */
.L_x_493:
[----:B------:R-:W0:Y:S01]  /*4b90*/  LDGDEPBAR ;  /* 0x00000000000079af */ /* 0x000e220000000000 */
[----:B------:R-:W-:Y:S01]  /*4ba0*/  WARPSYNC 0xffffffff ;  /* 0xffffffff00007948 */ /* 0x000fe20003800000 */
[C---:B--23--:R-:W-:Y:S01]  /*4bb0*/  HMMA.16816.F32 R4, R132.reuse, R136, RZ ;  /* 0x000000888404723c */ /* 0x04cfe200000018ff */
[----:B------:R-:W-:Y:S02]  /*4bc0*/  BSSY B0, `(.L_x_497) ;  /* 0x00000e1000007945 */ /* 0x000fe40003800000 */
[----:B------:R-:W-:Y:S05]  /*4bd0*/  ISETP.GE.AND P0, PT, R238, 0x1, PT ;  /* 0x00000001ee00780c */ /* 0x000fea0003f06270 */
[C---:B------:R-:W-:Y:S01]  /*4be0*/  HMMA.16816.F32 R8, R132.reuse, R138, RZ ;  /* 0x0000008a8408723c */ /* 0x040fe200000018ff */
[----:B------:R-:W-:Y:S07]  /*4bf0*/  LDSM.16.M88.4 R136, [R184] ;  /* 0x00000000b888783b */ /* 0x000fee0000000200 */
[C---:B----4-:R-:W-:Y:S08]  /*4c00*/  HMMA.16816.F32 R12, R132.reuse, R140, RZ ;  /* 0x0000008c840c723c */ /* 0x050ff000000018ff */
[C---:B------:R-:W-:Y:S01]  /*4c10*/  HMMA.16816.F32 R16, R132.reuse, R142, RZ ;  /* 0x0000008e8410723c */ /* 0x040fe200000018ff */
[----:B------:R-:W2:Y:S07]  /*4c20*/  LDSM.16.M88.4 R140, [R177] ;  /* 0x00000000b18c783b */ /* 0x000eae0000000200 */
        /* <DEDUP_REMOVED lines=9> */
[----:B------:R-:W-:Y:S07]  /*4cc0*/  LDSM.16.M88.4 R156, [R183] ;  /* 0x00000000b79c783b */ /* 0x000fee0000000200 */
[C---:B------:R-:W-:Y:S08]  /*4cd0*/  HMMA.16816.F32 R12, R152.reuse, R160, R12 ;  /* 0x000000a0980c723c */ /* 0x040ff0000000180c */
[C---:B------:R-:W-:Y:S01]  /*4ce0*/  HMMA.16816.F32 R16, R152.reuse, R162, R16 ;  /* 0x000000a29810723c */ /* 0x040fe20000001810 */
[----:B------:R-:W5:Y:S07]  /*4cf0*/  LDSM.16.M88.4 R160, [R176+-0x4000] ;  /* 0xffc00000b0a0783b */ /* 0x000f6e0000000200 */
[C---:B------:R-:W-:Y:S08]  /*4d00*/  HMMA.16816.F32 R20, R152.reuse, R164, R20 ;  /* 0x000000a49814723c */ /* 0x040ff00000001814 */
[C---:B------:R-:W-:Y:S01]  /*4d10*/  HMMA.16816.F32 R24, R152.reuse, R166, R24 ;  /* 0x000000a69818723c */ /* 0x040fe20000001818 */
[----:B------:R-:W3:Y:S07]  /*4d20*/  LDSM.16.M88.4 R164, [R176+-0x3800] ;  /* 0xffc80000b0a4783b */ /* 0x000eee0000000200 */
[C---:B------:R-:W-:Y:S08]  /*4d30*/  HMMA.16816.F32 R28, R152.reuse, R168, R28 ;  /* 0x000000a8981c723c */ /* 0x040ff0000000181c */
[----:B------:R-:W-:Y:S01]  /*4d40*/  HMMA.16816.F32 R32, R152, R170, R32 ;  /* 0x000000aa9820723c */ /* 0x000fe20000001820 */
[----:B------:R-:W4:Y:S06]  /*4d50*/  LDSM.16.M88.4 R152, [R176+-0x3000] ;  /* 0xffd00000b098783b */ /* 0x000f2c0000000200 */
[----:B------:R-:W4:Y:S01]  /*4d60*/  LDSM.16.M88.4 R168, [R176+-0x2800] ;  /* 0xffd80000b0a8783b */ /* 0x000f220000000200 */
        /* <DEDUP_REMOVED lines=41> */
[----:B------:R-:W-:Y:S07]  /*5000*/  LDSM.16.M88.4 R160, [R176+-0x2000] ;  /* 0xffe00000b0a0783b */ /* 0x000fee0000000200 */
[C---:B------:R-:W-:Y:S08]  /*5010*/  HMMA.16816.F32 R12, R152.reuse, R164, R12 ;  /* 0x000000a4980c723c */ /* 0x040ff0000000180c */
[C---:B------:R-:W-:Y:S01]  /*5020*/  HMMA.16816.F32 R16, R152.reuse, R166, R16 ;  /* 0x000000a69810723c */ /* 0x040fe20000001810 */
[----:B------:R-:W-:Y:S07]  /*5030*/  LDSM.16.M88.4 R164, [R176+-0x1800] ;  /* 0xffe80000b0a4783b */ /* 0x000fee0000000200 */
[C---:B-----5:R-:W-:Y:S08]  /*5040*/  HMMA.16816.F32 R20, R152.reuse, R156, R20 ;  /* 0x0000009c9814723c */ /* 0x060ff00000001814 */
[C---:B------:R-:W-:Y:S01]  /*5050*/  HMMA.16816.F32 R24, R152.reuse, R158, R24 ;  /* 0x0000009e9818723c */ /* 0x040fe20000001818 */
[----:B------:R-:W4:Y:S07]  /*5060*/  LDSM.16.M88.4 R156, [R183+0x4000] ;  /* 0x00400000b79c783b */ /* 0x000f2e0000000200 */
[C---:B------:R-:W-:Y:S08]  /*5070*/  HMMA.16816.F32 R28, R152.reuse, R168, R28 ;  /* 0x000000a8981c723c */ /* 0x040ff0000000181c */
[----:B------:R-:W-:Y:S01]  /*5080*/  HMMA.16816.F32 R32, R152, R170, R32 ;  /* 0x000000aa9820723c */ /* 0x000fe20000001820 */
[----:B------:R-:W5:Y:S06]  /*5090*/  LDSM.16.M88.4 R152, [R176+-0x1000] ;  /* 0xfff00000b098783b */ /* 0x000f6c0000000200 */
[----:B------:R-:W3:Y:S01]  /*50a0*/  LDSM.16.M88.4 R168, [R176+-0x800] ;  /* 0xfff80000b0a8783b */ /* 0x000ee20000000200 */
        /* <DEDUP_REMOVED lines=70> */
[----:B------:R-:W-:Y:S07]  /*5510*/  @!UPT UIADD3 URZ, URZ, URZ, URZ ;  /* 0x0000003f3f3ff290 */ /* 0x000fee000fffe03f */
[----:B------:R-:W-:-:S11]  /*5520*/  @!P0 BRA `(.L_x_498) ;  /* 0x000004a000008947 */ /* 0x000fd60003800000 */
[----:B------:R-:W-:Y:S02]  /*5530*/  IMAD R224, R238, 0x40, R225 ;  /* 0x00000040eee07824 */ /* 0x000fe400078e02e1 */
[----:B------:R-:W-:Y:S02]  /*5540*/  IMAD.MOV.U32 R223, RZ, RZ, RZ ;  /* 0x000000ffffdf7224 */ /* 0x000fe400078e00ff */
[----:B------:R-:W-:Y:S01]  /*5550*/  IMAD.SHL.U32 R134, R197, 0x2, RZ ;  /* 0x00000002c5867824 */ /* 0x000fe200078e00ff */
[----:B------:R-:W-:Y:S05]  /*5560*/  IADD3 R224, R224, -0x40, R203 ;  /* 0xffffffc0e0e07810 */ /* 0x000fea0007ffe0cb */
[----:B------:R-:W-:Y:S04]  /*5570*/  @P3 IMAD.HI.U32 R132, R224, c[0x0][0x2bc], RZ ;  /* 0x0000af00e0843a27 */ /* 0x000fe800078e00ff */
[----:B------:R-:W-:Y:S01]  /*5580*/  IMAD.MOV.U32 R0, RZ, RZ, R224 ;  /* 0x000000ffff007224 */ /* 0x000fe200078e00e0 */
[----:B------:R-:W-:Y:S04]  /*5590*/  @P3 SHF.R.U32.HI R0, RZ, c[0x0][0x2c0], R132 ;  /* 0x0000b000ff003a19 */ /* 0x000fe80000011684 */
[C---:B------:R-:W-:Y:S04]  /*55a0*/  @!P1 IADD3 R133, P0, R0.reuse, R234, RZ ;  /* 0x000000ea00859210 */ /* 0x040fe80007f1e0ff */
[----:B------:R-:W-:Y:S02]  /*55b0*/  @!P1 LEA.HI.X.SX32 R132, R0, R219, 0x1, P0 ;  /* 0x000000db00849211 */ /* 0x000fe400000f0eff */
[C---:B------:R-:W-:Y:S04]  /*55c0*/  @!P1 LEA R136, P0, R133.reuse, c[0x0][0x2a0], 0x2 ;  /* 0x0000a80085889a11 */ /* 0x040fe800078010ff */
[----:B------:R-:W-:Y:S01]  /*55d0*/  @!P1 LEA.HI.X R137, R133, c[0x0][0x2a4], R132, 0x2, P0 ;  /* 0x0000a90085899a11 */ /* 0x000fe200000f1484 */
[----:B------:R-:W-:Y:S01]  /*55e0*/  IMAD.MOV R133, RZ, RZ, -R0 ;  /* 0x000000ffff857224 */ /* 0x000fe200078e0a00 */
[----:B------:R-:W-:Y:S03]  /*55f0*/  SHF.L.U32 R132, R206, 0x1, RZ ;  /* 0x00000001ce847819 */ /* 0x000fe600000006ff */
[----:B------:R1:W2:Y:S01]  /*5600*/  @!P1 LDG.E R223, [R136.64] ;  /* 0x0000000688df9981 */ /* 0x0002a2000c1e1900 */
[----:B------:R-:W-:Y:S04]  /*5610*/  IMAD R224, R133, c[0x0][0x2b8], R224 ;  /* 0x0000ae0085e07a24 */ /* 0x000fe800078e02e0 */
[C---:B------:R-:W-:Y:S01]  /*5620*/  IMAD.WIDE.U32 R138, R224.reuse, c[0x0][0x1e0], RZ ;  /* 0x00007800e08a7a25 */ /* 0x040fe200078e00ff */
[----:B------:R-:W-:Y:S05]  /*5630*/  SHF.R.S32.HI R133, RZ, 0x1f, R224 ;  /* 0x0000001fff857819 */ /* 0x000fea00000114e0 */
[----:B------:R-:W-:Y:S04]  /*5640*/  IMAD R133, R133, c[0x0][0x1e0], RZ ;  /* 0x0000780085857a24 */ /* 0x000fe800078e02ff */
[----:B------:R-:W-:Y:S05]  /*5650*/  IMAD R133, R224, c[0x0][0x1e4], R133 ;  /* 0x00007900e0857a24 */ /* 0x000fea00078e0285 */
[----:B------:R-:W-:Y:S02]  /*5660*/  IADD3 R139, R139, R133, RZ ;  /* 0x000000858b8b7210 */ /* 0x000fe40007ffe0ff */
[C---:B-1----:R-:W-:Y:S01]  /*5670*/  SHF.L.U64.HI R137, R196.reuse, 0x1, R191 ;  /* 0x00000001c4897819 */ /* 0x042fe200000102bf */
[----:B------:R-:W-:Y:S01]  /*5680*/  IMAD.SHL.U32 R136, R196, 0x2, RZ ;  /* 0x00000002c4887824 */ /* 0x000fe200078e00ff */
[----:B--2---:R-:W-:Y:S01]  /*5690*/  SHF.R.S32.HI R135, RZ, 0x1f, R223 ;  /* 0x0000001fff877819 */ /* 0x004fe200000114df */
[----:B------:R-:W-:Y:S04]  /*56a0*/  IMAD.WIDE.U32 R138, R223, c[0x0][0x1f0], R138 ;  /* 0x00007c00df8a7a25 */ /* 0x000fe800078e008a */
[----:B------:R-:W-:Y:S01]  /*56b0*/  IMAD R135, R135, c[0x0][0x1f0], RZ ;  /* 0x00007c0087877a24 */ /* 0x000fe200078e02ff */
[----:B------:R-:W-:Y:S03]  /*56c0*/  IADD3 R133, P0, R232, R138, RZ ;  /* 0x0000008ae8857210 */ /* 0x000fe60007f1e0ff */
[----:B------:R-:W-:Y:S05]  /*56d0*/  IMAD R135, R223, c[0x0][0x1f4], R135 ;  /* 0x00007d00df877a24 */ /* 0x000fea00078e0287 */
[----:B------:R-:W-:Y:S02]  /*56e0*/  IADD3.X R138, R218, R139, R135, P0, !PT ;  /* 0x0000008bda8a7210 */ /* 0x000fe400007fe487 */
[----:B------:R-:W-:Y:S02]  /*56f0*/  LEA R0, P0, R133, c[0x0][0x1c8], 0x1 ;  /* 0x0000720085007a11 */ /* 0x000fe400078008ff */
[----:B------:R-:W-:Y:S02]  /*5700*/  SHF.L.U64.HI R135, R197, 0x1, R192 ;  /* 0x00000001c5877819 */ /* 0x000fe400000102c0 */
[----:B------:R-:W-:Y:S02]  /*5710*/  LEA.HI.X R138, R133, c[0x0][0x1cc], R138, 0x1, P0 ;  /* 0x00007300858a7a11 */ /* 0x000fe400000f0c8a */
[----:B------:R-:W-:Y:S01]  /*5720*/  SHF.L.U64.HI R133, R206, 0x1, R193 ;  /* 0x00000001ce857819 */ /* 0x000fe200000102c1 */
[----:B------:R-:W-:-:S05]  /*5730*/  BRA.DIV ~URZ, `(.L_x_499) ;  /* 0x00007f927f007947 */ /* 0x000fca000b800000 */
[----:B------:R1:W2:Y:S02]  /*5740*/  SHFL.IDX PT, R140, R138, RZ, 0x181f ;  /* 0x00181fff8a8c7589 */ /* 0x0002a400000e0000 */
.L_x_556:
[----:B------:R-:W-:-:S05]  /*5750*/  BRA.DIV ~URZ, `(.L_x_500) ;  /* 0x00007fe27f007947 */ /* 0x000fca000b800000 */
[----:B------:R-:W3:Y:S01]  /*5760*/  SHFL.IDX PT, R139, R0, RZ, 0x181f ;  /* 0x00181fff008b7589 */ /* 0x000ee200000e0000 */
[----:B------:R-:W-:Y:S02]  /*5770*/  ISETP.GE.AND P5, PT, R206, c[0x0][0x1d4], PT ;  /* 0x00007500ce007a0c */ /* 0x000fe40003fa6270 */
[----:B------:R-:W-:Y:S01]  /*5780*/  ISETP.GE.AND P2, PT, R197, c[0x0][0x1d4], PT ;  /* 0x00007500c5007a0c */ /* 0x000fe20003f46270 */
[----:B-1----:R-:W1:Y:S01]  /*5790*/  SHFL.IDX PT, R138, R138, 0x1, 0x181f ;  /* 0x00381f008a8a7f89 */ /* 0x002e6200000e0000 */
[----:B------:R-:W-:Y:S03]  /*57a0*/  SEL R141, RZ, 0x10, P5 ;  /* 0x00000010ff8d7807 */ /* 0x000fe60002800000 */
[----:B------:R4:W2:Y:S01]  /*57b0*/  SHFL.IDX PT, R175, R0, 0x1, 0x181f ;  /* 0x00381f0000af7f89 */ /* 0x0008a200000e0000 */
[C---:B---3--:R-:W-:Y:S02]  /*57c0*/  IADD3 R146, P0, R139.reuse, R132, RZ ;  /* 0x000000848b927210 */ /* 0x048fe40007f1e0ff */
[C---:B------:R-:W-:Y:S03]  /*57d0*/  IADD3 R144, P6, R139.reuse, R134, RZ ;  /* 0x000000868b907210 */ /* 0x040fe60007fde0ff */
        /* <DEDUP_REMOVED lines=10> */
.L_x_557:
[----:B-1--4-:R-:W-:Y:S02]  /*5880*/  IADD3 R142, -R140, 0x10, RZ ;  /* 0x000000108c8e7810 */ /* 0x012fe40007ffe1ff */
        /* <DEDUP_REMOVED lines=20> */
.L_x_498:
[----:B------:R-:W-:Y:S05]  /*59d0*/  BSYNC B0 ;  /* 0x0000000000007941 */ /* 0x000fea0003800000 */
.L_x_497:
[----:B-1----:R-:W-:Y:S01]  /*59e0*/  MOV R132, 0x1 ;  /* 0x0000000100847802 */ /* 0x002fe20000000f00 */
[----:B------:R-:W0:Y:S01]  /*59f0*/  LDGDEPBAR ;  /* 0x00000000000079af */ /* 0x000e220000000000 */
[----:B------:R-:W-:Y:S02]  /*5a00*/  IADD3 R239, R199, R220, RZ ;  /* 0x000000dcc7ef7210 */ /* 0x000fe40007ffe0ff */
[----:B------:R-:W-:Y:S01]  /*5a10*/  MOV R133, c[0x0][0x2ac] ;  /* 0x0000ab0000857a02 */ /* 0x000fe20000000f00 */
[----:B------:R-:W-:Y:S02]  /*5a20*/  IMAD R132, R238, -0x40, R132 ;  /* 0xffffffc0ee847824 */ /* 0x000fe400078e0284 */
[----:B------:R-:W-:Y:S03]  /*5a30*/  @P4 IMAD.HI.U32 R0, R239, c[0x0][0x2c8], RZ ;  /* 0x0000b200ef004a27 */ /* 0x000fe600078e00ff */
[----:B------:R-:W-:Y:S02]  /*5a40*/  IADD3 R132, -R195, R132, RZ ;  /* 0x00000084c3847210 */ /* 0x000fe40007ffe1ff */
[----:B------:R-:W-:Y:S03]  /*5a50*/  @P4 SHF.R.U32.HI R239, RZ, c[0x0][0x2cc], R0 ;  /* 0x0000b300ffef4a19 */ /* 0x000fe60000011600 */
[----:B------:R-:W-:Y:S05]  /*5a60*/  IMAD R132, R133, c[0x0][0x1d0], R132 ;  /* 0x0000740085847a24 */ /* 0x000fea00078e0284 */
[----:B------:R-:W-:Y:S01]  /*5a70*/  IADD3 R0, R132, -c[0x0][0x168], RZ ;  /* 0x80005a0084007a10 */ /* 0x000fe20007ffe0ff */
[----:B------:R-:W-:-:S05]  /*5a80*/  BRA.DIV ~URZ, `(.L_x_501) ;  /* 0x00007ee27f007947 */ /* 0x000fca000b800000 */
[----:B------:R1:W2:Y:S02]  /*5a90*/  SHFL.IDX PT, R175, R239, RZ, 0x1c1f ;  /* 0x001c1fffefaf7589 */ /* 0x0002a400000e0000 */
.L_x_558:
[----:B--2---:R-:W-:Y:S05]  /*5aa0*/  IMAD.IADD R175, R0, 0x1, R175 ;  /* 0x0000000100af7824 */ /* 0x004fea00078e02af */
[C---:B------:R-:W-:Y:S02]  /*5ab0*/  ISETP.GT.AND P6, PT, R175.reuse, RZ, PT ;  /* 0x000000ffaf00720c */ /* 0x040fe40003fc4270 */
[C---:B------:R-:W-:Y:S02]  /*5ac0*/  ISETP.GT.AND P5, PT, R175.reuse, 0x1, PT ;  /* 0x00000001af00780c */ /* 0x040fe40003fa4270 */
[C---:B------:R-:W-:Y:S02]  /*5ad0*/  ISETP.GT.AND P2, PT, R175.reuse, 0x8, PT ;  /* 0x00000008af00780c */ /* 0x040fe40003f44270 */
[C---:B------:R-:W-:Y:S02]  /*5ae0*/  ISETP.GT.AND P0, PT, R175.reuse, 0x9, PT ;  /* 0x00000009af00780c */ /* 0x040fe40003f04270 */
[----:B------:R-:W-:Y:S02]  /*5af0*/  FSEL R4, R4, -INF , P6 ;  /* 0xff80000004047808 */ /* 0x000fe40003000000 */
[----:B------:R-:W-:Y:S02]  /*5b00*/  ISETP.GT.AND P6, PT, R175, 0x10, PT ;  /* 0x00000010af00780c */ /* 0x000fe40003fc4270 */
[----:B------:R-:W-:Y:S02]  /*5b10*/  FSEL R133, R5, -INF , P5 ;  /* 0xff80000005857808 */ /* 0x000fe40002800000 */
        /* <DEDUP_REMOVED lines=20> */
[----:B------:R-:W-:Y:S02]  /*5c60*/  ISETP.GT.AND P0, PT, R175, 0x39, PT ;  /* 0x00000039af00780c */ /* 0x000fe40003f04270 */
[----:B------:R-:W-:Y:S02]  /*5c70*/  FSEL R152, R28, -INF , P6 ;  /* 0xff8000001c987808 */ /* 0x000fe40003000000 */
[----:B------:R-:W-:Y:S02]  /*5c80*/  FSEL R151, R29, -INF , P5 ;  /* 0xff8000001d977808 */ /* 0x000fe40002800000 */
[----:B------:R-:W-:Y:S02]  /*5c90*/  FSEL R149, R32, -INF , P2 ;  /* 0xff80000020957808 */ /* 0x000fe40001000000 */
[----:B------:R-:W-:Y:S01]  /*5ca0*/  FSEL R147, R33, -INF , P0 ;  /* 0xff80000021937808 */ /* 0x000fe20000000000 */
[----:B------:R-:W-:-:S05]  /*5cb0*/  BRA.DIV ~URZ, `(.L_x_502) ;  /* 0x00007d027f007947 */ /* 0x000fca000b800000 */
[----:B------:R-:W-:Y:S01]  /*5cc0*/  FMNMX.FTZ R12, R4, R3, !PT ;  /* 0x00000003040c7209 */ /* 0x000fe20007810000 */
[----:B-1----:R-:W1:Y:S03]  /*5cd0*/  SHFL.IDX PT, R239, R239, 0x1, 0x1c1f ;  /* 0x003c1f00efef7f89 */ /* 0x002e6600000e0000 */
[----:B------:R-:W-:Y:S04]  /*5ce0*/  FMNMX.FTZ R12, R133, R12, !PT ;  /* 0x0000000c850c7209 */ /* 0x000fe80007810000 */
[----:B------:R-:W-:Y:S04]  /*5cf0*/  FMNMX.FTZ R12, R5, R12, !PT ;  /* 0x0000000c050c7209 */ /* 0x000fe80007810000 */
[----:B------:R-:W-:Y:S04]  /*5d00*/  FMNMX.FTZ R12, R9, R12, !PT ;  /* 0x0000000c090c7209 */ /* 0x000fe80007810000 */
[----:B------:R-:W-:Y:S04]  /*5d10*/  FMNMX.FTZ R12, R165, R12, !PT ;  /* 0x0000000ca50c7209 */ /* 0x000fe80007810000 */
[----:B------:R-:W-:Y:S04]  /*5d20*/  FMNMX.FTZ R12, R167, R12, !PT ;  /* 0x0000000ca70c7209 */ /* 0x000fe80007810000 */
[----:B------:R-:W-:Y:S01]  /*5d30*/  FMNMX.FTZ R12, R143, R12, !PT ;  /* 0x0000000c8f0c7209 */ /* 0x000fe20007810000 */
[----:B-1----:R-:W-:Y:S03]  /*5d40*/  IMAD.IADD R0, R0, 0x1, R239 ;  /* 0x0000000100007824 */ /* 0x002fe600078e02ef */
[----:B------:R-:W-:Y:S02]  /*5d50*/  FMNMX.FTZ R12, R141, R12, !PT ;  /* 0x0000000c8d0c7209 */ /* 0x000fe40007810000 */
[C---:B------:R-:W-:Y:S02]  /*5d60*/  ISETP.GT.AND P2, PT, R0.reuse, RZ, PT ;  /* 0x000000ff0000720c */ /* 0x040fe40003f44270 */
[----:B------:R-:W-:Y:S02]  /*5d70*/  ISETP.GT.AND P0, PT, R0, 0x1, PT ;  /* 0x000000010000780c */ /* 0x000fe40003f04270 */
[----:B------:R-:W-:Y:S02]  /*5d80*/  FSEL R13, R6, -INF , P2 ;  /* 0xff800000060d7808 */ /* 0x000fe40001000000 */
[----:B------:R-:W-:Y:S02]  /*5d90*/  FSEL R8, R7, -INF , P0 ;  /* 0xff80000007087808 */ /* 0x000fe40000000000 */
[C---:B------:R-:W-:Y:S02]  /*5da0*/  ISETP.GT.AND P2, PT, R0.reuse, 0x8, PT ;  /* 0x000000080000780c */ /* 0x040fe40003f44270 */
[----:B------:R-:W-:Y:S02]  /*5db0*/  FMNMX.FTZ R7, R13, R2, !PT ;  /* 0x000000020d077209 */ /* 0x000fe40007810000 */
[----:B------:R-:W-:Y:S02]  /*5dc0*/  ISETP.GT.AND P0, PT, R0, 0x9, PT ;  /* 0x000000090000780c */ /* 0x000fe40003f04270 */
[----:B------:R-:W-:Y:S02]  /*5dd0*/  FSEL R10, R10, -INF , P2 ;  /* 0xff8000000a0a7808 */ /* 0x000fe40001000000 */
[----:B------:R-:W-:Y:S02]  /*5de0*/  FMNMX.FTZ R7, R8, R7, !PT ;  /* 0x0000000708077209 */ /* 0x000fe40007810000 */
[----:B------:R-:W-:Y:S02]  /*5df0*/  FSEL R6, R11, -INF , P0 ;  /* 0xff8000000b067808 */ /* 0x000fe40000000000 */
[----:B------:R-:W-:Y:S02]  /*5e00*/  ISETP.GT.AND P2, PT, R0, 0x10, PT ;  /* 0x000000100000780c */ /* 0x000fe40003f44270 */
        /* <DEDUP_REMOVED lines=13> */
[----:B------:R-:W-:Y:S02]  /*5ee0*/  FMNMX.FTZ R12, R159, R12, !PT ;  /* 0x0000000c9f0c7209 */ /* 0x000fe40007810000 */
[----:B------:R-:W-:Y:S02]  /*5ef0*/  ISETP.GT.AND P0, PT, R0, 0x21, PT ;  /* 0x000000210000780c */ /* 0x000fe40003f04270 */
[----:B------:R-:W-:Y:S02]  /*5f00*/  FSEL R188, R22, -INF , P2 ;  /* 0xff80000016bc7808 */ /* 0x000fe40001000000 */
[----:B------:R-:W-:Y:S02]  /*5f10*/  FMNMX.FTZ R7, R140, R7, !PT ;  /* 0x000000078c077209 */ /* 0x000fe40007810000 */
        /* <DEDUP_REMOVED lines=26> */
[----:B------:R-:W-:Y:S01]  /*60c0*/  FMNMX.FTZ R11, R146, R11, !PT ;  /* 0x0000000b920b7209 */ /* 0x000fe20007810000 */
[----:B------:R-:W1:Y:S03]  /*60d0*/  SHFL.BFLY PT, R15, R14, 0x2, 0x1f ;  /* 0x0c401f000e0f7f89 */ /* 0x000e6600000e0000 */
[----:B------:R-:W-:Y:S05]  /*60e0*/  FMNMX.FTZ R12, R144, R11, !PT ;  /* 0x0000000b900c7209 */ /* 0x000fea0007810000 */
[----:B------:R-:W2:Y:S01]  /*60f0*/  SHFL.BFLY PT, R11, R12, 0x2, 0x1f ;  /* 0x0c401f000c0b7f89 */ /* 0x000ea200000e0000 */
[----:B-1----:R-:W-:Y:S07]  /*6100*/  FMNMX.FTZ R7, R15, R14, !PT ;  /* 0x0000000e0f077209 */ /* 0x002fee0007810000 */
[----:B------:R-:W1:Y:S01]  /*6110*/  SHFL.BFLY PT, R0, R7, 0x1, 0x1f ;  /* 0x0c201f0007007f89 */ /* 0x000e6200000e0000 */
[----:B--2---:R-:W-:Y:S07]  /*6120*/  FMNMX.FTZ R135, R12, R11, !PT ;  /* 0x0000000b0c877209 */ /* 0x004fee0007810000 */
[----:B------:R2:W3:Y:S01]  /*6130*/  SHFL.BFLY PT, R132, R135, 0x1, 0x1f ;  /* 0x0c201f0087847f89 */ /* 0x0004e200000e0000 */
[----:B-1----:R-:W-:Y:S07]  /*6140*/  FMNMX.FTZ R0, R7, R0, !PT ;  /* 0x0000000007007209 */ /* 0x002fee0007810000 */
.L_x_559:
[C---:B------:R-:W-:Y:S01]  /*6150*/  FMUL.FTZ R154, R0.reuse, c[0x0][0x2d0] ;  /* 0x0000b400009a7a20 */ /* 0x040fe20000410000 */
[----:B------:R-:W-:Y:S01]  /*6160*/  FSETP.NEU.FTZ.AND P0, PT, R0, -INF , PT ;  /* 0xff8000000000780b */ /* 0x000fe20003f1d000 */
[----:B------:R-:W-:Y:S01]  /*6170*/  WARPSYNC 0xffffffff ;  /* 0xffffffff00007948 */ /* 0x000fe20003800000 */
[----:B---3--:R-:W-:Y:S01]  /*6180*/  FMNMX.FTZ R132, R132, R135, !PT ;  /* 0x0000008784847209 */ /* 0x008fe20007810000 */
[----:B------:R-:W-:Y:S01]  /*6190*/  LDSM.16.MT88.4 R20, [R181] ;  /* 0x00000000b514783b */ /* 0x000fe20000004200 */
[----:B------:R-:W-:Y:S03]  /*61a0*/  FSEL R154, R154, RZ, P0 ;  /* 0x000000ff9a9a7208 */ /* 0x000fe60000000000 */
[----:B------:R-:W-:Y:S02]  /*61b0*/  FMUL.FTZ R145, R132, c[0x0][0x2d0] ;  /* 0x0000b40084917a20 */ /* 0x000fe40000410000 */
[--C-:B------:R-:W-:Y:S01]  /*61c0*/  FFMA.FTZ R161, R4, c[0x0][0x2d0], -R154.reuse ;  /* 0x0000b40004a17a23 */ /* 0x100fe2000001089a */
[----:B------:R-:W-:Y:S01]  /*61d0*/  FSEL R4, R0, RZ, P0 ;  /* 0x000000ff00047208 */ /* 0x000fe20000000000 */
[--C-:B------:R-:W-:Y:S01]  /*61e0*/  FFMA.FTZ R134, R133, c[0x0][0x2d0], -R154.reuse ;  /* 0x0000b40085867a23 */ /* 0x100fe2000001089a */
[----:B------:R-:W-:Y:S01]  /*61f0*/  FSETP.NEU.FTZ.AND P0, PT, R132, -INF , PT ;  /* 0xff8000008400780b */ /* 0x000fe20003f1d000 */
[--C-:B------:R-:W-:Y:S01]  /*6200*/  FFMA.FTZ R133, R5, c[0x0][0x2d0], -R154.reuse ;  /* 0x0000b40005857a23 */ /* 0x100fe2000001089a */
[----:B------:R-:W-:Y:S01]  /*6210*/  LDSM.16.MT88.4 R28, [R180] ;  /* 0x00000000b41c783b */ /* 0x000fe20000004200 */
[----:B------:R-:W-:Y:S01]  /*6220*/  FADD.FTZ R4, -R4, R3 ;  /* 0x0000000304047221 */ /* 0x000fe20000010100 */
[----:B------:R-:W-:Y:S01]  /*6230*/  FSEL R145, R145, RZ, P0 ;  /* 0x000000ff91917208 */ /* 0x000fe20000000000 */
[----:B------:R-:W-:Y:S01]  /*6240*/  FFMA.FTZ R160, R9, c[0x0][0x2d0], -R154 ;  /* 0x0000b40009a07a23 */ /* 0x000fe2000001089a */
[----:B------:R-:W-:Y:S01]  /*6250*/  FSEL R5, R132, RZ, P0 ;  /* 0x000000ff84057208 */ /* 0x000fe20000000000 */
[----:B------:R-:W-:Y:S01]  /*6260*/  FMUL.FTZ R3, R4, c[0x0][0x2d0] ;  /* 0x0000b40004037a20 */ /* 0x000fe20000410000 */
[----:B------:R-:W-:Y:S01]  /*6270*/  MUFU.EX2 R161, R161 ;  /* 0x000000a100a17308 */ /* 0x000fe20000000800 */
[--C-:B------:R-:W-:Y:S01]  /*6280*/  FFMA.FTZ R163, R13, c[0x0][0x2d0], -R145.reuse ;  /* 0x0000b4000da37a23 */ /* 0x100fe20000010891 */
[----:B------:R-:W-:Y:S01]  /*6290*/  ISETP.GT.AND P0, PT, R238, R173, PT ;  /* 0x000000adee00720c */ /* 0x000fe20003f04270 */
[----:B------:R-:W-:Y:S01]  /*62a0*/  FADD.FTZ R5, -R5, R2 ;  /* 0x0000000205057221 */ /* 0x000fe20000010100 */
[----:B------:R-:W1:Y:S01]  /*62b0*/  LDSM.16.MT88.4 R12, [R182] ;  /* 0x00000000b60c783b */ /* 0x000e620000004200 */
[--C-:B------:R-:W-:Y:S01]  /*62c0*/  FFMA.FTZ R162, R8, c[0x0][0x2d0], -R145.reuse ;  /* 0x0000b40008a27a23 */ /* 0x100fe20000010891 */
[----:B------:R-:W-:Y:S01]  /*62d0*/  IADD3 R238, R238, -0x1, RZ ;  /* 0xffffffffeeee7810 */ /* 0x000fe20007ffe0ff */
[--C-:B--2---:R-:W-:Y:S02]  /*62e0*/  FFMA.FTZ R135, R10, c[0x0][0x2d0], -R145.reuse ;  /* 0x0000b4000a877a23 */ /* 0x104fe40000010891 */
[--C-:B------:R-:W-:Y:S01]  /*62f0*/  FFMA.FTZ R164, R6, c[0x0][0x2d0], -R145.reuse ;  /* 0x0000b40006a47a23 */ /* 0x100fe20000010891 */
[----:B------:R-:W2:Y:S01]  /*6300*/  MUFU.EX2 R134, R134 ;  /* 0x0000008600867308 */ /* 0x000ea20000000800 */
[----:B------:R-:W-:Y:S02]  /*6310*/  FMUL.FTZ R2, R5, c[0x0][0x2d0] ;  /* 0x0000b40005027a20 */ /* 0x000fe40000410000 */
[--C-:B------:R-:W-:Y:S02]  /*6320*/  FFMA.FTZ R168, R141, c[0x0][0x2d0], -R154.reuse ;  /* 0x0000b4008da87a23 */ /* 0x100fe4000001089a */
[--C-:B------:R-:W-:Y:S02]  /*6330*/  FFMA.FTZ R171, R142, c[0x0][0x2d0], -R145.reuse ;  /* 0x0000b4008eab7a23 */ /* 0x100fe40000010891 */
        /* <DEDUP_REMOVED lines=12> */
[----:B------:R-:W-:Y:S01]  /*6400*/  LDSM.16.MT88.4 R148, [R180+0x3800] ;  /* 0x00380000b494783b */ /* 0x000fe20000004200 */
[--C-:B------:R-:W-:Y:S02]  /*6410*/  FFMA.FTZ R247, R146, c[0x0][0x2d0], -R145.reuse ;  /* 0x0000b40092f77a23 */ /* 0x100fe40000010891 */
[----:B------:R-:W3:Y:S01]  /*6420*/  MUFU.EX2 R3, R3 ;  /* 0x0000000300037308 */ /* 0x000ee20000000800 */
[--C-:B------:R-:W-:Y:S02]  /*6430*/  FFMA.FTZ R165, R165, c[0x0][0x2d0], -R154.reuse ;  /* 0x0000b400a5a57a23 */ /* 0x100fe4000001089a */
[--C-:B------:R-:W-:Y:S02]  /*6440*/  FFMA.FTZ R166, R167, c[0x0][0x2d0], -R154.reuse ;  /* 0x0000b400a7a67a23 */ /* 0x100fe4000001089a */
[--C-:B------:R-:W-:Y:S02]  /*6450*/  FFMA.FTZ R167, R143, c[0x0][0x2d0], -R154.reuse ;  /* 0x0000b4008fa77a23 */ /* 0x100fe4000001089a */
[----:B------:R-:W-:Y:S02]  /*6460*/  FFMA.FTZ R154, R147, c[0x0][0x2d0], -R154 ;  /* 0x0000b400939a7a23 */ /* 0x000fe4000001089a */
[--C-:B------:R-:W-:Y:S01]  /*6470*/  FFMA.FTZ R169, R172, c[0x0][0x2d0], -R145.reuse ;  /* 0x0000b400aca97a23 */ /* 0x100fe20000010891 */
[----:B------:R-:W-:Y:S01]  /*6480*/  MUFU.EX2 R163, R163 ;  /* 0x000000a300a37308 */ /* 0x000fe20000000800 */
[--C-:B------:R-:W-:Y:S02]  /*6490*/  FFMA.FTZ R172, R140, c[0x0][0x2d0], -R145.reuse ;  /* 0x0000b4008cac7a23 */ /* 0x100fe40000010891 */
[----:B------:R-:W-:Y:S01]  /*64a0*/  LDSM.16.MT88.4 R140, [R180+0x2800] ;  /* 0x00280000b48c783b */ /* 0x000fe20000004200 */
[--C-:B------:R-:W-:Y:S02]  /*64b0*/  FFMA.FTZ R170, R170, c[0x0][0x2d0], -R145.reuse ;  /* 0x0000b400aaaa7a23 */ /* 0x100fe40000010891 */
[--C-:B------:R-:W-:Y:S02]  /*64c0*/  FFMA.FTZ R188, R188, c[0x0][0x2d0], -R145.reuse ;  /* 0x0000b400bcbc7a23 */ /* 0x100fe40000010891 */
[--C-:B------:R-:W-:Y:S02]  /*64d0*/  FFMA.FTZ R237, R174, c[0x0][0x2d0], -R145.reuse ;  /* 0x0000b400aeed7a23 */ /* 0x100fe40000010891 */
[----:B------:R-:W4:Y:S01]  /*64e0*/  MUFU.EX2 R162, R162 ;  /* 0x000000a200a27308 */ /* 0x000f220000000800 */
[--C-:B------:R-:W-:Y:S02]  /*64f0*/  FFMA.FTZ R174, R158, c[0x0][0x2d0], -R145.reuse ;  /* 0x0000b4009eae7a23 */ /* 0x100fe40000010891 */
[----:B------:R-:W-:Y:S01]  /*6500*/  LDSM.16.MT88.4 R156, [R182+0x5800] ;  /* 0x00580000b69c783b */ /* 0x000fe20000004200 */
[----:B------:R-:W-:Y:S06]  /*6510*/  FFMA.FTZ R145, R144, c[0x0][0x2d0], -R145 ;  /* 0x0000b40090917a23 */ /* 0x000fec0000010891 */
[----:B------:R-:W-:Y:S10]  /*6520*/  MUFU.EX2 R135, R135 ;  /* 0x0000008700877308 */ /* 0x000ff40000000800 */
[----:B------:R-:W-:Y:S10]  /*6530*/  MUFU.EX2 R164, R164 ;  /* 0x000000a400a47308 */ /* 0x000ff40000000800 */
[----:B------:R-:W5:Y:S10]  /*6540*/  MUFU.EX2 R2, R2 ;  /* 0x0000000200027308 */ /* 0x000f740000000800 */
[----:B------:R1:W-:Y:S10]  /*6550*/  MUFU.EX2 R244, R154 ;  /* 0x0000009a00f47308 */ /* 0x0003f40000000800 */
[----:B------:R2:W-:Y:S10]  /*6560*/  MUFU.EX2 R248, R145 ;  /* 0x0000009100f87308 */ /* 0x0005f40000000800 */
[----:B------:R-:W-:Y:S01]  /*6570*/  MUFU.EX2 R165, R165 ;  /* 0x000000a500a57308 */ /* 0x000fe20000000800 */
[----:B-1----:R-:W-:Y:S09]  /*6580*/  LDSM.16.MT88.4 R152, [R179+0x3800] ;  /* 0x00380000b398783b */ /* 0x002ff20000004200 */
[----:B------:R-:W1:Y:S01]  /*6590*/  MUFU.EX2 R166, R166 ;  /* 0x000000a600a67308 */ /* 0x000e620000000800 */
[----:B--2---:R-:W-:Y:S09]  /*65a0*/  LDSM.16.MT88.4 R144, [R181+0x3800] ;  /* 0x00380000b590783b */ /* 0x004ff20000004200 */
[----:B------:R-:W-:Y:S10]  /*65b0*/  MUFU.EX2 R167, R167 ;  /* 0x000000a700a77308 */ /* 0x000ff40000000800 */
[----:B------:R-:W-:Y:S10]  /*65c0*/  MUFU.EX2 R168, R168 ;  /* 0x000000a800a87308 */ /* 0x000ff40000000800 */
[----:B------:R-:W-:Y:S10]  /*65d0*/  MUFU.EX2 R169, R169 ;  /* 0x000000a900a97308 */ /* 0x000ff40000000800 */
[----:B------:R-:W2:Y:S10]  /*65e0*/  MUFU.EX2 R170, R170 ;  /* 0x000000aa00aa7308 */ /* 0x000eb40000000800 */
[----:B------:R-:W-:Y:S10]  /*65f0*/  MUFU.EX2 R171, R171 ;  /* 0x000000ab00ab7308 */ /* 0x000ff40000000800 */
[----:B------:R-:W1:Y:S10]  /*6600*/  MUFU.EX2 R172, R172 ;  /* 0x000000ac00ac7308 */ /* 0x000e740000000800 */
        /* <DEDUP_REMOVED lines=11> */
[----:B------:R-:W-:Y:S10]  /*66c0*/  MUFU.EX2 R245, R245 ;  /* 0x000000f500f57308 */ /* 0x000ff40000000800 */
[----:B------:R-:W1:Y:S10]  /*66d0*/  MUFU.EX2 R246, R246 ;  /* 0x000000f600f67308 */ /* 0x000e740000000800 */
[----:B------:R-:W1:Y:S01]  /*66e0*/  MUFU.EX2 R247, R247 ;  /* 0x000000f700f77308 */ /* 0x000e620000000800 */
[----:B------:R-:W-:Y:S01]  /*66f0*/  F2FP.PACK_AB R136, R134, R161 ;  /* 0x000000a18688723e */ /* 0x000fe200000000ff */
[C---:B---3--:R-:W-:Y:S01]  /*6700*/  FMUL.FTZ R4, R3.reuse, R128 ;  /* 0x0000008003047220 */ /* 0x048fe20000410000 */
[----:B------:R-:W-:Y:S01]  /*6710*/  F2FP.PACK_AB R138, R160, R133 ;  /* 0x00000085a08a723e */ /* 0x000fe200000000ff */
[C---:B------:R-:W-:Y:S01]  /*6720*/  FMUL.FTZ R5, R3.reuse, R129 ;  /* 0x0000008103057220 */ /* 0x040fe20000410000 */
[----:B----4-:R-:W-:Y:S01]  /*6730*/  F2FP.PACK_AB R137, R162, R163 ;  /* 0x000000a3a289723e */ /* 0x010fe200000000ff */
[----:B-----5:R-:W-:Y:S01]  /*6740*/  FMUL.FTZ R6, R2, R130 ;  /* 0x0000008202067220 */ /* 0x020fe20000410000 */
[----:B------:R-:W-:Y:S01]  /*6750*/  F2FP.PACK_AB R139, R164, R135 ;  /* 0x00000087a48b723e */ /* 0x000fe200000000ff */
[C---:B------:R-:W-:Y:S02]  /*6760*/  FMUL.FTZ R7, R2.reuse, R131 ;  /* 0x0000008302077220 */ /* 0x040fe40000410000 */
[----:B------:R-:W-:Y:S01]  /*6770*/  LDSM.16.MT88.4 R128, [R181+0x2800] ;  /* 0x00280000b580783b */ /* 0x000fe20000004200 */
[C---:B------:R-:W-:Y:S02]  /*6780*/  FMUL.FTZ R8, R3.reuse, R124 ;  /* 0x0000007c03087220 */ /* 0x040fe40000410000 */
[C---:B------:R-:W-:Y:S02]  /*6790*/  FMUL.FTZ R9, R3.reuse, R125 ;  /* 0x0000007d03097220 */ /* 0x040fe40000410000 */
[C---:B------:R-:W-:Y:S05]  /*67a0*/  HMMA.16816.F32 R4, R136.reuse, R12, R4 ;  /* 0x0000000c8804723c */ /* 0x040fea0000001804 */
[C---:B------:R-:W-:Y:S02]  /*67b0*/  FMUL.FTZ R10, R2.reuse, R126 ;  /* 0x0000007e020a7220 */ /* 0x040fe40000410000 */
[C---:B------:R-:W-:Y:S02]  /*67c0*/  FMUL.FTZ R11, R2.reuse, R127 ;  /* 0x0000007f020b7220 */ /* 0x040fe40000410000 */
[----:B------:R-:W-:Y:S03]  /*67d0*/  LDSM.16.MT88.4 R124, [R182+0x2800] ;  /* 0x00280000b67c783b */ /* 0x000fe60000004200 */
[C---:B------:R-:W-:Y:S02]  /*67e0*/  FMUL.FTZ R12, R3.reuse, R100 ;  /* 0x00000064030c7220 */ /* 0x040fe40000410000 */
[C---:B------:R-:W-:Y:S03]  /*67f0*/  HMMA.16816.F32 R8, R136.reuse, R14, R8 ;  /* 0x0000000e8808723c */ /* 0x040fe60000001808 */
[C---:B------:R-:W-:Y:S02]  /*6800*/  FMUL.FTZ R13, R3.reuse, R101 ;  /* 0x00000065030d7220 */ /* 0x040fe40000410000 */
[C---:B------:R-:W-:Y:S02]  /*6810*/  FMUL.FTZ R16, R3.reuse, R104 ;  /* 0x0000006803107220 */ /* 0x040fe40000410000 */
[C---:B------:R-:W-:Y:S02]  /*6820*/  FMUL.FTZ R14, R2.reuse, R102 ;  /* 0x00000066020e7220 */ /* 0x040fe40000410000 */
[C---:B------:R-:W-:Y:S02]  /*6830*/  FMUL.FTZ R15, R2.reuse, R103 ;  /* 0x00000067020f7220 */ /* 0x040fe40000410000 */
[----:B------:R-:W3:Y:S01]  /*6840*/  LDSM.16.MT88.4 R100, [R179] ;  /* 0x00000000b364783b */ /* 0x000ee20000004200 */
[C---:B------:R-:W-:Y:S02]  /*6850*/  FMUL.FTZ R17, R3.reuse, R105 ;  /* 0x0000006903117220 */ /* 0x040fe40000410000 */
[C---:B------:R-:W-:Y:S02]  /*6860*/  FMUL.FTZ R18, R2.reuse, R106 ;  /* 0x0000006a02127220 */ /* 0x040fe40000410000 */
[C---:B------:R-:W-:Y:S03]  /*6870*/  HMMA.16816.F32 R12, R136.reuse, R20, R12 ;  /* 0x00000014880c723c */ /* 0x040fe6000000180c */
[C---:B------:R-:W-:Y:S02]  /*6880*/  FMUL.FTZ R19, R2.reuse, R107 ;  /* 0x0000006b02137220 */ /* 0x040fe40000410000 */
[----:B------:R-:W4:Y:S01]  /*6890*/  LDSM.16.MT88.4 R104, [R182+0x2000] ;  /* 0x00200000b668783b */ /* 0x000f220000004200 */
[C---:B------:R-:W-:Y:S02]  /*68a0*/  FMUL.FTZ R24, R3.reuse, R112 ;  /* 0x0000007003187220 */ /* 0x040fe40000410000 */
[C---:B------:R-:W-:Y:S02]  /*68b0*/  FMUL.FTZ R20, R3.reuse, R108 ;  /* 0x0000006c03147220 */ /* 0x040fe40000410000 */
[C---:B------:R-:W-:Y:S03]  /*68c0*/  HMMA.16816.F32 R16, R136.reuse, R22, R16 ;  /* 0x000000168810723c */ /* 0x040fe60000001810 */
[C---:B------:R-:W-:Y:S02]  /*68d0*/  FMUL.FTZ R21, R3.reuse, R109 ;  /* 0x0000006d03157220 */ /* 0x040fe40000410000 */
[C---:B------:R-:W-:Y:S02]  /*68e0*/  FMUL.FTZ R25, R3.reuse, R113 ;  /* 0x0000007103197220 */ /* 0x040fe40000410000 */
[C---:B------:R-:W-:Y:S02]  /*68f0*/  FMUL.FTZ R22, R2.reuse, R110 ;  /* 0x0000006e02167220 */ /* 0x040fe40000410000 */
[C---:B------:R-:W-:Y:S02]  /*6900*/  FMUL.FTZ R23, R2.reuse, R111 ;  /* 0x0000006f02177220 */ /* 0x040fe40000410000 */
[----:B------:R-:W5:Y:S01]  /*6910*/  LDSM.16.MT88.4 R108, [R181+0x2000] ;  /* 0x00200000b56c783b */ /* 0x000f620000004200 */
[C---:B------:R-:W-:Y:S02]  /*6920*/  FMUL.FTZ R26, R2.reuse, R114 ;  /* 0x00000072021a7220 */ /* 0x040fe40000410000 */
[C---:B------:R-:W-:Y:S02]  /*6930*/  FMUL.FTZ R27, R2.reuse, R115 ;  /* 0x00000073021b7220 */ /* 0x040fe40000410000 */
[C---:B------:R-:W-:Y:S03]  /*6940*/  HMMA.16816.F32 R20, R136.reuse, R28, R20 ;  /* 0x0000001c8814723c */ /* 0x040fe60000001814 */
[----:B------:R-:W-:Y:S01]  /*6950*/  LDSM.16.MT88.4 R112, [R182+0x800] ;  /* 0x00080000b670783b */ /* 0x000fe20000004200 */
[C---:B------:R-:W-:Y:S02]  /*6960*/  FMUL.FTZ R32, R3.reuse, R120 ;  /* 0x0000007803207220 */ /* 0x040fe40000410000 */
[C---:B------:R-:W-:Y:S02]  /*6970*/  FMUL.FTZ R33, R3.reuse, R121 ;  /* 0x0000007903217220 */ /* 0x040fe40000410000 */
[C---:B------:R-:W-:Y:S04]  /*6980*/  HMMA.16816.F32 R24, R136.reuse, R30, R24 ;  /* 0x0000001e8818723c */ /* 0x040fe80000001818 */
[C---:B------:R-:W-:Y:S02]  /*6990*/  FMUL.FTZ R28, R3.reuse, R116 ;  /* 0x00000074031c7220 */ /* 0x040fe40000410000 */
[C---:B------:R-:W-:Y:S02]  /*69a0*/  FMUL.FTZ R29, R3.reuse, R117 ;  /* 0x00000075031d7220 */ /* 0x040fe40000410000 */
[C---:B------:R-:W-:Y:S04]  /*69b0*/  FMUL.FTZ R30, R2.reuse, R118 ;  /* 0x00000076021e7220 */ /* 0x040fe80000410000 */
[C---:B------:R-:W-:Y:S02]  /*69c0*/  FMUL.FTZ R31, R2.reuse, R119 ;  /* 0x00000077021f7220 */ /* 0x040fe40000410000 */
[----:B------:R-:W-:Y:S01]  /*69d0*/  LDSM.16.MT88.4 R116, [R181+0x800] ;  /* 0x00080000b574783b */ /* 0x000fe20000004200 */
[C---:B------:R-:W-:Y:S02]  /*69e0*/  FMUL.FTZ R34, R2.reuse, R122 ;  /* 0x0000007a02227220 */ /* 0x040fe40000410000 */
[C---:B------:R-:W-:Y:S02]  /*69f0*/  FMUL.FTZ R35, R2.reuse, R123 ;  /* 0x0000007b02237220 */ /* 0x040fe40000410000 */
[C---:B---3--:R-:W-:Y:S03]  /*6a00*/  HMMA.16816.F32 R28, R136.reuse, R100, R28 ;  /* 0x00000064881c723c */ /* 0x048fe6000000181c */
[----:B------:R-:W-:Y:S01]  /*6a10*/  LDSM.16.MT88.4 R120, [R179+0x800] ;  /* 0x00080000b378783b */ /* 0x000fe20000004200 */
[C---:B------:R-:W-:Y:S02]  /*6a20*/  FMUL.FTZ R36, R3.reuse, R36 ;  /* 0x0000002403247220 */ /* 0x040fe40000410000 */
[C---:B------:R-:W-:Y:S02]  /*6a30*/  FMUL.FTZ R37, R3.reuse, R37 ;  /* 0x0000002503257220 */ /* 0x040fe40000410000 */
[C---:B------:R-:W-:Y:S03]  /*6a40*/  HMMA.16816.F32 R32, R136.reuse, R102, R32 ;  /* 0x000000668820723c */ /* 0x040fe60000001820 */
[----:B------:R-:W3:Y:S01]  /*6a50*/  LDSM.16.MT88.4 R100, [R180+0x2000] ;  /* 0x00200000b464783b */ /* 0x000ee20000004200 */
[C---:B------:R-:W-:Y:S02]  /*6a60*/  FMUL.FTZ R38, R2.reuse, R38 ;  /* 0x0000002602267220 */ /* 0x040fe40000410000 */
[C---:B------:R-:W-:Y:S02]  /*6a70*/  FMUL.FTZ R39, R2.reuse, R39 ;  /* 0x0000002702277220 */ /* 0x040fe40000410000 */
[C---:B------:R-:W-:Y:S04]  /*6a80*/  FMUL.FTZ R40, R3.reuse, R40 ;  /* 0x0000002803287220 */ /* 0x040fe80000410000 */
[C---:B------:R-:W-:Y:S01]  /*6a90*/  FMUL.FTZ R41, R3.reuse, R41 ;  /* 0x0000002903297220 */ /* 0x040fe20000410000 */
[C---:B----4-:R-:W-:Y:S03]  /*6aa0*/  HMMA.16816.F32 R36, R136.reuse, R104, R36 ;  /* 0x000000688824723c */ /* 0x050fe60000001824 */
[C---:B------:R-:W-:Y:S02]  /*6ab0*/  FMUL.FTZ R42, R2.reuse, R42 ;  /* 0x0000002a022a7220 */ /* 0x040fe40000410000 */
[C---:B------:R-:W-:Y:S02]  /*6ac0*/  FMUL.FTZ R43, R2.reuse, R43 ;  /* 0x0000002b022b7220 */ /* 0x040fe40000410000 */
[C---:B------:R-:W-:Y:S02]  /*6ad0*/  FMUL.FTZ R44, R3.reuse, R44 ;  /* 0x0000002c032c7220 */ /* 0x040fe40000410000 */
[C---:B------:R-:W-:Y:S03]  /*6ae0*/  FMUL.FTZ R45, R3.reuse, R45 ;  /* 0x0000002d032d7220 */ /* 0x040fe60000410000 */
[C---:B------:R-:W-:Y:S01]  /*6af0*/  HMMA.16816.F32 R40, R136.reuse, R106, R40 ;  /* 0x0000006a8828723c */ /* 0x040fe20000001828 */
[----:B------:R-:W4:Y:S02]  /*6b00*/  LDSM.16.MT88.4 R104, [R179+0x2000] ;  /* 0x00200000b368783b */ /* 0x000f240000004200 */
[C---:B------:R-:W-:Y:S02]  /*6b10*/  FMUL.FTZ R46, R2.reuse, R46 ;  /* 0x0000002e022e7220 */ /* 0x040fe40000410000 */
[C---:B------:R-:W-:Y:S02]  /*6b20*/  FMUL.FTZ R47, R2.reuse, R47 ;  /* 0x0000002f022f7220 */ /* 0x040fe40000410000 */
[C---:B------:R-:W-:Y:S02]  /*6b30*/  FMUL.FTZ R48, R3.reuse, R48 ;  /* 0x0000003003307220 */ /* 0x040fe40000410000 */
[C---:B------:R-:W-:Y:S03]  /*6b40*/  FMUL.FTZ R49, R3.reuse, R49 ;  /* 0x0000003103317220 */ /* 0x040fe60000410000 */
[C---:B-----5:R-:W-:Y:S03]  /*6b50*/  HMMA.16816.F32 R44, R136.reuse, R108, R44 ;  /* 0x0000006c882c723c */ /* 0x060fe6000000182c */
[C---:B------:R-:W-:Y:S02]  /*6b60*/  FMUL.FTZ R50, R2.reuse, R50 ;  /* 0x0000003202327220 */ /* 0x040fe40000410000 */
[C---:B------:R-:W-:Y:S02]  /*6b70*/  FMUL.FTZ R51, R2.reuse, R51 ;  /* 0x0000003302337220 */ /* 0x040fe40000410000 */
[C---:B------:R-:W-:Y:S02]  /*6b80*/  FMUL.FTZ R52, R3.reuse, R52 ;  /* 0x0000003403347220 */ /* 0x040fe40000410000 */
[C---:B------:R-:W-:Y:S03]  /*6b90*/  FMUL.FTZ R53, R3.reuse, R53 ;  /* 0x0000003503357220 */ /* 0x040fe60000410000 */
[C---:B------:R-:W-:Y:S01]  /*6ba0*/  HMMA.16816.F32 R48, R136.reuse, R110, R48 ;  /* 0x0000006e8830723c */ /* 0x040fe20000001830 */
[----:B------:R-:W5:Y:S02]  /*6bb0*/  LDSM.16.MT88.4 R108, [R182+0x4000] ;  /* 0x00400000b66c783b */ /* 0x000f640000004200 */
        /* <DEDUP_REMOVED lines=39> */
[----:B------:R-:W-:Y:S02]  /*6e30*/  FMUL.FTZ R83, R2, R83 ;  /* 0x0000005302537220 */ /* 0x000fe40000410000 */
[C---:B------:R-:W-:Y:S01]  /*6e40*/  FMUL.FTZ R84, R3.reuse, R84 ;  /* 0x0000005403547220 */ /* 0x040fe20000410000 */
[----:B-1----:R-:W-:Y:S01]  /*6e50*/  F2FP.PACK_AB R100, R166, R165 ;  /* 0x000000a5a664723e */ /* 0x002fe200000000ff */
[C---:B------:R-:W-:Y:S03]  /*6e60*/  FMUL.FTZ R85, R3.reuse, R85 ;  /* 0x0000005503557220 */ /* 0x040fe60000410000 */
[C---:B------:R-:W-:Y:S03]  /*6e70*/  HMMA.16816.F32 R80, R136.reuse, R102, R80 ;  /* 0x000000668850723c */ /* 0x040fe60000001850 */
[----:B------:R-:W-:Y:S01]  /*6e80*/  FMUL.FTZ R86, R2, R86 ;  /* 0x0000005602567220 */ /* 0x000fe20000410000 */
[----:B--2---:R-:W-:Y:S01]  /*6e90*/  F2FP.PACK_AB R101, R170, R169 ;  /* 0x000000a9aa65723e */ /* 0x004fe200000000ff */
[----:B------:R-:W-:Y:S02]  /*6ea0*/  FMUL.FTZ R87, R2, R87 ;  /* 0x0000005702577220 */ /* 0x000fe40000410000 */
[C---:B------:R-:W-:Y:S01]  /*6eb0*/  FMUL.FTZ R88, R3.reuse, R88 ;  /* 0x0000005803587220 */ /* 0x040fe20000410000 */
[----:B------:R-:W-:Y:S01]  /*6ec0*/  F2FP.PACK_AB R102, R168, R167 ;  /* 0x000000a7a866723e */ /* 0x000fe200000000ff */
[C---:B------:R-:W-:Y:S03]  /*6ed0*/  FMUL.FTZ R89, R3.reuse, R89 ;  /* 0x0000005903597220 */ /* 0x040fe60000410000 */
[C---:B----4-:R-:W-:Y:S03]  /*6ee0*/  HMMA.16816.F32 R84, R136.reuse, R104, R84 ;  /* 0x000000688854723c */ /* 0x050fe60000001854 */
[----:B------:R-:W-:Y:S01]  /*6ef0*/  FMUL.FTZ R90, R2, R90 ;  /* 0x0000005a025a7220 */ /* 0x000fe20000410000 */
[----:B------:R-:W-:Y:S01]  /*6f00*/  F2FP.PACK_AB R103, R172, R171 ;  /* 0x000000abac67723e */ /* 0x000fe200000000ff */
        /* <DEDUP_REMOVED lines=9> */
[C---:B-----5:R-:W-:Y:S03]  /*6fa0*/  HMMA.16816.F32 R92, R136.reuse, R108, R92 ;  /* 0x0000006c885c723c */ /* 0x060fe6000000185c */
[C---:B------:R-:W-:Y:S02]  /*6fb0*/  FMUL.FTZ R98, R2.reuse, R98 ;  /* 0x0000006202627220 */ /* 0x040fe40000410000 */
[C---:B------:R-:W-:Y:S02]  /*6fc0*/  FMUL.FTZ R99, R2.reuse, R99 ;  /* 0x0000006302637220 */ /* 0x040fe40000410000 */
[----:B------:R-:W-:Y:S02]  /*6fd0*/  FFMA.FTZ R161, R3, R236, R161 ;  /* 0x000000ec03a17223 */ /* 0x000fe400000100a1 */
[----:B------:R-:W-:Y:S03]  /*6fe0*/  FFMA.FTZ R163, R2, R231, R163 ;  /* 0x000000e702a37223 */ /* 0x000fe600000100a3 */
[----:B------:R-:W-:Y:S01]  /*6ff0*/  HMMA.16816.F32 R96, R136, R110, R96 ;  /* 0x0000006e8860723c */ /* 0x000fe20000001860 */
[----:B------:R-:W2:Y:S02]  /*7000*/  LDSM.16.MT88.4 R108, [R179+0x2800] ;  /* 0x00280000b36c783b */ /* 0x000ea40000004200 */
[----:B------:R-:W-:Y:S02]  /*7010*/  FADD.FTZ R134, R134, R161 ;  /* 0x000000a186867221 */ /* 0x000fe40000010000 */
[----:B------:R-:W-:Y:S02]  /*7020*/  FADD.FTZ R162, R162, R163 ;  /* 0x000000a3a2a27221 */ /* 0x000fe40000010000 */
[----:B------:R-:W-:Y:S01]  /*7030*/  FADD.FTZ R133, R133, R134 ;  /* 0x0000008685857221 */ /* 0x000fe20000010000 */
[C---:B------:R-:W-:Y:S01]  /*7040*/  HMMA.16816.F32 R4, R100.reuse, R112, R4 ;  /* 0x000000706404723c */ /* 0x040fe20000001804 */
[----:B------:R-:W-:Y:S04]  /*7050*/  LDSM.16.MT88.4 R136, [R180+0x3000] ;  /* 0x00300000b488783b */ /* 0x000fe80000004200 */
        /* <DEDUP_REMOVED lines=13> */
[C---:B-1----:R-:W-:Y:S04]  /*7130*/  HMMA.16816.F32 R20, R100.reuse, R104, R20 ;  /* 0x000000686414723c */ /* 0x042fe80000001814 */
[----:B------:R-:W-:Y:S02]  /*7140*/  FADD.FTZ R3, R171, R170 ;  /* 0x000000aaab037221 */ /* 0x000fe40000010000 */
[----:B------:R-:W-:Y:S02]  /*7150*/  FADD.FTZ R168, R168, R167 ;  /* 0x000000a7a8a87221 */ /* 0x000fe40000010000 */
[C---:B------:R-:W-:Y:S01]  /*7160*/  HMMA.16816.F32 R24, R100.reuse, R106, R24 ;  /* 0x0000006a6418723c */ /* 0x040fe20000001818 */
[----:B------:R-:W1:Y:S03]  /*7170*/  LDSM.16.MT88.4 R104, [R182+0x4800] ;  /* 0x00480000b668783b */ /* 0x000e660000004200 */
[----:B------:R-:W-:Y:S04]  /*7180*/  FADD.FTZ R3, R172, R3 ;  /* 0x00000003ac037221 */ /* 0x000fe80000010000 */
        /* <DEDUP_REMOVED lines=13> */
[C---:B------:R-:W-:Y:S01]  /*7260*/  HMMA.16816.F32 R64, R100.reuse, R110, R64 ;  /* 0x0000006e6440723c */ /* 0x040fe20000001840 */
[----:B------:R-:W2:Y:S07]  /*7270*/  LDSM.16.MT88.4 R108, [R179+0x4800] ;  /* 0x00480000b36c783b */ /* 0x000eae0000004200 */
[C---:B-1----:R-:W-:Y:S08]  /*7280*/  HMMA.16816.F32 R68, R100.reuse, R104, R68 ;  /* 0x000000686444723c */ /* 0x042ff00000001844 */
[C---:B------:R-:W-:Y:S01]  /*7290*/  HMMA.16816.F32 R72, R100.reuse, R106, R72 ;  /* 0x0000006a6448723c */ /* 0x040fe20000001848 */
[----:B------:R-:W1:Y:S07]  /*72a0*/  LDSM.16.MT88.4 R104, [R182+0x1000] ;  /* 0x00100000b668783b */ /* 0x000e6e0000004200 */
[C---:B------:R-:W-:Y:S08]  /*72b0*/  HMMA.16816.F32 R76, R100.reuse, R112, R76 ;  /* 0x00000070644c723c */ /* 0x040ff0000000184c */
[C---:B------:R-:W-:Y:S01]  /*72c0*/  HMMA.16816.F32 R80, R100.reuse, R114, R80 ;  /* 0x000000726450723c */ /* 0x040fe20000001850 */
[----:B------:R-:W3:Y:S07]  /*72d0*/  LDSM.16.MT88.4 R112, [R180+0x1000] ;  /* 0x00100000b470783b */ /* 0x000eee0000004200 */
[C---:B------:R-:W-:Y:S08]  /*72e0*/  HMMA.16816.F32 R84, R100.reuse, R116, R84 ;  /* 0x000000746454723c */ /* 0x040ff00000001854 */
[C---:B------:R-:W-:Y:S01]  /*72f0*/  HMMA.16816.F32 R88, R100.reuse, R118, R88 ;  /* 0x000000766458723c */ /* 0x040fe20000001858 */
[----:B------:R-:W4:Y:S07]  /*7300*/  LDSM.16.MT88.4 R116, [R182+0x3000] ;  /* 0x00300000b674783b */ /* 0x000f2e0000004200 */
[C---:B--2---:R-:W-:Y:S08]  /*7310*/  HMMA.16816.F32 R92, R100.reuse, R108, R92 ;  /* 0x0000006c645c723c */ /* 0x044ff0000000185c */
[----:B------:R-:W-:Y:S01]  /*7320*/  HMMA.16816.F32 R96, R100, R110, R96 ;  /* 0x0000006e6460723c */ /* 0x000fe20000001860 */
[----:B------:R-:W-:Y:S06]  /*7330*/  LDSM.16.MT88.4 R108, [R182+0x5000] ;  /* 0x00500000b66c783b */ /* 0x000fec0000004200 */
        /* <DEDUP_REMOVED lines=10> */
[C---:B-1----:R-:W-:Y:S03]  /*73e0*/  HMMA.16816.F32 R4, R100.reuse, R104, R4 ;  /* 0x000000686404723c */ /* 0x042fe60000001804 */
        /* <DEDUP_REMOVED lines=27> */
[----:B------:R-:W-:Y:S01]  /*75a0*/  FADD.FTZ R245, R245, R2 ;  /* 0x00000002f5f57221 */ /* 0x000fe20000010000 */
[----:B------:R-:W-:Y:S01]  /*75b0*/  MOV R2, R132 ;  /* 0x0000008400027202 */ /* 0x000fe20000000f00 */
        /* <DEDUP_REMOVED lines=15> */
[C---:B------:R-:W-:Y:S08]  /*76b0*/  HMMA.16816.F32 R88, R100.reuse, R118, R88 ;  /* 0x000000766458723c */ /* 0x040ff00000001858 */
[C---:B-1----:R-:W-:Y:S08]  /*76c0*/  HMMA.16816.F32 R92, R100.reuse, R104, R92 ;  /* 0x00000068645c723c */ /* 0x042ff0000000185c */
[----:B------:R-:W-:Y:S08]  /*76d0*/  HMMA.16816.F32 R96, R100, R106, R96 ;  /* 0x0000006a6460723c */ /* 0x000ff00000001860 */
[C---:B------:R-:W-:Y:S01]  /*76e0*/  HMMA.16816.F32 R128, R136.reuse, R124, R4 ;  /* 0x0000007c8880723c */ /* 0x040fe20000001804 */
[----:B------:R-:W1:Y:S07]  /*76f0*/  LDSM.16.MT88.4 R4, [R181+0x5800] ;  /* 0x00580000b504783b */ /* 0x000e6e0000004200 */
[C---:B------:R-:W-:Y:S01]  /*7700*/  HMMA.16816.F32 R124, R136.reuse, R126, R8 ;  /* 0x0000007e887c723c */ /* 0x040fe20000001808 */
[----:B------:R-:W3:Y:S07]  /*7710*/  LDSM.16.MT88.4 R8, [R180+0x5800] ;  /* 0x00580000b408783b */ /* 0x000eee0000004200 */
[C---:B----4-:R-:W-:Y:S01]  /*7720*/  HMMA.16816.F32 R100, R136.reuse, R108, R12 ;  /* 0x0000006c8864723c */ /* 0x050fe2000000180c */
[----:B------:R-:W4:Y:S07]  /*7730*/  LDSM.16.MT88.4 R12, [R179+0x5800] ;  /* 0x00580000b30c783b */ /* 0x000f2e0000004200 */
[C---:B------:R-:W-:Y:S08]  /*7740*/  HMMA.16816.F32 R104, R136.reuse, R110, R16 ;  /* 0x0000006e8868723c */ /* 0x040ff00000001810 */
        /* <DEDUP_REMOVED lines=16> */
[C---:B---3--:R-:W-:Y:S08]  /*7850*/  HMMA.16816.F32 R84, R136.reuse, R8, R84 ;  /* 0x000000088854723c */ /* 0x048ff00000001854 */
[C---:B------:R-:W-:Y:S08]  /*7860*/  HMMA.16816.F32 R88, R136.reuse, R10, R88 ;  /* 0x0000000a8858723c */ /* 0x040ff00000001858 */
[C---:B----4-:R-:W-:Y:S08]  /*7870*/  HMMA.16816.F32 R92, R136.reuse, R12, R92 ;  /* 0x0000000c885c723c */ /* 0x050ff0000000185c */
[----:B------:R-:W-:Y:S01]  /*7880*/  HMMA.16816.F32 R96, R136, R14, R96 ;  /* 0x0000000e8860723c */ /* 0x000fe20000001860 */
[----:B------:R-:W-:-:S07]  /*7890*/  @P0 BRA `(.L_x_503) ;  /* 0xffffce1000000947 */ /* 0x000fce000383ffff */
.L_x_492:
[----:B------:R-:W-:-:S13]  /*78a0*/  ISETP.GE.AND P0, PT, R238, RZ, PT ;  /* 0x000000ffee00720c */ /* 0x000fda0003f06270 */
[----:B------:R-:W-:Y:S05]  /*78b0*/  @!P0 BRA `(.L_x_504) ;  /* 0x00002c4000008947 */ /* 0x000fea0003800000 */
[----:B------:R-:W-:Y:S02]  /*78c0*/  MOV R133, R132 ;  /* 0x0000008400857202 */ /* 0x000fe40000000f00 */
[----:B------:R-:W-:Y:S02]  /*78d0*/  MOV R3, R0 ;  /* 0x0000000000037202 */ /* 0x000fe40000000f00 */
.L_x_511:
[----:B------:R-:W-:Y:S04]  /*78e0*/  DEPBAR.LE SB0, 0x0 ;  /* 0x000080000000791a */ /* 0x000fe80000000000 */
[----:B------:R-:W-:Y:S01]  /*78f0*/  WARPSYNC 0xffffffff ;  /* 0xffffffff00007948 */ /* 0x000fe20003800000 */
[----:B------:R-:W-:Y:S01]  /*7900*/  BAR.SYNC.DEFER_BLOCKING 0x0 ;  /* 0x0000000000007b1d */ /* 0x000fe20000010000 */
[----:B------:R-:W-:Y:S01]  /*7910*/  SHF.R.S32.HI R7, RZ, 0x1f, R224 ;  /* 0x0000001fff077819 */ /* 0x000fe200000114e0 */
[----:B------:R-:W-:Y:S01]  /*7920*/  IMAD.WIDE.U32 R4, R224, c[0x0][0x208], RZ ;  /* 0x00008200e0047a25 */ /* 0x000fe200078e00ff */
[----:B------:R-:W-:Y:S02]  /*7930*/  SHF.R.S32.HI R2, RZ, 0x1f, R223 ;  /* 0x0000001fff027819 */ /* 0x000fe400000114df */
[C---:B------:R-:W-:Y:S01]  /*7940*/  IADD3 R132, R178.reuse, 0x4800, RZ ;  /* 0x00004800b2847810 */ /* 0x040fe20007ffe0ff */
[----:B------:R-:W-:Y:S01]  /*7950*/  IMAD R7, R7, c[0x0][0x208], RZ ;  /* 0x0000820007077a24 */ /* 0x000fe200078e02ff */
[----:B------:R-:W-:Y:S01]  /*7960*/  IADD3 R134, R178, 0x4000, RZ ;  /* 0x00004000b2867810 */ /* 0x000fe20007ffe0ff */
[----:B------:R-:W-:Y:S01]  /*7970*/  IMAD R2, R2, c[0x0][0x218], RZ ;  /* 0x0000860002027a24 */ /* 0x000fe200078e02ff */
[----:B------:R-:W-:Y:S01]  /*7980*/  IADD3 R135, R178, 0x3800, RZ ;  /* 0x00003800b2877810 */ /* 0x000fe20007ffe0ff */
[----:B------:R-:W-:Y:S01]  /*7990*/  IMAD R7, R224, c[0x0][0x20c], R7 ;  /* 0x00008300e0077a24 */ /* 0x000fe200078e0207 */
[C---:B------:R-:W-:Y:S01]  /*79a0*/  IADD3 R188, R178.reuse, 0x3000, RZ ;  /* 0x00003000b2bc7810 */ /* 0x040fe20007ffe0ff */
[----:B------:R-:W-:Y:S01]  /*79b0*/  IMAD R2, R223, c[0x0][0x21c], R2 ;  /* 0x00008700df027a24 */ /* 0x000fe200078e0202 */
[C---:B------:R-:W-:Y:S01]  /*79c0*/  IADD3 R189, R178.reuse, 0x2800, RZ ;  /* 0x00002800b2bd7810 */ /* 0x040fe20007ffe0ff */
[----:B------:R-:W-:Y:S01]  /*79d0*/  IMAD.IADD R5, R5, 0x1, R7 ;  /* 0x0000000105057824 */ /* 0x000fe200078e0207 */
[----:B------:R-:W-:Y:S01]  /*79e0*/  IADD3 R190, R178, 0x2000, RZ ;  /* 0x00002000b2be7810 */ /* 0x000fe20007ffe0ff */
[C---:B------:R-:W-:Y:S01]  /*79f0*/  IMAD.SHL.U32 R23, R196.reuse, 0x2, RZ ;  /* 0x00000002c4177824 */ /* 0x040fe200078e00ff */
[----:B------:R-:W-:Y:S01]  /*7a00*/  SHF.L.U64.HI R28, R196, 0x1, R191 ;  /* 0x00000001c41c7819 */ /* 0x000fe200000102bf */
[----:B------:R-:W-:Y:S01]  /*7a10*/  IMAD.WIDE.U32 R4, R223, c[0x0][0x218], R4 ;  /* 0x00008600df047a25 */ /* 0x000fe200078e0004 */
[C---:B------:R-:W-:Y:S02]  /*7a20*/  SHF.L.U64.HI R30, R197.reuse, 0x1, R192 ;  /* 0x00000001c51e7819 */ /* 0x040fe400000102c0 */
[----:B------:R-:W-:Y:S01]  /*7a30*/  SHF.L.U64.HI R22, R206, 0x1, R193 ;  /* 0x00000001ce167819 */ /* 0x000fe200000102c1 */
[----:B------:R-:W-:Y:S01]  /*7a40*/  IMAD.SHL.U32 R21, R197, 0x2, RZ ;  /* 0x00000002c5157824 */ /* 0x000fe200078e00ff */
[----:B------:R-:W-:Y:S01]  /*7a50*/  IADD3 R0, P0, R228, R4, RZ ;  /* 0x00000004e4007210 */ /* 0x000fe20007f1e0ff */
[----:B------:R1:W2:Y:S01]  /*7a60*/  LDSM.16.M88.4 R32, [R187] ;  /* 0x00000000bb20783b */ /* 0x0002a20000000200 */
[----:B------:R-:W-:Y:S02]  /*7a70*/  IMAD.SHL.U32 R20, R206, 0x2, RZ ;  /* 0x00000002ce147824 */ /* 0x000fe400078e00ff */
[----:B------:R-:W-:Y:S01]  /*7a80*/  IADD3.X R239, R217, R5, R2, P0, !PT ;  /* 0x00000005d9ef7210 */ /* 0x000fe200007fe402 */
[----:B------:R1:W3:Y:S01]  /*7a90*/  LDSM.16.M88.4 R8, [R186] ;  /* 0x00000000ba08783b */ /* 0x0002e20000000200 */
[----:B------:R-:W-:Y:S02]  /*7aa0*/  LEA R12, P0, R0, c[0x0][0x1f8], 0x1 ;  /* 0x00007e00000c7a11 */ /* 0x000fe400078008ff */
[----:B------:R-:W-:Y:S01]  /*7ab0*/  IADD3 R2, R178, 0x5000, RZ ;  /* 0x00005000b2027810 */ /* 0x000fe20007ffe0ff */
[----:B------:R1:W4:Y:S01]  /*7ac0*/  LDSM.16.M88.4 R16, [R186+0x800] ;  /* 0x00080000ba10783b */ /* 0x0003220000000200 */
[----:B------:R-:W-:Y:S02]  /*7ad0*/  LEA.HI.X R239, R0, c[0x0][0x1fc], R239, 0x1, P0 ;  /* 0x00007f0000ef7a11 */ /* 0x000fe400000f0cef */
[----:B------:R-:W-:Y:S01]  /*7ae0*/  IADD3 R0, R178, 0x5800, RZ ;  /* 0x00005800b2007810 */ /* 0x000fe20007ffe0ff */
[----:B------:R1:W1:Y:S04]  /*7af0*/  LDSM.16.M88.4 R24, [R186+0x1000] ;  /* 0x00100000ba18783b */ /* 0x0002680000000200 */
[----:B------:R1:W1:Y:S04]  /*7b00*/  LDSM.16.M88.4 R136, [R186+0x1800] ;  /* 0x00180000ba88783b */ /* 0x0002680000000200 */
[----:B------:R1:W1:Y:S04]  /*7b10*/  LDSM.16.M88.4 R140, [R185] ;  /* 0x00000000b98c783b */ /* 0x0002680000000200 */
[----:B------:R1:W1:Y:S04]  /*7b20*/  LDSM.16.M88.4 R144, [R178] ;  /* 0x00000000b290783b */ /* 0x0002680000000200 */
[----:B------:R1:W1:Y:S04]  /*7b30*/  LDSM.16.M88.4 R148, [R178+0x800] ;  /* 0x00080000b294783b */ /* 0x0002680000000200 */
[----:B------:R1:W1:Y:S04]  /*7b40*/  LDSM.16.M88.4 R152, [R178+0x1000] ;  /* 0x00100000b298783b */ /* 0x0002680000000200 */
[----:B------:R1:W1:Y:S01]  /*7b50*/  LDSM.16.M88.4 R156, [R178+0x1800] ;  /* 0x00180000b29c783b */ /* 0x0002620000000200 */
[----:B------:R-:W-:-:S05]  /*7b60*/  BRA.DIV ~URZ, `(.L_x_505) ;  /* 0x000063c27f007947 */ /* 0x000fca000b800000 */
[----:B------:R4:W3:Y:S02]  /*7b70*/  SHFL.IDX PT, R175, R239, RZ, 0x181f ;  /* 0x00181fffefaf7589 */ /* 0x0008e400000e0000 */
.L_x_560:
[C---:B--23--:R-:W-:Y:S01]  /*7b80*/  HMMA.16816.F32 R4, R32.reuse, R8, RZ ;  /* 0x000000082004723c */ /* 0x04cfe200000018ff */
[----:B------:R-:W2:Y:S01]  /*7b90*/  SHFL.IDX PT, R240, R12, 0x1, 0x181f ;  /* 0x00381f000cf07f89 */ /* 0x000ea200000e0000 */
[----:B------:R-:W-:Y:S01]  /*7ba0*/  BSSY B0, `(.L_x_506) ;  /* 0x00000fc000007945 */ /* 0x000fe20003800000 */
[----:B------:R-:W-:Y:S02]  /*7bb0*/  ISETP.GE.AND P0, PT, R206, c[0x0][0x1d4], PT ;  /* 0x00007500ce007a0c */ /* 0x000fe40003f06270 */
[----:B------:R-:W-:Y:S01]  /*7bc0*/  ISETP.GE.AND P6, PT, R197, c[0x0][0x1d4], PT ;  /* 0x00007500c5007a0c */ /* 0x000fe20003fc6270 */
[----:B------:R3:W-:Y:S01]  /*7bd0*/  SHFL.IDX PT, R160, R12, RZ, 0x181f ;  /* 0x00181fff0ca07589 */ /* 0x0007e200000e0000 */
[----:B------:R-:W-:Y:S01]  /*7be0*/  SEL R237, RZ, 0x10, P0 ;  /* 0x00000010ffed7807 */ /* 0x000fe20000000000 */
[C---:B------:R-:W-:Y:S01]  /*7bf0*/  HMMA.16816.F32 R8, R32.reuse, R10, RZ ;  /* 0x0000000a2008723c */ /* 0x040fe200000018ff */
[----:B------:R-:W-:Y:S02]  /*7c00*/  ISETP.GE.AND P5, PT, R196, c[0x0][0x1d4], PT ;  /* 0x00007500c4007a0c */ /* 0x000fe40003fa6270 */
[----:B----4-:R-:W4:Y:S01]  /*7c10*/  SHFL.IDX PT, R239, R239, 0x1, 0x181f ;  /* 0x00381f00efef7f89 */ /* 0x010f2200000e0000 */
[----:B------:R-:W-:Y:S02]  /*7c20*/  SEL R29, RZ, 0x10, P6 ;  /* 0x00000010ff1d7807 */ /* 0x000fe40003000000 */
[----:B------:R-:W-:Y:S02]  /*7c30*/  IADD3 R245, -R237, 0x10, RZ ;  /* 0x00000010edf57810 */ /* 0x000fe40007ffe1ff */
[----:B------:R-:W-:Y:S04]  /*7c40*/  IADD3 R242, -R29, 0x10, RZ ;  /* 0x000000101df27810 */ /* 0x000fe80007ffe1ff */
[----:B------:R-:W-:Y:S02]  /*7c50*/  LOP3.LUT R245, R245, 0xf, RZ, 0xc0, !PT ;  /* 0x0000000ff5f57812 */ /* 0x000fe400078ec0ff */
[----:B------:R-:W-:Y:S02]  /*7c60*/  SEL R31, RZ, 0x10, P5 ;  /* 0x00000010ff1f7807 */ /* 0x000fe40002800000 */
[----:B------:R-:W-:Y:S02]  /*7c70*/  LOP3.LUT R242, R242, 0xf, RZ, 0xc0, !PT ;  /* 0x0000000ff2f27812 */ /* 0x000fe400078ec0ff */
[----:B------:R-:W-:Y:S01]  /*7c80*/  IADD3 R161, -R31, 0x10, RZ ;  /* 0x000000101fa17810 */ /* 0x000fe20007ffe1ff */
[C---:B---3--:R-:W-:Y:S03]  /*7c90*/  HMMA.16816.F32 R12, R32.reuse, R16, RZ ;  /* 0x00000010200c723c */ /* 0x048fe600000018ff */
[----:B------:R-:W-:Y:S05]  /*7ca0*/  LOP3.LUT R161, R161, 0xf, RZ, 0xc0, !PT ;  /* 0x0000000fa1a17812 */ /* 0x000fea00078ec0ff */
[C---:B------:R-:W-:Y:S01]  /*7cb0*/  HMMA.16816.F32 R16, R32.reuse, R18, RZ ;  /* 0x000000122010723c */ /* 0x040fe200000018ff */
[-C--:B--2---:R-:W-:Y:S04]  /*7cc0*/  IADD3 R244, P4, P2, R245, R240.reuse, R20 ;  /* 0x000000f0f5f47210 */ /* 0x084fe80007a9e014 */
[-C--:B----4-:R-:W-:Y:S02]  /*7cd0*/  IADD3.X R245, RZ, R239.reuse, R22, P4, P2 ;  /* 0x000000effff57210 */ /* 0x090fe400027e4416 */
[-C--:B------:R-:W-:Y:S05]  /*7ce0*/  IADD3 R242, P4, P2, R242, R240.reuse, R21 ;  /* 0x000000f0f2f27210 */ /* 0x080fea0007a9e015 */
[-C--:B------:R-:W-:Y:S02]  /*7cf0*/  IADD3.X R243, RZ, R239.reuse, R30, P4, P2 ;  /* 0x000000effff37210 */ /* 0x080fe400027e441e */
[----:B------:R-:W-:Y:S04]  /*7d00*/  IADD3 R240, P4, P2, R161, R240, R23 ;  /* 0x000000f0a1f07210 */ /* 0x000fe80007a9e017 */
[----:B------:R-:W-:Y:S02]  /*7d10*/  IADD3.X R241, RZ, R239, R28, P4, P2 ;  /* 0x000000effff17210 */ /* 0x000fe400027e441c */
[C---:B------:R-:W-:Y:S02]  /*7d20*/  IADD3 R168, P2, R160.reuse, R20, RZ ;  /* 0x00000014a0a87210 */ /* 0x040fe40007f5e0ff */
[C---:B------:R-:W-:Y:S03]  /*7d30*/  IADD3 R172, P4, R160.reuse, R21, RZ ;  /* 0x00000015a0ac7210 */ /* 0x040fe60007f9e0ff */
[C---:B------:R-:W-:Y:S01]  /*7d40*/  IMAD.X R169, R175.reuse, 0x1, R22, P2 ;  /* 0x00000001afa97824 */ /* 0x040fe200010e0616 */
[----:B------:R-:W-:Y:S01]  /*7d50*/  IADD3 R246, P2, R160, R23, RZ ;  /* 0x00000017a0f67210 */ /* 0x000fe20007f5e0ff */
[----:B------:R-:W-:Y:S01]  /*7d60*/  IMAD.X R173, R175, 0x1, R30, P4 ;  /* 0x00000001afad7824 */ /* 0x000fe200020e061e */
[C---:B-1----:R-:W-:Y:S01]  /*7d70*/  HMMA.16816.F32 R20, R32.reuse, R24, RZ ;  /* 0x000000182014723c */ /* 0x042fe200000018ff */
[----:B------:R-:W-:Y:S01]  /*7d80*/  ISETP.NE.U32.AND P4, PT, R237, RZ, PT ;  /* 0x000000ffed00720c */ /* 0x000fe20003f85070 */
[----:B------:R1:W-:Y:S01]  /*7d90*/  LDGSTS.E.BYPASS.LTC128B.128 [R198+0x100], [R168.64], !P0 ;  /* 0x00100000a8c67fae */ /* 0x0003e2000c101d46 */
[----:B------:R-:W-:Y:S01]  /*7da0*/  IMAD.X R247, R175, 0x1, R28, P2 ;  /* 0x00000001aff77824 */ /* 0x000fe200010e061c */
[----:B------:R-:W-:Y:S02]  /*7db0*/  ISETP.NE.U32.AND P2, PT, R29, RZ, PT ;  /* 0x000000ff1d00720c */ /* 0x000fe40003f45070 */
[----:B------:R-:W-:Y:S01]  /*7dc0*/  ISETP.NE.U32.AND P0, PT, R31, RZ, PT ;  /* 0x000000ff1f00720c */ /* 0x000fe20003f05070 */
[----:B------:R2:W-:Y:S01]  /*7dd0*/  LDGSTS.E.BYPASS.LTC128B.128 [R198+0x2100], [R172.64], !P6 ;  /* 0x02100000acc67fae */ /* 0x0005e2000f101d46 */
[C---:B------:R-:W-:Y:S04]  /*7de0*/  HMMA.16816.F32 R24, R32.reuse, R26, RZ ;  /* 0x0000001a2018723c */ /* 0x040fe800000018ff */
[----:B------:R3:W-:Y:S04]  /*7df0*/  LDGSTS.E.BYPASS.LTC128B.128 [R198+0x4100], [R246.64], !P5 ;  /* 0x04100000f6c67fae */ /* 0x0007e8000e901d46 */
[C---:B------:R-:W-:Y:S01]  /*7e00*/  HMMA.16816.F32 R28, R32.reuse, R136, RZ ;  /* 0x00000088201c723c */ /* 0x040fe200000018ff */
[----:B------:R3:W-:Y:S05]  /*7e10*/  LDGSTS.E.BYPASS.LTC128B.128.ZFILL [R198+0x1100], [R244.64], P4 ;  /* 0x01100000f4c67fae */ /* 0x0007ea000a141d46 */
[----:B------:R3:W-:Y:S02]  /*7e20*/  LDGSTS.E.BYPASS.LTC128B.128.ZFILL [R198+0x3100], [R242.64], P2 ;  /* 0x03100000f2c67fae */ /* 0x0007e40009141d46 */
[----:B------:R-:W-:Y:S03]  /*7e30*/  HMMA.16816.F32 R32, R32, R138, RZ ;  /* 0x0000008a2020723c */ /* 0x000fe600000018ff */
[----:B------:R3:W-:Y:S01]  /*7e40*/  LDGSTS.E.BYPASS.LTC128B.128.ZFILL [R198+0x5100], [R240.64], P0 ;  /* 0x05100000f0c67fae */ /* 0x0007e20008141d46 */
[----:B------:R-:W-:Y:S04]  /*7e50*/  ISETP.GE.AND P0, PT, R238, 0x1, PT ;  /* 0x00000001ee00780c */ /* 0x000fe80003f06270 */
[C---:B------:R-:W-:Y:S01]  /*7e60*/  HMMA.16816.F32 R4, R140.reuse, R144, R4 ;  /* 0x000000908c04723c */ /* 0x040fe20000001804 */
[----:B------:R-:W-:Y:S05]  /*7e70*/  LDSM.16.M88.4 R160, [R184] ;  /* 0x00000000b8a0783b */ /* 0x000fea0000000200 */
[----:B------:R-:W0:Y:S02]  /*7e80*/  LDGDEPBAR ;  /* 0x00000000000079af */ /* 0x000e240000000000 */
[C---:B------:R-:W-:Y:S03]  /*7e90*/  HMMA.16816.F32 R8, R140.reuse, R146, R8 ;  /* 0x000000928c08723c */ /* 0x040fe60000001808 */
[----:B------:R-:W4:Y:S05]  /*7ea0*/  LDSM.16.M88.4 R164, [R177] ;  /* 0x00000000b1a4783b */ /* 0x000f2a0000000200 */
[C---:B------:R-:W-:Y:S01]  /*7eb0*/  HMMA.16816.F32 R12, R140.reuse, R148, R12 ;  /* 0x000000948c0c723c */ /* 0x040fe2000000180c */
[----:B-1----:R-:W1:Y:S05]  /*7ec0*/  LDSM.16.M88.4 R168, [R177+0x800] ;  /* 0x00080000b1a8783b */ /* 0x002e6a0000000200 */
[----:B------:R-:W5:Y:S02]  /*7ed0*/  LDSM.16.M88.4 R136, [R177+0x1000] ;  /* 0x00100000b188783b */ /* 0x000f640000000200 */
[C---:B------:R-:W-:Y:S03]  /*7ee0*/  HMMA.16816.F32 R16, R140.reuse, R150, R16 ;  /* 0x000000968c10723c */ /* 0x040fe60000001810 */
[----:B--2---:R-:W2:Y:S05]  /*7ef0*/  LDSM.16.M88.4 R172, [R177+0x1800] ;  /* 0x00180000b1ac783b */ /* 0x004eaa0000000200 */
[C---:B------:R-:W-:Y:S01]  /*7f00*/  HMMA.16816.F32 R20, R140.reuse, R152, R20 ;  /* 0x000000988c14723c */ /* 0x040fe20000001814 */
[----:B------:R-:W-:Y:S05]  /*7f10*/  LDSM.16.M88.4 R144, [R183] ;  /* 0x00000000b790783b */ /* 0x000fea0000000200 */
[----:B------:R-:W1:Y:S02]  /*7f20*/  LDSM.16.M88.4 R148, [R176+-0x4000] ;  /* 0xffc00000b094783b */ /* 0x000e640000000200 */
[C---:B------:R-:W-:Y:S03]  /*7f30*/  HMMA.16816.F32 R24, R140.reuse, R154, R24 ;  /* 0x0000009a8c18723c */ /* 0x040fe60000001818 */
[----:B------:R-:W2:Y:S05]  /*7f40*/  LDSM.16.M88.4 R152, [R176+-0x3800] ;  /* 0xffc80000b098783b */ /* 0x000eaa0000000200 */
[C---:B------:R-:W-:Y:S08]  /*7f50*/  HMMA.16816.F32 R28, R140.reuse, R156, R28 ;  /* 0x0000009c8c1c723c */ /* 0x040ff0000000181c */
[----:B------:R-:W-:Y:S01]  /*7f60*/  HMMA.16816.F32 R32, R140, R158, R32 ;  /* 0x0000009e8c20723c */ /* 0x000fe20000001820 */
[----:B------:R-:W2:Y:S05]  /*7f70*/  LDSM.16.M88.4 R140, [R176+-0x3000] ;  /* 0xffd00000b08c783b */ /* 0x000eaa0000000200 */
[----:B------:R-:W2:Y:S02]  /*7f80*/  LDSM.16.M88.4 R156, [R176+-0x2800] ;  /* 0xffd80000b09c783b */ /* 0x000ea40000000200 */
[C---:B----4-:R-:W-:Y:S08]  /*7f90*/  HMMA.16816.F32 R4, R160.reuse, R164, R4 ;  /* 0x000000a4a004723c */ /* 0x050ff00000001804 */
[C---:B------:R-:W-:Y:S01]  /*7fa0*/  HMMA.16816.F32 R8, R160.reuse, R166, R8 ;  /* 0x000000a6a008723c */ /* 0x040fe20000001808 */
[----:B------:R-:W-:Y:S07]  /*7fb0*/  LDSM.16.M88.4 R164, [R186+0x2000] ;  /* 0x00200000baa4783b */ /* 0x000fee0000000200 */
[C---:B-1----:R-:W-:Y:S08]  /*7fc0*/  HMMA.16816.F32 R12, R160.reuse, R168, R12 ;  /* 0x000000a8a00c723c */ /* 0x042ff0000000180c */
[C---:B------:R-:W-:Y:S01]  /*7fd0*/  HMMA.16816.F32 R16, R160.reuse, R170, R16 ;  /* 0x000000aaa010723c */ /* 0x040fe20000001810 */
[----:B------:R-:W-:Y:S07]  /*7fe0*/  LDSM.16.M88.4 R168, [R186+0x2800] ;  /* 0x00280000baa8783b */ /* 0x000fee0000000200 */
[C---:B-----5:R-:W-:Y:S08]  /*7ff0*/  HMMA.16816.F32 R20, R160.reuse, R136, R20 ;  /* 0x00000088a014723c */ /* 0x060ff00000001814 */
[C---:B------:R-:W-:Y:S01]  /*8000*/  HMMA.16816.F32 R24, R160.reuse, R138, R24 ;  /* 0x0000008aa018723c */ /* 0x040fe20000001818 */
[----:B------:R-:W1:Y:S07]  /*8010*/  LDSM.16.M88.4 R136, [R187+0x4000] ;  /* 0x00400000bb88783b */ /* 0x000e6e0000000200 */
[C---:B--2---:R-:W-:Y:S08]  /*8020*/  HMMA.16816.F32 R28, R160.reuse, R172, R28 ;  /* 0x000000aca01c723c */ /* 0x044ff0000000181c */
[----:B------:R-:W-:Y:S01]  /*8030*/  HMMA.16816.F32 R32, R160, R174, R32 ;  /* 0x000000aea020723c */ /* 0x000fe20000001820 */
[----:B------:R-:W2:Y:S05]  /*8040*/  LDSM.16.M88.4 R160, [R186+0x3000] ;  /* 0x00300000baa0783b */ /* 0x000eaa0000000200 */
[----:B------:R-:W4:Y:S02]  /*8050*/  LDSM.16.M88.4 R172, [R186+0x3800] ;  /* 0x00380000baac783b */ /* 0x000f240000000200 */
        /* <DEDUP_REMOVED lines=11> */
[----:B------:R-:W3:Y:S05]  /*8110*/  LDSM.16.M88.4 R144, [R188] ;  /* 0x00000000bc90783b */ /* 0x000eea0000000200 */
[----:B------:R-:W3:Y:S02]  /*8120*/  LDSM.16.M88.4 R156, [R135] ;  /* 0x00000000879c783b */ /* 0x000ee40000000200 */
        /* <DEDUP_REMOVED lines=11> */
[----:B------:R-:W2:Y:S05]  /*81e0*/  LDSM.16.M88.4 R136, [R177+0x3000] ;  /* 0x00300000b188783b */ /* 0x000eaa0000000200 */
[----:B------:R-:W4:Y:S02]  /*81f0*/  LDSM.16.M88.4 R172, [R177+0x3800] ;  /* 0x00380000b1ac783b */ /* 0x000f240000000200 */
[C---:B-----5:R-:W-:Y:S08]  /*8200*/  HMMA.16816.F32 R4, R140.reuse, R148, R4 ;  /* 0x000000948c04723c */ /* 0x060ff00000001804 */
[C---:B------:R-:W-:Y:S01]  /*8210*/  HMMA.16816.F32 R8, R140.reuse, R150, R8 ;  /* 0x000000968c08723c */ /* 0x040fe20000001808 */
[----:B------:R-:W-:Y:S07]  /*8220*/  LDSM.16.M88.4 R148, [R176+-0x2000] ;  /* 0xffe00000b094783b */ /* 0x000fee0000000200 */
[C---:B------:R-:W-:Y:S08]  /*8230*/  HMMA.16816.F32 R12, R140.reuse, R152, R12 ;  /* 0x000000988c0c723c */ /* 0x040ff0000000180c */
[C---:B------:R-:W-:Y:S01]  /*8240*/  HMMA.16816.F32 R16, R140.reuse, R154, R16 ;  /* 0x0000009a8c10723c */ /* 0x040fe20000001810 */
[----:B------:R-:W-:Y:S07]  /*8250*/  LDSM.16.M88.4 R152, [R176+-0x1800] ;  /* 0xffe80000b098783b */ /* 0x000fee0000000200 */
[C---:B---3--:R-:W-:Y:S08]  /*8260*/  HMMA.16816.F32 R20, R140.reuse, R144, R20 ;  /* 0x000000908c14723c */ /* 0x048ff00000001814 */
[C---:B------:R-:W-:Y:S01]  /*8270*/  HMMA.16816.F32 R24, R140.reuse, R146, R24 ;  /* 0x000000928c18723c */ /* 0x040fe20000001818 */
[----:B------:R-:W3:Y:S07]  /*8280*/  LDSM.16.M88.4 R144, [R183+0x4000] ;  /* 0x00400000b790783b */ /* 0x000eee0000000200 */
[C---:B------:R-:W-:Y:S08]  /*8290*/  HMMA.16816.F32 R28, R140.reuse, R156, R28 ;  /* 0x0000009c8c1c723c */ /* 0x040ff0000000181c */
[----:B------:R-:W-:Y:S01]  /*82a0*/  HMMA.16816.F32 R32, R140, R158, R32 ;  /* 0x0000009e8c20723c */ /* 0x000fe20000001820 */
[----:B------:R-:W5:Y:S05]  /*82b0*/  LDSM.16.M88.4 R140, [R176+-0x1000] ;  /* 0xfff00000b08c783b */ /* 0x000f6a0000000200 */
[----:B------:R-:W3:Y:S02]  /*82c0*/  LDSM.16.M88.4 R156, [R176+-0x800] ;  /* 0xfff80000b09c783b */ /* 0x000ee40000000200 */
        /* <DEDUP_REMOVED lines=24> */
[----:B------:R-:W5:Y:S05]  /*8450*/  LDSM.16.M88.4 R144, [R2] ;  /* 0x000000000290783b */ /* 0x000f6a0000000200 */
        /* <DEDUP_REMOVED lines=25> */
[----:B------:R-:W5:Y:S05]  /*85f0*/  LDSM.16.M88.4 R140, [R176+0x1000] ;  /* 0x00100000b08c783b */ /* 0x000f6a0000000200 */
[----:B------:R-:W3:Y:S02]  /*8600*/  LDSM.16.M88.4 R156, [R176+0x1800] ;  /* 0x00180000b09c783b */ /* 0x000ee40000000200 */
        /* <DEDUP_REMOVED lines=20> */
[----:B------:R-:W-:Y:S01]  /*8750*/  SHF.L.U64.HI R134, R206, 0x1, R193 ;  /* 0x00000001ce867819 */ /* 0x000fe200000102c1 */
[----:B------:R-:W-:Y:S01]  /*8760*/  IMAD R224, R238, 0x40, R225 ;  /* 0x00000040eee07824 */ /* 0x000fe200078e02e1 */
[----:B------:R-:W-:Y:S01]  /*8770*/  SHF.L.U32 R132, R206, 0x1, RZ ;  /* 0x00000001ce847819 */ /* 0x000fe200000006ff */
        /* <DEDUP_REMOVED lines=10> */
[----:B------:R-:W-:Y:S04]  /*8820*/  IMAD.MOV R135, RZ, RZ, -R0 ;  /* 0x000000ffff877224 */ /* 0x000fe800078e0a00 */
[----:B------:R-:W-:Y:S01]  /*8830*/  IMAD R224, R135, c[0x0][0x2b8], R224 ;  /* 0x0000ae0087e07a24 */ /* 0x000fe200078e02e0 */
[----:B------:R-:W2:Y:S03]  /*8840*/  @!P1 LDG.E R223, [R140.64] ;  /* 0x000000068cdf9981 */ /* 0x000ea6000c1e1900 */
[C---:B------:R-:W-:Y:S01]  /*8850*/  IMAD.WIDE.U32 R138, R224.reuse, c[0x0][0x1e0], RZ ;  /* 0x00007800e08a7a25 */ /* 0x040fe200078e00ff */
[----:B------:R-:W-:Y:S05]  /*8860*/  SHF.R.S32.HI R135, RZ, 0x1f, R224 ;  /* 0x0000001fff877819 */ /* 0x000fea00000114e0 */
[----:B------:R-:W-:Y:S04]  /*8870*/  IMAD R135, R135, c[0x0][0x1e0], RZ ;  /* 0x0000780087877a24 */ /* 0x000fe800078e02ff */
[----:B------:R-:W-:Y:S05]  /*8880*/  IMAD R135, R224, c[0x0][0x1e4], R135 ;  /* 0x00007900e0877a24 */ /* 0x000fea00078e0287 */
[----:B------:R-:W-:Y:S02]  /*8890*/  IADD3 R139, R139, R135, RZ ;  /* 0x000000878b8b7210 */ /* 0x000fe40007ffe0ff */
[----:B--2---:R-:W-:Y:S03]  /*88a0*/  SHF.R.S32.HI R137, RZ, 0x1f, R223 ;  /* 0x0000001fff897819 */ /* 0x004fe600000114df */
[----:B------:R-:W-:Y:S04]  /*88b0*/  IMAD.WIDE.U32 R138, R223, c[0x0][0x1f0], R138 ;  /* 0x00007c00df8a7a25 */ /* 0x000fe800078e008a */
[----:B------:R-:W-:Y:S01]  /*88c0*/  IMAD R137, R137, c[0x0][0x1f0], RZ ;  /* 0x00007c0089897a24 */ /* 0x000fe200078e02ff */
[----:B------:R-:W-:Y:S01]  /*88d0*/  IADD3 R135, P0, R232, R138, RZ ;  /* 0x0000008ae8877210 */ /* 0x000fe20007f1e0ff */
[----:B------:R-:W-:Y:S02]  /*88e0*/  IMAD.SHL.U32 R138, R196, 0x2, RZ ;  /* 0x00000002c48a7824 */ /* 0x000fe400078e00ff */
[----:B------:R-:W-:Y:S05]  /*88f0*/  IMAD R137, R223, c[0x0][0x1f4], R137 ;  /* 0x00007d00df897a24 */ /* 0x000fea00078e0289 */
[----:B------:R-:W-:Y:S02]  /*8900*/  IADD3.X R0, R218, R139, R137, P0, !PT ;  /* 0x0000008bda007210 */ /* 0x000fe400007fe489 */
[C---:B------:R-:W-:Y:S02]  /*8910*/  LEA R2, P0, R135.reuse, c[0x0][0x1c8], 0x1 ;  /* 0x0000720087027a11 */ /* 0x040fe400078008ff */
[----:B------:R-:W-:Y:S02]  /*8920*/  SHF.L.U64.HI R137, R196, 0x1, R191 ;  /* 0x00000001c4897819 */ /* 0x000fe400000102bf */
[----:B------:R-:W-:Y:S02]  /*8930*/  LEA.HI.X R0, R135, c[0x0][0x1cc], R0, 0x1, P0 ;  /* 0x0000730087007a11 */ /* 0x000fe400000f0c00 */
[----:B------:R-:W-:Y:S01]  /*8940*/  SHF.L.U64.HI R135, R197, 0x1, R192 ;  /* 0x00000001c5877819 */ /* 0x000fe200000102c0 */
[----:B------:R-:W-:-:S05]  /*8950*/  BRA.DIV ~URZ, `(.L_x_508) ;  /* 0x000056227f007947 */ /* 0x000fca000b800000 */
[----:B------:R1:W2:Y:S02]  /*8960*/  SHFL.IDX PT, R140, R0, RZ, 0x181f ;  /* 0x00181fff008c7589 */ /* 0x0002a400000e0000 */
.L_x_561:
[----:B------:R-:W-:-:S05]  /*8970*/  BRA.DIV ~URZ, `(.L_x_509) ;  /* 0x000056727f007947 */ /* 0x000fca000b800000 */
[----:B------:R-:W3:Y:S01]  /*8980*/  SHFL.IDX PT, R141, R2, RZ, 0x181f ;  /* 0x00181fff028d7589 */ /* 0x000ee200000e0000 */
[C---:B------:R-:W-:Y:S02]  /*8990*/  IADD3 R139, -R237.reuse, 0x10, RZ ;  /* 0x00000010ed8b7810 */ /* 0x040fe40007ffe1ff */
[----:B------:R-:W-:Y:S01]  /*89a0*/  ISETP.NE.U32.AND P0, PT, R237, RZ, PT ;  /* 0x000000ffed00720c */ /* 0x000fe20003f05070 */
[----:B-1----:R-:W1:Y:S01]  /*89b0*/  SHFL.IDX PT, R0, R0, 0x1, 0x181f ;  /* 0x00381f0000007f89 */ /* 0x002e6200000e0000 */
[----:B------:R-:W-:Y:S03]  /*89c0*/  LOP3.LUT R139, R139, 0xf, RZ, 0xc0, !PT ;  /* 0x0000000f8b8b7812 */ /* 0x000fe600078ec0ff */
[----:B------:R4:W2:Y:S01]  /*89d0*/  SHFL.IDX PT, R175, R2, 0x1, 0x181f ;  /* 0x00381f0002af7f89 */ /* 0x0008a200000e0000 */
[----:B---3--:R-:W-:Y:S04]  /*89e0*/  IADD3 R146, P4, P2, R139, R141, R132 ;  /* 0x0000008d8b927210 */ /* 0x008fe80007a9e084 */
[----:B--2---:R-:W-:Y:S02]  /*89f0*/  IADD3.X R147, RZ, R140, R134, P4, P2 ;  /* 0x0000008cff937210 */ /* 0x004fe400027e4486 */
[C---:B------:R-:W-:Y:S02]  /*8a00*/  IADD3 R142, P4, R141.reuse, R136, RZ ;  /* 0x000000888d8e7210 */ /* 0x040fe40007f9e0ff */
[----:B------:R-:W-:Y:S01]  /*8a10*/  IADD3 R144, P2, R141, R138, RZ ;  /* 0x0000008a8d907210 */ /* 0x000fe20007f5e0ff */
[----:B------:R4:W-:Y:S02]  /*8a20*/  LDGSTS.E.BYPASS.LTC128B.128.ZFILL [R198+0x6100], [R146.64], P0 ;  /* 0x0610000092c67fae */ /* 0x0009e40008141d46 */
[C---:B------:R-:W-:Y:S02]  /*8a30*/  IMAD.X R143, R140.reuse, 0x1, R135, P4 ;  /* 0x000000018c8f7824 */ /* 0x040fe400020e0687 */
[----:B------:R-:W-:Y:S03]  /*8a40*/  IMAD.X R145, R140, 0x1, R137, P2 ;  /* 0x000000018c917824 */ /* 0x000fe600010e0689 */
[----:B------:R4:W-:Y:S04]  /*8a50*/  LDGSTS.E.BYPASS.LTC128B.128 [R198+0x8100], [R142.64], !P6 ;  /* 0x081000008ec67fae */ /* 0x0009e8000f101d46 */
[----:B------:R4:W-:Y:S02]  /*8a60*/  LDGSTS.E.BYPASS.LTC128B.128 [R198+0xa100], [R144.64], !P5 ;  /* 0x0a10000090c67fae */ /* 0x0009e4000e901d46 */
.L_x_562:
[----:B-1--4-:R-:W-:Y:S02]  /*8a70*/  IADD3 R2, -R237, 0x10, RZ ;  /* 0x00000010ed027810 */ /* 0x012fe40007ffe1ff */
[C---:B------:R-:W-:Y:S02]  /*8a80*/  IADD3 R140, P4, R175.reuse, R136, RZ ;  /* 0x00000088af8c7210 */ /* 0x040fe40007f9e0ff */
[----:B------:R-:W-:Y:S02]  /*8a90*/  IADD3 R138, P2, R175, R138, RZ ;  /* 0x0000008aaf8a7210 */ /* 0x000fe40007f5e0ff */
[----:B------:R-:W-:Y:S01]  /*8aa0*/  ISETP.NE.U32.AND P0, PT, R237, RZ, PT ;  /* 0x000000ffed00720c */ /* 0x000fe20003f05070 */
[----:B------:R-:W-:Y:S01]  /*8ab0*/  IMAD.X R141, R0, 0x1, R135, P4 ;  /* 0x00000001008d7824 */ /* 0x000fe200020e0687 */
[----:B------:R-:W-:Y:S01]  /*8ac0*/  LOP3.LUT R2, R2, 0xf, RZ, 0xc0, !PT ;  /* 0x0000000f02027812 */ /* 0x000fe200078ec0ff */
[----:B------:R-:W-:Y:S03]  /*8ad0*/  IMAD.X R139, R0, 0x1, R137, P2 ;  /* 0x00000001008b7824 */ /* 0x000fe600010e0689 */
[----:B------:R-:W-:Y:S04]  /*8ae0*/  IADD3 R136, P4, P2, R2, R175, R132 ;  /* 0x000000af02887210 */ /* 0x000fe80007a9e084 */
[----:B------:R-:W-:Y:S05]  /*8af0*/  IADD3.X R137, RZ, R0, R134, P4, P2 ;  /* 0x00000000ff897210 */ /* 0x000fea00027e4486 */
[----:B------:R-:W-:Y:S01]  /*8b00*/  @!PT LDS RZ, [RZ] ;  /* 0x00000000fffff984 */ /* 0x000fe20000000800 */
[----:B------:R-:W-:Y:S01]  /*8b10*/  @!PT LDS RZ, [RZ] ;  /* 0x00000000fffff984 */ /* 0x000fe20000000800 */
[----:B------:R-:W-:Y:S01]  /*8b20*/  @!PT LDS RZ, [RZ] ;  /* 0x00000000fffff984 */ /* 0x000fe20000000800 */
[----:B------:R1:W-:Y:S04]  /*8b30*/  LDGSTS.E.BYPASS.LTC128B.128.ZFILL [R198+0x7100], [R136.64], P0 ;  /* 0x0710000088c67fae */ /* 0x0003e80008141d46 */
[----:B------:R1:W-:Y:S04]  /*8b40*/  LDGSTS.E.BYPASS.LTC128B.128 [R198+0x9100], [R140.64], !P6 ;  /* 0x091000008cc67fae */ /* 0x0003e8000f101d46 */
[----:B------:R1:W-:Y:S02]  /*8b50*/  LDGSTS.E.BYPASS.LTC128B.128 [R198+0xb100], [R138.64], !P5 ;  /* 0x0b1000008ac67fae */ /* 0x0003e4000e901d46 */
.L_x_507:
[----:B------:R-:W-:Y:S05]  /*8b60*/  BSYNC B0 ;  /* 0x0000000000007941 */ /* 0x000fea0003800000 */
.L_x_506:
[----:B------:R-:W-:Y:S01]  /*8b70*/  FMNMX.FTZ R2, R4, R3, !PT ;  /* 0x0000000304027209 */ /* 0x000fe20007810000 */
[----:B------:R-:W0:Y:S01]  /*8b80*/  LDGDEPBAR ;  /* 0x00000000000079af */ /* 0x000e220000000000 */
[----:B------:R-:W-:Y:S02]  /*8b90*/  FMNMX.FTZ R0, R6, R133, !PT ;  /* 0x0000008506007209 */ /* 0x000fe40007810000 */
[----:B-1----:R-:W-:Y:S02]  /*8ba0*/  FMNMX.FTZ R137, R5, R2, !PT ;  /* 0x0000000205897209 */ /* 0x002fe40007810000 */
        /* <DEDUP_REMOVED lines=28> */
[----:B------:R-:W-:Y:S01]  /*8d70*/  FMNMX.FTZ R137, R35, R0, !PT ;  /* 0x0000000023897209 */ /* 0x000fe20007810000 */
[----:B------:R-:W-:-:S05]  /*8d80*/  BRA.DIV ~URZ, `(.L_x_510) ;  /* 0x000054627f007947 */ /* 0x000fca000b800000 */
[----:B------:R-:W1:Y:S04]  /*8d90*/  SHFL.BFLY PT, R0, R135, 0x2, 0x1f ;  /* 0x0c401f0087007f89 */ /* 0x000e6800000e0000 */
[----:B------:R-:W2:Y:S01]  /*8da0*/  SHFL.BFLY PT, R2, R137, 0x2, 0x1f ;  /* 0x0c401f0089027f89 */ /* 0x000ea200000e0000 */
[----:B-1----:R-:W-:Y:S02]  /*8db0*/  FMNMX.FTZ R139, R135, R0, !PT ;  /* 0x00000000878b7209 */ /* 0x002fe40007810000 */
[----:B--2---:R-:W-:Y:S03]  /*8dc0*/  FMNMX.FTZ R135, R137, R2, !PT ;  /* 0x0000000289877209 */ /* 0x004fe60007810000 */
[----:B------:R-:W1:Y:S04]  /*8dd0*/  SHFL.BFLY PT, R0, R139, 0x1, 0x1f ;  /* 0x0c201f008b007f89 */ /* 0x000e6800000e0000 */
[----:B------:R2:W3:Y:S01]  /*8de0*/  SHFL.BFLY PT, R132, R135, 0x1, 0x1f ;  /* 0x0c201f0087847f89 */ /* 0x0004e200000e0000 */
[----:B-1----:R-:W-:Y:S04]  /*8df0*/  FMNMX.FTZ R0, R139, R0, !PT ;  /* 0x000000008b007209 */ /* 0x002fe80007810000 */
.L_x_563:
[----:B---3--:R-:W-:Y:S01]  /*8e00*/  FMNMX.FTZ R132, R132, R135, !PT ;  /* 0x0000008784847209 */ /* 0x008fe20007810000 */
[C---:B------:R-:W-:Y:S01]  /*8e10*/  FMUL.FTZ R166, R0.reuse, c[0x0][0x2d0] ;  /* 0x0000b40000a67a20 */ /* 0x040fe20000410000 */
[----:B------:R-:W-:Y:S01]  /*8e20*/  WARPSYNC 0xffffffff ;  /* 0xffffffff00007948 */ /* 0x000fe20003800000 */
[----:B------:R-:W-:Y:S01]  /*8e30*/  FADD.FTZ R2, -R0, R3 ;  /* 0x0000000300027221 */ /* 0x000fe20000010100 */
[----:B------:R-:W1:Y:S01]  /*8e40*/  LDSM.16.MT88.4 R140, [R182] ;  /* 0x00000000b68c783b */ /* 0x000e620000004200 */
[--C-:B------:R-:W-:Y:S01]  /*8e50*/  FFMA.FTZ R161, R4, c[0x0][0x2d0], -R166.reuse ;  /* 0x0000b40004a17a23 */ /* 0x100fe200000108a6 */
[----:B------:R-:W-:Y:S01]  /*8e60*/  ISETP.GT.AND P0, PT, R238, RZ, PT ;  /* 0x000000ffee00720c */ /* 0x000fe20003f04270 */
[C---:B------:R-:W-:Y:S02]  /*8e70*/  FADD.FTZ R4, -R132.reuse, R133 ;  /* 0x0000008584047221 */ /* 0x040fe40000010100 */
[----:B------:R-:W-:Y:S02]  /*8e80*/  FMUL.FTZ R165, R132, c[0x0][0x2d0] ;  /* 0x0000b40084a57a20 */ /* 0x000fe40000410000 */
[----:B------:R-:W-:Y:S01]  /*8e90*/  FMUL.FTZ R3, R2, c[0x0][0x2d0] ;  /* 0x0000b40002037a20 */ /* 0x000fe20000410000 */
[----:B------:R-:W-:Y:S01]  /*8ea0*/  MUFU.EX2 R161, R161 ;  /* 0x000000a100a17308 */ /* 0x000fe20000000800 */
[----:B------:R-:W-:Y:S01]  /*8eb0*/  FMUL.FTZ R2, R4, c[0x0][0x2d0] ;  /* 0x0000b40004027a20 */ /* 0x000fe20000410000 */
[----:B------:R-:W3:Y:S01]  /*8ec0*/  LDSM.16.MT88.4 R144, [R181] ;  /* 0x00000000b590783b */ /* 0x000ee20000004200 */
[--C-:B------:R-:W-:Y:S02]  /*8ed0*/  FFMA.FTZ R134, R5, c[0x0][0x2d0], -R166.reuse ;  /* 0x0000b40005867a23 */ /* 0x100fe400000108a6 */
[--C-:B------:R-:W-:Y:S02]  /*8ee0*/  FFMA.FTZ R160, R8, c[0x0][0x2d0], -R166.reuse ;  /* 0x0000b40008a07a23 */ /* 0x100fe400000108a6 */
[--C-:B--2---:R-:W-:Y:S02]  /*8ef0*/  FFMA.FTZ R135, R9, c[0x0][0x2d0], -R166.reuse ;  /* 0x0000b40009877a23 */ /* 0x104fe400000108a6 */
[--C-:B------:R-:W-:Y:S01]  /*8f00*/  FFMA.FTZ R133, R6, c[0x0][0x2d0], -R165.reuse ;  /* 0x0000b40006857a23 */ /* 0x100fe200000108a5 */
[----:B------:R-:W2:Y:S01]  /*8f10*/  MUFU.EX2 R3, R3 ;  /* 0x0000000300037308 */ /* 0x000ea20000000800 */
[--C-:B------:R-:W-:Y:S01]  /*8f20*/  FFMA.FTZ R162, R7, c[0x0][0x2d0], -R165.reuse ;  /* 0x0000b40007a27a23 */ /* 0x100fe200000108a5 */
[----:B------:R-:W-:Y:S01]  /*8f30*/  LDSM.16.MT88.4 R148, [R182+0x2800] ;  /* 0x00280000b694783b */ /* 0x000fe20000004200 */
[--C-:B------:R-:W-:Y:S02]  /*8f40*/  FFMA.FTZ R163, R10, c[0x0][0x2d0], -R165.reuse ;  /* 0x0000b4000aa37a23 */ /* 0x100fe400000108a5 */
[--C-:B------:R-:W-:Y:S02]  /*8f50*/  FFMA.FTZ R164, R11, c[0x0][0x2d0], -R165.reuse ;  /* 0x0000b4000ba47a23 */ /* 0x100fe400000108a5 */
[--C-:B------:R-:W-:Y:S02]  /*8f60*/  FFMA.FTZ R169, R16, c[0x0][0x2d0], -R166.reuse ;  /* 0x0000b40010a97a23 */ /* 0x100fe400000108a6 */
[--C-:B------:R-:W-:Y:S01]  /*8f70*/  FFMA.FTZ R170, R17, c[0x0][0x2d0], -R166.reuse ;  /* 0x0000b40011aa7a23 */ /* 0x100fe200000108a6 */
[----:B------:R-:W-:Y:S01]  /*8f80*/  MUFU.EX2 R2, R2 ;  /* 0x0000000200027308 */ /* 0x000fe20000000800 */
[----:B------:R-:W-:Y:S01]  /*8f90*/  LDSM.16.MT88.4 R152, [R181+0x2800] ;  /* 0x00280000b598783b */ /* 0x000fe20000004200 */
[--C-:B------:R-:W-:Y:S02]  /*8fa0*/  FFMA.FTZ R173, R18, c[0x0][0x2d0], -R165.reuse ;  /* 0x0000b40012ad7a23 */ /* 0x100fe400000108a5 */
[--C-:B------:R-:W-:Y:S02]  /*8fb0*/  FFMA.FTZ R174, R19, c[0x0][0x2d0], -R165.reuse ;  /* 0x0000b40013ae7a23 */ /* 0x100fe400000108a5 */
[--C-:B------:R-:W-:Y:S02]  /*8fc0*/  FFMA.FTZ R175, R28, c[0x0][0x2d0], -R166.reuse ;  /* 0x0000b4001caf7a23 */ /* 0x100fe400000108a6 */
[--C-:B------:R-:W-:Y:S01]  /*8fd0*/  FFMA.FTZ R188, R29, c[0x0][0x2d0], -R166.reuse ;  /* 0x0000b4001dbc7a23 */ /* 0x100fe200000108a6 */
[----:B------:R-:W-:Y:S01]  /*8fe0*/  LDSM.16.MT88.4 R16, [R180+0x800] ;  /* 0x00080000b410783b */ /* 0x000fe20000004200 */
[----:B------:R-:W4:Y:S01]  /*8ff0*/  MUFU.EX2 R134, R134 ;  /* 0x0000008600867308 */ /* 0x000f220000000800 */
[--C-:B------:R-:W-:Y:S02]  /*9000*/  FFMA.FTZ R189, R32, c[0x0][0x2d0], -R166.reuse ;  /* 0x0000b40020bd7a23 */ /* 0x100fe400000108a6 */
[--C-:B------:R-:W-:Y:S02]  /*9010*/  FFMA.FTZ R190, R30, c[0x0][0x2d0], -R165.reuse ;  /* 0x0000b4001ebe7a23 */ /* 0x100fe400000108a5 */
[--C-:B------:R-:W-:Y:S02]  /*9020*/  FFMA.FTZ R237, R31, c[0x0][0x2d0], -R165.reuse ;  /* 0x0000b4001fed7a23 */ /* 0x100fe400000108a5 */
[----:B------:R-:W-:Y:S01]  /*9030*/  LDSM.16.MT88.4 R156, [R180+0x2800] ;  /* 0x00280000b49c783b */ /* 0x000fe20000004200 */
[--C-:B------:R-:W-:Y:S02]  /*9040*/  FFMA.FTZ R239, R34, c[0x0][0x2d0], -R165.reuse ;  /* 0x0000b40022ef7a23 */ /* 0x100fe400000108a5 */
[----:B------:R-:W-:Y:S01]  /*9050*/  MUFU.EX2 R160, R160 ;  /* 0x000000a000a07308 */ /* 0x000fe20000000800 */
[--C-:B------:R-:W-:Y:S02]  /*9060*/  FFMA.FTZ R167, R12, c[0x0][0x2d0], -R166.reuse ;  /* 0x0000b4000ca77a23 */ /* 0x100fe400000108a6 */
[----:B------:R-:W-:Y:S02]  /*9070*/  FFMA.FTZ R168, R13, c[0x0][0x2d0], -R166 ;  /* 0x0000b4000da87a23 */ /* 0x000fe400000108a6 */
[----:B------:R-:W-:Y:S01]  /*9080*/  LDSM.16.MT88.4 R28, [R180+0x1800] ;  /* 0x00180000b41c783b */ /* 0x000fe20000004200 */
[--C-:B------:R-:W-:Y:S02]  /*9090*/  FFMA.FTZ R171, R14, c[0x0][0x2d0], -R165.reuse ;  /* 0x0000b4000eab7a23 */ /* 0x100fe400000108a5 */
[----:B------:R-:W-:Y:S02]  /*90a0*/  FFMA.FTZ R172, R15, c[0x0][0x2d0], -R165 ;  /* 0x0000b4000fac7a23 */ /* 0x000fe400000108a5 */
[----:B------:R-:W5:Y:S10]  /*90b0*/  MUFU.EX2 R135, R135 ;  /* 0x0000008700877308 */ /* 0x000f740000000800 */
        /* <DEDUP_REMOVED lines=14> */
[----:B------:R-:W-:Y:S10]  /*91a0*/  MUFU.EX2 R189, R189 ;  /* 0x000000bd00bd7308 */ /* 0x000ff40000000800 */
[----:B------:R-:W-:Y:S10]  /*91b0*/  MUFU.EX2 R190, R190 ;  /* 0x000000be00be7308 */ /* 0x000ff40000000800 */
[----:B------:R-:W-:Y:S10]  /*91c0*/  MUFU.EX2 R237, R237 ;  /* 0x000000ed00ed7308 */ /* 0x000ff40000000800 */
[----:B------:R-:W-:Y:S01]  /*91d0*/  MUFU.EX2 R239, R239 ;  /* 0x000000ef00ef7308 */ /* 0x000fe20000000800 */
[C---:B--2---:R-:W-:Y:S01]  /*91e0*/  FMUL.FTZ R4, R3.reuse, R128 ;  /* 0x0000008003047220 */ /* 0x044fe20000410000 */
[----:B----4-:R-:W-:Y:S01]  /*91f0*/  F2FP.PACK_AB R136, R134, R161 ;  /* 0x000000a18688723e */ /* 0x010fe200000000ff */
[----:B------:R-:W-:Y:S01]  /*9200*/  FMUL.FTZ R5, R3, R129 ;  /* 0x0000008103057220 */ /* 0x000fe20000410000 */
[----:B-----5:R-:W-:Y:S01]  /*9210*/  F2FP.PACK_AB R138, R135, R160 ;  /* 0x000000a0878a723e */ /* 0x020fe200000000ff */
[----:B------:R-:W-:Y:S01]  /*9220*/  FMUL.FTZ R6, R2, R130 ;  /* 0x0000008202067220 */ /* 0x000fe20000410000 */
[----:B-1----:R-:W-:Y:S01]  /*9230*/  F2FP.PACK_AB R137, R162, R133 ;  /* 0x00000085a289723e */ /* 0x002fe200000000ff */
[----:B------:R-:W-:Y:S01]  /*9240*/  FMUL.FTZ R7, R2, R131 ;  /* 0x0000008302077220 */ /* 0x000fe20000410000 */
[----:B------:R-:W-:Y:S01]  /*9250*/  F2FP.PACK_AB R139, R164, R163 ;  /* 0x000000a3a48b723e */ /* 0x000fe200000000ff */
[----:B------:R-:W1:Y:S01]  /*9260*/  LDSM.16.MT88.4 R128, [R180] ;  /* 0x00000000b480783b */ /* 0x000e620000004200 */
[C---:B------:R-:W-:Y:S01]  /*9270*/  FMUL.FTZ R8, R3.reuse, R124 ;  /* 0x0000007c03087220 */ /* 0x040fe20000410000 */
[----:B------:R-:W-:Y:S01]  /*9280*/  F2FP.PACK_AB R12, R168, R167 ;  /* 0x000000a7a80c723e */ /* 0x000fe200000000ff */
[C---:B------:R-:W-:Y:S01]  /*9290*/  FMUL.FTZ R9, R3.reuse, R125 ;  /* 0x0000007d03097220 */ /* 0x040fe20000410000 */
[----:B------:R-:W-:Y:S01]  /*92a0*/  F2FP.PACK_AB R14, R170, R169 ;  /* 0x000000a9aa0e723e */ /* 0x000fe200000000ff */
[C---:B------:R-:W-:Y:S01]  /*92b0*/  FMUL.FTZ R10, R2.reuse, R126 ;  /* 0x0000007e020a7220 */ /* 0x040fe20000410000 */
[C---:B------:R-:W-:Y:S05]  /*92c0*/  HMMA.16816.F32 R4, R136.reuse, R140, R4 ;  /* 0x0000008c8804723c */ /* 0x040fea0000001804 */
[----:B------:R-:W-:Y:S01]  /*92d0*/  FMUL.FTZ R11, R2, R127 ;  /* 0x0000007f020b7220 */ /* 0x000fe20000410000 */
[----:B------:R-:W-:Y:S01]  /*92e0*/  F2FP.PACK_AB R13, R172, R171 ;  /* 0x000000abac0d723e */ /* 0x000fe200000000ff */
[----:B------:R-:W2:Y:S01]  /*92f0*/  LDSM.16.MT88.4 R124, [R179] ;  /* 0x00000000b37c783b */ /* 0x000ea20000004200 */
[C---:B------:R-:W-:Y:S01]  /*9300*/  FMUL.FTZ R100, R3.reuse, R100 ;  /* 0x0000006403647220 */ /* 0x040fe20000410000 */
[----:B------:R-:W-:Y:S03]  /*9310*/  F2FP.PACK_AB R15, R174, R173 ;  /* 0x000000adae0f723e */ /* 0x000fe600000000ff */
[C---:B------:R-:W-:Y:S03]  /*9320*/  HMMA.16816.F32 R8, R136.reuse, R142, R8 ;  /* 0x0000008e8808723c */ /* 0x040fe60000001808 */
[C---:B------:R-:W-:Y:S01]  /*9330*/  FMUL.FTZ R101, R3.reuse, R101 ;  /* 0x0000006503657220 */ /* 0x040fe20000410000 */
[----:B------:R-:W4:Y:S01]  /*9340*/  LDSM.16.MT88.4 R140, [R182+0x2000] ;  /* 0x00200000b68c783b */ /* 0x000f220000004200 */
[C---:B------:R-:W-:Y:S02]  /*9350*/  FMUL.FTZ R102, R2.reuse, R102 ;  /* 0x0000006602667220 */ /* 0x040fe40000410000 */
[C---:B------:R-:W-:Y:S02]  /*9360*/  FMUL.FTZ R103, R2.reuse, R103 ;  /* 0x0000006702677220 */ /* 0x040fe40000410000 */
[C---:B------:R-:W-:Y:S03]  /*9370*/  FMUL.FTZ R104, R3.reuse, R104 ;  /* 0x0000006803687220 */ /* 0x040fe60000410000 */
[C---:B------:R-:W-:Y:S02]  /*9380*/  FMUL.FTZ R105, R3.reuse, R105 ;  /* 0x0000006903697220 */ /* 0x040fe40000410000 */
[C---:B---3--:R-:W-:Y:S03]  /*9390*/  HMMA.16816.F32 R100, R136.reuse, R144, R100 ;  /* 0x000000908864723c */ /* 0x048fe60000001864 */
[C---:B------:R-:W-:Y:S02]  /*93a0*/  FMUL.FTZ R106, R2.reuse, R106 ;  /* 0x0000006a026a7220 */ /* 0x040fe40000410000 */
        /* <DEDUP_REMOVED lines=111> */
[----:B------:R-:W-:Y:S01]  /*9aa0*/  FFMA.FTZ R161, R3, R236, R161 ;  /* 0x000000ec03a17223 */ /* 0x000fe200000100a1 */
[----:B------:R-:W-:Y:S01]  /*9ab0*/  MOV R3, R0 ;  /* 0x0000000000037202 */ /* 0x000fe20000000f00 */
[----:B------:R-:W-:Y:S03]  /*9ac0*/  FFMA.FTZ R133, R2, R231, R133 ;  /* 0x000000e702857223 */ /* 0x000fe60000010085 */
[----:B------:R-:W-:Y:S01]  /*9ad0*/  HMMA.16816.F32 R96, R136, R130, R96 ;  /* 0x000000828860723c */ /* 0x000fe20000001860 */
[----:B------:R-:W-:Y:S02]  /*9ae0*/  LDSM.16.MT88.4 R128, [R181+0x4800] ;  /* 0x00480000b580783b */ /* 0x000fe40000004200 */
[----:B------:R-:W-:Y:S02]  /*9af0*/  FADD.FTZ R161, R134, R161 ;  /* 0x000000a186a17221 */ /* 0x000fe40000010000 */
[----:B------:R-:W-:Y:S01]  /*9b00*/  FADD.FTZ R162, R162, R133 ;  /* 0x00000085a2a27221 */ /* 0x000fe20000010000 */
[----:B------:R-:W-:Y:S01]  /*9b10*/  MOV R133, R132 ;  /* 0x0000008400857202 */ /* 0x000fe20000000f00 */
[----:B------:R-:W-:Y:S01]  /*9b20*/  FADD.FTZ R160, R160, R161 ;  /* 0x000000a1a0a07221 */ /* 0x000fe20000010000 */
[C---:B--2---:R-:W-:Y:S01]  /*9b30*/  HMMA.16816.F32 R4, R12.reuse, R124, R4 ;  /* 0x0000007c0c04723c */ /* 0x044fe20000001804 */
[----:B------:R-:W-:Y:S04]  /*9b40*/  LDSM.16.MT88.4 R136, [R180+0x4800] ;  /* 0x00480000b488783b */ /* 0x000fe80000004200 */
        /* <DEDUP_REMOVED lines=13> */
[C---:B------:R-:W-:Y:S04]  /*9c20*/  HMMA.16816.F32 R108, R12.reuse, R16, R108 ;  /* 0x000000100c6c723c */ /* 0x040fe8000000186c */
[----:B------:R-:W-:Y:S04]  /*9c30*/  FADD.FTZ R169, R170, R169 ;  /* 0x000000a9aaa97221 */ /* 0x000fe80000010000 */
[C---:B------:R-:W-:Y:S01]  /*9c40*/  HMMA.16816.F32 R112, R12.reuse, R18, R112 ;  /* 0x000000120c70723c */ /* 0x040fe20000001870 */
[----:B------:R-:W2:Y:S07]  /*9c50*/  LDSM.16.MT88.4 R16, [R182+0x4800] ;  /* 0x00480000b610783b */ /* 0x000eae0000004200 */
[C---:B---3--:R-:W-:Y:S08]  /*9c60*/  HMMA.16816.F32 R116, R12.reuse, R140, R116 ;  /* 0x0000008c0c74723c */ /* 0x048ff00000001874 */
        /* <DEDUP_REMOVED lines=13> */
[----:B------:R-:W-:Y:S01]  /*9d40*/  FFMA.FTZ R166, R33, c[0x0][0x2d0], -R166 ;  /* 0x0000b40021a67a23 */ /* 0x000fe200000108a6 */
[----:B------:R-:W3:Y:S01]  /*9d50*/  MUFU.EX2 R153, R153 ;  /* 0x0000009900997308 */ /* 0x000ee20000000800 */
[C---:B------:R-:W-:Y:S04]  /*9d60*/  HMMA.16816.F32 R56, R12.reuse, R158, R56 ;  /* 0x0000009e0c38723c */ /* 0x040fe80000001838 */
[--C-:B------:R-:W-:Y:S02]  /*9d70*/  FFMA.FTZ R156, R22, c[0x0][0x2d0], -R165.reuse ;  /* 0x0000b400169c7a23 */ /* 0x100fe400000108a5 */
[--C-:B------:R-:W-:Y:S02]  /*9d80*/  FFMA.FTZ R157, R23, c[0x0][0x2d0], -R165.reuse ;  /* 0x0000b400179d7a23 */ /* 0x100fe400000108a5 */
[C---:B-1----:R-:W-:Y:S01]  /*9d90*/  HMMA.16816.F32 R60, R12.reuse, R124, R60 ;  /* 0x0000007c0c3c723c */ /* 0x042fe2000000183c */
[----:B------:R-:W-:Y:S01]  /*9da0*/  LDSM.16.MT88.4 R20, [R181+0x1000] ;  /* 0x00100000b514783b */ /* 0x000fe20000004200 */
[----:B------:R-:W-:Y:S02]  /*9db0*/  MUFU.EX2 R154, R154 ;  /* 0x0000009a009a7308 */ /* 0x000fe40000000800 */
[--C-:B------:R-:W-:Y:S02]  /*9dc0*/  FFMA.FTZ R158, R26, c[0x0][0x2d0], -R165.reuse ;  /* 0x0000b4001a9e7a23 */ /* 0x100fe400000108a5 */
[--C-:B------:R-:W-:Y:S02]  /*9dd0*/  FFMA.FTZ R159, R27, c[0x0][0x2d0], -R165.reuse ;  /* 0x0000b4001b9f7a23 */ /* 0x100fe400000108a5 */
[C---:B------:R-:W-:Y:S01]  /*9de0*/  HMMA.16816.F32 R64, R12.reuse, R126, R64 ;  /* 0x0000007e0c40723c */ /* 0x040fe20000001840 */
[----:B------:R-:W1:Y:S03]  /*9df0*/  LDSM.16.MT88.4 R124, [R179+0x4800] ;  /* 0x00480000b37c783b */ /* 0x000e660000004200 */
[----:B------:R-:W-:Y:S01]  /*9e00*/  FFMA.FTZ R165, R35, c[0x0][0x2d0], -R165 ;  /* 0x0000b40023a57a23 */ /* 0x000fe200000108a5 */
[----:B------:R-:W4:Y:S03]  /*9e10*/  MUFU.EX2 R155, R155 ;  /* 0x0000009b009b7308 */ /* 0x000f260000000800 */
[C---:B--2---:R-:W-:Y:S01]  /*9e20*/  HMMA.16816.F32 R68, R12.reuse, R16, R68 ;  /* 0x000000100c44723c */ /* 0x044fe20000001844 */
[----:B------:R-:W-:Y:S06]  /*9e30*/  LDSM.16.MT88.4 R24, [R180+0x1000] ;  /* 0x00100000b418783b */ /* 0x000fec0000004200 */
[----:B------:R-:W-:Y:S01]  /*9e40*/  MUFU.EX2 R156, R156 ;  /* 0x0000009c009c7308 */ /* 0x000fe20000000800 */
[C---:B------:R-:W-:Y:S01]  /*9e50*/  HMMA.16816.F32 R72, R12.reuse, R18, R72 ;  /* 0x000000120c48723c */ /* 0x040fe20000001848 */
[----:B------:R-:W2:Y:S07]  /*9e60*/  LDSM.16.MT88.4 R16, [R182+0x1000] ;  /* 0x00100000b610783b */ /* 0x000eae0000004200 */
[C---:B------:R-:W-:Y:S01]  /*9e70*/  HMMA.16816.F32 R76, R12.reuse, R128, R76 ;  /* 0x000000800c4c723c */ /* 0x040fe2000000184c */
[----:B------:R-:W-:Y:S01]  /*9e80*/  LDSM.16.MT88.4 R32, [R179+0x1800] ;  /* 0x00180000b320783b */ /* 0x000fe20000004200 */
[----:B------:R-:W5:Y:S06]  /*9e90*/  MUFU.EX2 R157, R157 ;  /* 0x0000009d009d7308 */ /* 0x000f6c0000000800 */
[C---:B------:R-:W-:Y:S01]  /*9ea0*/  HMMA.16816.F32 R80, R12.reuse, R130, R80 ;  /* 0x000000820c50723c */ /* 0x040fe20000001850 */
[----:B------:R-:W2:Y:S03]  /*9eb0*/  LDSM.16.MT88.4 R128, [R179+0x1000] ;  /* 0x00100000b380783b */ /* 0x000ea60000004200 */
[----:B------:R-:W-:Y:S04]  /*9ec0*/  MUFU.EX2 R158, R158 ;  /* 0x0000009e009e7308 */ /* 0x000fe80000000800 */
[C---:B------:R-:W-:Y:S06]  /*9ed0*/  HMMA.16816.F32 R84, R12.reuse, R136, R84 ;  /* 0x000000880c54723c */ /* 0x040fec0000001854 */
[----:B------:R-:W2:Y:S02]  /*9ee0*/  MUFU.EX2 R159, R159 ;  /* 0x0000009f009f7308 */ /* 0x000ea40000000800 */
[C---:B------:R-:W-:Y:S01]  /*9ef0*/  HMMA.16816.F32 R88, R12.reuse, R138, R88 ;  /* 0x0000008a0c58723c */ /* 0x040fe20000001858 */
[----:B------:R-:W2:Y:S07]  /*9f00*/  LDSM.16.MT88.4 R136, [R182+0x3000] ;  /* 0x00300000b688783b */ /* 0x000eae0000004200 */
[C---:B-1----:R-:W-:Y:S01]  /*9f10*/  HMMA.16816.F32 R92, R12.reuse, R124, R92 ;  /* 0x0000007c0c5c723c */ /* 0x042fe2000000185c */
[----:B------:R-:W1:Y:S07]  /*9f20*/  MUFU.EX2 R166, R166 ;  /* 0x000000a600a67308 */ /* 0x000e6e0000000800 */
[----:B------:R-:W-:Y:S01]  /*9f30*/  HMMA.16816.F32 R96, R12, R126, R96 ;  /* 0x0000007e0c60723c */ /* 0x000fe20000001860 */
[----:B------:R-:W-:Y:S02]  /*9f40*/  LDSM.16.MT88.4 R124, [R180+0x5000] ;  /* 0x00500000b47c783b */ /* 0x000fe40000004200 */
[----:B------:R-:W1:Y:S04]  /*9f50*/  MUFU.EX2 R240, R165 ;  /* 0x000000a500f07308 */ /* 0x000e680000000800 */
[----:B---3--:R-:W-:Y:S01]  /*9f60*/  F2FP.PACK_AB R12, R153, R152 ;  /* 0x00000098990c723e */ /* 0x008fe200000000ff */
[----:B------:R-:W-:Y:S01]  /*9f70*/  FADD.FTZ R152, R152, R169 ;  /* 0x000000a998987221 */ /* 0x000fe20000010000 */
[----:B----4-:R-:W-:Y:S03]  /*9f80*/  F2FP.PACK_AB R14, R155, R154 ;  /* 0x0000009a9b0e723e */ /* 0x010fe600000000ff */
[----:B-----5:R-:W-:Y:S01]  /*9f90*/  F2FP.PACK_AB R13, R157, R156 ;  /* 0x0000009c9d0d723e */ /* 0x020fe200000000ff */
[----:B------:R-:W-:Y:S01]  /*9fa0*/  FADD.FTZ R153, R153, R152 ;  /* 0x0000009899997221 */ /* 0x000fe20000010000 */
[----:B--2---:R-:W-:Y:S03]  /*9fb0*/  F2FP.PACK_AB R15, R159, R158 ;  /* 0x0000009e9f0f723e */ /* 0x004fe600000000ff */
[----:B------:R-:W-:Y:S04]  /*9fc0*/  FADD.FTZ R154, R154, R153 ;  /* 0x000000999a9a7221 */ /* 0x000fe80000010000 */
[C---:B------:R-:W-:Y:S03]  /*9fd0*/  HMMA.16816.F32 R4, R12.reuse, R16, R4 ;  /* 0x000000100c04723c */ /* 0x040fe60000001804 */
[----:B------:R-:W-:Y:S05]  /*9fe0*/  FADD.FTZ R154, R155, R154 ;  /* 0x0000009a9b9a7221 */ /* 0x000fea0000010000 */
        /* <DEDUP_REMOVED lines=8> */
[C---:B------:R-:W-:Y:S08]  /*a070*/  HMMA.16816.F32 R116, R12.reuse, R128, R116 ;  /* 0x000000800c74723c */ /* 0x040ff00000001874 */
[C---:B------:R-:W-:Y:S08]  /*a080*/  HMMA.16816.F32 R120, R12.reuse, R130, R120 ;  /* 0x000000820c78723c */ /* 0x040ff00000001878 */
        /* <DEDUP_REMOVED lines=18> */
[C---:B------:R-:W-:Y:S08]  /*a1b0*/  HMMA.16816.F32 R84, R12.reuse, R124, R84 ;  /* 0x0000007c0c54723c */ /* 0x040ff00000001854 */
[C---:B------:R-:W-:Y:S08]  /*a1c0*/  HMMA.16816.F32 R88, R12.reuse, R126, R88 ;  /* 0x0000007e0c58723c */ /* 0x040ff00000001858 */
[C---:B--2---:R-:W-:Y:S08]  /*a1d0*/  HMMA.16816.F32 R92, R12.reuse, R16, R92 ;  /* 0x000000100c5c723c */ /* 0x044ff0000000185c */
[----:B------:R-:W-:Y:S01]  /*a1e0*/  HMMA.16816.F32 R96, R12, R18, R96 ;  /* 0x000000120c60723c */ /* 0x000fe20000001860 */
[----:B------:R-:W2:Y:S06]  /*a1f0*/  LDSM.16.MT88.4 R16, [R180+0x3800] ;  /* 0x00380000b410783b */ /* 0x000eac0000004200 */
[----:B------:R-:W-:Y:S01]  /*a200*/  F2FP.PACK_AB R12, R188, R175 ;  /* 0x000000afbc0c723e */ /* 0x000fe200000000ff */
[----:B------:R-:W-:Y:S01]  /*a210*/  FADD.FTZ R175, R175, R154 ;  /* 0x0000009aafaf7221 */ /* 0x000fe20000010000 */
[----:B-1----:R-:W-:Y:S03]  /*a220*/  F2FP.PACK_AB R14, R166, R189 ;  /* 0x000000bda60e723e */ /* 0x002fe600000000ff */
[----:B------:R-:W-:Y:S01]  /*a230*/  F2FP.PACK_AB R13, R237, R190 ;  /* 0x000000beed0d723e */ /* 0x000fe200000000ff */
[----:B------:R-:W-:Y:S01]  /*a240*/  FADD.FTZ R188, R188, R175 ;  /* 0x000000afbcbc7221 */ /* 0x000fe20000010000 */
[----:B------:R-:W-:Y:S03]  /*a250*/  F2FP.PACK_AB R15, R240, R239 ;  /* 0x000000eff00f723e */ /* 0x000fe600000000ff */
[----:B------:R-:W-:Y:S04]  /*a260*/  FADD.FTZ R189, R189, R188 ;  /* 0x000000bcbdbd7221 */ /* 0x000fe80000010000 */
[C---:B---3--:R-:W-:Y:S01]  /*a270*/  HMMA.16816.F32 R128, R12.reuse, R20, R4 ;  /* 0x000000140c80723c */ /* 0x048fe20000001804 */
[----:B------:R-:W1:Y:S02]  /*a280*/  LDSM.16.MT88.4 R4, [R181+0x5800] ;  /* 0x00580000b504783b */ /* 0x000e640000004200 */
[----:B------:R-:W-:Y:S05]  /*a290*/  FADD.FTZ R236, R166, R189 ;  /* 0x000000bda6ec7221 */ /* 0x000fea0000010000 */
[C---:B------:R-:W-:Y:S01]  /*a2a0*/  HMMA.16816.F32 R124, R12.reuse, R22, R8 ;  /* 0x000000160c7c723c */ /* 0x040fe20000001808 */
[----:B------:R-:W3:Y:S07]  /*a2b0*/  LDSM.16.MT88.4 R8, [R180+0x5800] ;  /* 0x00580000b408783b */ /* 0x000eee0000004200 */
        /* <DEDUP_REMOVED lines=11> */
[C---:B------:R-:W-:Y:S01]  /*a370*/  HMMA.16816.F32 R56, R12.reuse, R18, R56 ;  /* 0x000000120c38723c */ /* 0x040fe20000001838 */
[----:B------:R-:W2:Y:S07]  /*a380*/  LDSM.16.MT88.4 R16, [R179+0x5800] ;  /* 0x00580000b310783b */ /* 0x000eae0000004200 */
[C---:B------:R-:W-:Y:S08]  /*a390*/  HMMA.16816.F32 R60, R12.reuse, R144, R60 ;  /* 0x000000900c3c723c */ /* 0x040ff0000000183c */
[C---:B------:R-:W-:Y:S08]  /*a3a0*/  HMMA.16816.F32 R64, R12.reuse, R146, R64 ;  /* 0x000000920c40723c */ /* 0x040ff00000001840 */
[C---:B------:R-:W-:Y:S08]  /*a3b0*/  HMMA.16816.F32 R68, R12.reuse, R148, R68 ;  /* 0x000000940c44723c */ /* 0x040ff00000001844 */
[C---:B------:R-:W-:Y:S08]  /*a3c0*/  HMMA.16816.F32 R72, R12.reuse, R150, R72 ;  /* 0x000000960c48723c */ /* 0x040ff00000001848 */
[C---:B-1----:R-:W-:Y:S07]  /*a3d0*/  HMMA.16816.F32 R76, R12.reuse, R4, R76 ;  /* 0x000000040c4c723c */ /* 0x042fee000000184c */
[----:B------:R-:W-:Y:S01]  /*a3e0*/  IADD3 R4, R238, -0x1, RZ ;  /* 0xffffffffee047810 */ /* 0x000fe20007ffe0ff */
[C---:B------:R-:W-:Y:S04]  /*a3f0*/  HMMA.16816.F32 R80, R12.reuse, R6, R80 ;  /* 0x000000060c50723c */ /* 0x040fe80000001850 */
[----:B------:R-:W-:Y:S01]  /*a400*/  FADD.FTZ R5, R173, R172 ;  /* 0x000000acad057221 */ /* 0x000fe20000010000 */
[----:B------:R-:W-:Y:S03]  /*a410*/  MOV R238, R4 ;  /* 0x0000000400ee7202 */ /* 0x000fe60000000f00 */
[C---:B---3--:R-:W-:Y:S04]  /*a420*/  HMMA.16816.F32 R84, R12.reuse, R8, R84 ;  /* 0x000000080c54723c */ /* 0x048fe80000001854 */
[----:B------:R-:W-:Y:S04]  /*a430*/  FADD.FTZ R5, R174, R5 ;  /* 0x00000005ae057221 */ /* 0x000fe80000010000 */
[C---:B------:R-:W-:Y:S04]  /*a440*/  HMMA.16816.F32 R88, R12.reuse, R10, R88 ;  /* 0x0000000a0c58723c */ /* 0x040fe80000001858 */
[----:B------:R-:W-:Y:S04]  /*a450*/  FADD.FTZ R156, R156, R5 ;  /* 0x000000059c9c7221 */ /* 0x000fe80000010000 */
[C---:B--2---:R-:W-:Y:S04]  /*a460*/  HMMA.16816.F32 R92, R12.reuse, R16, R92 ;  /* 0x000000100c5c723c */ /* 0x044fe8000000185c */
[----:B------:R-:W-:Y:S04]  /*a470*/  FADD.FTZ R157, R157, R156 ;  /* 0x0000009c9d9d7221 */ /* 0x000fe80000010000 */
[----:B------:R-:W-:Y:S01]  /*a480*/  FADD.FTZ R158, R158, R157 ;  /* 0x0000009d9e9e7221 */ /* 0x000fe20000010000 */
[----:B------:R-:W-:Y:S03]  /*a490*/  HMMA.16816.F32 R96, R12, R18, R96 ;  /* 0x000000120c60723c */ /* 0x000fe60000001860 */
[----:B------:R-:W-:Y:S04]  /*a4a0*/  FADD.FTZ R159, R159, R158 ;  /* 0x0000009e9f9f7221 */ /* 0x000fe80000010000 */
[----:B------:R-:W-:Y:S05]  /*a4b0*/  FADD.FTZ R190, R190, R159 ;  /* 0x0000009fbebe7221 */ /* 0x000fea0000010000 */
[----:B------:R-:W-:Y:S04]  /*a4c0*/  FADD.FTZ R190, R237, R190 ;  /* 0x000000beedbe7221 */ /* 0x000fe80000010000 */
[----:B------:R-:W-:Y:S04]  /*a4d0*/  FADD.FTZ R231, R239, R190 ;  /* 0x000000beefe77221 */ /* 0x000fe80000010000 */
[----:B------:R-:W-:Y:S01]  /*a4e0*/  FADD.FTZ R231, R240, R231 ;  /* 0x000000e7f0e77221 */ /* 0x000fe20000010000 */
[----:B------:R-:W-:-:S05]  /*a4f0*/  @P0 BRA `(.L_x_511) ;  /* 0xffffd3e000000947 */ /* 0x000fca000383ffff */
.L_x_504:
[----:B------:R-:W-:Y:S05]  /*a500*/  BRA.DIV ~URZ, `(.L_x_512) ;  /* 0x00003e027f007947 */ /* 0x000fea000b800000 */
[----:B------:R1:W2:Y:S02]  /*a510*/  SHFL.BFLY PT, R136, R236, 0x2, 0x1f ;  /* 0x0c401f00ec887f89 */ /* 0x0002a400000e0000 */
.L_x_564:
[----:B--2---:R-:W-:Y:S01]  /*a520*/  FADD.FTZ R135, R136, R236 ;  /* 0x000000ec88877221 */ /* 0x004fe20000010000 */
[----:B------:R-:W-:Y:S05]  /*a530*/  BRA.DIV ~URZ, `(.L_x_513) ;  /* 0x00003e227f007947 */ /* 0x000fea000b800000 */
[----:B------:R-:W2:Y:S04]  /*a540*/  SHFL.BFLY PT, R4, R231, 0x2, 0x1f ;  /* 0x0c401f00e7047f89 */ /* 0x000ea800000e0000 */
[----:B------:R-:W3:Y:S01]  /*a550*/  SHFL.BFLY PT, R2, R135, 0x1, 0x1f ;  /* 0x0c201f0087027f89 */ /* 0x000ee200000e0000 */
[----:B--2---:R-:W-:-:S02]  /*a560*/  FADD.FTZ R3, R4, R231 ;  /* 0x000000e704037221 */ /* 0x004fc40000010000 */
[----:B---3--:R-:W-:-:S03]  /*a570*/  FADD.FTZ R2, R135, R2 ;  /* 0x0000000287027221 */ /* 0x008fc60000010000 */
[----:B------:R2:W3:Y:S04]  /*a580*/  SHFL.BFLY PT, R136, R3, 0x1, 0x1f ;  /* 0x0c201f0003887f89 */ /* 0x0004e800000e0000 */
.L_x_565:
[----:B---3--:R-:W-:Y:S01]  /*a590*/  FADD.FTZ R5, R136, R3 ;  /* 0x0000000388057221 */ /* 0x008fe20000010000 */
[----:B------:R-:W-:Y:S02]  /*a5a0*/  FSETP.NE.FTZ.AND P1, PT, R2, RZ, PT ;  /* 0x000000ff0200720b */ /* 0x000fe40003f35000 */
[----:B------:R-:W-:Y:S02]  /*a5b0*/  MOV R4, RZ ;  /* 0x000000ff00047202 */ /* 0x000fe40000000f00 */
[----:B------:R-:W-:Y:S02]  /*a5c0*/  FSETP.NE.FTZ.AND P0, PT, R5, RZ, PT ;  /* 0x000000ff0500720b */ /* 0x000fe40003f15000 */
[----:B------:R-:W-:Y:S02]  /*a5d0*/  MOV R6, RZ ;  /* 0x000000ff00067202 */ /* 0x000fe40000000f00 */
[----:B--2---:R-:W-:-:S05]  /*a5e0*/  MOV R3, 0xff800000 ;  /* 0xff80000000037802 */ /* 0x004fca0000000f00 */
[----:B------:R-:W2:Y:S01]  /*a5f0*/  @P1 MUFU.RCP R4, R2 ;  /* 0x0000000200041308 */ /* 0x000ea20000001000 */
[----:B------:R-:W-:-:S05]  /*a600*/  @P1 MOV R7, 0x3f317218 ;  /* 0x3f31721800071802 */ /* 0x000fca0000000f00 */
[----:B------:R-:W-:Y:S02]  /*a610*/  @P1 FMUL.FTZ R7, R7, c[0x0][0x2d0] ;  /* 0x0000b40007071a20 */ /* 0x000fe40000410000 */
[----:B------:R3:W4:Y:S08]  /*a620*/  @P1 MUFU.LG2 R8, R2 ;  /* 0x0000000200081308 */ /* 0x0007300000000c00 */
[----:B------:R-:W-:Y:S01]  /*a630*/  @P0 MUFU.RCP R6, R5 ;  /* 0x0000000500060308 */ /* 0x000fe20000001000 */
[----:B--2---:R-:W-:-:S02]  /*a640*/  FMUL.FTZ R128, R4, R128 ;  /* 0x0000008004807220 */ /* 0x004fc40000410000 */
[C---:B------:R-:W-:Y:S02]  /*a650*/  FMUL.FTZ R129, R4.reuse, R129 ;  /* 0x0000008104817220 */ /* 0x040fe40000410000 */
[C---:B------:R-:W-:Y:S02]  /*a660*/  FMUL.FTZ R124, R4.reuse, R124 ;  /* 0x0000007c047c7220 */ /* 0x040fe40000410000 */
[C---:B------:R-:W-:Y:S01]  /*a670*/  FMUL.FTZ R125, R4.reuse, R125 ;  /* 0x0000007d047d7220 */ /* 0x040fe20000410000 */
[----:B------:R-:W2:Y:S01]  /*a680*/  @P0 MUFU.LG2 R5, R5 ;  /* 0x0000000500050308 */ /* 0x000ea20000000c00 */
[----:B---3--:R-:W-:Y:S01]  /*a690*/  @P0 MOV R2, 0x3f317218 ;  /* 0x3f31721800020802 */ /* 0x008fe20000000f00 */
        /* <DEDUP_REMOVED lines=41> */
[----:B----4-:R-:W-:Y:S02]  /*a930*/  @P1 FMUL.FTZ R9, R8, 0.69314718246459960938 ;  /* 0x3f31721808091820 */ /* 0x010fe40000410000 */
[C---:B------:R-:W-:Y:S02]  /*a940*/  FMUL.FTZ R93, R4.reuse, R93 ;  /* 0x0000005d045d7220 */ /* 0x040fe40000410000 */
[C---:B------:R-:W-:Y:S02]  /*a950*/  FMUL.FTZ R96, R4.reuse, R96 ;  /* 0x0000006004607220 */ /* 0x040fe40000410000 */
[----:B------:R-:W-:-:S02]  /*a960*/  FMUL.FTZ R97, R4, R97 ;  /* 0x0000006104617220 */ /* 0x000fc40000410000 */
[----:B--2---:R-:W-:Y:S02]  /*a970*/  @P0 FMUL.FTZ R4, R5, 0.69314718246459960938 ;  /* 0x3f31721805040820 */ /* 0x004fe40000410000 */
[----:B------:R-:W-:Y:S01]  /*a980*/  @P0 FMUL.FTZ R5, R2, c[0x0][0x2d0] ;  /* 0x0000b40002050a20 */ /* 0x000fe20000410000 */
[----:B------:R-:W-:Y:S01]  /*a990*/  MOV R2, 0x1 ;  /* 0x0000000100027802 */ /* 0x000fe20000000f00 */
[----:B------:R-:W-:Y:S01]  /*a9a0*/  @P1 FFMA.FTZ R3, R7, R0, R9 ;  /* 0x0000000007031223 */ /* 0x000fe20000010009 */
[----:B------:R-:W-:Y:S01]  /*a9b0*/  MOV R0, 0xff800000 ;  /* 0xff80000000007802 */ /* 0x000fe20000000f00 */
[--C-:B------:R-:W-:Y:S01]  /*a9c0*/  @P0 FFMA.FTZ R0, R5, R132, R4.reuse ;  /* 0x0000008405000223 */ /* 0x100fe20000010004 */
[----:B------:R-:W-:Y:S01]  /*a9d0*/  PRMT R4, R2, 0x7610, R4 ;  /* 0x0000761002047816 */ /* 0x000fe20000000004 */
        /* <DEDUP_REMOVED lines=47> */
[----:B------:R-:W-:Y:S02]  /*acd0*/  FMUL.FTZ R99, R6, R99 ;  /* 0x0000006306637220 */ /* 0x000fe40000410000 */
.L_x_473:
[----:B-1----:R-:W-:Y:S01]  /*ace0*/  LOP3.LUT P6, RZ, R194, 0xff, RZ, 0xc0, !PT ;  /* 0x000000ffc2ff7812 */ /* 0x002fe200078cc0ff */
[----:B------:R-:W-:-:S12]  /*acf0*/  BSSY B0, `(.L_x_514) ;  /* 0x000000f000007945 */ /* 0x000fd80003800000 */
[----:B------:R-:W-:Y:S05]  /*ad00*/  @P6 BRA `(.L_x_515) ;  /* 0x000000d000006947 */ /* 0x000fea0003800000 */
[----:B------:R-:W1:Y:S01]  /*ad10*/  S2R R5, SR_LANEID ;  /* 0x0000000000057919 */ /* 0x000e620000000000 */
[----:B------:R-:W-:Y:S01]  /*ad20*/  VOTEU.ANY UR4, UPT, PT ;  /* 0x0000000000047886 */ /* 0x000fe200038e0100 */
[----:B------:R-:W-:Y:S01]  /*ad30*/  IMAD.MOV.U32 R8, RZ, RZ, c[0x0][0x580] ;  /* 0x00016000ff087624 */ /* 0x000fe200078e00ff */
[----:B------:R-:W1:Y:S01]  /*ad40*/  FLO.U32 R6, UR4 ;  /* 0x0000000400067d00 */ /* 0x000e6200080e0000 */
[----:B------:R-:W-:-:S07]  /*ad50*/  IMAD.MOV.U32 R9, RZ, RZ, c[0x0][0x584] ;  /* 0x00016100ff097624 */ /* 0x000fce00078e00ff */
[----:B------:R-:W2:Y:S01]  /*ad60*/  POPC R7, UR4 ;  /* 0x0000000400077d09 */ /* 0x000ea20008000000 */
[----:B-1----:R-:W-:-:S13]  /*ad70*/  ISETP.EQ.U32.AND P0, PT, R6, R5, PT ;  /* 0x000000050600720c */ /* 0x002fda0003f02070 */
[----:B--2---:R-:W2:Y:S04]  /*ad80*/  @P0 ATOMG.E.ADD.STRONG.GPU PT, R5, [R8.64], R7 ;  /* 0x00000007080509a8 */ /* 0x004ea800081ee1c6 */
[----:B------:R-:W1:Y:S02]  /*ad90*/  S2R R2, SR_LTMASK ;  /* 0x0000000000027919 */ /* 0x000e640000003900 */
[----:B-1----:R-:W-:-:S06]  /*ada0*/  LOP3.LUT R2, R2, UR4, RZ, 0xc0, !PT ;  /* 0x0000000402027c12 */ /* 0x002fcc000f8ec0ff */
[----:B------:R-:W1:Y:S01]  /*adb0*/  POPC R2, R2 ;  /* 0x0000000200027309 */ /* 0x000e620000000000 */
[----:B--2---:R-:W1:Y:S02]  /*adc0*/  SHFL.IDX PT, R5, R5, R6, 0x1f ;  /* 0x00001f0605057589 */ /* 0x004e6400000e0000 */
[----:B-1----:R-:W-:-:S05]  /*add0*/  IADD3 R207, R5, c[0x0][0xc], R2 ;  /* 0x0000030005cf7a10 */ /* 0x002fca0007ffe002 */
.L_x_515:
[----:B------:R-:W-:Y:S05]  /*ade0*/  BSYNC B0 ;  /* 0x0000000000007941 */ /* 0x000fea0003800000 */
.L_x_514:
[----:B------:R-:W-:Y:S01]  /*adf0*/  PRMT R4, R4, 0x9910, RZ ;  /* 0x0000991004047816 */ /* 0x000fe200000000ff */
[----:B------:R-:W-:Y:S01]  /*ae00*/  BSSY B1, `(.L_x_516) ;  /* 0x000019b000017945 */ /* 0x000fe20003800000 */
[----:B------:R-:W-:Y:S02]  /*ae10*/  IMAD.MOV.U32 R2, RZ, RZ, R207 ;  /* 0x000000ffff027224 */ /* 0x000fe400078e00cf */
[----:B------:R-:W-:-:S13]  /*ae20*/  ISETP.NE.AND P0, PT, R4, RZ, PT ;  /* 0x000000ff0400720c */ /* 0x000fda0003f05270 */
[----:B------:R-:W-:Y:S05]  /*ae30*/  @!P0 BRA `(.L_x_517) ;  /* 0x0000105000008947 */ /* 0x000fea0003800000 */
[----:B------:R-:W-:Y:S01]  /*ae40*/  WARPSYNC 0xffffffff ;  /* 0xffffffff00007948 */ /* 0x000fe20003800000 */
[----:B------:R-:W-:Y:S01]  /*ae50*/  BAR.SYNC.DEFER_BLOCKING 0x1, 0x100 ;  /* 0x0044000000007b1d */ /* 0x000fe20000010000 */
        /* <DEDUP_REMOVED lines=8> */
[----:B------:R-:W-:Y:S02]  /*aee0*/  F2FP.PACK_AB R108, R109, R108 ;  /* 0x0000006c6d6c723e */ /* 0x000fe400000000ff */
[----:B------:R-:W-:Y:S02]  /*aef0*/  F2FP.PACK_AB R110, R111, R110 ;  /* 0x0000006e6f6e723e */ /* 0x000fe400000000ff */
[----:B------:R-:W-:-:S02]  /*af00*/  F2FP.PACK_AB R113, R113, R112 ;  /* 0x000000707171723e */ /* 0x000fc400000000ff */
[----:B------:R-:W-:Y:S01]  /*af10*/  F2FP.PACK_AB R115, R115, R114 ;  /* 0x000000727373723e */ /* 0x000fe200000000ff */
[----:B------:R1:W-:Y:S01]  /*af20*/  STS [R204], R129 ;  /* 0x00000081cc007388 */ /* 0x0003e20000000800 */
[----:B------:R-:W-:Y:S02]  /*af30*/  F2FP.PACK_AB R117, R117, R116 ;  /* 0x000000747575723e */ /* 0x000fe400000000ff */
[----:B------:R-:W-:Y:S01]  /*af40*/  F2FP.PACK_AB R119, R119, R118 ;  /* 0x000000767777723e */ /* 0x000fe200000000ff */
[----:B------:R1:W-:Y:S01]  /*af50*/  STS [R204+0x400], R131 ;  /* 0x00040083cc007388 */ /* 0x0003e20000000800 */
[----:B------:R-:W-:Y:S02]  /*af60*/  F2FP.PACK_AB R121, R121, R120 ;  /* 0x000000787979723e */ /* 0x000fe400000000ff */
[----:B------:R-:W-:Y:S01]  /*af70*/  F2FP.PACK_AB R123, R123, R122 ;  /* 0x0000007a7b7b723e */ /* 0x000fe200000000ff */
[----:B------:R1:W-:Y:S01]  /*af80*/  STS [R213], R124 ;  /* 0x0000007cd5007388 */ /* 0x0003e20000000800 */
[----:B------:R-:W-:-:S02]  /*af90*/  F2FP.PACK_AB R37, R37, R36 ;  /* 0x000000242525723e */ /* 0x000fc400000000ff */
[----:B------:R-:W-:Y:S01]  /*afa0*/  F2FP.PACK_AB R39, R39, R38 ;  /* 0x000000262727723e */ /* 0x000fe200000000ff */
[----:B------:R1:W-:Y:S01]  /*afb0*/  STS [R213+0x400], R126 ;  /* 0x0004007ed5007388 */ /* 0x0003e20000000800 */
[----:B------:R-:W-:Y:S02]  /*afc0*/  F2FP.PACK_AB R40, R41, R40 ;  /* 0x000000282928723e */ /* 0x000fe400000000ff */
[----:B------:R-:W-:Y:S01]  /*afd0*/  F2FP.PACK_AB R42, R43, R42 ;  /* 0x0000002a2b2a723e */ /* 0x000fe200000000ff */
[----:B------:R1:W-:Y:S01]  /*afe0*/  STS [R212], R101 ;  /* 0x00000065d4007388 */ /* 0x0003e20000000800 */
[----:B------:R-:W-:Y:S02]  /*aff0*/  F2FP.PACK_AB R45, R45, R44 ;  /* 0x0000002c2d2d723e */ /* 0x000fe400000000ff */
[----:B------:R-:W-:Y:S01]  /*b000*/  F2FP.PACK_AB R47, R47, R46 ;  /* 0x0000002e2f2f723e */ /* 0x000fe200000000ff */
[----:B------:R1:W-:Y:S01]  /*b010*/  STS [R212+0x400], R103 ;  /* 0x00040067d4007388 */ /* 0x0003e20000000800 */
        /* <DEDUP_REMOVED lines=32> */
[----:B------:R1:W-:Y:S01]  /*b220*/  STS [R204+0x4000], R37 ;  /* 0x00400025cc007388 */ /* 0x0003e20000000800 */
[----:B------:R-:W-:Y:S02]  /*b230*/  F2FP.PACK_AB R93, R93, R92 ;  /* 0x0000005c5d5d723e */ /* 0x000fe400000000ff */
[----:B------:R-:W-:Y:S01]  /*b240*/  F2FP.PACK_AB R95, R95, R94 ;  /* 0x0000005e5f5f723e */ /* 0x000fe200000000ff */
[----:B------:R1:W-:Y:S01]  /*b250*/  STS [R204+0x4400], R39 ;  /* 0x00440027cc007388 */ /* 0x0003e20000000800 */
[----:B------:R-:W-:-:S02]  /*b260*/  F2FP.PACK_AB R97, R97, R96 ;  /* 0x000000606161723e */ /* 0x000fc400000000ff */
[----:B------:R-:W-:Y:S01]  /*b270*/  F2FP.PACK_AB R99, R99, R98 ;  /* 0x000000626363723e */ /* 0x000fe200000000ff */
        /* <DEDUP_REMOVED lines=30> */
[----:B------:R-:W-:Y:S06]  /*b460*/  BAR.SYNC.DEFER_BLOCKING 0x1, 0x100 ;  /* 0x0044000000007b1d */ /* 0x000fec0000010000 */
[----:B------:R-:W-:Y:S05]  /*b470*/  BRA.CONV ~URZ, `(.L_x_518) ;  /* 0x000000537f007947 */ /* 0x000fea000b800000 */
[----:B------:R-:W-:Y:S01]  /*b480*/  IMAD.MOV.U32 R239, RZ, RZ, R202 ;  /* 0x000000ffffef7224 */ /* 0x000fe200078e00ca */
[----:B------:R-:W-:Y:S01]  /*b490*/  MOV R174, RZ ;  /* 0x000000ff00ae7202 */ /* 0x000fe20000000f00 */
[----:B------:R-:W-:Y:S01]  /*b4a0*/  IMAD.MOV.U32 R175, RZ, RZ, 0x1f ;  /* 0x0000001fffaf7424 */ /* 0x000fe200078e00ff */
[----:B------:R-:W-:-:S02]  /*b4b0*/  MOV R172, 0xb4d0 ;  /* 0x0000b4d000ac7802 */ /* 0x000fc40000000f00 */
[----:B-1---5:R-:W-:Y:S05]  /*b4c0*/  CALL.REL.NOINC `($__internal_1_$__cuda_sm70_shflsync_idx_p) ;  /* 0x0000334000007944 */ /* 0x022fea0003c00000 */
.L_x_518:
[----:B------:R-:W-:Y:S01]  /*b4d0*/  MOV R4, 0x1 ;  /* 0x0000000100047802 */ /* 0x000fe20000000f00 */
[C---:B------:R-:W-:Y:S01]  /*b4e0*/  IMAD.WIDE.U32 R10, R221.reuse, c[0x0][0x490], RZ ;  /* 0x00012400dd0a7a25 */ /* 0x040fe200078e00ff */
[----:B------:R-:W-:Y:S01]  /*b4f0*/  SHF.R.S32.HI R8, RZ, 0x1f, R221 ;  /* 0x0000001fff087819 */ /* 0x000fe200000114dd */
[----:B------:R-:W-:Y:S01]  /*b500*/  ULDC UR5, c[0x0][0x4e8] ;  /* 0x00013a0000057ab9 */ /* 0x000fe20000000800 */
[----:B------:R-:W-:Y:S01]  /*b510*/  ISETP.NE.AND P1, PT, R4, c[0x0][0x4e8], PT ;  /* 0x00013a0004007a0c */ /* 0x000fe20003f25270 */
[----:B------:R-:W-:Y:S01]  /*b520*/  IMAD.WIDE.U32 R14, R221, c[0x0][0x3e8], RZ ;  /* 0x0000fa00dd0e7a25 */ /* 0x000fe200078e00ff */
[----:B------:R-:W-:Y:S01]  /*b530*/  IADD3 R4, R199, R220, RZ ;  /* 0x000000dcc7047210 */ /* 0x000fe20007ffe0ff */
[----:B------:R-:W-:Y:S01]  /*b540*/  ULDC UR4, c[0x0][0x388] ;  /* 0x0000e20000047ab9 */ /* 0x000fe20000000800 */
[----:B------:R-:W-:Y:S01]  /*b550*/  BSSY B0, `(.L_x_519) ;  /* 0x000005a000007945 */ /* 0x000fe20003800000 */
[----:B------:R-:W-:Y:S01]  /*b560*/  IMAD R12, R8, c[0x0][0x490], RZ ;  /* 0x00012400080c7a24 */ /* 0x000fe200078e02ff */
[----:B------:R-:W-:Y:S01]  /*b570*/  UIMAD UR4, UR5, UR4, URZ ;  /* 0x00000004050472a4 */ /* 0x000fe2000f8e023f */
[----:B------:R-:W-:-:S02]  /*b580*/  IMAD.MOV.U32 R7, RZ, RZ, R4 ;  /* 0x000000ffff077224 */ /* 0x000fc400078e0004 */
[----:B------:R-:W-:Y:S02]  /*b590*/  IMAD R5, R221, c[0x0][0x494], R12 ;  /* 0x00012500dd057a24 */ /* 0x000fe400078e020c */
[----:B------:R-:W-:Y:S02]  /*b5a0*/  IMAD R8, R8, c[0x0][0x3e8], RZ ;  /* 0x0000fa0008087a24 */ /* 0x000fe400078e02ff */
[----:B------:R-:W-:Y:S01]  /*b5b0*/  @P1 IMAD.HI.U32 R6, R4, c[0x0][0x4ec], RZ ;  /* 0x00013b0004061a27 */ /* 0x000fe200078e00ff */
[----:B------:R-:W-:-:S04]  /*b5c0*/  IADD3 R11, R11, R5, RZ ;  /* 0x000000050b0b7210 */ /* 0x000fc80007ffe0ff */
[----:B------:R-:W-:Y:S01]  /*b5d0*/  @P1 SHF.R.U32.HI R7, RZ, c[0x0][0x4f0], R6 ;  /* 0x00013c00ff071a19 */ /* 0x000fe20000011606 */
[----:B------:R-:W-:Y:S01]  /*b5e0*/  IMAD.WIDE.U32 R10, R226, c[0x0][0x498], R10 ;  /* 0x00012600e20a7a25 */ /* 0x000fe200078e000a */
[----:B------:R-:W-:-:S03]  /*b5f0*/  SHF.R.S32.HI R6, RZ, 0x1f, R226 ;  /* 0x0000001fff067819 */ /* 0x000fc600000114e2 */
[----:B------:R-:W-:Y:S01]  /*b600*/  IMAD.MOV R9, RZ, RZ, -R7 ;  /* 0x000000ffff097224 */ /* 0x000fe200078e0a07 */
[----:B------:R-:W-:Y:S01]  /*b610*/  IADD3 R10, P0, R7, R10, RZ ;  /* 0x0000000a070a7210 */ /* 0x000fe20007f1e0ff */
[----:B------:R-:W-:Y:S02]  /*b620*/  IMAD R5, R6, c[0x0][0x498], RZ ;  /* 0x0001260006057a24 */ /* 0x000fe400078e02ff */
[----:B------:R-:W-:Y:S02]  /*b630*/  IMAD R12, R9, c[0x0][0x4e8], R4 ;  /* 0x00013a00090c7a24 */ /* 0x000fe400078e0204 */
[----:B------:R-:W-:Y:S01]  /*b640*/  IMAD R4, R226, c[0x0][0x49c], R5 ;  /* 0x00012700e2047a24 */ /* 0x000fe200078e0205 */
[----:B------:R-:W-:Y:S01]  /*b650*/  SHF.R.S32.HI R5, RZ, 0x1f, R7 ;  /* 0x0000001fff057819 */ /* 0x000fe20000011407 */
[----:B------:R-:W-:Y:S01]  /*b660*/  IMAD R9, R221, c[0x0][0x3ec], R8 ;  /* 0x0000fb00dd097a24 */ /* 0x000fe200078e0208 */
[----:B------:R-:W-:Y:S02]  /*b670*/  SHF.R.S32.HI R7, RZ, 0x1f, R12 ;  /* 0x0000001fff077819 */ /* 0x000fe4000001140c */
[----:B------:R-:W-:Y:S01]  /*b680*/  IADD3.X R11, R5, R11, R4, P0, !PT ;  /* 0x0000000b050b7210 */ /* 0x000fe200007fe404 */
[----:B------:R-:W-:Y:S01]  /*b690*/  IMAD.IADD R9, R15, 0x1, R9 ;  /* 0x000000010f097824 */ /* 0x000fe200078e0209 */
[----:B------:R-:W-:Y:S01]  /*b6a0*/  IADD3 R4, R203, R220, RZ ;  /* 0x000000dccb047210 */ /* 0x000fe20007ffe0ff */
[----:B------:R-:W-:-:S03]  /*b6b0*/  IMAD R7, R7, c[0x0][0x488], RZ ;  /* 0x0001220007077a24 */ /* 0x000fc600078e02ff */
[----:B------:R-:W-:Y:S01]  /*b6c0*/  MOV R5, R4 ;  /* 0x0000000400057202 */ /* 0x000fe20000000f00 */
[C---:B------:R-:W-:Y:S02]  /*b6d0*/  IMAD R7, R12.reuse, c[0x0][0x48c], R7 ;  /* 0x000123000c077a24 */ /* 0x040fe400078e0207 */
[----:B------:R-:W-:-:S04]  /*b6e0*/  IMAD.WIDE.U32 R12, R12, c[0x0][0x488], R10 ;  /* 0x000122000c0c7a25 */ /* 0x000fc800078e000a */
[----:B------:R-:W-:Y:S01]  /*b6f0*/  @P1 IMAD.HI.U32 R8, R4, c[0x0][0x4ec], RZ ;  /* 0x00013b0004081a27 */ /* 0x000fe200078e00ff */
[----:B------:R-:W-:Y:S02]  /*b700*/  IADD3 R7, R13, R7, RZ ;  /* 0x000000070d077210 */ /* 0x000fe40007ffe0ff */
[----:B------:R-:W-:Y:S01]  /*b710*/  LEA R10, P0, R12, c[0x0][0x450], 0x2 ;  /* 0x000114000c0a7a11 */ /* 0x000fe200078010ff */
[----:B------:R-:W-:Y:S01]  /*b720*/  IMAD R11, R6, c[0x0][0x3f0], RZ ;  /* 0x0000fc00060b7a24 */ /* 0x000fe200078e02ff */
[----:B------:R-:W-:Y:S02]  /*b730*/  @P1 SHF.R.U32.HI R5, RZ, c[0x0][0x4f0], R8 ;  /* 0x00013c00ff051a19 */ /* 0x000fe40000011608 */
[----:B------:R-:W-:Y:S01]  /*b740*/  MOV R8, R14 ;  /* 0x0000000e00087202 */ /* 0x000fe20000000f00 */
[----:B------:R-:W-:Y:S01]  /*b750*/  SHFL.IDX PT, R46, R10, RZ, 0x1c1f ;  /* 0x001c1fff0a2e7589 */ /* 0x000fe200000e0000 */
[----:B------:R-:W-:Y:S01]  /*b760*/  LEA.HI.X R6, R12, c[0x0][0x454], R7, 0x2, P0 ;  /* 0x000115000c067a11 */ /* 0x000fe200000f1407 */
[C---:B------:R-:W-:Y:S01]  /*b770*/  IMAD R7, R226.reuse, c[0x0][0x3f4], R11 ;  /* 0x0000fd00e2077a24 */ /* 0x040fe200078e020b */
[----:B------:R-:W-:Y:S01]  /*b780*/  LOP3.LUT P0, RZ, R201, 0x3, RZ, 0xc0, !PT ;  /* 0x00000003c9ff7812 */ /* 0x000fe2000780c0ff */
[----:B------:R-:W-:Y:S01]  /*b790*/  IMAD.WIDE.U32 R226, R226, c[0x0][0x3f0], R8 ;  /* 0x0000fc00e2e27a25 */ /* 0x000fe200078e0008 */
[----:B------:R-:W-:Y:S01]  /*b7a0*/  SHFL.IDX PT, R44, R10, 0x1, 0x1c1f ;  /* 0x003c1f000a2c7f89 */ /* 0x000fe200000e0000 */
[----:B------:R-:W-:-:S02]  /*b7b0*/  SHF.R.S32.HI R8, RZ, 0x1f, R5 ;  /* 0x0000001fff087819 */ /* 0x000fc40000011405 */
[----:B------:R-:W-:Y:S01]  /*b7c0*/  IMAD.MOV R9, RZ, RZ, -R5 ;  /* 0x000000ffff097224 */ /* 0x000fe200078e0a05 */
[----:B-1----:R-:W1:Y:S01]  /*b7d0*/  SHFL.IDX PT, R47, R6, RZ, 0x1c1f ;  /* 0x001c1fff062f7589 */ /* 0x002e6200000e0000 */
[----:B------:R-:W-:Y:S01]  /*b7e0*/  IADD3 R227, R227, R7, RZ ;  /* 0x00000007e3e37210 */ /* 0x000fe20007ffe0ff */
[----:B------:R-:W-:Y:S01]  /*b7f0*/  IMAD R8, R8, c[0x0][0x3e0], RZ ;  /* 0x0000f80008087a24 */ /* 0x000fe200078e02ff */
[-C--:B------:R-:W-:Y:S01]  /*b800*/  IADD3 R7, R200, R220.reuse, RZ ;  /* 0x000000dcc8077210 */ /* 0x080fe20007ffe0ff */
[----:B------:R-:W3:Y:S01]  /*b810*/  SHFL.IDX PT, R45, R6, 0x1, 0x1c1f ;  /* 0x003c1f00062d7f89 */ /* 0x000ee200000e0000 */
[----:B------:R-:W-:Y:S01]  /*b820*/  IMAD R40, R9, c[0x0][0x4e8], R4 ;  /* 0x00013a0009287a24 */ /* 0x000fe200078e0204 */
[----:B------:R-:W-:Y:S01]  /*b830*/  IADD3 R220, R208, R220, RZ ;  /* 0x000000dcd0dc7210 */ /* 0x000fe20007ffe0ff */
[----:B------:R-:W-:Y:S01]  /*b840*/  IMAD R8, R5, c[0x0][0x3e4], R8 ;  /* 0x0000f90005087a24 */ /* 0x000fe200078e0208 */
[----:B------:R-:W-:Y:S01]  /*b850*/  ISETP.GE.OR P1, PT, R7, UR4, P0 ;  /* 0x0000000407007c0c */ /* 0x000fe20008726670 */
[----:B------:R-:W-:Y:S01]  /*b860*/  IMAD.WIDE.U32 R42, R5, c[0x0][0x3e0], R226 ;  /* 0x0000f800052a7a25 */ /* 0x000fe200078e00e2 */
[----:B------:R-:W-:-:S02]  /*b870*/  IADD3 R7, R7, 0x8, RZ ;  /* 0x0000000807077810 */ /* 0x000fc40007ffe0ff */
[----:B------:R-:W-:Y:S01]  /*b880*/  SHF.R.S32.HI R4, RZ, 0x1f, R40 ;  /* 0x0000001fff047819 */ /* 0x000fe20000011428 */
[----:B------:R-:W-:Y:S01]  /*b890*/  IMAD.IADD R43, R43, 0x1, R8 ;  /* 0x000000012b2b7824 */ /* 0x000fe200078e0208 */
[----:B------:R-:W-:-:S03]  /*b8a0*/  ISETP.GE.OR P0, PT, R7, UR4, P0 ;  /* 0x0000000407007c0c */ /* 0x000fc60008706670 */
[----:B------:R-:W-:Y:S02]  /*b8b0*/  IMAD R41, R4, c[0x0][0x3d8], RZ ;  /* 0x0000f60004297a24 */ /* 0x000fe400078e02ff */
[----:B------:R-:W-:-:S04]  /*b8c0*/  IMAD.WIDE.U32 R42, R40, c[0x0][0x3d8], R42 ;  /* 0x0000f600282a7a25 */ /* 0x000fc800078e002a */
[----:B------:R-:W-:Y:S01]  /*b8d0*/  IMAD R41, R40, c[0x0][0x3dc], R41 ;  /* 0x0000f70028297a24 */ /* 0x000fe200078e0229 */
[----:B-1----:R1:W-:Y:S04]  /*b8e0*/  @!P1 ST.E [R46.64], R3 ;  /* 0x000000032e009985 */ /* 0x0023e8000c101906 */
[----:B---3--:R1:W-:Y:S01]  /*b8f0*/  @!P0 ST.E [R44.64], R0 ;  /* 0x000000002c008985 */ /* 0x0083e2000c101906 */
[----:B------:R-:W-:Y:S02]  /*b900*/  IADD3 R41, R43, R41, RZ ;  /* 0x000000292b297210 */ /* 0x000fe40007ffe0ff */
[C---:B------:R-:W-:Y:S01]  /*b910*/  LEA R53, P0, R42.reuse, c[0x0][0x380], 0x1 ;  /* 0x0000e0002a357a11 */ /* 0x040fe200078008ff */
[----:B------:R1:W3:Y:S03]  /*b920*/  LDS.128 R36, [R198+0x1080] ;  /* 0x00108000c6247984 */ /* 0x0002e60000000c00 */
[----:B------:R-:W-:Y:S01]  /*b930*/  LEA.HI.X R52, R42, c[0x0][0x384], R41, 0x1, P0 ;  /* 0x0000e1002a347a11 */ /* 0x000fe200000f0c29 */
[----:B------:R1:W4:Y:S01]  /*b940*/  LDS.128 R32, [R198+0x2080] ;  /* 0x00208000c6207984 */ /* 0x0003220000000c00 */
[----:B------:R-:W-:-:S03]  /*b950*/  ISETP.GE.AND P0, PT, R220, UR4, PT ;  /* 0x00000004dc007c0c */ /* 0x000fc6000bf06270 */
[----:B------:R1:W2:Y:S04]  /*b960*/  LDS.128 R28, [R198+0x3080] ;  /* 0x00308000c61c7984 */ /* 0x0002a80000000c00 */
        /* <DEDUP_REMOVED lines=9> */
[----:B---3--:R-:W3:Y:S01]  /*ba00*/  LDS.128 R48, [R198+0x80] ;  /* 0x00008000c6307984 */ /* 0x008ee20000000c00 */
[----:B------:R-:W-:-:S02]  /*ba10*/  ISETP.GE.AND P5, PT, R206, c[0x0][0x3c8], PT ;  /* 0x0000f200ce007a0c */ /* 0x000fc40003fa6270 */
[----:B------:R-:W-:Y:S01]  /*ba20*/  ISETP.GE.AND P4, PT, R197, c[0x0][0x3c8], PT ;  /* 0x0000f200c5007a0c */ /* 0x000fe20003f86270 */
[----:B-1----:R-:W1:Y:S01]  /*ba30*/  LDS.128 R44, [R198+0x4080] ;  /* 0x00408000c62c7984 */ /* 0x002e620000000c00 */
[----:B------:R-:W-:-:S03]  /*ba40*/  ISETP.GE.AND P3, PT, R196, c[0x0][0x3c8], PT ;  /* 0x0000f200c4007a0c */ /* 0x000fc60003f66270 */
[----:B------:R-:W4:Y:S06]  /*ba50*/  LDS.128 R40, [R198+0x8080] ;  /* 0x00808000c6287984 */ /* 0x000f2c0000000c00 */
[-C--:B------:R-:W-:Y:S02]  /*ba60*/  @!P5 LEA R56, P2, R206, R3.reuse, 0x1 ;  /* 0x00000003ce38d211 */ /* 0x080fe400078408ff */
[-C--:B------:R-:W-:Y:S02]  /*ba70*/  @!P4 LEA R54, P1, R197, R3.reuse, 0x1 ;  /* 0x00000003c536c211 */ /* 0x080fe400078208ff */
[----:B------:R-:W-:-:S02]  /*ba80*/  @!P3 LEA R58, P0, R196, R3, 0x1 ;  /* 0x00000003c43ab211 */ /* 0x000fc400078008ff */
[-C--:B------:R-:W-:Y:S02]  /*ba90*/  @!P5 LEA.HI.X R57, R206, R0.reuse, R193, 0x1, P2 ;  /* 0x00000000ce39d211 */ /* 0x080fe400010f0cc1 */
[-C--:B------:R-:W-:Y:S02]  /*baa0*/  @!P4 LEA.HI.X R55, R197, R0.reuse, R192, 0x1, P1 ;  /* 0x00000000c537c211 */ /* 0x080fe400008f0cc0 */
[----:B------:R-:W-:Y:S01]  /*bab0*/  @!P3 LEA.HI.X R59, R196, R0, R191, 0x1, P0 ;  /* 0x00000000c43bb211 */ /* 0x000fe200000f0cbf */
[----:B---3--:R3:W-:Y:S04]  /*bac0*/  @!P5 ST.E.128 [R56.64], R48 ;  /* 0x000000303800d985 */ /* 0x0087e8000c101d06 */
[----:B-1----:R3:W-:Y:S04]  /*bad0*/  @!P4 ST.E.128 [R54.64], R44 ;  /* 0x0000002c3600c985 */ /* 0x0027e8000c101d06 */
[----:B----4-:R3:W-:Y:S02]  /*bae0*/  @!P3 ST.E.128 [R58.64], R40 ;  /* 0x000000283a00b985 */ /* 0x0107e4000c101d06 */
.L_x_520:
[----:B---3--:R-:W-:Y:S05]  /*baf0*/  BSYNC B0 ;  /* 0x0000000000007941 */ /* 0x008fea0003800000 */
.L_x_519:
[----:B------:R-:W-:Y:S01]  /*bb00*/  IADD3 R40, R220, 0x20, RZ ;  /* 0x00000020dc287810 */ /* 0x000fe20007ffe0ff */
[----:B-1----:R1:W3:Y:S01]  /*bb10*/  SHFL.IDX PT, R0, R52, 0x1, 0x181f ;  /* 0x00381f0034007f89 */ /* 0x0022e200000e0000 */
[----:B------:R-:W-:Y:S02]  /*bb20*/  BSSY B0, `(.L_x_521) ;  /* 0x0000010000007945 */ /* 0x000fe40003800000 */
[----:B------:R-:W-:Y:S01]  /*bb30*/  ISETP.GE.AND P0, PT, R40, UR4, PT ;  /* 0x0000000428007c0c */ /* 0x000fe2000bf06270 */
[----:B------:R1:W4:-:S12]  /*bb40*/  SHFL.IDX PT, R3, R53, 0x1, 0x181f ;  /* 0x00381f0035037f89 */ /* 0x00031800000e0000 */
[----:B------:R-:W-:Y:S05]  /*bb50*/  @P0 BRA `(.L_x_522) ;  /* 0x000000c000000947 */ /* 0x000fea0003800000 */
[----:B------:R-:W-:Y:S02]  /*bb60*/  ISETP.GE.AND P2, PT, R206, c[0x0][0x3c8], PT ;  /* 0x0000f200ce007a0c */ /* 0x000fe40003f46270 */
[----:B------:R-:W-:Y:S02]  /*bb70*/  ISETP.GE.AND P1, PT, R197, c[0x0][0x3c8], PT ;  /* 0x0000f200c5007a0c */ /* 0x000fe40003f26270 */
[----:B------:R-:W-:-:S09]  /*bb80*/  ISETP.GE.AND P0, PT, R196, c[0x0][0x3c8], PT ;  /* 0x0000f200c4007a0c */ /* 0x000fd20003f06270 */
[-C--:B----4-:R-:W-:Y:S02]  /*bb90*/  @!P2 LEA R42, P5, R206, R3.reuse, 0x1 ;  /* 0x00000003ce2aa211 */ /* 0x090fe400078a08ff */
[CC--:B------:R-:W-:Y:S02]  /*bba0*/  @!P1 LEA R40, P4, R197.reuse, R3.reuse, 0x1 ;  /* 0x00000003c5289211 */ /* 0x0c0fe400078808ff */
[----:B------:R-:W-:Y:S02]  /*bbb0*/  @!P0 LEA R44, P3, R196, R3, 0x1 ;  /* 0x00000003c42c8211 */ /* 0x000fe400078608ff */
[-C--:B---3--:R-:W-:Y:S02]  /*bbc0*/  @!P2 LEA.HI.X R43, R206, R0.reuse, R193, 0x1, P5 ;  /* 0x00000000ce2ba211 */ /* 0x088fe400028f0cc1 */
[-C--:B------:R-:W-:Y:S02]  /*bbd0*/  @!P1 LEA.HI.X R41, R197, R0.reuse, R192, 0x1, P4 ;  /* 0x00000000c5299211 */ /* 0x080fe400020f0cc0 */
[----:B------:R-:W-:Y:S01]  /*bbe0*/  @!P0 LEA.HI.X R45, R196, R0, R191, 0x1, P3 ;  /* 0x00000000c42d8211 */ /* 0x000fe200018f0cbf */
[----:B------:R3:W-:Y:S04]  /*bbf0*/  @!P2 ST.E.128 [R42.64], R36 ;  /* 0x000000242a00a985 */ /* 0x0007e8000c101d06 */
[----:B------:R3:W-:Y:S04]  /*bc00*/  @!P1 ST.E.128 [R40.64], R24 ;  /* 0x0000001828009985 */ /* 0x0007e8000c101d06 */
[----:B------:R3:W-:Y:S02]  /*bc10*/  @!P0 ST.E.128 [R44.64], R12 ;  /* 0x0000000c2c008985 */ /* 0x0007e4000c101d06 */
.L_x_522:
[----:B------:R-:W-:Y:S05]  /*bc20*/  BSYNC B0 ;  /* 0x0000000000007941 */ /* 0x000fea0003800000 */
.L_x_521:
[----:B---3--:R-:W-:Y:S01]  /*bc30*/  IADD3 R12, R220, 0x40, RZ ;  /* 0x00000040dc0c7810 */ /* 0x008fe20007ffe0ff */
[----:B------:R3:W1:Y:S01]  /*bc40*/  SHFL.IDX PT, R0, R52, 0x2, 0x181f ;  /* 0x00581f0034007f89 */ /* 0x00066200000e0000 */
[----:B------:R-:W-:Y:S02]  /*bc50*/  BSSY B0, `(.L_x_523) ;  /* 0x0000010000007945 */ /* 0x000fe40003800000 */
[----:B------:R-:W-:Y:S01]  /*bc60*/  ISETP.GE.AND P0, PT, R12, UR4, PT ;  /* 0x000000040c007c0c */ /* 0x000fe2000bf06270 */
[----:B----4-:R3:W4:-:S12]  /*bc70*/  SHFL.IDX PT, R3, R53, 0x2, 0x181f ;  /* 0x00581f0035037f89 */ /* 0x01071800000e0000 */
[----:B------:R-:W-:Y:S05]  /*bc80*/  @P0 BRA `(.L_x_524) ;  /* 0x000000c000000947 */ /* 0x000fea0003800000 */
[----:B------:R-:W-:Y:S02]  /*bc90*/  ISETP.GE.AND P2, PT, R206, c[0x0][0x3c8], PT ;  /* 0x0000f200ce007a0c */ /* 0x000fe40003f46270 */
[----:B------:R-:W-:Y:S02]  /*bca0*/  ISETP.GE.AND P1, PT, R197, c[0x0][0x3c8], PT ;  /* 0x0000f200c5007a0c */ /* 0x000fe40003f26270 */
[----:B------:R-:W-:-:S09]  /*bcb0*/  ISETP.GE.AND P0, PT, R196, c[0x0][0x3c8], PT ;  /* 0x0000f200c4007a0c */ /* 0x000fd20003f06270 */
[-C--:B----4-:R-:W-:Y:S02]  /*bcc0*/  @!P2 LEA R14, P5, R206, R3.reuse, 0x1 ;  /* 0x00000003ce0ea211 */ /* 0x090fe400078a08ff */
[CC--:B------:R-:W-:Y:S02]  /*bcd0*/  @!P1 LEA R12, P4, R197.reuse, R3.reuse, 0x1 ;  /* 0x00000003c50c9211 */ /* 0x0c0fe400078808ff */
[----:B------:R-:W-:Y:S02]  /*bce0*/  @!P0 LEA R24, P3, R196, R3, 0x1 ;  /* 0x00000003c4188211 */ /* 0x000fe400078608ff */
[-C--:B-1----:R-:W-:Y:S02]  /*bcf0*/  @!P2 LEA.HI.X R15, R206, R0.reuse, R193, 0x1, P5 ;  /* 0x00000000ce0fa211 */ /* 0x082fe400028f0cc1 */
[-C--:B------:R-:W-:Y:S02]  /*bd00*/  @!P1 LEA.HI.X R13, R197, R0.reuse, R192, 0x1, P4 ;  /* 0x00000000c50d9211 */ /* 0x080fe400020f0cc0 */
[----:B------:R-:W-:Y:S01]  /*bd10*/  @!P0 LEA.HI.X R25, R196, R0, R191, 0x1, P3 ;  /* 0x00000000c4198211 */ /* 0x000fe200018f0cbf */
[----:B------:R1:W-:Y:S04]  /*bd20*/  @!P2 ST.E.128 [R14.64], R32 ;  /* 0x000000200e00a985 */ /* 0x0003e8000c101d06 */
[----:B------:R1:W-:Y:S04]  /*bd30*/  @!P1 ST.E.128 [R12.64], R20 ;  /* 0x000000140c009985 */ /* 0x0003e8000c101d06 */
[----:B------:R1:W-:Y:S02]  /*bd40*/  @!P0 ST.E.128 [R24.64], R8 ;  /* 0x0000000818008985 */ /* 0x0003e4000c101d06 */
.L_x_524:
[----:B------:R-:W-:Y:S05]  /*bd50*/  BSYNC B0 ;  /* 0x0000000000007941 */ /* 0x000fea0003800000 */
.L_x_523:
[----:B------:R-:W-:Y:S01]  /*bd60*/  IADD3 R220, R220, 0x60, RZ ;  /* 0x00000060dcdc7810 */ /* 0x000fe20007ffe0ff */
[----:B-1-3--:R-:W1:Y:S03]  /*bd70*/  SHFL.IDX PT, R52, R52, 0x3, 0x181f ;  /* 0x00781f0034347f89 */ /* 0x00ae6600000e0000 */
[----:B------:R-:W-:Y:S01]  /*bd80*/  ISETP.GE.AND P0, PT, R220, UR4, PT ;  /* 0x00000004dc007c0c */ /* 0x000fe2000bf06270 */
[----:B------:R-:W3:-:S12]  /*bd90*/  SHFL.IDX PT, R53, R53, 0x3, 0x181f ;  /* 0x00781f0035357f89 */ /* 0x000ed800000e0000 */
[----:B------:R-:W-:Y:S05]  /*bda0*/  @P0 BRA `(.L_x_525) ;  /* 0x00000a0000000947 */ /* 0x000fea0003800000 */
[----:B------:R-:W-:Y:S02]  /*bdb0*/  ISETP.GE.AND P1, PT, R206, c[0x0][0x3c8], PT ;  /* 0x0000f200ce007a0c */ /* 0x000fe40003f26270 */
[----:B------:R-:W-:-:S11]  /*bdc0*/  ISETP.GE.AND P0, PT, R197, c[0x0][0x3c8], PT ;  /* 0x0000f200c5007a0c */ /* 0x000fd60003f06270 */
[CC--:B---3--:R-:W-:Y:S02]  /*bdd0*/  @!P1 LEA R10, P3, R206.reuse, R53.reuse, 0x1 ;  /* 0x00000035ce0a9211 */ /* 0x0c8fe400078608ff */
[C---:B------:R-:W-:Y:S02]  /*bde0*/  @!P0 LEA R8, P2, R197.reuse, R53, 0x1 ;  /* 0x00000035c5088211 */ /* 0x040fe400078408ff */
[-C--:B-1----:R-:W-:Y:S02]  /*bdf0*/  @!P1 LEA.HI.X R11, R206, R52.reuse, R193, 0x1, P3 ;  /* 0x00000034ce0b9211 */ /* 0x082fe400018f0cc1 */
[----:B------:R-:W-:-:S03]  /*be00*/  @!P0 LEA.HI.X R9, R197, R52, R192, 0x1, P2 ;  /* 0x00000034c5098211 */ /* 0x000fc600010f0cc0 */
[----:B--2---:R1:W-:Y:S04]  /*be10*/  @!P1 ST.E.128 [R10.64], R28 ;  /* 0x0000001c0a009985 */ /* 0x0043e8000c101d06 */
[----:B------:R1:W-:Y:S01]  /*be20*/  @!P0 ST.E.128 [R8.64], R16 ;  /* 0x0000001008008985 */ /* 0x0003e2000c101d06 */
[----:B------:R-:W-:-:S13]  /*be30*/  ISETP.GE.AND P0, PT, R196, c[0x0][0x3c8], PT ;  /* 0x0000f200c4007a0c */ /* 0x000fda0003f06270 */
[----:B------:R-:W-:Y:S05]  /*be40*/  @P0 BRA `(.L_x_525) ;  /* 0x0000096000000947 */ /* 0x000fea0003800000 */
[----:B-1----:R-:W-:-:S04]  /*be50*/  LEA R8, P0, R196, R53, 0x1 ;  /* 0x00000035c4087211 */ /* 0x002fc800078008ff */
[----:B------:R-:W-:-:S05]  /*be60*/  LEA.HI.X R9, R196, R52, R191, 0x1, P0 ;  /* 0x00000034c4097211 */ /* 0x000fca00000f0cbf */
[----:B------:R1:W-:Y:S01]  /*be70*/  ST.E.128 [R8.64], R4 ;  /* 0x0000000408007985 */ /* 0x0003e2000c101d06 */
[----:B------:R-:W-:Y:S05]  /*be80*/  BRA `(.L_x_525) ;  /* 0x0000092000007947 */ /* 0x000fea0003800000 */
.L_x_517:
[----:B------:R-:W-:Y:S01]  /*be90*/  ISETP.GE.AND P0, PT, R194, 0x80, PT ;  /* 0x00000080c200780c */ /* 0x000fe20003f06270 */
[----:B------:R-:W-:Y:S01]  /*bea0*/  BSSY B0, `(.L_x_526) ;  /* 0x0000022000007945 */ /* 0x000fe20003800000 */
[----:B------:R-:W-:Y:S02]  /*beb0*/  SHF.R.S32.HI R3, RZ, 0x1f, R221 ;  /* 0x0000001fff037819 */ /* 0x000fe400000114dd */
[----:B------:R-:W-:-:S09]  /*bec0*/  SHF.R.S32.HI R0, RZ, 0x1f, R226 ;  /* 0x0000001fff007819 */ /* 0x000fd200000114e2 */
[----:B------:R-:W-:Y:S05]  /*bed0*/  @P0 BRA `(.L_x_527) ;  /* 0x000001e000000947 */ /* 0x000fea0003800000 */
[----:B------:R-:W-:Y:S02]  /*bee0*/  MOV R6, c[0x0][0x4e8] ;  /* 0x00013a0000067a02 */ /* 0x000fe40000000f00 */
[----:B------:R-:W-:-:S03]  /*bef0*/  IADD3 R4, R220, R194, RZ ;  /* 0x000000c2dc047210 */ /* 0x000fc60007ffe0ff */
[----:B------:R-:W-:-:S05]  /*bf00*/  IMAD R5, R6, c[0x0][0x388], RZ ;  /* 0x0000e20006057a24 */ /* 0x000fca00078e02ff */
[----:B------:R-:W-:-:S13]  /*bf10*/  ISETP.GE.AND P0, PT, R4, R5, PT ;  /* 0x000000050400720c */ /* 0x000fda0003f06270 */
[----:B------:R-:W-:Y:S05]  /*bf20*/  @P0 BRA `(.L_x_527) ;  /* 0x0000019000000947 */ /* 0x000fea0003800000 */
[----:B------:R-:W-:Y:S01]  /*bf30*/  ISETP.NE.AND P0, PT, R6, 0x1, PT ;  /* 0x000000010600780c */ /* 0x000fe20003f05270 */
[----:B------:R-:W-:Y:S01]  /*bf40*/  IMAD R10, R3, c[0x0][0x490], RZ ;  /* 0x00012400030a7a24 */ /* 0x000fe200078e02ff */
[----:B------:R-:W-:Y:S01]  /*bf50*/  MOV R6, R4 ;  /* 0x0000000400067202 */ /* 0x000fe20000000f00 */
[----:B------:R-:W-:-:S04]  /*bf60*/  IMAD.WIDE.U32 R8, R221, c[0x0][0x490], RZ ;  /* 0x00012400dd087a25 */ /* 0x000fc800078e00ff */
[----:B------:R-:W-:-:S05]  /*bf70*/  IMAD R5, R221, c[0x0][0x494], R10 ;  /* 0x00012500dd057a24 */ /* 0x000fca00078e020a */
[----:B------:R-:W-:Y:S01]  /*bf80*/  IADD3 R9, R9, R5, RZ ;  /* 0x0000000509097210 */ /* 0x000fe20007ffe0ff */
[----:B------:R-:W-:-:S04]  /*bf90*/  @P0 IMAD.HI.U32 R7, R4, c[0x0][0x4ec], RZ ;  /* 0x00013b0004070a27 */ /* 0x000fc800078e00ff */
[----:B------:R-:W-:Y:S01]  /*bfa0*/  IMAD.WIDE.U32 R8, R226, c[0x0][0x498], R8 ;  /* 0x00012600e2087a25 */ /* 0x000fe200078e0008 */
[----:B------:R-:W-:-:S03]  /*bfb0*/  @P0 SHF.R.U32.HI R6, RZ, c[0x0][0x4f0], R7 ;  /* 0x00013c00ff060a19 */ /* 0x000fc60000011607 */
[----:B------:R-:W-:Y:S01]  /*bfc0*/  IMAD R7, R0, c[0x0][0x498], RZ ;  /* 0x0001260000077a24 */ /* 0x000fe200078e02ff */
[C---:B------:R-:W-:Y:S02]  /*bfd0*/  IADD3 R5, -R6.reuse, RZ, RZ ;  /* 0x000000ff06057210 */ /* 0x040fe40007ffe1ff */
[----:B------:R-:W-:Y:S01]  /*bfe0*/  IADD3 R8, P0, R6, R8, RZ ;  /* 0x0000000806087210 */ /* 0x000fe20007f1e0ff */
[----:B------:R-:W-:Y:S02]  /*bff0*/  IMAD R7, R226, c[0x0][0x49c], R7 ;  /* 0x00012700e2077a24 */ /* 0x000fe400078e0207 */
[----:B------:R-:W-:Y:S01]  /*c000*/  IMAD R5, R5, c[0x0][0x4e8], R4 ;  /* 0x00013a0005057a24 */ /* 0x000fe200078e0204 */
[----:B------:R-:W-:-:S04]  /*c010*/  SHF.R.S32.HI R4, RZ, 0x1f, R6 ;  /* 0x0000001fff047819 */ /* 0x000fc80000011406 */
[----:B------:R-:W-:Y:S02]  /*c020*/  SHF.R.S32.HI R6, RZ, 0x1f, R5 ;  /* 0x0000001fff067819 */ /* 0x000fe40000011405 */
[----:B------:R-:W-:Y:S02]  /*c030*/  IADD3.X R9, R4, R9, R7, P0, !PT ;  /* 0x0000000904097210 */ /* 0x000fe400007fe407 */
[----:B------:R-:W-:Y:S01]  /*c040*/  MOV R7, 0xff800000 ;  /* 0xff80000000077802 */ /* 0x000fe20000000f00 */
[----:B------:R-:W-:Y:S02]  /*c050*/  IMAD R4, R6, c[0x0][0x488], RZ ;  /* 0x0001220006047a24 */ /* 0x000fe400078e02ff */
[----:B------:R-:W-:-:S04]  /*c060*/  IMAD.WIDE.U32 R8, R5, c[0x0][0x488], R8 ;  /* 0x0001220005087a25 */ /* 0x000fc800078e0008 */
[----:B------:R-:W-:-:S05]  /*c070*/  IMAD R4, R5, c[0x0][0x48c], R4 ;  /* 0x0001230005047a24 */ /* 0x000fca00078e0204 */
[----:B------:R-:W-:Y:S02]  /*c080*/  IADD3 R5, R9, R4, RZ ;  /* 0x0000000409057210 */ /* 0x000fe40007ffe0ff */
[----:B------:R-:W-:-:S04]  /*c090*/  LEA R4, P0, R8, c[0x0][0x450], 0x2 ;  /* 0x0001140008047a11 */ /* 0x000fc800078010ff */
[----:B------:R-:W-:-:S05]  /*c0a0*/  LEA.HI.X R5, R8, c[0x0][0x454], R5, 0x2, P0 ;  /* 0x0001150008057a11 */ /* 0x000fca00000f1405 */
[----:B------:R1:W-:Y:S04]  /*c0b0*/  STG.E [R4.64], R7 ;  /* 0x0000000704007986 */ /* 0x0003e8000c101906 */
.L_x_527:
[----:B------:R-:W-:Y:S05]  /*c0c0*/  BSYNC B0 ;  /* 0x0000000000007941 */ /* 0x000fea0003800000 */
.L_x_526:
[----:B-1----:R-:W-:Y:S01]  /*c0d0*/  MOV R4, c[0x0][0x4e8] ;  /* 0x00013a0000047a02 */ /* 0x002fe20000000f00 */
[----:B------:R-:W-:-:S03]  /*c0e0*/  IMAD.WIDE.U32 R6, R221, c[0x0][0x3e8], RZ ;  /* 0x0000fa00dd067a25 */ /* 0x000fc600078e00ff */
[----:B------:R-:W-:Y:S01]  /*c0f0*/  ISETP.NE.AND P0, PT, R4, 0x1, PT ;  /* 0x000000010400780c */ /* 0x000fe20003f05270 */
[----:B------:R-:W-:Y:S01]  /*c100*/  IMAD R4, R3, c[0x0][0x3e8], RZ ;  /* 0x0000fa0003047a24 */ /* 0x000fe200078e02ff */
[----:B------:R-:W-:Y:S01]  /*c110*/  IADD3 R3, R203, R220, RZ ;  /* 0x000000dccb037210 */ /* 0x000fe20007ffe0ff */
[----:B------:R-:W-:Y:S02]  /*c120*/  IMAD R5, R0, c[0x0][0x3f0], RZ ;  /* 0x0000fc0000057a24 */ /* 0x000fe400078e02ff */
[----:B------:R-:W-:Y:S01]  /*c130*/  IMAD R4, R221, c[0x0][0x3ec], R4 ;  /* 0x0000fb00dd047a24 */ /* 0x000fe200078e0204 */
[----:B------:R-:W-:Y:S01]  /*c140*/  MOV R8, R3 ;  /* 0x0000000300087202 */ /* 0x000fe20000000f00 */
[----:B------:R-:W-:-:S03]  /*c150*/  IMAD R5, R226, c[0x0][0x3f4], R5 ;  /* 0x0000fd00e2057a24 */ /* 0x000fc600078e0205 */
[----:B------:R-:W-:-:S03]  /*c160*/  IADD3 R7, R7, R4, RZ ;  /* 0x0000000407077210 */ /* 0x000fc60007ffe0ff */
[----:B------:R-:W-:-:S04]  /*c170*/  @P0 IMAD.HI.U32 R0, R3, c[0x0][0x4ec], RZ ;  /* 0x00013b0003000a27 */ /* 0x000fc800078e00ff */
[----:B------:R-:W-:Y:S01]  /*c180*/  IMAD.WIDE.U32 R6, R226, c[0x0][0x3f0], R6 ;  /* 0x0000fc00e2067a25 */ /* 0x000fe200078e0006 */
[----:B------:R-:W-:-:S04]  /*c190*/  @P0 SHF.R.U32.HI R8, RZ, c[0x0][0x4f0], R0 ;  /* 0x00013c00ff080a19 */ /* 0x000fc80000011600 */
[----:B------:R-:W-:Y:S02]  /*c1a0*/  SHF.R.S32.HI R4, RZ, 0x1f, R8 ;  /* 0x0000001fff047819 */ /* 0x000fe40000011408 */
[----:B------:R-:W-:Y:S02]  /*c1b0*/  IADD3 R0, -R8, RZ, RZ ;  /* 0x000000ff08007210 */ /* 0x000fe40007ffe1ff */
[----:B------:R-:W-:Y:S01]  /*c1c0*/  IADD3 R7, R7, R5, RZ ;  /* 0x0000000507077210 */ /* 0x000fe20007ffe0ff */
[----:B------:R-:W-:Y:S02]  /*c1d0*/  IMAD R5, R4, c[0x0][0x3e0], RZ ;  /* 0x0000f80004057a24 */ /* 0x000fe400078e02ff */
[----:B------:R-:W-:Y:S02]  /*c1e0*/  IMAD R0, R0, c[0x0][0x4e8], R3 ;  /* 0x00013a0000007a24 */ /* 0x000fe400078e0203 */
[C---:B------:R-:W-:Y:S02]  /*c1f0*/  IMAD R5, R8.reuse, c[0x0][0x3e4], R5 ;  /* 0x0000f90008057a24 */ /* 0x040fe400078e0205 */
[----:B------:R-:W-:Y:S01]  /*c200*/  IMAD.WIDE.U32 R6, R8, c[0x0][0x3e0], R6 ;  /* 0x0000f80008067a25 */ /* 0x000fe200078e0006 */
[----:B------:R-:W-:-:S04]  /*c210*/  SHF.R.S32.HI R3, RZ, 0x1f, R0 ;  /* 0x0000001fff037819 */ /* 0x000fc80000011400 */
[----:B------:R-:W-:Y:S01]  /*c220*/  IADD3 R7, R7, R5, RZ ;  /* 0x0000000507077210 */ /* 0x000fe20007ffe0ff */
[----:B------:R-:W-:-:S04]  /*c230*/  IMAD R3, R3, c[0x0][0x3d8], RZ ;  /* 0x0000f60003037a24 */ /* 0x000fc800078e02ff */
[----:B------:R-:W-:-:S04]  /*c240*/  IMAD.WIDE.U32 R6, R0, c[0x0][0x3d8], R6 ;  /* 0x0000f60000067a25 */ /* 0x000fc800078e0006 */
[----:B------:R-:W-:Y:S01]  /*c250*/  IMAD R3, R0, c[0x0][0x3dc], R3 ;  /* 0x0000f70000037a24 */ /* 0x000fe200078e0203 */
[----:B------:R-:W-:-:S04]  /*c260*/  LEA R4, P0, R6, c[0x0][0x380], 0x1 ;  /* 0x0000e00006047a11 */ /* 0x000fc800078008ff */
[----:B------:R-:W-:-:S04]  /*c270*/  IADD3 R3, R7, R3, RZ ;  /* 0x0000000307037210 */ /* 0x000fc80007ffe0ff */
[----:B------:R-:W-:Y:S01]  /*c280*/  LEA.HI.X R3, R6, c[0x0][0x384], R3, 0x1, P0 ;  /* 0x0000e10006037a11 */ /* 0x000fe200000f0c03 */
[----:B------:R-:W-:Y:S05]  /*c290*/  BRA.DIV ~URZ, `(.L_x_528) ;  /* 0x000021a27f007947 */ /* 0x000fea000b800000 */
[----:B------:R1:W2:Y:S02]  /*c2a0*/  SHFL.IDX PT, R5, R3, RZ, 0x181f ;  /* 0x00181fff03057589 */ /* 0x0002a400000e0000 */
.L_x_566:
[----:B------:R-:W-:Y:S05]  /*c2b0*/  BRA.DIV ~URZ, `(.L_x_529) ;  /* 0x000021f27f007947 */ /* 0x000fea000b800000 */
[----:B------:R3:W4:Y:S02]  /*c2c0*/  SHFL.IDX PT, R175, R4, RZ, 0x181f ;  /* 0x00181fff04af7589 */ /* 0x00072400000e0000 */
.L_x_567:
[----:B------:R-:W-:Y:S01]  /*c2d0*/  MOV R0, c[0x0][0x4e8] ;  /* 0x00013a0000007a02 */ /* 0x000fe20000000f00 */
[----:B------:R-:W-:Y:S01]  /*c2e0*/  BSSY B0, `(.L_x_530) ;  /* 0x0000011000007945 */ /* 0x000fe20003800000 */
[----:B------:R-:W-:-:S03]  /*c2f0*/  IADD3 R7, R208, R220, RZ ;  /* 0x000000dcd0077210 */ /* 0x000fc60007ffe0ff */
[----:B------:R-:W-:-:S05]  /*c300*/  IMAD R0, R0, c[0x0][0x388], RZ ;  /* 0x0000e20000007a24 */ /* 0x000fca00078e02ff */
[----:B------:R-:W-:-:S13]  /*c310*/  ISETP.GE.AND P0, PT, R7, R0, PT ;  /* 0x000000000700720c */ /* 0x000fda0003f06270 */
[----:B------:R-:W-:Y:S05]  /*c320*/  @P0 BRA `(.L_x_531) ;  /* 0x000000c000000947 */ /* 0x000fea0003800000 */
[----:B------:R-:W-:Y:S02]  /*c330*/  ISETP.GE.AND P2, PT, R206, c[0x0][0x3c8], PT ;  /* 0x0000f200ce007a0c */ /* 0x000fe40003f46270 */
[----:B------:R-:W-:Y:S02]  /*c340*/  ISETP.GE.AND P1, PT, R197, c[0x0][0x3c8], PT ;  /* 0x0000f200c5007a0c */ /* 0x000fe40003f26270 */
[----:B------:R-:W-:-:S09]  /*c350*/  ISETP.GE.AND P0, PT, R196, c[0x0][0x3c8], PT ;  /* 0x0000f200c4007a0c */ /* 0x000fd20003f06270 */
[-C--:B----4-:R-:W-:Y:S02]  /*c360*/  @!P2 LEA R10, P5, R206, R175.reuse, 0x1 ;  /* 0x000000afce0aa211 */ /* 0x090fe400078a08ff */
[CC--:B------:R-:W-:Y:S02]  /*c370*/  @!P1 LEA R8, P4, R197.reuse, R175.reuse, 0x1 ;  /* 0x000000afc5089211 */ /* 0x0c0fe400078808ff */
[----:B------:R-:W-:Y:S02]  /*c380*/  @!P0 LEA R12, P3, R196, R175, 0x1 ;  /* 0x000000afc40c8211 */ /* 0x000fe400078608ff */
[-C--:B--2---:R-:W-:Y:S02]  /*c390*/  @!P2 LEA.HI.X R11, R206, R5.reuse, R193, 0x1, P5 ;  /* 0x00000005ce0ba211 */ /* 0x084fe400028f0cc1 */
[-C--:B------:R-:W-:Y:S02]  /*c3a0*/  @!P1 LEA.HI.X R9, R197, R5.reuse, R192, 0x1, P4 ;  /* 0x00000005c5099211 */ /* 0x080fe400020f0cc0 */
[----:B------:R-:W-:Y:S01]  /*c3b0*/  @!P0 LEA.HI.X R13, R196, R5, R191, 0x1, P3 ;  /* 0x00000005c40d8211 */ /* 0x000fe200018f0cbf */
[----:B------:R2:W-:Y:S04]  /*c3c0*/  @!P2 ST.E.128 [R10.64], RZ ;  /* 0x000000ff0a00a985 */ /* 0x0005e8000c101d06 */
[----:B------:R2:W-:Y:S04]  /*c3d0*/  @!P1 ST.E.128 [R8.64], RZ ;  /* 0x000000ff08009985 */ /* 0x0005e8000c101d06 */
[----:B------:R2:W-:Y:S02]  /*c3e0*/  @!P0 ST.E.128 [R12.64], RZ ;  /* 0x000000ff0c008985 */ /* 0x0005e4000c101d06 */
.L_x_531:
[----:B------:R-:W-:Y:S05]  /*c3f0*/  BSYNC B0 ;  /* 0x0000000000007941 */ /* 0x000fea0003800000 */
.L_x_530:
[----:B------:R-:W-:Y:S05]  /*c400*/  BRA.DIV ~URZ, `(.L_x_532) ;  /* 0x000021027f007947 */ /* 0x000fea000b800000 */
[----:B--2---:R2:W1:Y:S04]  /*c410*/  SHFL.IDX PT, R5, R3, 0x1, 0x181f ;  /* 0x00381f0003057f89 */ /* 0x00446800000e0000 */
[----:B----4-:R2:W4:Y:S02]  /*c420*/  SHFL.IDX PT, R175, R4, 0x1, 0x181f ;  /* 0x00381f0004af7f89 */ /* 0x01052400000e0000 */
.L_x_568:
[----:B------:R-:W-:Y:S01]  /*c430*/  IADD3 R9, R7, 0x20, RZ ;  /* 0x0000002007097810 */ /* 0x000fe20007ffe0ff */
[----:B------:R-:W-:Y:S03]  /*c440*/  BSSY B0, `(.L_x_533) ;  /* 0x000000f000007945 */ /* 0x000fe60003800000 */
        /* <DEDUP_REMOVED lines=11> */
[----:B------:R1:W-:Y:S04]  /*c500*/  @!P2 ST.E.128 [R10.64], RZ ;  /* 0x000000ff0a00a985 */ /* 0x0003e8000c101d06 */
[----:B------:R1:W-:Y:S04]  /*c510*/  @!P1 ST.E.128 [R8.64], RZ ;  /* 0x000000ff08009985 */ /* 0x0003e8000c101d06 */
[----:B------:R1:W-:Y:S02]  /*c520*/  @!P0 ST.E.128 [R12.64], RZ ;  /* 0x000000ff0c008985 */ /* 0x0003e4000c101d06 */
.L_x_534:
[----:B------:R-:W-:Y:S05]  /*c530*/  BSYNC B0 ;  /* 0x0000000000007941 */ /* 0x000fea0003800000 */
.L_x_533:
[----:B------:R-:W-:Y:S05]  /*c540*/  BRA.DIV ~URZ, `(.L_x_535) ;  /* 0x000020827f007947 */ /* 0x000fea000b800000 */
[----:B-1----:R1:W2:Y:S02]  /*c550*/  SHFL.IDX PT, R5, R3, 0x2, 0x181f ;  /* 0x00581f0003057f89 */ /* 0x0022a400000e0000 */
.L_x_569:
[----:B------:R-:W-:Y:S05]  /*c560*/  BRA.DIV ~URZ, `(.L_x_536) ;  /* 0x000020d27f007947 */ /* 0x000fea000b800000 */
[----:B----4-:R4:W1:Y:S02]  /*c570*/  SHFL.IDX PT, R175, R4, 0x2, 0x181f ;  /* 0x00581f0004af7f89 */ /* 0x01086400000e0000 */
.L_x_570:
[----:B------:R-:W-:Y:S01]  /*c580*/  IADD3 R9, R7, 0x40, RZ ;  /* 0x0000004007097810 */ /* 0x000fe20007ffe0ff */
[----:B------:R-:W-:Y:S03]  /*c590*/  BSSY B0, `(.L_x_537) ;  /* 0x000000f000007945 */ /* 0x000fe60003800000 */
[----:B------:R-:W-:-:S13]  /*c5a0*/  ISETP.GE.AND P0, PT, R9, R0, PT ;  /* 0x000000000900720c */ /* 0x000fda0003f06270 */
[----:B------:R-:W-:Y:S05]  /*c5b0*/  @P0 BRA `(.L_x_538) ;  /* 0x000000c000000947 */ /* 0x000fea0003800000 */
[----:B------:R-:W-:Y:S02]  /*c5c0*/  ISETP.GE.AND P2, PT, R206, c[0x0][0x3c8], PT ;  /* 0x0000f200ce007a0c */ /* 0x000fe40003f46270 */
[----:B------:R-:W-:Y:S02]  /*c5d0*/  ISETP.GE.AND P1, PT, R197, c[0x0][0x3c8], PT ;  /* 0x0000f200c5007a0c */ /* 0x000fe40003f26270 */
[----:B------:R-:W-:-:S09]  /*c5e0*/  ISETP.GE.AND P0, PT, R196, c[0x0][0x3c8], PT ;  /* 0x0000f200c4007a0c */ /* 0x000fd20003f06270 */
[-C--:B-1----:R-:W-:Y:S02]  /*c5f0*/  @!P2 LEA R10, P5, R206, R175.reuse, 0x1 ;  /* 0x000000afce0aa211 */ /* 0x082fe400078a08ff */
        /* <DEDUP_REMOVED lines=8> */
.L_x_538:
[----:B------:R-:W-:Y:S05]  /*c680*/  BSYNC B0 ;  /* 0x0000000000007941 */ /* 0x000fea0003800000 */
.L_x_537:
[----:B------:R-:W-:Y:S05]  /*c690*/  BRA.DIV ~URZ, `(.L_x_539) ;  /* 0x000020027f007947 */ /* 0x000fea000b800000 */
[----:B-12---:R-:W1:Y:S04]  /*c6a0*/  SHFL.IDX PT, R3, R3, 0x3, 0x181f ;  /* 0x00781f0003037f89 */ /* 0x006e6800000e0000 */
[----:B------:R2:W3:Y:S02]  /*c6b0*/  SHFL.IDX PT, R175, R4, 0x3, 0x181f ;  /* 0x00781f0004af7f89 */ /* 0x0004e400000e0000 */
.L_x_571:
[----:B------:R-:W-:-:S04]  /*c6c0*/  IADD3 R7, R7, 0x60, RZ ;  /* 0x0000006007077810 */ /* 0x000fc80007ffe0ff */
[----:B------:R-:W-:-:S13]  /*c6d0*/  ISETP.GE.AND P0, PT, R7, R0, PT ;  /* 0x000000000700720c */ /* 0x000fda0003f06270 */
[----:B------:R-:W-:Y:S05]  /*c6e0*/  @P0 BRA `(.L_x_525) ;  /* 0x000000c000000947 */ /* 0x000fea0003800000 */
[----:B------:R-:W-:Y:S02]  /*c6f0*/  ISETP.GE.AND P2, PT, R206, c[0x0][0x3c8], PT ;  /* 0x0000f200ce007a0c */ /* 0x000fe40003f46270 */
[----:B------:R-:W-:Y:S02]  /*c700*/  ISETP.GE.AND P1, PT, R197, c[0x0][0x3c8], PT ;  /* 0x0000f200c5007a0c */ /* 0x000fe40003f26270 */
[----:B------:R-:W-:-:S09]  /*c710*/  ISETP.GE.AND P0, PT, R196, c[0x0][0x3c8], PT ;  /* 0x0000f200c4007a0c */ /* 0x000fd20003f06270 */
[-C--:B---3--:R-:W-:Y:S02]  /*c720*/  @!P2 LEA R6, P5, R206, R175.reuse, 0x1 ;  /* 0x000000afce06a211 */ /* 0x088fe400078a08ff */
[CC--:B--2-4-:R-:W-:Y:S02]  /*c730*/  @!P1 LEA R4, P4, R197.reuse, R175.reuse, 0x1 ;  /* 0x000000afc5049211 */ /* 0x0d4fe400078808ff */
[----:B------:R-:W-:Y:S02]  /*c740*/  @!P0 LEA R8, P3, R196, R175, 0x1 ;  /* 0x000000afc4088211 */ /* 0x000fe400078608ff */
[-C--:B-1----:R-:W-:Y:S02]  /*c750*/  @!P2 LEA.HI.X R7, R206, R3.reuse, R193, 0x1, P5 ;  /* 0x00000003ce07a211 */ /* 0x082fe400028f0cc1 */
[-C--:B------:R-:W-:Y:S02]  /*c760*/  @!P1 LEA.HI.X R5, R197, R3.reuse, R192, 0x1, P4 ;  /* 0x00000003c5059211 */ /* 0x080fe400020f0cc0 */
[----:B------:R-:W-:Y:S01]  /*c770*/  @!P0 LEA.HI.X R9, R196, R3, R191, 0x1, P3 ;  /* 0x00000003c4098211 */ /* 0x000fe200018f0cbf */
[----:B------:R1:W-:Y:S04]  /*c780*/  @!P2 ST.E.128 [R6.64], RZ ;  /* 0x000000ff0600a985 */ /* 0x0003e8000c101d06 */
[----:B------:R1:W-:Y:S04]  /*c790*/  @!P1 ST.E.128 [R4.64], RZ ;  /* 0x000000ff04009985 */ /* 0x0003e8000c101d06 */
[----:B------:R1:W-:Y:S02]  /*c7a0*/  @!P0 ST.E.128 [R8.64], RZ ;  /* 0x000000ff08008985 */ /* 0x0003e4000c101d06 */
.L_x_525:
[----:B------:R-:W-:Y:S05]  /*c7b0*/  BSYNC B1 ;  /* 0x0000000000017941 */ /* 0x000fea0003800000 */
.L_x_516:
[----:B------:R-:W-:-:S13]  /*c7c0*/  ISETP.NE.AND P0, PT, R209, RZ, PT ;  /* 0x000000ffd100720c */ /* 0x000fda0003f05270 */
[----:B------:R-:W-:Y:S01]  /*c7d0*/  @P0 WARPSYNC 0xffffffff ;  /* 0xffffffff00000948 */ /* 0x000fe20003800000 */
[----:B------:R-:W-:Y:S06]  /*c7e0*/  @P0 BAR.SYNC.DEFER_BLOCKING 0x5, 0x100 ;  /* 0x0144000000000b1d */ /* 0x000fec0000010000 */
[----:B------:R-:W4:Y:S04]  /*c7f0*/  @P0 LDS R207, [0x18100] ;  /* 0x01810000ffcf0984 */ /* 0x000f280000000800 */
[----:B------:R-:W-:Y:S06]  /*c800*/  @P0 BAR.ARV 0x4, 0x100 ;  /* 0x0104000000000b1d */ /* 0x000fec0000002000 */
[----:B------:R-:W-:Y:S05]  /*c810*/  @P0 BRA `(.L_x_540) ;  /* 0x0000007000000947 */ /* 0x000fea0003800000 */
[----:B------:R-:W-:Y:S05]  /*c820*/  BRA.DIV ~URZ, `(.L_x_541) ;  /* 0x00001f327f007947 */ /* 0x000fea000b800000 */
[----:B--23--:R2:W3:Y:S02]  /*c830*/  SHFL.IDX PT, R175, R2, RZ, 0x1f ;  /* 0x00001fff02af7589 */ /* 0x00c4e400000e0000 */
.L_x_572:
[----:B------:R-:W-:Y:S01]  /*c840*/  WARPSYNC 0xffffffff ;  /* 0xffffffff00007948 */ /* 0x000fe20003800000 */
[----:B------:R-:W-:Y:S01]  /*c850*/  BAR.SYNC.DEFER_BLOCKING 0x4, 0x100 ;  /* 0x0104000000007b1d */ /* 0x000fe20000010000 */
[----:B---34-:R-:W-:-:S05]  /*c860*/  MOV R207, R175 ;  /* 0x000000af00cf7202 */ /* 0x018fca0000000f00 */
[----:B------:R3:W-:Y:S04]  /*c870*/  @!P6 STS [0x18100], R2 ;  /* 0x01810002ff00e388 */ /* 0x0007e80000000800 */
[----:B------:R-:W-:Y:S06]  /*c880*/  BAR.ARV 0x5, 0x100 ;  /* 0x0144000000007b1d */ /* 0x000fec0000002000 */
.L_x_540:
[----:B----4-:R-:W-:-:S13]  /*c890*/  ISETP.GE.AND P0, PT, R207, c[0x0][0x538], PT ;  /* 0x00014e00cf007a0c */ /* 0x010fda0003f06270 */
[----:B-123-5:R-:W-:Y:S01]  /*c8a0*/  @P0 CALL.REL.NOINC `(.L_x_542) ;  /* 0x0000001000000944 */ /* 0x02efe20003c00000 */
[----:B------:R-:W-:Y:S05]  /*c8b0*/  BRA `(.L_x_543) ;  /* 0xffff3ef000007947 */ /* 0x000fea000383ffff */
.L_x_542:
[----:B------:R-:W-:Y:S05]  /*c8c0*/  EXIT ;  /* 0x000000000000794d */ /* 0x000fea0003800000 */
.L_x_474:
[----:B-1----:R-:W-:Y:S01]  /*c8d0*/  IMAD.MOV.U32 R239, RZ, RZ, R5 ;  /* 0x000000ffffef7224 */ /* 0x002fe200078e0005 */
[----:B------:R-:W-:Y:S01]  /*c8e0*/  MOV R174, RZ ;  /* 0x000000ff00ae7202 */ /* 0x000fe20000000f00 */
[----:B------:R-:W-:Y:S01]  /*c8f0*/  IMAD.MOV.U32 R175, RZ, RZ, 0x181f ;  /* 0x0000181fffaf7424 */ /* 0x000fe200078e00ff */
[----:B------:R-:W-:Y:S02]  /*c900*/  MOV R172, 0xc920 ;  /* 0x0000c92000ac7802 */ /* 0x000fe40000000f00 */
[----:B-----5:R-:W-:Y:S05]  /*c910*/  CALL.REL.NOINC `($__internal_1_$__cuda_sm70_shflsync_idx_p) ;  /* 0x00001ef000007944 */ /* 0x020fea0003c00000 */
[----:B--2---:R-:W-:Y:S01]  /*c920*/  MOV R7, R175 ;  /* 0x000000af00077202 */ /* 0x004fe20000000f00 */
[----:B-1----:R-:W-:Y:S05]  /*c930*/  BRA `(.L_x_544) ;  /* 0xffff482000007947 */ /* 0x002fea000383ffff */
.L_x_475:
[----:B------:R-:W-:Y:S01]  /*c940*/  IMAD.MOV.U32 R239, RZ, RZ, R6 ;  /* 0x000000ffffef7224 */ /* 0x000fe200078e0006 */
[----:B------:R-:W-:Y:S01]  /*c950*/  MOV R174, RZ ;  /* 0x000000ff00ae7202 */ /* 0x000fe20000000f00 */
[----:B------:R-:W-:Y:S01]  /*c960*/  IMAD.MOV.U32 R175, RZ, RZ, 0x181f ;  /* 0x0000181fffaf7424 */ /* 0x000fe200078e00ff */
[----:B------:R-:W-:Y:S02]  /*c970*/  MOV R172, 0xc990 ;  /* 0x0000c99000ac7802 */ /* 0x000fe40000000f00 */
[----:B-12--5:R-:W-:Y:S05]  /*c980*/  CALL.REL.NOINC `($__internal_1_$__cuda_sm70_shflsync_idx_p) ;  /* 0x00001e8000007944 */ /* 0x026fea0003c00000 */
[----:B-12---:R-:W-:Y:S05]  /*c990*/  BRA `(.L_x_545) ;  /* 0xffff47e000007947 */ /* 0x006fea000383ffff */
.L_x_478:
[----:B------:R-:W-:Y:S01]  /*c9a0*/  IMAD.MOV.U32 R239, RZ, RZ, R5 ;  /* 0x000000ffffef7224 */ /* 0x000fe200078e0005 */
[----:B------:R-:W-:Y:S01]  /*c9b0*/  MOV R174, 0x1 ;  /* 0x0000000100ae7802 */ /* 0x000fe20000000f00 */
[----:B----4-:R-:W-:Y:S01]  /*c9c0*/  IMAD.MOV.U32 R175, RZ, RZ, 0x181f ;  /* 0x0000181fffaf7424 */ /* 0x010fe200078e00ff */
[----:B------:R-:W-:-:S02]  /*c9d0*/  MOV R172, 0xc9f0 ;  /* 0x0000c9f000ac7802 */ /* 0x000fc40000000f00 */
[----:B-123-5:R-:W-:Y:S05]  /*c9e0*/  CALL.REL.NOINC `($__internal_1_$__cuda_sm70_shflsync_idx_p) ;  /* 0x00001e2000007944 */ /* 0x02efea0003c00000 */
[----:B--2---:R-:W-:Y:S01]  /*c9f0*/  IMAD.MOV.U32 R7, RZ, RZ, R175 ;  /* 0x000000ffff077224 */ /* 0x004fe200078e00af */
[----:B-1----:R-:W-:Y:S01]  /*ca00*/  MOV R174, 0x1 ;  /* 0x0000000100ae7802 */ /* 0x002fe20000000f00 */
[----:B------:R-:W-:Y:S01]  /*ca10*/  IMAD.MOV.U32 R239, RZ, RZ, R6 ;  /* 0x000000ffffef7224 */ /* 0x000fe200078e0006 */
[----:B------:R-:W-:-:S02]  /*ca20*/  MOV R175, 0x181f ;  /* 0x0000181f00af7802 */ /* 0x000fc40000000f00 */
[----:B------:R-:W-:Y:S02]  /*ca30*/  MOV R172, 0xca50 ;  /* 0x0000ca5000ac7802 */ /* 0x000fe40000000f00 */
[----:B------:R-:W-:Y:S05]  /*ca40*/  CALL.REL.NOINC `($__internal_1_$__cuda_sm70_shflsync_idx_p) ;  /* 0x00001dc000007944 */ /* 0x000fea0003c00000 */
[----:B-12---:R-:W-:Y:S05]  /*ca50*/  BRA `(.L_x_546) ;  /* 0xffff488000007947 */ /* 0x006fea000383ffff */
.L_x_481:
[----:B------:R-:W-:Y:S01]  /*ca60*/  IMAD.MOV.U32 R239, RZ, RZ, R5 ;  /* 0x000000ffffef7224 */ /* 0x000fe200078e0005 */
[----:B------:R-:W-:Y:S01]  /*ca70*/  MOV R174, 0x2 ;  /* 0x0000000200ae7802 */ /* 0x000fe20000000f00 */
[----:B----4-:R-:W-:Y:S01]  /*ca80*/  IMAD.MOV.U32 R175, RZ, RZ, 0x181f ;  /* 0x0000181fffaf7424 */ /* 0x010fe200078e00ff */
[----:B------:R-:W-:Y:S02]  /*ca90*/  MOV R172, 0xcab0 ;  /* 0x0000cab000ac7802 */ /* 0x000fe40000000f00 */
[----:B-123-5:R-:W-:Y:S05]  /*caa0*/  CALL.REL.NOINC `($__internal_1_$__cuda_sm70_shflsync_idx_p) ;  /* 0x00001d6000007944 */ /* 0x02efea0003c00000 */
[----:B--2---:R-:W-:Y:S01]  /*cab0*/  MOV R7, R175 ;  /* 0x000000af00077202 */ /* 0x004fe20000000f00 */
[----:B-1----:R-:W-:Y:S05]  /*cac0*/  BRA `(.L_x_547) ;  /* 0xffff494000007947 */ /* 0x002fea000383ffff */
.L_x_482:
[----:B------:R-:W-:Y:S01]  /*cad0*/  IMAD.MOV.U32 R239, RZ, RZ, R6 ;  /* 0x000000ffffef7224 */ /* 0x000fe200078e0006 */
[----:B------:R-:W-:Y:S01]  /*cae0*/  MOV R174, 0x2 ;  /* 0x0000000200ae7802 */ /* 0x000fe20000000f00 */
[----:B----4-:R-:W-:Y:S01]  /*caf0*/  IMAD.MOV.U32 R175, RZ, RZ, 0x181f ;  /* 0x0000181fffaf7424 */ /* 0x010fe200078e00ff */
[----:B------:R-:W-:Y:S02]  /*cb00*/  MOV R172, 0xcb20 ;  /* 0x0000cb2000ac7802 */ /* 0x000fe40000000f00 */
[----:B-123-5:R-:W-:Y:S05]  /*cb10*/  CALL.REL.NOINC `($__internal_1_$__cuda_sm70_shflsync_idx_p) ;  /* 0x00001cf000007944 */ /* 0x02efea0003c00000 */
[----:B-12---:R-:W-:Y:S05]  /*cb20*/  BRA `(.L_x_548) ;  /* 0xffff490000007947 */ /* 0x006fea000383ffff */
.L_x_485:
[----:B------:R-:W-:Y:S01]  /*cb30*/  IMAD.MOV.U32 R239, RZ, RZ, R5 ;  /* 0x000000ffffef7224 */ /* 0x000fe200078e0005 */
[----:B------:R-:W-:Y:S01]  /*cb40*/  MOV R174, 0x3 ;  /* 0x0000000300ae7802 */ /* 0x000fe20000000f00 */
[----:B-1----:R-:W-:Y:S01]  /*cb50*/  IMAD.MOV.U32 R175, RZ, RZ, 0x181f ;  /* 0x0000181fffaf7424 */ /* 0x002fe200078e00ff */
[----:B------:R-:W-:-:S02]  /*cb60*/  MOV R172, 0xcb80 ;  /* 0x0000cb8000ac7802 */ /* 0x000fc40000000f00 */
[----:B--2345:R-:W-:Y:S05]  /*cb70*/  CALL.REL.NOINC `($__internal_1_$__cuda_sm70_shflsync_idx_p) ;  /* 0x00001c9000007944 */ /* 0x03cfea0003c00000 */
[----:B--2---:R-:W-:Y:S01]  /*cb80*/  IMAD.MOV.U32 R5, RZ, RZ, R175 ;  /* 0x000000ffff057224 */ /* 0x004fe200078e00af */
[----:B-1----:R-:W-:Y:S01]  /*cb90*/  MOV R174, 0x3 ;  /* 0x0000000300ae7802 */ /* 0x002fe20000000f00 */
[----:B------:R-:W-:Y:S01]  /*cba0*/  IMAD.MOV.U32 R239, RZ, RZ, R6 ;  /* 0x000000ffffef7224 */ /* 0x000fe200078e0006 */
[----:B------:R-:W-:-:S02]  /*cbb0*/  MOV R175, 0x181f ;  /* 0x0000181f00af7802 */ /* 0x000fc40000000f00 */
[----:B------:R-:W-:Y:S02]  /*cbc0*/  MOV R172, 0xcbe0 ;  /* 0x0000cbe000ac7802 */ /* 0x000fe40000000f00 */
[----:B------:R-:W-:Y:S05]  /*cbd0*/  CALL.REL.NOINC `($__internal_1_$__cuda_sm70_shflsync_idx_p) ;  /* 0x00001c3000007944 */ /* 0x000fea0003c00000 */
[----:B-12---:R-:W-:Y:S05]  /*cbe0*/  BRA `(.L_x_549) ;  /* 0xffff498000007947 */ /* 0x006fea000383ffff */
.L_x_488:
[----:B------:R-:W-:Y:S01]  /*cbf0*/  IMAD.MOV.U32 R239, RZ, RZ, R32 ;  /* 0x000000ffffef7224 */ /* 0x000fe200078e0020 */
[----:B------:R-:W-:Y:S01]  /*cc00*/  MOV R174, RZ ;  /* 0x000000ff00ae7202 */ /* 0x000fe20000000f00 */
[----:B------:R-:W-:Y:S01]  /*cc10*/  IMAD.MOV.U32 R175, RZ, RZ, 0x181f ;  /* 0x0000181fffaf7424 */ /* 0x000fe200078e00ff */
[----:B------:R-:W-:Y:S02]  /*cc20*/  MOV R172, 0xcc40 ;  /* 0x0000cc4000ac7802 */ /* 0x000fe40000000f00 */
[----:B------:R-:W-:Y:S05]  /*cc30*/  CALL.REL.NOINC `($__internal_1_$__cuda_sm70_shflsync_idx_p) ;  /* 0x00001bd000007944 */ /* 0x000fea0003c00000 */
[----:B--2---:R-:W-:Y:S01]  /*cc40*/  MOV R34, R175 ;  /* 0x000000af00227202 */ /* 0x004fe20000000f00 */
[----:B-1----:R-:W-:Y:S05]  /*cc50*/  BRA `(.L_x_550) ;  /* 0xffff5ef000007947 */ /* 0x002fea000383ffff */
.L_x_489:
[----:B------:R-:W-:Y:S01]  /*cc60*/  IMAD.MOV.U32 R239, RZ, RZ, R0 ;  /* 0x000000ffffef7224 */ /* 0x000fe200078e0000 */
[----:B------:R-:W-:Y:S01]  /*cc70*/  MOV R174, RZ ;  /* 0x000000ff00ae7202 */ /* 0x000fe20000000f00 */
[----:B------:R-:W-:Y:S01]  /*cc80*/  IMAD.MOV.U32 R175, RZ, RZ, 0x181f ;  /* 0x0000181fffaf7424 */ /* 0x000fe200078e00ff */
[----:B------:R-:W-:Y:S02]  /*cc90*/  MOV R172, 0xccb0 ;  /* 0x0000ccb000ac7802 */ /* 0x000fe40000000f00 */
[----:B-12---:R-:W-:Y:S05]  /*cca0*/  CALL.REL.NOINC `($__internal_1_$__cuda_sm70_shflsync_idx_p) ;  /* 0x00001b6000007944 */ /* 0x006fea0003c00000 */
[C---:B--2---:R-:W-:Y:S01]  /*ccb0*/  IADD3 R38, P0, R175.reuse, R78, RZ ;  /* 0x0000004eaf267210 */ /* 0x044fe20007f1e0ff */
[----:B-1----:R-:W-:Y:S01]  /*ccc0*/  IMAD.MOV.U32 R239, RZ, RZ, R32 ;  /* 0x000000ffffef7224 */ /* 0x002fe200078e0020 */
[----:B------:R-:W-:Y:S01]  /*ccd0*/  IADD3 R36, P6, R175, R80, RZ ;  /* 0x00000050af247210 */ /* 0x000fe20007fde0ff */
[----:B------:R-:W-:Y:S01]  /*cce0*/  IMAD.MOV.U32 R174, RZ, RZ, 0x1 ;  /* 0x00000001ffae7424 */ /* 0x000fe200078e00ff */
[----:B------:R-:W-:Y:S01]  /*ccf0*/  ISETP.GE.AND P5, PT, R206, c[0x0][0x1d4], PT ;  /* 0x00007500ce007a0c */ /* 0x000fe20003fa6270 */
[C---:B------:R-:W-:Y:S01]  /*cd00*/  IMAD.X R39, R34.reuse, 0x1, R77, P0 ;  /* 0x0000000122277824 */ /* 0x040fe200000e064d */
[----:B------:R-:W-:Y:S01]  /*cd10*/  ISETP.GE.AND P2, PT, R197, c[0x0][0x1d4], PT ;  /* 0x00007500c5007a0c */ /* 0x000fe20003f46270 */
[----:B------:R-:W-:Y:S01]  /*cd20*/  IMAD.X R37, R34, 0x1, R79, P6 ;  /* 0x0000000122257824 */ /* 0x000fe200030e064f */
[----:B------:R-:W-:-:S02]  /*cd30*/  ISETP.GE.AND P0, PT, R196, c[0x0][0x1d4], PT ;  /* 0x00007500c4007a0c */ /* 0x000fc40003f06270 */
[----:B------:R-:W-:Y:S01]  /*cd40*/  IADD3 R40, P6, R175, R82, RZ ;  /* 0x00000052af287210 */ /* 0x000fe20007fde0ff */
[----:B------:R-:W-:Y:S01]  /*cd50*/  IMAD.MOV.U32 R175, RZ, RZ, 0x181f ;  /* 0x0000181fffaf7424 */ /* 0x000fe200078e00ff */
[----:B------:R-:W-:Y:S02]  /*cd60*/  SEL R33, RZ, 0x10, P2 ;  /* 0x00000010ff217807 */ /* 0x000fe40001000000 */
[----:B------:R-:W-:Y:S01]  /*cd70*/  SEL R3, RZ, 0x10, P0 ;  /* 0x00000010ff037807 */ /* 0x000fe20000000000 */
[----:B------:R-:W-:Y:S01]  /*cd80*/  IMAD.X R41, R34, 0x1, R81, P6 ;  /* 0x0000000122297824 */ /* 0x000fe200030e0651 */
[----:B------:R-:W-:Y:S01]  /*cd90*/  SEL R34, RZ, 0x10, P5 ;  /* 0x00000010ff227807 */ /* 0x000fe20002800000 */
[----:B------:R-:W-:Y:S01]  /*cda0*/  @!PT LDS RZ, [RZ] ;  /* 0x00000000fffff984 */ /* 0x000fe20000000800 */
[----:B------:R-:W-:Y:S01]  /*cdb0*/  @!PT LDS RZ, [RZ] ;  /* 0x00000000fffff984 */ /* 0x000fe20000000800 */
[----:B------:R-:W-:Y:S01]  /*cdc0*/  @!PT LDS RZ, [RZ] ;  /* 0x00000000fffff984 */ /* 0x000fe20000000800 */
[----:B------:R1:W-:Y:S01]  /*cdd0*/  LDGSTS.E.BYPASS.LTC128B.128 [R198+0x6100], [R38.64], !P5 ;  /* 0x0610000026c67fae */ /* 0x0003e2000e901d46 */
[----:B------:R-:W-:-:S03]  /*cde0*/  MOV R172, 0xce20 ;  /* 0x0000ce2000ac7802 */ /* 0x000fc60000000f00 */
[----:B------:R1:W-:Y:S04]  /*cdf0*/  LDGSTS.E.BYPASS.LTC128B.128 [R198+0x8100], [R36.64], !P2 ;  /* 0x0810000024c67fae */ /* 0x0003e8000d101d46 */
[----:B------:R1:W-:Y:S02]  /*ce00*/  LDGSTS.E.BYPASS.LTC128B.128 [R198+0xa100], [R40.64], !P0 ;  /* 0x0a10000028c67fae */ /* 0x0003e4000c101d46 */
[----:B-1----:R-:W-:Y:S05]  /*ce10*/  CALL.REL.NOINC `($__internal_1_$__cuda_sm70_shflsync_idx_p) ;  /* 0x000019f000007944 */ /* 0x002fea0003c00000 */
[----:B--2---:R-:W-:Y:S01]  /*ce20*/  IMAD.MOV.U32 R32, RZ, RZ, R175 ;  /* 0x000000ffff207224 */ /* 0x004fe200078e00af */
[----:B-1----:R-:W-:Y:S01]  /*ce30*/  MOV R174, 0x1 ;  /* 0x0000000100ae7802 */ /* 0x002fe20000000f00 */
[----:B------:R-:W-:Y:S01]  /*ce40*/  IMAD.MOV.U32 R239, RZ, RZ, R0 ;  /* 0x000000ffffef7224 */ /* 0x000fe200078e0000 */
[----:B------:R-:W-:Y:S02]  /*ce50*/  MOV R175, 0x181f ;  /* 0x0000181f00af7802 */ /* 0x000fe40000000f00 */
[----:B------:R-:W-:Y:S02]  /*ce60*/  MOV R172, 0xce80 ;  /* 0x0000ce8000ac7802 */ /* 0x000fe40000000f00 */
[----:B------:R-:W-:Y:S05]  /*ce70*/  CALL.REL.NOINC `($__internal_1_$__cuda_sm70_shflsync_idx_p) ;  /* 0x0000199000007944 */ /* 0x000fea0003c00000 */
[----:B-12---:R-:W-:Y:S05]  /*ce80*/  BRA `(.L_x_551) ;  /* 0xffff5df000007947 */ /* 0x006fea000383ffff */
.L_x_490:
[----:B------:R-:W-:Y:S01]  /*ce90*/  IMAD.MOV.U32 R174, RZ, RZ, RZ ;  /* 0x000000ffffae7224 */ /* 0x000fe200078e00ff */
[----:B------:R-:W-:-:S02]  /*cea0*/  MOV R175, 0x1c1f ;  /* 0x00001c1f00af7802 */ /* 0x000fc40000000f00 */
[----:B------:R-:W-:Y:S02]  /*ceb0*/  MOV R172, 0xced0 ;  /* 0x0000ced000ac7802 */ /* 0x000fe40000000f00 */
[----:B-1----:R-:W-:Y:S05]  /*cec0*/  CALL.REL.NOINC `($__internal_1_$__cuda_sm70_shflsync_idx_p) ;  /* 0x0000194000007944 */ /* 0x002fea0003c00000 */
[----:B-12---:R-:W-:Y:S05]  /*ced0*/  BRA `(.L_x_552) ;  /* 0xffff5fc000007947 */ /* 0x006fea000383ffff */
.L_x_491:
[----:B------:R-:W-:Y:S01]  /*cee0*/  IMAD.MOV.U32 R174, RZ, RZ, 0x1 ;  /* 0x00000001ffae7424 */ /* 0x000fe200078e00ff */
[----:B------:R-:W-:Y:S02]  /*cef0*/  MOV R175, 0x1c1f ;  /* 0x00001c1f00af7802 */ /* 0x000fe40000000f00 */
[----:B------:R-:W-:Y:S02]  /*cf00*/  MOV R172, 0xcf20 ;  /* 0x0000cf2000ac7802 */ /* 0x000fe40000000f00 */
[----:B-12---:R-:W-:Y:S05]  /*cf10*/  CALL.REL.NOINC `($__internal_1_$__cuda_sm70_shflsync_idx_p) ;  /* 0x000018f000007944 */ /* 0x006fea0003c00000 */
[----:B--2---:R-:W-:Y:S01]  /*cf20*/  IMAD.IADD R175, R0, 0x1, R175 ;  /* 0x0000000100af7824 */ /* 0x004fe200078e02af */
[----:B------:R-:W-:Y:S01]  /*cf30*/  FMNMX.FTZ R0, R28, R35, !PT ;  /* 0x000000231c007209 */ /* 0x000fe20007810000 */
[----:B------:R-:W-:Y:S01]  /*cf40*/  IMAD.MOV.U32 R136, RZ, RZ, 0x2 ;  /* 0x00000002ff887424 */ /* 0x000fe200078e00ff */
[----:B------:R-:W-:Y:S02]  /*cf50*/  MOV R134, 0xd350 ;  /* 0x0000d35000867802 */ /* 0x000fe40000000f00 */
[----:B------:R-:W-:Y:S02]  /*cf60*/  IMNMX R76, R76, R175, PT ;  /* 0x000000af4c4c7217 */ /* 0x000fe40003800200 */
[----:B------:R-:W-:-:S02]  /*cf70*/  FMNMX.FTZ R0, R33, R0, !PT ;  /* 0x0000000021007209 */ /* 0x000fc40007810000 */
[C---:B------:R-:W-:Y:S02]  /*cf80*/  ISETP.GT.AND P5, PT, R76.reuse, RZ, PT ;  /* 0x000000ff4c00720c */ /* 0x040fe40003fa4270 */
[C---:B------:R-:W-:Y:S02]  /*cf90*/  ISETP.GT.AND P2, PT, R76.reuse, 0x1, PT ;  /* 0x000000014c00780c */ /* 0x040fe40003f44270 */
[----:B------:R-:W-:Y:S02]  /*cfa0*/  ISETP.GT.AND P0, PT, R76, 0x8, PT ;  /* 0x000000084c00780c */ /* 0x000fe40003f04270 */
[----:B------:R-:W-:Y:S02]  /*cfb0*/  FSEL R5, R30, -INF , P5 ;  /* 0xff8000001e057808 */ /* 0x000fe40002800000 */
[----:B------:R-:W-:Y:S02]  /*cfc0*/  FSEL R16, R31, -INF , P2 ;  /* 0xff8000001f107808 */ /* 0x000fe40001000000 */
[----:B------:R-:W-:-:S02]  /*cfd0*/  ISETP.GT.AND P2, PT, R76, 0x9, PT ;  /* 0x000000094c00780c */ /* 0x000fc40003f44270 */
[----:B------:R-:W-:Y:S02]  /*cfe0*/  FSEL R26, R26, -INF , P0 ;  /* 0xff8000001a1a7808 */ /* 0x000fe40000000000 */
[----:B------:R-:W-:Y:S02]  /*cff0*/  FMNMX.FTZ R9, R5, R16, !PT ;  /* 0x0000001005097209 */ /* 0x000fe40007810000 */
[----:B------:R-:W-:Y:S02]  /*d000*/  FSEL R4, R27, -INF , P2 ;  /* 0xff8000001b047808 */ /* 0x000fe40001000000 */
[----:B------:R-:W-:Y:S02]  /*d010*/  ISETP.GT.AND P2, PT, R76, 0x10, PT ;  /* 0x000000104c00780c */ /* 0x000fe40003f44270 */
[----:B------:R-:W-:Y:S02]  /*d020*/  FMNMX.FTZ R9, R26, R9, !PT ;  /* 0x000000091a097209 */ /* 0x000fe40007810000 */
[----:B------:R-:W-:-:S02]  /*d030*/  FMNMX.FTZ R0, R29, R0, !PT ;  /* 0x000000001d007209 */ /* 0x000fc40007810000 */
[----:B------:R-:W-:Y:S02]  /*d040*/  ISETP.GT.AND P0, PT, R76, 0x11, PT ;  /* 0x000000114c00780c */ /* 0x000fe40003f04270 */
[----:B------:R-:W-:Y:S02]  /*d050*/  FSEL R22, R22, -INF , P2 ;  /* 0xff80000016167808 */ /* 0x000fe40001000000 */
[----:B------:R-:W-:Y:S02]  /*d060*/  FMNMX.FTZ R9, R4, R9, !PT ;  /* 0x0000000904097209 */ /* 0x000fe40007810000 */
[----:B------:R-:W-:Y:S02]  /*d070*/  FMNMX.FTZ R0, R25, R0, !PT ;  /* 0x0000000019007209 */ /* 0x000fe40007810000 */
[----:B------:R-:W-:Y:S02]  /*d080*/  FSEL R12, R23, -INF , P0 ;  /* 0xff800000170c7808 */ /* 0x000fe40000000000 */
[----:B------:R-:W-:-:S02]  /*d090*/  ISETP.GT.AND P2, PT, R76, 0x18, PT ;  /* 0x000000184c00780c */ /* 0x000fc40003f44270 */
[----:B------:R-:W-:Y:S02]  /*d0a0*/  FMNMX.FTZ R9, R22, R9, !PT ;  /* 0x0000000916097209 */ /* 0x000fe40007810000 */
[----:B------:R-:W-:Y:S02]  /*d0b0*/  FMNMX.FTZ R0, R21, R0, !PT ;  /* 0x0000000015007209 */ /* 0x000fe40007810000 */
[----:B------:R-:W-:Y:S02]  /*d0c0*/  ISETP.GT.AND P0, PT, R76, 0x19, PT ;  /* 0x000000194c00780c */ /* 0x000fe40003f04270 */
[----:B------:R-:W-:Y:S02]  /*d0d0*/  FSEL R18, R18, -INF , P2 ;  /* 0xff80000012127808 */ /* 0x000fe40001000000 */
[----:B------:R-:W-:Y:S02]  /*d0e0*/  FMNMX.FTZ R9, R12, R9, !PT ;  /* 0x000000090c097209 */ /* 0x000fe40007810000 */
[----:B------:R-:W-:-:S02]  /*d0f0*/  FMNMX.FTZ R0, R3, R0, !PT ;  /* 0x0000000003007209 */ /* 0x000fc40007810000 */
[----:B------:R-:W-:Y:S02]  /*d100*/  FSEL R8, R19, -INF , P0 ;  /* 0xff80000013087808 */ /* 0x000fe40000000000 */
[----:B------:R-:W-:Y:S02]  /*d110*/  ISETP.GT.AND P2, PT, R76, 0x20, PT ;  /* 0x000000204c00780c */ /* 0x000fe40003f44270 */
[----:B------:R-:W-:Y:S02]  /*d120*/  FMNMX.FTZ R9, R18, R9, !PT ;  /* 0x0000000912097209 */ /* 0x000fe40007810000 */
[----:B------:R-:W-:Y:S02]  /*d130*/  FMNMX.FTZ R0, R17, R0, !PT ;  /* 0x0000000011007209 */ /* 0x000fe40007810000 */
[----:B------:R-:W-:Y:S02]  /*d140*/  ISETP.GT.AND P0, PT, R76, 0x21, PT ;  /* 0x000000214c00780c */ /* 0x000fe40003f04270 */
[----:B-1----:R-:W-:-:S02]  /*d150*/  FSEL R174, R14, -INF , P2 ;  /* 0xff8000000eae7808 */ /* 0x002fc40001000000 */
[----:B------:R-:W-:Y:S02]  /*d160*/  FMNMX.FTZ R9, R8, R9, !PT ;  /* 0x0000000908097209 */ /* 0x000fe40007810000 */
        /* <DEDUP_REMOVED lines=22> */
[----:B------:R-:W-:-:S02]  /*d2d0*/  FSEL R140, R74, -INF , P2 ;  /* 0xff8000004a8c7808 */ /* 0x000fc40001000000 */
[----:B------:R-:W-:Y:S02]  /*d2e0*/  FMNMX.FTZ R7, R142, R9, !PT ;  /* 0x000000098e077209 */ /* 0x000fe40007810000 */
[----:B------:R-:W-:Y:S02]  /*d2f0*/  FMNMX.FTZ R0, R143, R0, !PT ;  /* 0x000000008f007209 */ /* 0x000fe40007810000 */
[----:B------:R-:W-:Y:S02]  /*d300*/  FSEL R162, R75, -INF , P0 ;  /* 0xff8000004ba27808 */ /* 0x000fe40000000000 */
[----:B------:R-:W-:Y:S02]  /*d310*/  FMNMX.FTZ R7, R140, R7, !PT ;  /* 0x000000078c077209 */ /* 0x000fe40007810000 */
[----:B------:R-:W-:Y:S02]  /*d320*/  FMNMX.FTZ R135, R141, R0, !PT ;  /* 0x000000008d877209 */ /* 0x000fe40007810000 */
[----:B------:R-:W-:-:S02]  /*d330*/  FMNMX.FTZ R7, R162, R7, !PT ;  /* 0x00000007a2077209 */ /* 0x000fc40007810000 */
[----:B------:R-:W-:Y:S05]  /*d340*/  CALL.REL.NOINC `($__internal_0_$__cuda_sm70_shflsync_bfly_p) ;  /* 0x0000147000007944 */ /* 0x000fea0003c00000 */
[----:B-12---:R-:W-:Y:S01]  /*d350*/  FMNMX.FTZ R135, R135, R136, !PT ;  /* 0x0000008887877209 */ /* 0x006fe20007810000 */
[----:B------:R-:W-:Y:S01]  /*d360*/  IMAD.MOV.U32 R136, RZ, RZ, 0x1 ;  /* 0x00000001ff887424 */ /* 0x000fe200078e00ff */
[----:B------:R-:W-:-:S02]  /*d370*/  MOV R134, 0xd390 ;  /* 0x0000d39000867802 */ /* 0x000fc40000000f00 */
[----:B------:R-:W-:Y:S05]  /*d380*/  CALL.REL.NOINC `($__internal_0_$__cuda_sm70_shflsync_bfly_p) ;  /* 0x0000143000007944 */ /* 0x000fea0003c00000 */
[----:B--2---:R-:W-:Y:S01]  /*d390*/  FMNMX.FTZ R0, R135, R136, !PT ;  /* 0x0000008887007209 */ /* 0x004fe20007810000 */
[----:B-1----:R-:W-:Y:S01]  /*d3a0*/  IMAD.MOV.U32 R135, RZ, RZ, R7 ;  /* 0x000000ffff877224 */ /* 0x002fe200078e0007 */
[----:B------:R-:W-:Y:S01]  /*d3b0*/  MOV R134, 0xd3e0 ;  /* 0x0000d3e000867802 */ /* 0x000fe20000000f00 */
[----:B------:R-:W-:-:S02]  /*d3c0*/  IMAD.MOV.U32 R136, RZ, RZ, 0x2 ;  /* 0x00000002ff887424 */ /* 0x000fc400078e00ff */
[----:B------:R-:W-:Y:S05]  /*d3d0*/  CALL.REL.NOINC `($__internal_0_$__cuda_sm70_shflsync_bfly_p) ;  /* 0x000013e000007944 */ /* 0x000fea0003c00000 */
[----:B-12---:R-:W-:Y:S01]  /*d3e0*/  FMNMX.FTZ R135, R7, R136, !PT ;  /* 0x0000008807877209 */ /* 0x006fe20007810000 */
[----:B------:R-:W-:Y:S01]  /*d3f0*/  IMAD.MOV.U32 R136, RZ, RZ, 0x1 ;  /* 0x00000001ff887424 */ /* 0x000fe200078e00ff */
[----:B------:R-:W-:-:S02]  /*d400*/  MOV R134, 0xd420 ;  /* 0x0000d42000867802 */ /* 0x000fc40000000f00 */
[----:B------:R-:W-:Y:S05]  /*d410*/  CALL.REL.NOINC `($__internal_0_$__cuda_sm70_shflsync_bfly_p) ;  /* 0x000013a000007944 */ /* 0x000fea0003c00000 */
[----:B-12---:R-:W-:Y:S05]  /*d420*/  BRA `(.L_x_553) ;  /* 0xffff614000007947 */ /* 0x006fea000383ffff */
.L_x_495:
[----:B------:R-:W-:Y:S01]  /*d430*/  MOV R174, RZ ;  /* 0x000000ff00ae7202 */ /* 0x000fe20000000f00 */
[----:B------:R-:W-:Y:S01]  /*d440*/  IMAD.MOV.U32 R239, RZ, RZ, R10 ;  /* 0x000000ffffef7224 */ /* 0x000fe200078e000a */
[----:B------:R-:W-:Y:S01]  /*d450*/  MOV R172, 0xd480 ;  /* 0x0000d48000ac7802 */ /* 0x000fe20000000f00 */
[----:B------:R-:W-:Y:S02]  /*d460*/  IMAD.MOV.U32 R175, RZ, RZ, 0x181f ;  /* 0x0000181fffaf7424 */ /* 0x000fe400078e00ff */
[----:B-1234-:R-:W-:Y:S05]  /*d470*/  CALL.REL.NOINC `($__internal_1_$__cuda_sm70_shflsync_idx_p) ;  /* 0x0000139000007944 */ /* 0x01efea0003c00000 */
[----:B--2---:R-:W-:Y:S01]  /*d480*/  MOV R12, R175 ;  /* 0x000000af000c7202 */ /* 0x004fe20000000f00 */
[----:B-1----:R-:W-:-:S05]  /*d490*/  BRA `(.L_x_554) ;  /* 0xffff746000007947 */ /* 0x002fca000383ffff */
.L_x_496:
[----:B------:R-:W-:Y:S01]  /*d4a0*/  MOV R174, RZ ;  /* 0x000000ff00ae7202 */ /* 0x000fe20000000f00 */
[----:B------:R-:W-:Y:S01]  /*d4b0*/  IMAD.MOV.U32 R239, RZ, RZ, R9 ;  /* 0x000000ffffef7224 */ /* 0x000fe200078e0009 */
[----:B------:R-:W-:Y:S01]  /*d4c0*/  MOV R172, 0xd4f0 ;  /* 0x0000d4f000ac7802 */ /* 0x000fe20000000f00 */
[----:B------:R-:W-:Y:S02]  /*d4d0*/  IMAD.MOV.U32 R175, RZ, RZ, 0x181f ;  /* 0x0000181fffaf7424 */ /* 0x000fe400078e00ff */
[----:B-1234-:R-:W-:Y:S05]  /*d4e0*/  CALL.REL.NOINC `($__internal_1_$__cuda_sm70_shflsync_idx_p) ;  /* 0x0000132000007944 */ /* 0x01efea0003c00000 */
[----:B------:R-:W-:Y:S01]  /*d4f0*/  ISETP.GE.AND P6, PT, R206, c[0x0][0x1d4], PT ;  /* 0x00007500ce007a0c */ /* 0x000fe20003fc6270 */
[----:B-1----:R-:W-:Y:S01]  /*d500*/  IMAD.MOV.U32 R239, RZ, RZ, R10 ;  /* 0x000000ffffef7224 */ /* 0x002fe200078e000a */
[----:B--2---:R-:W-:Y:S01]  /*d510*/  IADD3 R16, P0, R175, R0, RZ ;  /* 0x00000000af107210 */ /* 0x004fe20007f1e0ff */
[----:B------:R-:W-:Y:S01]  /*d520*/  IMAD.MOV.U32 R174, RZ, RZ, 0x1 ;  /* 0x00000001ffae7424 */ /* 0x000fe200078e00ff */
[----:B------:R-:W-:Y:S02]  /*d530*/  ISETP.GE.AND P5, PT, R197, c[0x0][0x1d4], PT ;  /* 0x00007500c5007a0c */ /* 0x000fe40003fa6270 */
[C---:B------:R-:W-:Y:S01]  /*d540*/  IADD3 R14, P2, R175.reuse, R6, RZ ;  /* 0x00000006af0e7210 */ /* 0x040fe20007f5e0ff */
[----:B------:R-:W-:Y:S01]  /*d550*/  IMAD.X R17, R12, 0x1, R4, P0 ;  /* 0x000000010c117824 */ /* 0x000fe200000e0604 */
[----:B------:R-:W-:Y:S02]  /*d560*/  ISETP.GE.AND P0, PT, R196, c[0x0][0x1d4], PT ;  /* 0x00007500c4007a0c */ /* 0x000fe40003f06270 */
[----:B------:R-:W-:Y:S01]  /*d570*/  SEL R13, RZ, 0x10, P6 ;  /* 0x00000010ff0d7807 */ /* 0x000fe20003000000 */
[C---:B------:R-:W-:Y:S01]  /*d580*/  IMAD.X R15, R12.reuse, 0x1, R5, P2 ;  /* 0x000000010c0f7824 */ /* 0x040fe200010e0605 */
[----:B------:R-:W-:Y:S01]  /*d590*/  IADD3 R18, P2, R175, R8, RZ ;  /* 0x00000008af127210 */ /* 0x000fe20007f5e0ff */
[----:B------:R-:W-:Y:S01]  /*d5a0*/  @!PT LDS RZ, [RZ] ;  /* 0x00000000fffff984 */ /* 0x000fe20000000800 */
[----:B------:R-:W-:Y:S01]  /*d5b0*/  @!PT LDS RZ, [RZ] ;  /* 0x00000000fffff984 */ /* 0x000fe20000000800 */
[----:B------:R-:W-:Y:S01]  /*d5c0*/  @!PT LDS RZ, [RZ] ;  /* 0x00000000fffff984 */ /* 0x000fe20000000800 */
[----:B------:R1:W-:Y:S01]  /*d5d0*/  LDGSTS.E.BYPASS.LTC128B.128 [R198+0x100], [R16.64], !P6 ;  /* 0x0010000010c67fae */ /* 0x0003e2000f101d46 */
[----:B------:R-:W-:Y:S01]  /*d5e0*/  IMAD.MOV.U32 R175, RZ, RZ, 0x181f ;  /* 0x0000181fffaf7424 */ /* 0x000fe200078e00ff */
[----:B------:R-:W-:Y:S02]  /*d5f0*/  SEL R11, RZ, 0x10, P0 ;  /* 0x00000010ff0b7807 */ /* 0x000fe40000000000 */
[----:B------:R1:W-:Y:S01]  /*d600*/  LDGSTS.E.BYPASS.LTC128B.128 [R198+0x2100], [R14.64], !P5 ;  /* 0x021000000ec67fae */ /* 0x0003e2000e901d46 */
[----:B------:R-:W-:Y:S01]  /*d610*/  IMAD.X R19, R12, 0x1, R7, P2 ;  /* 0x000000010c137824 */ /* 0x000fe200010e0607 */
[----:B------:R-:W-:Y:S02]  /*d620*/  SEL R12, RZ, 0x10, P5 ;  /* 0x00000010ff0c7807 */ /* 0x000fe40002800000 */
[----:B------:R-:W-:Y:S02]  /*d630*/  MOV R172, 0xd660 ;  /* 0x0000d66000ac7802 */ /* 0x000fe40000000f00 */
[----:B------:R1:W-:Y:S04]  /*d640*/  LDGSTS.E.BYPASS.LTC128B.128 [R198+0x4100], [R18.64], !P0 ;  /* 0x0410000012c67fae */ /* 0x0003e8000c101d46 */
[----:B-1----:R-:W-:Y:S05]  /*d650*/  CALL.REL.NOINC `($__internal_1_$__cuda_sm70_shflsync_idx_p) ;  /* 0x000011b000007944 */ /* 0x002fea0003c00000 */
[----:B-1----:R-:W-:Y:S01]  /*d660*/  MOV R174, 0x1 ;  /* 0x0000000100ae7802 */ /* 0x002fe20000000f00 */
[----:B--2---:R-:W-:Y:S01]  /*d670*/  IMAD.MOV.U32 R10, RZ, RZ, R175 ;  /* 0x000000ffff0a7224 */ /* 0x004fe200078e00af */
[----:B------:R-:W-:Y:S01]  /*d680*/  MOV R175, 0x181f ;  /* 0x0000181f00af7802 */ /* 0x000fe20000000f00 */
[----:B------:R-:W-:Y:S01]  /*d690*/  IMAD.MOV.U32 R239, RZ, RZ, R9 ;  /* 0x000000ffffef7224 */ /* 0x000fe200078e0009 */
[----:B------:R-:W-:Y:S02]  /*d6a0*/  MOV R172, 0xd6c0 ;  /* 0x0000d6c000ac7802 */ /* 0x000fe40000000f00 */
[----:B------:R-:W-:Y:S05]  /*d6b0*/  CALL.REL.NOINC `($__internal_1_$__cuda_sm70_shflsync_idx_p) ;  /* 0x0000115000007944 */ /* 0x000fea0003c00000 */
[----:B-12---:R-:W-:-:S05]  /*d6c0*/  BRA `(.L_x_555) ;  /* 0xffff736000007947 */ /* 0x006fca000383ffff */
.L_x_499:
[----:B------:R-:W-:Y:S01]  /*d6d0*/  MOV R174, RZ ;  /* 0x000000ff00ae7202 */ /* 0x000fe20000000f00 */
[----:B------:R-:W-:Y:S01]  /*d6e0*/  IMAD.MOV.U32 R239, RZ, RZ, R138 ;  /* 0x000000ffffef7224 */ /* 0x000fe200078e008a */
[----:B------:R-:W-:Y:S01]  /*d6f0*/  MOV R172, 0xd720 ;  /* 0x0000d72000ac7802 */ /* 0x000fe20000000f00 */
[----:B------:R-:W-:Y:S02]  /*d700*/  IMAD.MOV.U32 R175, RZ, RZ, 0x181f ;  /* 0x0000181fffaf7424 */ /* 0x000fe400078e00ff */
[----:B------:R-:W-:Y:S05]  /*d710*/  CALL.REL.NOINC `($__internal_1_$__cuda_sm70_shflsync_idx_p) ;  /* 0x000010f000007944 */ /* 0x000fea0003c00000 */
[----:B--2---:R-:W-:Y:S01]  /*d720*/  MOV R140, R175 ;  /* 0x000000af008c7202 */ /* 0x004fe20000000f00 */
[----:B-1----:R-:W-:-:S05]  /*d730*/  BRA `(.L_x_556) ;  /* 0xffff801000007947 */ /* 0x002fca000383ffff */
.L_x_500:
[----:B------:R-:W-:Y:S01]  /*d740*/  MOV R174, RZ ;  /* 0x000000ff00ae7202 */ /* 0x000fe20000000f00 */
[----:B------:R-:W-:Y:S01]  /*d750*/  IMAD.MOV.U32 R239, RZ, RZ, R0 ;  /* 0x000000ffffef7224 */ /* 0x000fe200078e0000 */
[----:B------:R-:W-:Y:S01]  /*d760*/  MOV R172, 0xd790 ;  /* 0x0000d79000ac7802 */ /* 0x000fe20000000f00 */
[----:B------:R-:W-:Y:S02]  /*d770*/  IMAD.MOV.U32 R175, RZ, RZ, 0x181f ;  /* 0x0000181fffaf7424 */ /* 0x000fe400078e00ff */
[----:B-12---:R-:W-:Y:S05]  /*d780*/  CALL.REL.NOINC `($__internal_1_$__cuda_sm70_shflsync_idx_p) ;  /* 0x0000108000007944 */ /* 0x006fea0003c00000 */
        /* <DEDUP_REMOVED lines=30> */
.L_x_501:
[----:B------:R-:W-:Y:S01]  /*d970*/  MOV R175, 0x1c1f ;  /* 0x00001c1f00af7802 */ /* 0x000fe20000000f00 */
[----:B------:R-:W-:Y:S01]  /*d980*/  IMAD.MOV.U32 R174, RZ, RZ, RZ ;  /* 0x000000ffffae7224 */ /* 0x000fe200078e00ff */
[----:B------:R-:W-:Y:S02]  /*d990*/  MOV R172, 0xd9b0 ;  /* 0x0000d9b000ac7802 */ /* 0x000fe40000000f00 */
[----:B------:R-:W-:Y:S05]  /*d9a0*/  CALL.REL.NOINC `($__internal_1_$__cuda_sm70_shflsync_idx_p) ;  /* 0x00000e6000007944 */ /* 0x000fea0003c00000 */
[----:B-12---:R-:W-:-:S05]  /*d9b0*/  BRA `(.L_x_558) ;  /* 0xffff80e000007947 */ /* 0x006fca000383ffff */
.L_x_502:
[----:B------:R-:W-:Y:S01]  /*d9c0*/  MOV R175, 0x1c1f ;  /* 0x00001c1f00af7802 */ /* 0x000fe20000000f00 */
[----:B------:R-:W-:Y:S01]  /*d9d0*/  IMAD.MOV.U32 R174, RZ, RZ, 0x1 ;  /* 0x00000001ffae7424 */ /* 0x000fe200078e00ff */
[----:B------:R-:W-:Y:S02]  /*d9e0*/  MOV R172, 0xda00 ;  /* 0x0000da0000ac7802 */ /* 0x000fe40000000f00 */
[----:B-1----:R-:W-:Y:S05]  /*d9f0*/  CALL.REL.NOINC `($__internal_1_$__cuda_sm70_shflsync_idx_p) ;  /* 0x00000e1000007944 */ /* 0x002fea0003c00000 */
[----:B------:R-:W-:Y:S01]  /*da00*/  FMNMX.FTZ R12, R4, R3, !PT ;  /* 0x00000003040c7209 */ /* 0x000fe20007810000 */
[----:B--2---:R-:W-:Y:S01]  /*da10*/  IMAD.IADD R0, R0, 0x1, R175 ;  /* 0x0000000100007824 */ /* 0x004fe200078e02af */
[----:B------:R-:W-:Y:S01]  /*da20*/  MOV R134, 0xde40 ;  /* 0x0000de4000867802 */ /* 0x000fe20000000f00 */
[----:B------:R-:W-:Y:S01]  /*da30*/  IMAD.MOV.U32 R136, RZ, RZ, 0x2 ;  /* 0x00000002ff887424 */ /* 0x000fe200078e00ff */
        /* <DEDUP_REMOVED lines=35> */
[----:B-1----:R-:W-:Y:S02]  /*dc70*/  FSEL R174, R23, -INF , P0 ;  /* 0xff80000017ae7808 */ /* 0x002fe40000000000 */
        /* <DEDUP_REMOVED lines=24> */
[----:B------:R-:W-:Y:S02]  /*de00*/  FMNMX.FTZ R7, R146, R7, !PT ;  /* 0x0000000792077209 */ /* 0x000fe40007810000 */
[----:B------:R-:W-:Y:S02]  /*de10*/  FMNMX.FTZ R135, R147, R12, !PT ;  /* 0x0000000c93877209 */ /* 0x000fe40007810000 */
[----:B------:R-:W-:Y:S02]  /*de20*/  FMNMX.FTZ R7, R144, R7, !PT ;  /* 0x0000000790077209 */ /* 0x000fe40007810000 */
[----:B------:R-:W-:Y:S05]  /*de30*/  CALL.REL.NOINC `($__internal_0_$__cuda_sm70_shflsync_bfly_p) ;  /* 0x0000098000007944 */ /* 0x000fea0003c00000 */
[----:B-12---:R-:W-:Y:S01]  /*de40*/  FMNMX.FTZ R135, R135, R136, !PT ;  /* 0x0000008887877209 */ /* 0x006fe20007810000 */
[----:B------:R-:W-:Y:S01]  /*de50*/  IMAD.MOV.U32 R136, RZ, RZ, 0x1 ;  /* 0x00000001ff887424 */ /* 0x000fe200078e00ff */
[----:B------:R-:W-:Y:S02]  /*de60*/  MOV R134, 0xde80 ;  /* 0x0000de8000867802 */ /* 0x000fe40000000f00 */
[----:B------:R-:W-:Y:S05]  /*de70*/  CALL.REL.NOINC `($__internal_0_$__cuda_sm70_shflsync_bfly_p) ;  /* 0x0000094000007944 */ /* 0x000fea0003c00000 */
[----:B--2---:R-:W-:Y:S01]  /*de80*/  FMNMX.FTZ R0, R135, R136, !PT ;  /* 0x0000008887007209 */ /* 0x004fe20007810000 */
[----:B-1----:R-:W-:Y:S01]  /*de90*/  IMAD.MOV.U32 R135, RZ, RZ, R7 ;  /* 0x000000ffff877224 */ /* 0x002fe200078e0007 */
[----:B------:R-:W-:Y:S01]  /*dea0*/  MOV R134, 0xded0 ;  /* 0x0000ded000867802 */ /* 0x000fe20000000f00 */
[----:B------:R-:W-:Y:S02]  /*deb0*/  IMAD.MOV.U32 R136, RZ, RZ, 0x2 ;  /* 0x00000002ff887424 */ /* 0x000fe400078e00ff */
[----:B------:R-:W-:Y:S05]  /*dec0*/  CALL.REL.NOINC `($__internal_0_$__cuda_sm70_shflsync_bfly_p) ;  /* 0x000008f000007944 */ /* 0x000fea0003c00000 */
[----:B-12---:R-:W-:Y:S01]  /*ded0*/  FMNMX.FTZ R135, R7, R136, !PT ;  /* 0x0000008807877209 */ /* 0x006fe20007810000 */
[----:B------:R-:W-:Y:S01]  /*dee0*/  IMAD.MOV.U32 R136, RZ, RZ, 0x1 ;  /* 0x00000001ff887424 */ /* 0x000fe200078e00ff */
[----:B------:R-:W-:Y:S02]  /*def0*/  MOV R134, 0xdf10 ;  /* 0x0000df1000867802 */ /* 0x000fe40000000f00 */
[----:B------:R-:W-:Y:S05]  /*df00*/  CALL.REL.NOINC `($__internal_0_$__cuda_sm70_shflsync_bfly_p) ;  /* 0x000008b000007944 */ /* 0x000fea0003c00000 */
[----:B--2---:R-:W-:Y:S01]  /*df10*/  MOV R132, R136 ;  /* 0x0000008800847202 */ /* 0x004fe20000000f00 */
[----:B-1----:R-:W-:-:S05]  /*df20*/  BRA `(.L_x_559) ;  /* 0xffff822000007947 */ /* 0x002fca000383ffff */
.L_x_505:
[----:B------:R-:W-:Y:S01]  /*df30*/  MOV R175, 0x181f ;  /* 0x0000181f00af7802 */ /* 0x000fe20000000f00 */
[----:B------:R-:W-:Y:S01]  /*df40*/  IMAD.MOV.U32 R174, RZ, RZ, RZ ;  /* 0x000000ffffae7224 */ /* 0x000fe200078e00ff */
[----:B------:R-:W-:Y:S02]  /*df50*/  MOV R172, 0xdf70 ;  /* 0x0000df7000ac7802 */ /* 0x000fe40000000f00 */
[----:B-1234-:R-:W-:Y:S05]  /*df60*/  CALL.REL.NOINC `($__internal_1_$__cuda_sm70_shflsync_idx_p) ;  /* 0x000008a000007944 */ /* 0x01efea0003c00000 */
[----:B-12---:R-:W-:-:S05]  /*df70*/  BRA `(.L_x_560) ;  /* 0xffff9c0000007947 */ /* 0x006fca000383ffff */
.L_x_508:
[----:B------:R-:W-:Y:S01]  /*df80*/  MOV R174, RZ ;  /* 0x000000ff00ae7202 */ /* 0x000fe20000000f00 */
[----:B------:R-:W-:Y:S01]  /*df90*/  IMAD.MOV.U32 R239, RZ, RZ, R0 ;  /* 0x000000ffffef7224 */ /* 0x000fe200078e0000 */
[----:B------:R-:W-:Y:S01]  /*dfa0*/  MOV R172, 0xdfd0 ;  /* 0x0000dfd000ac7802 */ /* 0x000fe20000000f00 */
[----:B------:R-:W-:Y:S02]  /*dfb0*/  IMAD.MOV.U32 R175, RZ, RZ, 0x181f ;  /* 0x0000181fffaf7424 */ /* 0x000fe400078e00ff */
[----:B------:R-:W-:Y:S05]  /*dfc0*/  CALL.REL.NOINC `($__internal_1_$__cuda_sm70_shflsync_idx_p) ;  /* 0x0000084000007944 */ /* 0x000fea0003c00000 */
[----:B--2---:R-:W-:Y:S01]  /*dfd0*/  MOV R140, R175 ;  /* 0x000000af008c7202 */ /* 0x004fe20000000f00 */
[----:B-1----:R-:W-:-:S05]  /*dfe0*/  BRA `(.L_x_561) ;  /* 0xffffa98000007947 */ /* 0x002fca000383ffff */
.L_x_509:
[----:B------:R-:W-:Y:S01]  /*dff0*/  MOV R174, RZ ;  /* 0x000000ff00ae7202 */ /* 0x000fe20000000f00 */
[----:B------:R-:W-:Y:S01]  /*e000*/  IMAD.MOV.U32 R239, RZ, RZ, R2 ;  /* 0x000000ffffef7224 */ /* 0x000fe200078e0002 */
[----:B------:R-:W-:Y:S01]  /*e010*/  MOV R172, 0xe040 ;  /* 0x0000e04000ac7802 */ /* 0x000fe20000000f00 */
[----:B------:R-:W-:Y:S02]  /*e020*/  IMAD.MOV.U32 R175, RZ, RZ, 0x181f ;  /* 0x0000181fffaf7424 */ /* 0x000fe400078e00ff */
[----:B-12---:R-:W-:Y:S05]  /*e030*/  CALL.REL.NOINC `($__internal_1_$__cuda_sm70_shflsync_idx_p) ;  /* 0x000007d000007944 */ /* 0x006fea0003c00000 */
[----:B------:R-:W-:Y:S01]  /*e040*/  IADD3 R139, -R237, 0x10, RZ ;  /* 0x00000010ed8b7810 */ /* 0x000fe20007ffe1ff */
[----:B-1----:R-:W-:Y:S01]  /*e050*/  IMAD.MOV.U32 R239, RZ, RZ, R0 ;  /* 0x000000ffffef7224 */ /* 0x002fe200078e0000 */
[C---:B--2---:R-:W-:Y:S01]  /*e060*/  IADD3 R144, P2, R175.reuse, R136, RZ ;  /* 0x00000088af907210 */ /* 0x044fe20007f5e0ff */
[----:B------:R-:W-:Y:S01]  /*e070*/  IMAD.MOV.U32 R174, RZ, RZ, 0x1 ;  /* 0x00000001ffae7424 */ /* 0x000fe200078e00ff */
[----:B------:R-:W-:Y:S02]  /*e080*/  IADD3 R142, P0, R175, R138, RZ ;  /* 0x0000008aaf8e7210 */ /* 0x000fe40007f1e0ff */
[----:B------:R-:W-:Y:S01]  /*e090*/  ISETP.NE.U32.AND P4, PT, R237, RZ, PT ;  /* 0x000000ffed00720c */ /* 0x000fe20003f85070 */
[C---:B------:R-:W-:Y:S01]  /*e0a0*/  IMAD.X R145, R140.reuse, 0x1, R135, P2 ;  /* 0x000000018c917824 */ /* 0x040fe200010e0687 */
[----:B------:R-:W-:Y:S01]  /*e0b0*/  LOP3.LUT R139, R139, 0xf, RZ, 0xc0, !PT ;  /* 0x0000000f8b8b7812 */ /* 0x000fe200078ec0ff */
[----:B------:R-:W-:Y:S01]  /*e0c0*/  IMAD.X R143, R140, 0x1, R137, P0 ;  /* 0x000000018c8f7824 */ /* 0x000fe200000e0689 */
[----:B------:R-:W-:Y:S02]  /*e0d0*/  MOV R172, 0xe180 ;  /* 0x0000e18000ac7802 */ /* 0x000fe40000000f00 */
[----:B------:R-:W-:Y:S01]  /*e0e0*/  IADD3 R146, P2, P0, R139, R175, R132 ;  /* 0x000000af8b927210 */ /* 0x000fe2000785e084 */
[----:B------:R-:W-:Y:S03]  /*e0f0*/  IMAD.MOV.U32 R175, RZ, RZ, 0x181f ;  /* 0x0000181fffaf7424 */ /* 0x000fe600078e00ff */
[----:B------:R-:W-:Y:S05]  /*e100*/  IADD3.X R147, RZ, R140, R134, P2, P0 ;  /* 0x0000008cff937210 */ /* 0x000fea00017e0486 */
[----:B------:R-:W-:Y:S01]  /*e110*/  @!PT LDS RZ, [RZ] ;  /* 0x00000000fffff984 */ /* 0x000fe20000000800 */
[----:B------:R-:W-:Y:S01]  /*e120*/  @!PT LDS RZ, [RZ] ;  /* 0x00000000fffff984 */ /* 0x000fe20000000800 */
[----:B------:R-:W-:Y:S01]  /*e130*/  @!PT LDS RZ, [RZ] ;  /* 0x00000000fffff984 */ /* 0x000fe20000000800 */
[----:B------:R1:W-:Y:S04]  /*e140*/  LDGSTS.E.BYPASS.LTC128B.128.ZFILL [R198+0x6100], [R146.64], P4 ;  /* 0x0610000092c67fae */ /* 0x0003e8000a141d46 */
[----:B------:R1:W-:Y:S04]  /*e150*/  LDGSTS.E.BYPASS.LTC128B.128 [R198+0x8100], [R144.64], !P6 ;  /* 0x0810000090c67fae */ /* 0x0003e8000f101d46 */
[----:B------:R1:W-:Y:S02]  /*e160*/  LDGSTS.E.BYPASS.LTC128B.128 [R198+0xa100], [R142.64], !P5 ;  /* 0x0a1000008ec67fae */ /* 0x0003e4000e901d46 */
        /* <DEDUP_REMOVED lines=8> */
.L_x_510:
[----:B------:R-:W-:Y:S02]  /*e1f0*/  MOV R136, 0x2 ;  /* 0x0000000200887802 */ /* 0x000fe40000000f00 */
[----:B------:R-:W-:Y:S02]  /*e200*/  MOV R134, 0xe220 ;  /* 0x0000e22000867802 */ /* 0x000fe40000000f00 */
        /* <DEDUP_REMOVED lines=16> */
.L_x_512:
[----:B------:R-:W-:Y:S01]  /*e310*/  IMAD.MOV.U32 R135, RZ, RZ, R236 ;  /* 0x000000ffff877224 */ /* 0x000fe200078e00ec */
[----:B------:R-:W-:-:S02]  /*e320*/  MOV R136, 0x2 ;  /* 0x0000000200887802 */ /* 0x000fc40000000f00 */
[----:B------:R-:W-:Y:S02]  /*e330*/  MOV R134, 0xe350 ;  /* 0x0000e35000867802 */ /* 0x000fe40000000f00 */
[----:B------:R-:W-:Y:S05]  /*e340*/  CALL.REL.NOINC `($__internal_0_$__cuda_sm70_shflsync_bfly_p) ;  /* 0x0000047000007944 */ /* 0x000fea0003c00000 */
[----:B-12---:R-:W-:Y:S05]  /*e350*/  BRA `(.L_x_564) ;  /* 0xffffc1c000007947 */ /* 0x006fea000383ffff */
.L_x_513:
[----:B------:R-:W-:Y:S02]  /*e360*/  MOV R136, 0x1 ;  /* 0x0000000100887802 */ /* 0x000fe40000000f00 */
[----:B------:R-:W-:Y:S02]  /*e370*/  MOV R134, 0xe390 ;  /* 0x0000e39000867802 */ /* 0x000fe40000000f00 */
[----:B-1----:R-:W-:Y:S05]  /*e380*/  CALL.REL.NOINC `($__internal_0_$__cuda_sm70_shflsync_bfly_p) ;  /* 0x0000043000007944 */ /* 0x002fea0003c00000 */
[----:B--2---:R-:W-:Y:S01]  /*e390*/  FADD.FTZ R2, R135, R136 ;  /* 0x0000008887027221 */ /* 0x004fe20000010000 */
[----:B-1----:R-:W-:Y:S02]  /*e3a0*/  MOV R135, R231 ;  /* 0x000000e700877202 */ /* 0x002fe40000000f00 */
[----:B------:R-:W-:Y:S02]  /*e3b0*/  MOV R136, 0x2 ;  /* 0x0000000200887802 */ /* 0x000fe40000000f00 */
[----:B------:R-:W-:Y:S02]  /*e3c0*/  MOV R134, 0xe3e0 ;  /* 0x0000e3e000867802 */ /* 0x000fe40000000f00 */
[----:B------:R-:W-:Y:S05]  /*e3d0*/  CALL.REL.NOINC `($__internal_0_$__cuda_sm70_shflsync_bfly_p) ;  /* 0x000003e000007944 */ /* 0x000fea0003c00000 */
[----:B--2---:R-:W-:Y:S01]  /*e3e0*/  FADD.FTZ R3, R231, R136 ;  /* 0x00000088e7037221 */ /* 0x004fe20000010000 */
[----:B------:R-:W-:Y:S02]  /*e3f0*/  MOV R136, 0x1 ;  /* 0x0000000100887802 */ /* 0x000fe40000000f00 */
[----:B------:R-:W-:-:S02]  /*e400*/  MOV R134, 0xe430 ;  /* 0x0000e43000867802 */ /* 0x000fc40000000f00 */
[----:B-1----:R-:W-:Y:S02]  /*e410*/  MOV R135, R3 ;  /* 0x0000000300877202 */ /* 0x002fe40000000f00 */
[----:B------:R-:W-:Y:S05]  /*e420*/  CALL.REL.NOINC `($__internal_0_$__cuda_sm70_shflsync_bfly_p) ;  /* 0x0000039000007944 */ /* 0x000fea0003c00000 */
[----:B-12---:R-:W-:Y:S05]  /*e430*/  BRA `(.L_x_565) ;  /* 0xffffc15000007947 */ /* 0x006fea000383ffff */
.L_x_528:
[----:B------:R-:W-:Y:S01]  /*e440*/  IMAD.MOV.U32 R239, RZ, RZ, R3 ;  /* 0x000000ffffef7224 */ /* 0x000fe200078e0003 */
[----:B------:R-:W-:Y:S01]  /*e450*/  MOV R174, RZ ;  /* 0x000000ff00ae7202 */ /* 0x000fe20000000f00 */
[----:B------:R-:W-:Y:S01]  /*e460*/  IMAD.MOV.U32 R175, RZ, RZ, 0x181f ;  /* 0x0000181fffaf7424 */ /* 0x000fe200078e00ff */
[----:B------:R-:W-:Y:S02]  /*e470*/  MOV R172, 0xe490 ;  /* 0x0000e49000ac7802 */ /* 0x000fe40000000f00 */
[----:B-----5:R-:W-:Y:S05]  /*e480*/  CALL.REL.NOINC `($__internal_1_$__cuda_sm70_shflsync_idx_p) ;  /* 0x0000038000007944 */ /* 0x020fea0003c00000 */
[----:B--2---:R-:W-:Y:S01]  /*e490*/  MOV R5, R175 ;  /* 0x000000af00057202 */ /* 0x004fe20000000f00 */
[----:B-1----:R-:W-:Y:S05]  /*e4a0*/  BRA `(.L_x_566) ;  /* 0xffffde0000007947 */ /* 0x002fea000383ffff */
.L_x_529:
[----:B------:R-:W-:Y:S01]  /*e4b0*/  IMAD.MOV.U32 R239, RZ, RZ, R4 ;  /* 0x000000ffffef7224 */ /* 0x000fe200078e0004 */
[----:B------:R-:W-:Y:S01]  /*e4c0*/  MOV R174, RZ ;  /* 0x000000ff00ae7202 */ /* 0x000fe20000000f00 */
[----:B------:R-:W-:Y:S01]  /*e4d0*/  IMAD.MOV.U32 R175, RZ, RZ, 0x181f ;  /* 0x0000181fffaf7424 */ /* 0x000fe200078e00ff */
[----:B------:R-:W-:Y:S02]  /*e4e0*/  MOV R172, 0xe500 ;  /* 0x0000e50000ac7802 */ /* 0x000fe40000000f00 */
[----:B-12--5:R-:W-:Y:S05]  /*e4f0*/  CALL.REL.NOINC `($__internal_1_$__cuda_sm70_shflsync_idx_p) ;  /* 0x0000031000007944 */ /* 0x026fea0003c00000 */
[----:B-12---:R-:W-:Y:S05]  /*e500*/  BRA `(.L_x_567) ;  /* 0xffffddc000007947 */ /* 0x006fea000383ffff */
.L_x_532:
        /* <DEDUP_REMOVED lines=12> */
.L_x_535:
[----:B------:R-:W-:Y:S01]  /*e5d0*/  IMAD.MOV.U32 R239, RZ, RZ, R3 ;  /* 0x000000ffffef7224 */ /* 0x000fe200078e0003 */
[----:B------:R-:W-:Y:S01]  /*e5e0*/  MOV R174, 0x2 ;  /* 0x0000000200ae7802 */ /* 0x000fe20000000f00 */
[----:B----4-:R-:W-:Y:S01]  /*e5f0*/  IMAD.MOV.U32 R175, RZ, RZ, 0x181f ;  /* 0x0000181fffaf7424 */ /* 0x010fe200078e00ff */
[----:B------:R-:W-:Y:S02]  /*e600*/  MOV R172, 0xe620 ;  /* 0x0000e62000ac7802 */ /* 0x000fe40000000f00 */
[----:B-123-5:R-:W-:Y:S05]  /*e610*/  CALL.REL.NOINC `($__internal_1_$__cuda_sm70_shflsync_idx_p) ;  /* 0x000001f000007944 */ /* 0x02efea0003c00000 */
[----:B--2---:R-:W-:Y:S01]  /*e620*/  MOV R5, R175 ;  /* 0x000000af00057202 */ /* 0x004fe20000000f00 */
[----:B-1----:R-:W-:Y:S05]  /*e630*/  BRA `(.L_x_569) ;  /* 0xffffdf2000007947 */ /* 0x002fea000383ffff */
.L_x_536:
[----:B------:R-:W-:Y:S01]  /*e640*/  IMAD.MOV.U32 R239, RZ, RZ, R4 ;  /* 0x000000ffffef7224 */ /* 0x000fe200078e0004 */
[----:B------:R-:W-:Y:S01]  /*e650*/  MOV R174, 0x2 ;  /* 0x0000000200ae7802 */ /* 0x000fe20000000f00 */
[----:B----4-:R-:W-:Y:S01]  /*e660*/  IMAD.MOV.U32 R175, RZ, RZ, 0x181f ;  /* 0x0000181fffaf7424 */ /* 0x010fe200078e00ff */
[----:B------:R-:W-:Y:S02]  /*e670*/  MOV R172, 0xe690 ;  /* 0x0000e69000ac7802 */ /* 0x000fe40000000f00 */
[----:B-123-5:R-:W-:Y:S05]  /*e680*/  CALL.REL.NOINC `($__internal_1_$__cuda_sm70_shflsync_idx_p) ;  /* 0x0000018000007944 */ /* 0x02efea0003c00000 */
[----:B-12---:R-:W-:Y:S05]  /*e690*/  BRA `(.L_x_570) ;  /* 0xffffdee000007947 */ /* 0x006fea000383ffff */
.L_x_539:
        /* <DEDUP_REMOVED lines=12> */
.L_x_541:
[----:B------:R-:W-:Y:S01]  /*e760*/  IMAD.MOV.U32 R239, RZ, RZ, R2 ;  /* 0x000000ffffef7224 */ /* 0x000fe200078e0002 */
[----:B------:R-:W-:Y:S01]  /*e770*/  MOV R174, RZ ;  /* 0x000000ff00ae7202 */ /* 0x000fe20000000f00 */
[----:B--23--:R-:W-:Y:S01]  /*e780*/  IMAD.MOV.U32 R175, RZ, RZ, 0x1f ;  /* 0x0000001fffaf7424 */ /* 0x00cfe200078e00ff */
[----:B------:R-:W-:Y:S02]  /*e790*/  MOV R172, 0xe7b0 ;  /* 0x0000e7b000ac7802 */ /* 0x000fe40000000f00 */
[----:B-1--45:R-:W-:Y:S05]  /*e7a0*/  CALL.REL.NOINC `($__internal_1_$__cuda_sm70_shflsync_idx_p) ;  /* 0x0000006000007944 */ /* 0x032fea0003c00000 */
[----:B-12---:R-:W-:Y:S05]  /*e7b0*/  BRA `(.L_x_572) ;  /* 0xffffe08000007947 */ /* 0x006fea000383ffff */
        .weak           $__internal_0_$__cuda_sm70_shflsync_bfly_p
        .type           $__internal_0_$__cuda_sm70_shflsync_bfly_p,@function
        .size           $__internal_0_$__cuda_sm70_shflsync_bfly_p,($__internal_1_$__cuda_sm70_shflsync_idx_p - $__internal_0_$__cuda_sm70_shflsync_bfly_p)
$__internal_0_$__cuda_sm70_shflsync_bfly_p:
[----:B------:R-:W-:Y:S01]  /*e7c0*/  MOV R138, R134 ;  /* 0x00000086008a7202 */ /* 0x000fe20000000f00 */
[----:B------:R-:W-:Y:S04]  /*e7d0*/  WARPSYNC R230 ;  /* 0x000000e600007348 */ /* 0x000fe80003800000 */
[----:B------:R-:W-:Y:S01]  /*e7e0*/  MOV R139, 0x0 ;  /* 0x00000000008b7802 */ /* 0x000fe20000000f00 */
[----:B------:R1:W2:Y:S03]  /*e7f0*/  SHFL.BFLY PT, R136, R135, R136, R227 ;  /* 0x0c00008887887389 */ /* 0x0002a600000e00e3 */
[----:B------:R-:W-:Y:S05]  /*e800*/  RET.REL.NODEC R138 `(_ZN7cutlass13device_kernelIN5flash19enable_sm80_to_sm89INS1_16FlashAttnFwdSm80INS1_25CollectiveMainloopFwdSm80ILi8ELi1ELb0EN4cute5tupleIJNS5_1CILi128EEENS7_ILi64EEENS7_ILi192EEEEEELi192ENS_6half_tEfNS_4arch4Sm80ELb1ELb0ELb0ELb0ELb1ELb0ELb1ELb0EEENS1_21CollectiveEpilogueFwdINS6_IJS8_SA_S9_EEENS6_IJNS7_ILi1EEESI_SI_EEESC_SE_Li256ELb0ELb1ELb0ELb0EEENS1_30DynamicPersistentTileSchedulerILi256ELi256ELb0ELb1ELb0EEEEEEEEEvNT_6ParamsE) ;  /* 0xffff17f08a007950 */ /* 0x000fea0003c3ffff */
        .weak           $__internal_1_$__cuda_sm70_shflsync_idx_p
        .type           $__internal_1_$__cuda_sm70_shflsync_idx_p,@function
        .size           $__internal_1_$__cuda_sm70_shflsync_idx_p,(.L_x_1500 - $__internal_1_$__cuda_sm70_shflsync_idx_p)
$__internal_1_$__cuda_sm70_shflsync_idx_p:
[----:B------:R-:W-:Y:S01]  /*e810*/  MOV R240, R172 ;  /* 0x000000ac00f07202 */ /* 0x000fe20000000f00 */
[----:B------:R-:W-:Y:S04]  /*e820*/  WARPSYNC R222 ;  /* 0x000000de00007348 */ /* 0x000fe80003800000 */
[----:B------:R-:W-:Y:S01]  /*e830*/  MOV R241, 0x0 ;  /* 0x0000000000f17802 */ /* 0x000fe20000000f00 */
[----:B------:R1:W2:Y:S03]  /*e840*/  SHFL.IDX PT, R175, R239, R174, R175 ;  /* 0x000000aeefaf7389 */ /* 0x0002a600000e00af */
[----:B------:R-:W-:Y:S05]  /*e850*/  RET.REL.NODEC R240 `(_ZN7cutlass13device_kernelIN5flash19enable_sm80_to_sm89INS1_16FlashAttnFwdSm80INS1_25CollectiveMainloopFwdSm80ILi8ELi1ELb0EN4cute5tupleIJNS5_1CILi128EEENS7_ILi64EEENS7_ILi192EEEEEELi192ENS_6half_tEfNS_4arch4Sm80ELb1ELb0ELb0ELb0ELb1ELb0ELb1ELb0EEENS1_21CollectiveEpilogueFwdINS6_IJS8_SA_S9_EEENS6_IJNS7_ILi1EEESI_SI_EEESC_SE_Li256ELb0ELb1ELb0ELb0EEENS1_30DynamicPersistentTileSchedulerILi256ELi256ELb0ELb1ELb0EEEEEEEEEvNT_6ParamsE) ;  /* 0xffff17a0f0007950 */ /* 0x000fea0003c3ffff */
.L_x_573:
        /* <DEDUP_REMOVED lines=10> */
.L_x_1500:


//--------------------- .text._ZN7cutlass13device_kernelIN5flash19enable_sm80_to_sm89INS1_16FlashAttnFwdSm80INS1_25CollectiveMainloopFwdSm80ILi8ELi1ELb0EN4cute5tupleIJNS5_1CILi128EEENS7_ILi64EEENS7_ILi192EEEEEELi192ENS_6half_tEfNS_4arch4Sm80ELb1ELb0ELb0ELb1ELb1ELb0ELb1ELb0EEENS1_21CollectiveEpilogueFwdINS6_IJS8_SA_S9_EEENS6_IJNS7_ILi1EEESI_SI_EEESC_SE_Li256ELb1ELb1ELb0ELb0EEENS1_19SingleTileSchedulerILb1ELb0ELb1ELi128EEEEEEEEEvNT_6ParamsE --------------------------
	.section	.text._ZN7cutlass13device_kernelIN5flash19enable_sm80_to_sm89INS1_16FlashAttnFwdSm80INS1_25CollectiveMainloopFwdSm80ILi8ELi1ELb0EN4cute5tupleIJNS5_1CILi128EEENS7_ILi64EEENS7_ILi192EEEEEELi192ENS_6half_tEfNS_4arch4Sm80ELb1ELb0ELb0ELb1ELb1ELb0ELb1ELb0EEENS1_21CollectiveEpilogueFwdINS6_IJS8_SA_S9_EEENS6_IJNS7_ILi1EEESI_SI_EEESC_SE_Li256ELb1ELb1ELb0ELb0EEENS1_19SingleTileSchedulerILb1ELb0ELb1ELi128EEEEEEEEEvNT_6ParamsE,"ax",@progbits
	.sectioninfo	@"SHI_REGISTERS=241"
	.align	128
.text._ZN7cutlass13device_kernelIN5flash19enable_sm80_to_sm89INS1_16FlashAttnFwdSm80INS1_25CollectiveMainloopFwdSm80ILi8ELi1ELb0EN4cute5tupleIJNS5_1CILi128EEENS7_ILi64EEENS7_ILi192EEEEEELi192ENS_6half_tEfNS_4arch4Sm80ELb1ELb0ELb0ELb1ELb1ELb0ELb1ELb0EEENS1_21CollectiveEpilogueFwdINS6_IJS8_SA_S9_EEENS6_IJNS7_ILi1EEESI_SI_EEESC_SE_Li256ELb1ELb1ELb0ELb0EEENS1_19SingleTileSchedulerILb1ELb0ELb1ELi128EEEEEEEEEvNT_6ParamsE:
        .type           _ZN7cutlass13device_kernelIN5flash19enable_sm80_to_sm89INS1_16FlashAttnFwdSm80INS1_25CollectiveMainloopFwdSm80ILi8ELi1ELb0EN4cute5tupleIJNS5_1CILi128EEENS7_ILi64EEENS7_ILi192EEEEEELi192ENS_6half_tEfNS_4arch4Sm80ELb1ELb0ELb0ELb1ELb1ELb0ELb1ELb0EEENS1_21CollectiveEpilogueFwdINS6_IJS8_SA_S9_EEENS6_IJNS7_ILi1EEESI_SI_EEESC_SE_Li256ELb1ELb1ELb0ELb0EEENS1_19SingleTileSchedulerILb1ELb0ELb1ELi128EEEEEEEEEvNT_6ParamsE,@function
        .size           _ZN7cutlass13device_kernelIN5flash19enable_sm80_to_sm89INS1_16FlashAttnFwdSm80INS1_25CollectiveMainloopFwdSm80ILi8ELi1ELb0EN4cute5tupleIJNS5_1CILi128EEENS7_ILi64EEENS7_ILi192EEEEEELi192ENS_6half_tEfNS_4arch4Sm80ELb1ELb0ELb0ELb1ELb1ELb0ELb1ELb0EEENS1_21CollectiveEpilogueFwdINS6_IJS8_SA_S9_EEENS6_IJNS7_ILi1EEESI_SI_EEESC_SE_Li256ELb1ELb1ELb0ELb0EEENS1_19SingleTileSchedulerILb1ELb0ELb1ELi128EEEEEEEEEvNT_6ParamsE,(.L_x_1503 - _ZN7cutlass13device_kernelIN5flash19enable_sm80_to_sm89INS1_16FlashAttnFwdSm80INS1_25CollectiveMainloopFwdSm80ILi8ELi1ELb0EN4cute5tupleIJNS5_1CILi128EEENS7_ILi64EEENS7_ILi192EEEEEELi192ENS_6half_tEfNS_4arch4Sm80ELb1ELb0ELb0ELb1ELb1ELb0ELb1ELb0EEENS1_21CollectiveEpilogueFwdINS6_IJS8_SA_S9_EEENS6_IJNS7_ILi1EEESI_SI_EEESC_SE_Li256ELb1ELb1ELb0ELb0EEENS1_19SingleTileSchedulerILb1ELb0ELb1ELi128EEEEEEEEEvNT_6ParamsE)
        .other          _ZN7cutlass13device_kernelIN5flash19enable_sm80_to_sm89INS1_16FlashAttnFwdSm80INS1_25CollectiveMainloopFwdSm80ILi8ELi1ELb0EN4cute5tupleIJNS5_1CILi128EEENS7_ILi64EEENS7_ILi192EEEEEELi192ENS_6half_tEfNS_4arch4Sm80ELb1ELb0ELb0ELb1ELb1ELb0ELb1ELb0EEENS1_21CollectiveEpilogueFwdINS6_IJS8_SA_S9_EEENS6_IJNS7_ILi1EEESI_SI_EEESC_SE_Li256ELb1ELb1ELb0ELb0EEENS1_19SingleTileSchedulerILb1ELb0ELb1ELi128EEEEEEEEEvNT_6ParamsE,@"STO_CUDA_ENTRY STV_DEFAULT"
_ZN7cutlass13device_kernelIN5flash19enable_sm80_to_sm89INS1_16FlashAttnFwdSm80INS1_25CollectiveMainloopFwdSm80ILi8ELi1ELb0EN4cute5tupleIJNS5_1CILi128EEENS7_ILi64EEENS7_ILi192EEEEEELi192ENS_6half_tEfNS_4arch4Sm80ELb1ELb0ELb0ELb1ELb1ELb0ELb1ELb0EEENS1_21CollectiveEpilogueFwdINS6_IJS8_SA_S9_EEENS6_IJNS7_ILi1EEESI_SI_EEESC_SE_Li256ELb1ELb1ELb0ELb0EEENS1_19SingleTileSchedulerILb1ELb0ELb1ELi128EEEEEEEEEvNT_6ParamsE:
        /* <DEDUP_REMOVED lines=20> */
.L_x_575:
        /* <DEDUP_REMOVED lines=13> */
.L_x_577:
[----:B------:R-:W-:Y:S02]  /*0210*/  ULDC UR5, c[0x0][0x54c] ;  /* 0x0001530000057ab9 */ /* 0x000fe40000000800 */
.L_x_576:
[----:B------:R-:W-:Y:S02]  /*0220*/  ULDC UR4, c[0x0][0x548] ;  /* 0x0001520000047ab9 */ /* 0x000fe40000000800 */
[----:B------:R-:W-:-:S02]  /*0230*/  USHF.L.U32 UR10, UR10, 0x7, URZ ;  /* 0x000000070a0a7899 */ /* 0x000fc4000800063f */
[----:B------:R-:W-:-:S04]  /*0240*/  UIMAD UR4, UR5, UR4, URZ ;  /* 0x00000004050472a4 */ /* 0x000fc8000f8e023f */
[----:B------:R-:W-:-:S04]  /*0250*/  UISETP.GE.AND UP0, UPT, UR10, UR4, UPT ;  /* 0x000000040a00728c */ /* 0x000fc8000bf06270 */
[----:B------:R-:W-:Y:S01]  /*0260*/  USEL UR13, UR13, 0xffffffff, !UP0 ;  /* 0xffffffff0d0d7887 */ /* 0x000fe2000c000000 */
[----:B------:R-:W-:Y:S05]  /*0270*/  BRA `(.L_x_578) ;  /* 0x000001b000007947 */ /* 0x000fea0003800000 */
.L_x_574:
        /* <DEDUP_REMOVED lines=8> */
.L_x_579:
        /* <DEDUP_REMOVED lines=13> */
.L_x_581:
[----:B------:R-:W-:Y:S02]  /*03d0*/  ULDC UR5, c[0x0][0x54c] ;  /* 0x0001530000057ab9 */ /* 0x000fe40000000800 */
.L_x_580:
[----:B------:R-:W-:Y:S02]  /*03e0*/  ULDC UR4, c[0x0][0x548] ;  /* 0x0001520000047ab9 */ /* 0x000fe40000000800 */
[----:B------:R-:W-:-:S02]  /*03f0*/  USHF.L.U32 UR10, UR10, 0x7, URZ ;  /* 0x000000070a0a7899 */ /* 0x000fc4000800063f */
[----:B------:R-:W-:-:S04]  /*0400*/  UIMAD UR4, UR5, UR4, URZ ;  /* 0x00000004050472a4 */ /* 0x000fc8000f8e023f */
[----:B------:R-:W-:-:S04]  /*0410*/  UISETP.GE.AND UP0, UPT, UR10, UR4, UPT ;  /* 0x000000040a00728c */ /* 0x000fc8000bf06270 */
[----:B------:R-:W-:-:S06]  /*0420*/  USEL UR13, UR13, 0xffffffff, !UP0 ;  /* 0xffffffff0d0d7887 */ /* 0x000fcc000c000000 */
.L_x_578:
        /* <DEDUP_REMOVED lines=47> */
.L_x_582:
        /* <DEDUP_REMOVED lines=10> */
.L_x_583:
        /* <DEDUP_REMOVED lines=12> */
.L_x_584:
[----:B------:R-:W-:Y:S01]  /*0880*/  ULDC UR4, c[0x0][0x2c4] ;  /* 0x0000b10000047ab9 */ /* 0x000fe20000000800 */
[----:B------:R-:W-:Y:S01]  /*0890*/  PLOP3.LUT P2, PT, PT, PT, PT, 0x80, 0x0 ;  /* 0x000000000000781c */ /* 0x000fe20003f4f070 */
[----:B------:R-:W-:Y:S01]  /*08a0*/  UISETP.NE.AND UP1, UPT, UR4, 0x1, UPT ;  /* 0x000000010400788c */ /* 0x000fe2000bf25270 */
[----:B------:R-:W-:Y:S01]  /*08b0*/  IMAD.MOV.U32 R3, RZ, RZ, RZ ;  /* 0x000000ffff037224 */ /* 0x000fe200078e00ff */
[----:B--2---:R-:W-:Y:S01]  /*08c0*/  UIADD3 UR7, -UR11, UR7, URZ ;  /* 0x000000070b077290 */ /* 0x004fe2000fffe13f */
[----:B------:R-:W-:Y:S01]  /*08d0*/  IMAD.MOV.U32 R98, RZ, RZ, RZ ;  /* 0x000000ffff627224 */ /* 0x000fe200078e00ff */
[----:B------:R-:W-:Y:S01]  /*08e0*/  ULDC.64 UR4, c[0x0][0x2c8] ;  /* 0x0000b20000047ab9 */ /* 0x000fe20000000a00 */
[----:B------:R-:W-:Y:S01]  /*08f0*/  CS2R R96, SRZ ;  /* 0x0000000000607805 */ /* 0x000fe2000001ff00 */
[----:B---3--:R-:W-:Y:S01]  /*0900*/  UIADD3 UR6, UR7, 0x40, -UR12 ;  /* 0x0000004007067890 */ /* 0x008fe2000fffe80c */
[----:B------:R-:W-:Y:S01]  /*0910*/  CS2R R94, SRZ ;  /* 0x00000000005e7805 */ /* 0x000fe2000001ff00 */
[----:B------:R-:W-:Y:S01]  /*0920*/  CS2R R92, SRZ ;  /* 0x00000000005c7805 */ /* 0x000fe2000001ff00 */
[----:B------:R-:W-:Y:S01]  /*0930*/  CS2R R90, SRZ ;  /* 0x00000000005a7805 */ /* 0x000fe2000001ff00 */
[----:B------:R-:W-:Y:S01]  /*0940*/  CS2R R88, SRZ ;  /* 0x0000000000587805 */ /* 0x000fe2000001ff00 */
[----:B------:R-:W-:Y:S01]  /*0950*/  @UP1 UIADD3 UR18, UR10, 0x7f, URZ ;  /* 0x0000007f0a121890 */ /* 0x000fe2000fffe03f */
[----:B------:R-:W-:Y:S01]  /*0960*/  CS2R R86, SRZ ;  /* 0x0000000000567805 */ /* 0x000fe2000001ff00 */
[----:B------:R-:W-:Y:S01]  /*0970*/  CS2R R84, SRZ ;  /* 0x0000000000547805 */ /* 0x000fe2000001ff00 */
[----:B------:R-:W-:Y:S01]  /*0980*/  CS2R R82, SRZ ;  /* 0x0000000000527805 */ /* 0x000fe2000001ff00 */
[----:B------:R-:W-:Y:S01]  /*0990*/  UIMAD.WIDE.U32 UR18, UR18, UR4, URZ ;  /* 0x00000004121272a5 */ /* 0x000fe2000f8e003f */
[----:B------:R-:W-:Y:S01]  /*09a0*/  CS2R R80, SRZ ;  /* 0x0000000000507805 */ /* 0x000fe2000001ff00 */
[----:B------:R-:W-:Y:S01]  /*09b0*/  UIADD3 UR4, UR10, 0x7f, URZ ;  /* 0x0000007f0a047890 */ /* 0x000fe2000fffe03f */
[----:B------:R-:W-:Y:S01]  /*09c0*/  CS2R R78, SRZ ;  /* 0x00000000004e7805 */ /* 0x000fe2000001ff00 */
[----:B------:R-:W-:Y:S01]  /*09d0*/  @UP1 USHF.R.U32.HI UR4, URZ, UR5, UR19 ;  /* 0x000000053f041299 */ /* 0x000fe20008011613 */
[----:B------:R-:W-:Y:S01]  /*09e0*/  MOV R77, RZ ;  /* 0x000000ff004d7202 */ /* 0x000fe20000000f00 */
[----:B------:R-:W-:Y:S01]  /*09f0*/  UIADD3 UR5, UR7, 0x3f, URZ ;  /* 0x0000003f07057890 */ /* 0x000fe2000fffe03f */
[----:B------:R-:W-:Y:S01]  /*0a00*/  CS2R R6, SRZ ;  /* 0x0000000000067805 */ /* 0x000fe2000001ff00 */
[----:B------:R-:W-:Y:S01]  /*0a10*/  UIADD3 UR6, UR6, UR4, URZ ;  /* 0x0000000406067290 */ /* 0x000fe2000fffe03f */
[----:B------:R-:W-:Y:S01]  /*0a20*/  CS2R R74, SRZ ;  /* 0x00000000004a7805 */ /* 0x000fe2000001ff00 */
[----:B------:R-:W-:Y:S01]  /*0a30*/  USHF.R.S32.HI UR18, URZ, 0x1f, UR5 ;  /* 0x0000001f3f127899 */ /* 0x000fe20008011405 */
[----:B------:R-:W-:Y:S01]  /*0a40*/  CS2R R72, SRZ ;  /* 0x0000000000487805 */ /* 0x000fe2000001ff00 */
[----:B------:R-:W-:Y:S01]  /*0a50*/  USHF.R.S32.HI UR4, URZ, 0x1f, UR6 ;  /* 0x0000001f3f047899 */ /* 0x000fe20008011406 */
[----:B------:R-:W-:Y:S01]  /*0a60*/  CS2R R70, SRZ ;  /* 0x0000000000467805 */ /* 0x000fe2000001ff00 */
[----:B------:R-:W-:Y:S01]  /*0a70*/  ULEA.HI UR18, UR18, UR5, URZ, 0x6 ;  /* 0x0000000512127291 */ /* 0x000fe2000f8f303f */
[----:B------:R-:W-:Y:S01]  /*0a80*/  CS2R R68, SRZ ;  /* 0x0000000000447805 */ /* 0x000fe2000001ff00 */
[----:B------:R-:W-:Y:S01]  /*0a90*/  ULEA.HI UR4, UR4, UR6, URZ, 0x6 ;  /* 0x0000000604047291 */ /* 0x000fe2000f8f303f */
[----:B------:R-:W-:Y:S01]  /*0aa0*/  CS2R R66, SRZ ;  /* 0x0000000000427805 */ /* 0x000fe2000001ff00 */
[----:B------:R-:W-:Y:S01]  /*0ab0*/  USHF.R.S32.HI UR18, URZ, 0x6, UR18 ;  /* 0x000000063f127899 */ /* 0x000fe20008011412 */
[----:B------:R-:W-:Y:S01]  /*0ac0*/  CS2R R64, SRZ ;  /* 0x0000000000407805 */ /* 0x000fe2000001ff00 */
[----:B------:R-:W-:Y:S01]  /*0ad0*/  USHF.R.S32.HI UR4, URZ, 0x6, UR4 ;  /* 0x000000063f047899 */ /* 0x000fe20008011404 */
[----:B------:R-:W-:Y:S01]  /*0ae0*/  CS2R R62, SRZ ;  /* 0x00000000003e7805 */ /* 0x000fe2000001ff00 */
[----:B------:R-:W-:Y:S01]  /*0af0*/  CS2R R60, SRZ ;  /* 0x00000000003c7805 */ /* 0x000fe2000001ff00 */
[----:B------:R-:W-:Y:S01]  /*0b00*/  CS2R R58, SRZ ;  /* 0x00000000003a7805 */ /* 0x000fe2000001ff00 */
[----:B------:R-:W-:Y:S01]  /*0b10*/  UISETP.LT.AND UP0, UPT, UR18, UR4, UPT ;  /* 0x000000041200728c */ /* 0x000fe2000bf01270 */
[----:B------:R-:W-:Y:S01]  /*0b20*/  CS2R R56, SRZ ;  /* 0x0000000000387805 */ /* 0x000fe2000001ff00 */
[----:B------:R-:W-:Y:S01]  /*0b30*/  CS2R R54, SRZ ;  /* 0x0000000000367805 */ /* 0x000fe2000001ff00 */
[----:B------:R-:W-:Y:S01]  /*0b40*/  CS2R R52, SRZ ;  /* 0x0000000000347805 */ /* 0x000fe2000001ff00 */
[----:B------:R-:W-:Y:S01]  /*0b50*/  USEL UR6, UR18, UR4, UP0 ;  /* 0x0000000412067287 */ /* 0x000fe20008000000 */
[----:B------:R-:W-:Y:S01]  /*0b60*/  CS2R R50, SRZ ;  /* 0x0000000000327805 */ /* 0x000fe2000001ff00 */
[----:B------:R-:W-:Y:S01]  /*0b70*/  CS2R R48, SRZ ;  /* 0x0000000000307805 */ /* 0x000fe2000001ff00 */
[----:B------:R-:W-:Y:S01]  /*0b80*/  CS2R R46, SRZ ;  /* 0x00000000002e7805 */ /* 0x000fe2000001ff00 */
[----:B------:R-:W-:Y:S01]  /*0b90*/  UISETP.GE.AND UP0, UPT, UR6, 0x1, UPT ;  /* 0x000000010600788c */ /* 0x000fe2000bf06270 */
        /* <DEDUP_REMOVED lines=44> */
[----:B------:R-:W-:Y:S01]  /*0e60*/  PLOP3.LUT P0, PT, PT, PT, UP1, 0x80, 0x0 ;  /* 0x000000000000781c */ /* 0x000fe20003f0f018 */
[----:B------:R-:W-:Y:S01]  /*0e70*/  IMAD.IADD R0, R76, 0x1, -R5 ;  /* 0x000000014c007824 */ /* 0x000fe200078e0a05 */
[----:B------:R-:W-:Y:S01]  /*0e80*/  ULDC.64 UR4, c[0x0][0x1b8] ;  /* 0x00006e0000047ab9 */ /* 0x000fe20000000a00 */
[----:B------:R-:W-:Y:S01]  /*0e90*/  IMAD.SHL.U32 R199, R9, 0x40, RZ ;  /* 0x0000004009c77824 */ /* 0x000fe200078e00ff */
[----:B------:R-:W-:Y:S01]  /*0ea0*/  UIADD3 UR19, UR19, UR17, URZ ;  /* 0x0000001113137290 */ /* 0x000fe2000fffe03f */
[C---:B------:R-:W-:Y:S01]  /*0eb0*/  IMAD R202, R0.reuse, 0x20, R9 ;  /* 0x0000002000ca7824 */ /* 0x040fe200078e0209 */
[----:B------:R-:W-:Y:S01]  /*0ec0*/  USHF.R.S32.HI UR17, URZ, 0x1f, UR13 ;  /* 0x0000001f3f117899 */ /* 0x000fe2000801140d */
[----:B------:R-:W-:Y:S01]  /*0ed0*/  IMAD.SHL.U32 R174, R0, 0x8, RZ ;  /* 0x0000000800ae7824 */ /* 0x000fe200078e00ff */
[----:B------:R-:W-:Y:S01]  /*0ee0*/  UIMAD UR16, UR8, UR4, URZ ;  /* 0x00000004081072a4 */ /* 0x000fe2000f8e023f */
[----:B------:R-:W-:Y:S01]  /*0ef0*/  LOP3.LUT R199, R199, 0x1c0, RZ, 0xc0, !PT ;  /* 0x000001c0c7c77812 */ /* 0x000fe200078ec0ff */
[----:B------:R-:W-:Y:S01]  /*0f00*/  USEL UR17, UR17, URZ, !UP2 ;  /* 0x0000003f11117287 */ /* 0x000fe2000d000000 */
[----:B------:R-:W-:Y:S01]  /*0f10*/  IADD3 R8, R9, UR10, RZ ;  /* 0x0000000a09087c10 */ /* 0x000fe2000fffe0ff */
[----:B------:R-:W-:Y:S01]  /*0f20*/  UIMAD UR16, UR9, UR5, UR16 ;  /* 0x00000005091072a4 */ /* 0x000fe2000f8e0210 */
[----:B------:R-:W-:Y:S01]  /*0f30*/  LEA.HI R12, R77, R76, RZ, 0x6 ;  /* 0x0000004c4d0c7211 */ /* 0x000fe200078f30ff */
[----:B------:R-:W-:Y:S01]  /*0f40*/  UIMAD.WIDE.U32 UR20, UR9, UR4, UR18 ;  /* 0x00000004091472a5 */ /* 0x000fe2000f8e0012 */
[----:B------:R-:W-:Y:S01]  /*0f50*/  ISETP.GE.AND P4, PT, R174, c[0x0][0x198], PT ;  /* 0x00006600ae007a0c */ /* 0x000fe20003f86270 */
[----:B------:R-:W-:Y:S01]  /*0f60*/  USEL UR18, UR13, URZ, !UP2 ;  /* 0x0000003f0d127287 */ /* 0x000fe2000d000000 */
        /* <DEDUP_REMOVED lines=20> */
[----:B------:R-:W-:Y:S01]  /*10b0*/  IMAD R4, R4, c[0x0][0x1b0], RZ ;  /* 0x00006c0004047a24 */ /* 0x000fe200078e02ff */
[----:B------:R-:W-:Y:S01]  /*10c0*/  ISETP.GE.AND P5, PT, R8, UR4, PT ;  /* 0x0000000408007c0c */ /* 0x000fe2000bfa6270 */
[----:B------:R-:W-:-:S04]  /*10d0*/  IMAD.WIDE.U32 R10, R7, c[0x0][0x1b0], R10 ;  /* 0x00006c00070a7a25 */ /* 0x000fc800078e000a */
[----:B------:R-:W-:Y:S01]  /*10e0*/  IMAD R4, R7, c[0x0][0x1b4], R4 ;  /* 0x00006d0007047a24 */ /* 0x000fe200078e0204 */
[----:B------:R-:W-:Y:S01]  /*10f0*/  LEA.HI R7, R77, R76, RZ, 0x4 ;  /* 0x0000004c4d077211 */ /* 0x000fe200078f20ff */
[----:B------:R-:W-:Y:S02]  /*1100*/  IMAD R2, R2, c[0x0][0x1a8], RZ ;  /* 0x00006a0002027a24 */ /* 0x000fe400078e02ff */
[----:B------:R-:W-:Y:S02]  /*1110*/  IMAD.IADD R11, R11, 0x1, R4 ;  /* 0x000000010b0b7824 */ /* 0x000fe400078e0204 */
[C---:B------:R-:W-:Y:S02]  /*1120*/  IMAD R13, R5.reuse, c[0x0][0x1ac], R2 ;  /* 0x00006b00050d7a24 */ /* 0x040fe400078e0202 */
[----:B------:R-:W-:Y:S01]  /*1130*/  IMAD.WIDE.U32 R4, R5, c[0x0][0x1a8], R10 ;  /* 0x00006a0005047a25 */ /* 0x000fe200078e000a */
[----:B------:R-:W-:-:S03]  /*1140*/  LOP3.LUT R11, R7, 0xfffffff0, RZ, 0xc0, !PT ;  /* 0xfffffff0070b7812 */ /* 0x000fc600078ec0ff */
[----:B------:R-:W-:Y:S01]  /*1150*/  IMAD.IADD R10, R5, 0x1, R13 ;  /* 0x00000001050a7824 */ /* 0x000fe200078e020d */
[----:B------:R-:W-:Y:S01]  /*1160*/  LEA R15, P0, R4, c[0x0][0x160], 0x1 ;  /* 0x00005800040f7a11 */ /* 0x000fe200078008ff */
[----:B------:R-:W-:-:S03]  /*1170*/  IMAD.IADD R2, R76, 0x1, -R11 ;  /* 0x000000014c027824 */ /* 0x000fc600078e0a0b */
        /* <DEDUP_REMOVED lines=25> */
[----:B------:R-:W-:Y:S02]  /*1310*/  SHF.R.S32.HI R19, RZ, 0x1f, R4 ;  /* 0x0000001fff137819 */ /* 0x000fe40000011404 */
[----:B------:R-:W-:Y:S02]  /*1320*/  LEA.HI R13, R12, R5, RZ, 0x3 ;  /* 0x000000050c0d7211 */ /* 0x000fe400078f18ff */
[----:B------:R-:W-:Y:S01]  /*1330*/  LEA.HI R12, R19, R4, RZ, 0x3 ;  /* 0x00000004130c7211 */ /* 0x000fe200078f18ff */
[----:B------:R-:W-:Y:S01]  /*1340*/  IMAD.WIDE R18, R174, 0x2, R16 ;  /* 0x00000002ae127825 */ /* 0x000fe200078e0210 */
        /* <DEDUP_REMOVED lines=8> */
.L_x_587:
[----:B-1-34-:R-:W-:Y:S05]  /*13d0*/  BSYNC B0 ;  /* 0x0000000000007941 */ /* 0x01afea0003800000 */
.L_x_586:
        /* <DEDUP_REMOVED lines=8> */
[----:B------:R-:W-:Y:S02]  /*1460*/  SHF.R.S32.HI R19, RZ, 0x1f, R4 ;  /* 0x0000001fff137819 */ /* 0x000fe40000011404 */
[----:B------:R-:W-:Y:S02]  /*1470*/  LEA.HI R13, R12, R5, RZ, 0x3 ;  /* 0x000000050c0d7211 */ /* 0x000fe400078f18ff */
[----:B------:R-:W-:Y:S01]  /*1480*/  LEA.HI R12, R19, R4, RZ, 0x3 ;  /* 0x00000004130c7211 */ /* 0x000fe200078f18ff */
[----:B--23--:R-:W-:Y:S01]  /*1490*/  IMAD.WIDE R18, R174, 0x2, R16 ;  /* 0x00000002ae127825 */ /* 0x00cfe200078e0210 */
        /* <DEDUP_REMOVED lines=8> */
.L_x_589:
[----:B------:R-:W-:Y:S05]  /*1520*/  BSYNC B0 ;  /* 0x0000000000007941 */ /* 0x000fea0003800000 */
.L_x_588:
[----:B--2---:R-:W-:Y:S01]  /*1530*/  IADD3 R12, R8, 0x40, RZ ;  /* 0x00000040080c7810 */ /* 0x004fe20007ffe0ff */
[----:B------:R2:W4:Y:S01]  /*1540*/  SHFL.IDX PT, R17, R10, 0x2, 0x181f ;  /* 0x00581f000a117f89 */ /* 0x00052200000e0000 */
[----:B------:R-:W-:Y:S02]  /*1550*/  BSSY B0, `(.L_x_590) ;  /* 0x0000012000007945 */ /* 0x000fe40003800000 */
[----:B------:R-:W-:Y:S01]  /*1560*/  ISETP.GE.AND P1, PT, R12, UR4, PT ;  /* 0x000000040c007c0c */ /* 0x000fe2000bf26270 */
[----:B---3--:R2:W3:-:S12]  /*1570*/  SHFL.IDX PT, R16, R15, 0x2, 0x181f ;  /* 0x00581f000f107f89 */ /* 0x0084d800000e0000 */
[----:B------:R-:W-:Y:S05]  /*1580*/  @P1 BRA `(.L_x_591) ;  /* 0x000000e000001947 */ /* 0x000fea0003800000 */
[----:B------:R-:W-:Y:S01]  /*1590*/  SHF.R.S32.HI R12, RZ, 0x1f, R5 ;  /* 0x0000001fff0c7819 */ /* 0x000fe20000011405 */
[----:B------:R-:W-:Y:S01]  /*15a0*/  IMAD.SHL.U32 R14, R199, 0x2, RZ ;  /* 0x00000002c70e7824 */ /* 0x000fe200078e00ff */
[----:B------:R-:W-:Y:S02]  /*15b0*/  SHF.R.S32.HI R19, RZ, 0x1f, R4 ;  /* 0x0000001fff137819 */ /* 0x000fe40000011404 */
[----:B------:R-:W-:Y:S02]  /*15c0*/  LEA.HI R13, R12, R5, RZ, 0x3 ;  /* 0x000000050c0d7211 */ /* 0x000fe400078f18ff */
[----:B------:R-:W-:Y:S01]  /*15d0*/  LEA.HI R12, R19, R4, RZ, 0x3 ;  /* 0x00000004130c7211 */ /* 0x000fe200078f18ff */
[----:B---34-:R-:W-:Y:S01]  /*15e0*/  IMAD.WIDE R18, R174, 0x2, R16 ;  /* 0x00000002ae127825 */ /* 0x018fe200078e0210 */
        /* <DEDUP_REMOVED lines=8> */
.L_x_591:
[----:B------:R-:W-:Y:S05]  /*1670*/  BSYNC B0 ;  /* 0x0000000000007941 */ /* 0x000fea0003800000 */
.L_x_590:
[----:B---3--:R-:W-:Y:S01]  /*1680*/  IMAD.MOV.U32 R12, RZ, RZ, c[0x0][0x2b8] ;  /* 0x0000ae00ff0c7624 */ /* 0x008fe200078e00ff */
[----:B------:R-:W-:Y:S01]  /*1690*/  SHFL.IDX PT, R16, R15, 0x3, 0x181f ;  /* 0x00781f000f107f89 */ /* 0x000fe200000e0000 */
[----:B------:R-:W-:Y:S01]  /*16a0*/  IMAD.U32 R13, RZ, RZ, UR6 ;  /* 0x00000006ff0d7e24 */ /* 0x000fe2000f8e00ff */
[----:B------:R-:W-:Y:S01]  /*16b0*/  USHF.R.S32.HI UR16, URZ, 0x1f, UR17 ;  /* 0x0000001f3f107899 */ /* 0x000fe20008011411 */
[----:B------:R-:W-:Y:S01]  /*16c0*/  IMAD.SHL.U32 R199, R199, 0x2, RZ ;  /* 0x00000002c7c77824 */ /* 0x000fe200078e00ff */
[----:B------:R-:W-:Y:S01]  /*16d0*/  ISETP.NE.AND P2, PT, R12, 0x1, PT ;  /* 0x000000010c00780c */ /* 0x000fe20003f45270 */
[----:B------:R-:W-:Y:S01]  /*16e0*/  IMAD R13, R13, 0x40, R202 ;  /* 0x000000400d0d7824 */ /* 0x000fe200078e02ca */
[----:B------:R-:W-:Y:S01]  /*16f0*/  IADD3 R12, R8, 0x60, RZ ;  /* 0x00000060080c7810 */ /* 0x000fe20007ffe0ff */
[----:B----4-:R-:W3:Y:S01]  /*1700*/  SHFL.IDX PT, R17, R10, 0x3, 0x181f ;  /* 0x00781f000a117f89 */ /* 0x010ee200000e0000 */
[----:B------:R-:W-:-:S02]  /*1710*/  IMAD.MOV.U32 R200, RZ, RZ, RZ ;  /* 0x000000ffffc87224 */ /* 0x000fc400078e00ff */
[----:B------:R-:W-:Y:S02]  /*1720*/  IADD3 R8, R13, -0x40, RZ ;  /* 0xffffffc00d087810 */ /* 0x000fe40007ffe0ff */
[----:B------:R-:W-:Y:S01]  /*1730*/  ISETP.GE.AND P5, PT, R12, UR4, PT ;  /* 0x000000040c007c0c */ /* 0x000fe2000bfa6270 */
[----:B------:R-:W-:Y:S01]  /*1740*/  ULDC.64 UR4, c[0x0][0x2b0] ;  /* 0x0000ac0000047ab9 */ /* 0x000fe20000000a00 */
[C---:B------:R-:W-:Y:S01]  /*1750*/  IADD3 R201, R8.reuse, UR11, RZ ;  /* 0x0000000b08c97c10 */ /* 0x040fe2000fffe0ff */
[----:B------:R-:W-:Y:S01]  /*1760*/  UIMAD UR16, UR16, UR4, URZ ;  /* 0x00000004101072a4 */ /* 0x000fe2000f8e023f */
[----:B------:R-:W-:Y:S01]  /*1770*/  ISETP.GE.AND P6, PT, R8, UR7, PT ;  /* 0x0000000708007c0c */ /* 0x000fe2000bfc6270 */
[----:B------:R-:W-:Y:S01]  /*1780*/  UIMAD.WIDE.U32 UR18, UR17, UR4, URZ ;  /* 0x00000004111272a5 */ /* 0x000fe2000f8e003f */
[----:B------:R-:W-:Y:S01]  /*1790*/  SHF.R.S32.HI R12, RZ, 0x1f, R5 ;  /* 0x0000001fff0c7819 */ /* 0x000fe20000011405 */
[----:B------:R-:W-:Y:S01]  /*17a0*/  @P2 IMAD.HI.U32 R13, R201, c[0x0][0x2bc], RZ ;  /* 0x0000af00c90d2a27 */ /* 0x000fe200078e00ff */
[----:B------:R-:W-:Y:S01]  /*17b0*/  ISETP.GT.OR P6, PT, R202, 0x3f, P6 ;  /* 0x0000003fca00780c */ /* 0x000fe200037c4670 */
[----:B------:R-:W-:Y:S01]  /*17c0*/  UIMAD UR16, UR17, UR5, UR16 ;  /* 0x00000005111072a4 */ /* 0x000fe2000f8e0210 */
[----:B------:R-:W-:Y:S01]  /*17d0*/  LEA.HI R173, R12, R5, RZ, 0x3 ;  /* 0x000000050cad7211 */ /* 0x000fe200078f18ff */
[----:B------:R-:W-:Y:S01]  /*17e0*/  IMAD.MOV.U32 R8, RZ, RZ, R201 ;  /* 0x000000ffff087224 */ /* 0x000fe200078e00c9 */
[----:B------:R-:W-:Y:S01]  /*17f0*/  @P2 SHF.R.U32.HI R8, RZ, c[0x0][0x2c0], R13 ;  /* 0x0000b000ff082a19 */ /* 0x000fe2000001160d */
[----:B------:R-:W-:Y:S01]  /*1800*/  UIADD3 UR16, UR19, UR16, URZ ;  /* 0x0000001013107290 */ /* 0x000fe2000fffe03f */
[----:B------:R-:W-:Y:S01]  /*1810*/  SHF.R.S32.HI R13, RZ, 0x1f, R4 ;  /* 0x0000001fff0d7819 */ /* 0x000fe20000011404 */
[----:B------:R-:W-:Y:S01]  /*1820*/  ULDC.64 UR4, c[0x0][0x1e8] ;  /* 0x00007a0000047ab9 */ /* 0x000fe20000000a00 */
[----:B------:R-:W-:-:S02]  /*1830*/  LOP3.LUT R173, R173, 0xfffffff8, RZ, 0xc0, !PT ;  /* 0xfffffff8adad7812 */ /* 0x000fc400078ec0ff */
[----:B------:R-:W-:Y:S01]  /*1840*/  LEA.HI R172, R13, R4, RZ, 0x3 ;  /* 0x000000040dac7211 */ /* 0x000fe200078f18ff */
[--C-:B---3--:R-:W-:Y:S02]  /*1850*/  @!P5 IMAD.WIDE R20, R174, 0x2, R16.reuse ;  /* 0x00000002ae14d825 */ /* 0x108fe400078e0210 */
[----:B------:R-:W-:Y:S02]  /*1860*/  @!P6 IADD3 R13, P1, R8, UR18, RZ ;  /* 0x00000012080dec10 */ /* 0x000fe4000ff3e0ff */
[----:B------:R-:W-:Y:S01]  /*1870*/  LOP3.LUT R172, R172, 0xfffffff8, RZ, 0xc0, !PT ;  /* 0xfffffff8acac7812 */ /* 0x000fe200078ec0ff */
[--C-:B------:R-:W-:Y:S01]  /*1880*/  @!P5 IMAD.WIDE R18, R173, 0x2, R16.reuse ;  /* 0x00000002ad12d825 */ /* 0x100fe200078e0210 */
[----:B------:R-:W-:Y:S01]  /*1890*/  @!PT LDS RZ, [RZ] ;  /* 0x00000000fffff984 */ /* 0x000fe20000000800 */
[----:B------:R3:W-:Y:S01]  /*18a0*/  @!P5 LDGSTS.E.BYPASS.LTC128B.128 [R199+0xf100], [R20.64], !P4 ;  /* 0x0f10000014c7dfae */ /* 0x0007e2000e101d4e */
[----:B-12---:R-:W-:Y:S02]  /*18b0*/  @!P6 LEA.HI.X.SX32 R10, R8, UR16, 0x1, P1 ;  /* 0x00000010080aec11 */ /* 0x006fe400088f0eff */
        /* <DEDUP_REMOVED lines=10> */
[----:B--2---:R-:W-:Y:S01]  /*1960*/  IMAD.SHL.U32 R17, R0, 0x40, RZ ;  /* 0x0000004000117824 */ /* 0x004fe200078e00ff */
[----:B------:R-:W-:Y:S01]  /*1970*/  UIMAD.WIDE.U32 UR20, UR9, UR4, URZ ;  /* 0x00000004091472a5 */ /* 0x000fe2000f8e003f */
[----:B------:R-:W-:Y:S01]  /*1980*/  IMAD R201, R8, c[0x0][0x2b8], R201 ;  /* 0x0000ae0008c97a24 */ /* 0x000fe200078e02c9 */
[----:B------:R-:W-:Y:S01]  /*1990*/  UIMAD UR17, UR9, UR5, UR17 ;  /* 0x00000005091172a4 */ /* 0x000fe2000f8e0211 */
[----:B------:R-:W-:Y:S01]  /*19a0*/  IMAD.SHL.U32 R10, R9, 0x8, RZ ;  /* 0x00000008090a7824 */ /* 0x000fe200078e00ff */
[----:B---3--:R-:W-:Y:S01]  /*19b0*/  SHF.R.S32.HI R20, RZ, 0x4, R7 ;  /* 0x00000004ff147819 */ /* 0x008fe20000011407 */
[----:B------:R-:W-:Y:S01]  /*19c0*/  IMAD.WIDE.U32 R22, R201, c[0x0][0x1e0], RZ ;  /* 0x00007800c9167a25 */ /* 0x000fe200078e00ff */
[----:B------:R-:W-:Y:S01]  /*19d0*/  SHF.R.S32.HI R12, RZ, 0x1f, R201 ;  /* 0x0000001fff0c7819 */ /* 0x000fe200000114c9 */
[----:B------:R-:W-:Y:S01]  /*19e0*/  UIADD3 UR17, UR21, UR17, URZ ;  /* 0x0000001115117290 */ /* 0x000fe2000fffe03f */
[----:B------:R-:W-:Y:S01]  /*19f0*/  LOP3.LUT R17, R17, 0x1c0, RZ, 0xc0, !PT ;  /* 0x000001c011117812 */ /* 0x000fe200078ec0ff */
[----:B------:R-:W-:Y:S01]  /*1a00*/  ULDC.64 UR4, c[0x0][0x210] ;  /* 0x0000840000047ab9 */ /* 0x000fe20000000a00 */
[----:B------:R-:W-:Y:S01]  /*1a10*/  LEA.HI R7, R7, R20, RZ, 0x1 ;  /* 0x0000001407077211 */ /* 0x000fe200078f08ff */
[C---:B------:R-:W-:Y:S01]  /*1a20*/  IMAD R8, R12.reuse, c[0x0][0x1e0], RZ ;  /* 0x000078000c087a24 */ /* 0x040fe200078e02ff */
[----:B------:R-:W-:Y:S01]  /*1a30*/  LOP3.LUT R10, R17, 0x8, R10, 0xf8, !PT ;  /* 0x00000008110a7812 */ /* 0x000fe200078ef80a */
[----:B------:R-:W-:Y:S01]  /*1a40*/  IMAD R12, R12, c[0x0][0x208], RZ ;  /* 0x000082000c0c7a24 */ /* 0x000fe200078e02ff */
[----:B------:R-:W-:Y:S01]  /*1a50*/  SHF.R.U32.HI R17, RZ, 0x3, R17 ;  /* 0x00000003ff117819 */ /* 0x000fe20000011611 */
[----:B-1----:R-:W-:Y:S01]  /*1a60*/  IMAD R18, R201, c[0x0][0x1e4], R8 ;  /* 0x00007900c9127a24 */ /* 0x002fe200078e0208 */
[----:B------:R-:W-:Y:S01]  /*1a70*/  LOP3.LUT R7, R7, 0xfffffffe, RZ, 0xc0, !PT ;  /* 0xfffffffe07077812 */ /* 0x000fe200078ec0ff */
[----:B------:R-:W-:Y:S01]  /*1a80*/  IMAD R12, R201, c[0x0][0x20c], R12 ;  /* 0x00008300c90c7a24 */ /* 0x000fe200078e020c */
[----:B------:R-:W-:Y:S01]  /*1a90*/  LOP3.LUT R10, R10, R17, RZ, 0x3c, !PT ;  /* 0x000000110a0a7212 */ /* 0x000fe200078e3cff */
[----:B------:R-:W-:Y:S01]  /*1aa0*/  IMAD.IADD R19, R23, 0x1, R18 ;  /* 0x0000000117137824 */ /* 0x000fe200078e0212 */
[----:B------:R-:W-:Y:S01]  /*1ab0*/  UIMAD UR8, UR8, UR4, URZ ;  /* 0x00000004080872a4 */ /* 0x000fe2000f8e023f */
[----:B------:R-:W-:Y:S01]  /*1ac0*/  IMAD.MOV.U32 R18, RZ, RZ, R22 ;  /* 0x000000ffff127224 */ /* 0x000fe200078e0016 */
[----:B------:R-:W-:Y:S01]  /*1ad0*/  ULEA UR22, UR6, 0xffffffc0, 0x6 ;  /* 0xffffffc006167891 */ /* 0x000fe2000f8e303f */
[----:B----4-:R-:W-:Y:S01]  /*1ae0*/  IMAD.WIDE.U32 R14, R201, c[0x0][0x208], RZ ;  /* 0x00008200c90e7a25 */ /* 0x010fe200078e00ff */
[----:B------:R-:W-:Y:S01]  /*1af0*/  UIMAD.WIDE.U32 UR24, UR9, UR4, URZ ;  /* 0x00000004091872a5 */ /* 0x000fe2000f8e003f */
[----:B------:R-:W-:Y:S01]  /*1b00*/  LOP3.LUT P3, RZ, R0, 0x2, RZ, 0xc0, !PT ;  /* 0x0000000200ff7812 */ /* 0x000fe2000786c0ff */
[----:B------:R-:W-:Y:S01]  /*1b10*/  UIMAD UR8, UR9, UR5, UR8 ;  /* 0x00000005090872a4 */ /* 0x000fe2000f8e0208 */
[----:B------:R-:W-:Y:S01]  /*1b20*/  IMAD.IADD R7, R20, 0x1, -R7 ;  /* 0x0000000114077824 */ /* 0x000fe200078e0a07 */
[----:B------:R-:W-:Y:S01]  /*1b30*/  UIADD3 UR22, UR7, -UR22, URZ ;  /* 0x8000001607167290 */ /* 0x000fe2000fffe03f */
[----:B------:R-:W-:Y:S01]  /*1b40*/  IMAD.IADD R21, R15, 0x1, R12 ;  /* 0x000000010f157824 */ /* 0x000fe200078e020c */
[----:B------:R-:W-:Y:S01]  /*1b50*/  UIADD3 UR8, UR25, UR8, URZ ;  /* 0x0000000819087290 */ /* 0x000fe2000fffe03f */
[----:B------:R-:W-:Y:S01]  /*1b60*/  IMAD.MOV.U32 R20, RZ, RZ, R14 ;  /* 0x000000ffff147224 */ /* 0x000fe200078e000e */
[----:B------:R-:W-:Y:S01]  /*1b70*/  ISETP.GE.AND P5, PT, R174, c[0x0][0x1d4], PT ;  /* 0x00007500ae007a0c */ /* 0x000fe20003fa6270 */
[----:B------:R-:W-:Y:S01]  /*1b80*/  IMAD.SHL.U32 R15, R11, 0x40, RZ ;  /* 0x000000400b0f7824 */ /* 0x000fe200078e00ff */
[----:B------:R-:W-:Y:S01]  /*1b90*/  IADD3 R40, -R9, UR22, RZ ;  /* 0x0000001609287c10 */ /* 0x000fe2000fffe1ff */
[----:B------:R-:W-:Y:S01]  /*1ba0*/  IMAD R197, R7, 0x200, R10 ;  /* 0x0000020007c57824 */ /* 0x000fe200078e020a */
[----:B------:R-:W-:Y:S01]  /*1bb0*/  ISETP.GE.AND P4, PT, R5, c[0x0][0x1d4], PT ;  /* 0x0000750005007a0c */ /* 0x000fe20003f86270 */
[----:B------:R-:W-:Y:S01]  /*1bc0*/  IMAD.SHL.U32 R80, R7, 0x8, RZ ;  /* 0x0000000807507824 */ /* 0x000fe200078e00ff */
[----:B------:R-:W-:Y:S01]  /*1bd0*/  ISETP.GE.AND P1, PT, R40, 0x1, PT ;  /* 0x000000012800780c */ /* 0x000fe20003f26270 */
[----:B------:R-:W-:Y:S01]  /*1be0*/  IMAD.SHL.U32 R197, R197, 0x2, RZ ;  /* 0x00000002c5c57824 */ /* 0x000fe200078e00ff */
[----:B------:R-:W-:Y:S01]  /*1bf0*/  LOP3.LUT R15, R15, 0x1c0, RZ, 0xc0, !PT ;  /* 0x000001c00f0f7812 */ /* 0x000fe200078ec0ff */
[----:B------:R-:W-:Y:S01]  /*1c00*/  IMAD.SHL.U32 R81, R6, 0x40, RZ ;  /* 0x0000004006517824 */ /* 0x000fe200078e00ff */
[----:B------:R-:W-:Y:S01]  /*1c10*/  LEA.HI R79, R77, R76, RZ, 0x5 ;  /* 0x0000004c4d4f7211 */ /* 0x000fe200078f28ff */
[----:B------:R-:W-:Y:S01]  /*1c20*/  UISETP.GE.AND UP0, UPT, UR6, 0x2, UPT ;  /* 0x000000020600788c */ /* 0x000fe2000bf06270 */
[----:B------:R-:W-:-:S02]  /*1c30*/  IADD3 R9, R197, 0x6100, RZ ;  /* 0x00006100c5097810 */ /* 0x000fc40007ffe0ff */
[----:B------:R-:W-:Y:S02]  /*1c40*/  IADD3 R196, R197, 0x6120, RZ ;  /* 0x00006120c5c47810 */ /* 0x000fe40007ffe0ff */
[----:B------:R-:W-:Y:S02]  /*1c50*/  @P3 IADD3 R196, R9, -0x20, RZ ;  /* 0xffffffe009c43810 */ /* 0x000fe40007ffe0ff */
[----:B------:R-:W-:Y:S02]  /*1c60*/  ISETP.GE.AND P3, PT, R4, c[0x0][0x1d4], PT ;  /* 0x0000750004007a0c */ /* 0x000fe40003f66270 */
[----:B------:R-:W-:Y:S02]  /*1c70*/  LOP3.LUT R80, R15, 0x8, R80, 0xf8, !PT ;  /* 0x000000080f507812 */ /* 0x000fe400078ef850 */
[----:B------:R-:W-:Y:S02]  /*1c80*/  SHF.R.U32.HI R15, RZ, 0x3, R15 ;  /* 0x00000003ff0f7819 */ /* 0x000fe4000001160f */
[----:B------:R-:W-:-:S02]  /*1c90*/  LOP3.LUT R81, R81, 0xfffffe00, RZ, 0xc0, !PT ;  /* 0xfffffe0051517812 */ /* 0x000fc400078ec0ff */
[----:B------:R-:W-:Y:S02]  /*1ca0*/  LOP3.LUT R80, R80, R15, RZ, 0x3c, !PT ;  /* 0x0000000f50507212 */ /* 0x000fe400078e3cff */
[----:B------:R-:W-:Y:S02]  /*1cb0*/  SHF.R.S32.HI R78, RZ, 0x5, R79 ;  /* 0x00000005ff4e7819 */ /* 0x000fe4000001144f */
[----:B------:R-:W-:Y:S02]  /*1cc0*/  SHF.R.S32.HI R133, RZ, 0x1f, R174 ;  /* 0x0000001fff857819 */ /* 0x000fe400000114ae */
[----:B------:R-:W-:Y:S02]  /*1cd0*/  SEL R209, RZ, 0x10, P3 ;  /* 0x00000010ffd17807 */ /* 0x000fe40001800000 */
[----:B------:R-:W-:Y:S02]  /*1ce0*/  IADD3 R203, R199, 0x100, RZ ;  /* 0x00000100c7cb7810 */ /* 0x000fe40007ffe0ff */
[----:B------:R-:W-:-:S02]  /*1cf0*/  SHF.R.S32.HI R206, RZ, 0x1f, R173 ;  /* 0x0000001fffce7819 */ /* 0x000fc400000114ad */
[----:B------:R-:W-:Y:S02]  /*1d00*/  SHF.R.S32.HI R175, RZ, 0x1f, R172 ;  /* 0x0000001fffaf7819 */ /* 0x000fe400000114ac */
[C---:B------:R-:W-:Y:S02]  /*1d10*/  IADD3 R187, R196.reuse, 0x800, RZ ;  /* 0x00000800c4bb7810 */ /* 0x040fe40007ffe0ff */
[C---:B------:R-:W-:Y:S02]  /*1d20*/  IADD3 R186, R196.reuse, 0x1000, RZ ;  /* 0x00001000c4ba7810 */ /* 0x040fe40007ffe0ff */
[C---:B------:R-:W-:Y:S02]  /*1d30*/  IADD3 R185, R196.reuse, 0x1800, RZ ;  /* 0x00001800c4b97810 */ /* 0x040fe40007ffe0ff */
[C---:B------:R-:W-:Y:S02]  /*1d40*/  IADD3 R183, R196.reuse, 0x2000, RZ ;  /* 0x00002000c4b77810 */ /* 0x040fe40007ffe0ff */
[----:B------:R-:W-:-:S02]  /*1d50*/  IADD3 R182, R196, 0x2800, RZ ;  /* 0x00002800c4b67810 */ /* 0x000fc40007ffe0ff */
[C---:B------:R-:W-:Y:S02]  /*1d60*/  IADD3 R181, R196.reuse, 0x3000, RZ ;  /* 0x00003000c4b57810 */ /* 0x040fe40007ffe0ff */
[C---:B------:R-:W-:Y:S02]  /*1d70*/  IADD3 R180, R196.reuse, 0x3800, RZ ;  /* 0x00003800c4b47810 */ /* 0x040fe40007ffe0ff */
[C---:B------:R-:W-:Y:S02]  /*1d80*/  IADD3 R179, R196.reuse, 0x4000, RZ ;  /* 0x00004000c4b37810 */ /* 0x040fe40007ffe0ff */
[C---:B------:R-:W-:Y:S02]  /*1d90*/  IADD3 R178, R196.reuse, 0x4800, RZ ;  /* 0x00004800c4b27810 */ /* 0x040fe40007ffe0ff */
[C---:B------:R-:W-:Y:S02]  /*1da0*/  IADD3 R177, R196.reuse, 0x5000, RZ ;  /* 0x00005000c4b17810 */ /* 0x040fe40007ffe0ff */
[----:B------:R-:W-:-:S02]  /*1db0*/  IADD3 R176, R196, 0x5800, RZ ;  /* 0x00005800c4b07810 */ /* 0x000fc40007ffe0ff */
[----:B-----5:R-:W-:Y:S01]  /*1dc0*/  SHF.R.S32.HI R8, RZ, 0x1f, R200 ;  /* 0x0000001fff087819 */ /* 0x020fe200000114c8 */
[----:B------:R-:W-:-:S04]  /*1dd0*/  IMAD.WIDE.U32 R18, R200, c[0x0][0x1f0], R18 ;  /* 0x00007c00c8127a25 */ /* 0x000fc800078e0012 */
[----:B------:R-:W-:Y:S01]  /*1de0*/  IMAD R13, R8, c[0x0][0x1f0], RZ ;  /* 0x00007c00080d7a24 */ /* 0x000fe200078e02ff */
[----:B------:R-:W-:Y:S01]  /*1df0*/  IADD3 R16, P0, R18, UR20, RZ ;  /* 0x0000001412107c10 */ /* 0x000fe2000ff1e0ff */
[----:B------:R-:W-:Y:S02]  /*1e00*/  IMAD R11, R8, c[0x0][0x218], RZ ;  /* 0x00008600080b7a24 */ /* 0x000fe400078e02ff */
[C---:B------:R-:W-:Y:S02]  /*1e10*/  IMAD R13, R200.reuse, c[0x0][0x1f4], R13 ;  /* 0x00007d00c80d7a24 */ /* 0x040fe400078e020d */
[----:B------:R-:W-:-:S03]  /*1e20*/  IMAD R7, R200, c[0x0][0x21c], R11 ;  /* 0x00008700c8077a24 */ /* 0x000fc600078e020b */
[----:B------:R-:W-:Y:S01]  /*1e30*/  IADD3.X R13, R19, UR17, R13, P0, !PT ;  /* 0x00000011130d7c10 */ /* 0x000fe200087fe40d */
[----:B------:R-:W-:Y:S01]  /*1e40*/  IMAD.WIDE.U32 R18, R200, c[0x0][0x218], R20 ;  /* 0x00008600c8127a25 */ /* 0x000fe200078e0014 */
[----:B------:R-:W-:-:S04]  /*1e50*/  LEA R17, P0, R16, c[0x0][0x1c8], 0x1 ;  /* 0x0000720010117a11 */ /* 0x000fc800078008ff */
[----:B------:R-:W-:Y:S01]  /*1e60*/  LEA.HI.X R16, R16, c[0x0][0x1cc], R13, 0x1, P0 ;  /* 0x0000730010107a11 */ /* 0x000fe200000f0c0d */
[----:B------:R-:W-:Y:S01]  /*1e70*/  SHFL.IDX PT, R12, R17, RZ, 0x181f ;  /* 0x00181fff110c7589 */ /* 0x000fe200000e0000 */
[----:B------:R-:W-:-:S03]  /*1e80*/  IADD3 R8, P0, R18, UR24, RZ ;  /* 0x0000001812087c10 */ /* 0x000fc6000ff1e0ff */
[----:B------:R-:W1:Y:S01]  /*1e90*/  SHFL.IDX PT, R13, R16, RZ, 0x181f ;  /* 0x00181fff100d7589 */ /* 0x000e6200000e0000 */
[----:B------:R-:W-:Y:S02]  /*1ea0*/  IADD3.X R7, R19, UR8, R7, P0, !PT ;  /* 0x0000000813077c10 */ /* 0x000fe400087fe407 */
[C---:B------:R-:W-:Y:S01]  /*1eb0*/  LEA R14, P0, R8.reuse, c[0x0][0x1f8], 0x1 ;  /* 0x00007e00080e7a11 */ /* 0x040fe200078008ff */
[----:B------:R-:W-:Y:S03]  /*1ec0*/  SHFL.IDX PT, R10, R17, 0x1, 0x181f ;  /* 0x00381f00110a7f89 */ /* 0x000fe600000e0000 */
[----:B------:R-:W-:Y:S01]  /*1ed0*/  LEA.HI.X R7, R8, c[0x0][0x1fc], R7, 0x1, P0 ;  /* 0x00007f0008077a11 */ /* 0x000fe200000f0c07 */
[----:B------:R2:W3:Y:S01]  /*1ee0*/  SHFL.IDX PT, R11, R16, 0x1, 0x181f ;  /* 0x00381f00100b7f89 */ /* 0x0004e200000e0000 */
[----:B------:R-:W-:-:S03]  /*1ef0*/  ISETP.GT.AND P0, PT, R40, 0x20, PT ;  /* 0x000000202800780c */ /* 0x000fc60003f04270 */
[----:B------:R-:W-:Y:S04]  /*1f00*/  SHFL.IDX PT, R44, R14, RZ, 0x181f ;  /* 0x00181fff0e2c7589 */ /* 0x000fe800000e0000 */
[----:B------:R4:W5:Y:S04]  /*1f10*/  SHFL.IDX PT, R68, R14, 0x1, 0x181f ;  /* 0x00381f000e447f89 */ /* 0x00096800000e0000 */
[----:B------:R-:W-:Y:S01]  /*1f20*/  SHFL.IDX PT, R9, R7, RZ, 0x181f ;  /* 0x00181fff07097589 */ /* 0x000fe200000e0000 */
[----:B-1----:R-:W-:-:S03]  /*1f30*/  @P1 IMAD.WIDE R18, R174, 0x2, R12 ;  /* 0x00000002ae121825 */ /* 0x002fc600078e020c */
[----:B------:R1:W1:Y:S04]  /*1f40*/  SHFL.IDX PT, R8, R7, 0x1, 0x181f ;  /* 0x00381f0007087f89 */ /* 0x00026800000e0000 */
[----:B------:R5:W-:Y:S01]  /*1f50*/  @P1 LDGSTS.E.BYPASS.LTC128B.128 [R199+0x6100], [R18.64], !P5 ;  /* 0x0610000012c71fae */ /* 0x000be2000e901d4e */
[----:B--2---:R-:W-:-:S04]  /*1f60*/  @P1 IMAD.WIDE R16, R173, 0x2, R12 ;  /* 0x00000002ad101825 */ /* 0x004fc800078e020c */
[----:B------:R-:W-:Y:S01]  /*1f70*/  @P1 IMAD.WIDE R12, R172, 0x2, R12 ;  /* 0x00000002ac0c1825 */ /* 0x000fe200078e020c */
[----:B------:R2:W-:Y:S03]  /*1f80*/  @P1 LDGSTS.E.BYPASS.LTC128B.128 [R199+0x8100], [R16.64], !P4 ;  /* 0x0810000010c71fae */ /* 0x0005e6000e101d4e */
[--C-:B---3--:R-:W-:Y:S01]  /*1f90*/  @P0 IMAD.WIDE R20, R174, 0x2, R10.reuse ;  /* 0x00000002ae140825 */ /* 0x108fe200078e020a */
[----:B------:R3:W-:Y:S03]  /*1fa0*/  @P1 LDGSTS.E.BYPASS.LTC128B.128 [R199+0xa100], [R12.64], !P3 ;  /* 0x0a1000000cc71fae */ /* 0x0007e6000d901d4e */
[--C-:B------:R-:W-:Y:S01]  /*1fb0*/  @P0 IMAD.WIDE R22, R173, 0x2, R10.reuse ;  /* 0x00000002ad160825 */ /* 0x100fe200078e020a */
[----:B------:R3:W-:Y:S03]  /*1fc0*/  @P0 LDGSTS.E.BYPASS.LTC128B.128 [R199+0x7100], [R20.64], !P5 ;  /* 0x0710000014c70fae */ /* 0x0007e6000e901d4e */
[----:B----4-:R-:W-:Y:S01]  /*1fd0*/  @P0 IMAD.WIDE R14, R172, 0x2, R10 ;  /* 0x00000002ac0e0825 */ /* 0x010fe200078e020a */
[----:B------:R4:W-:Y:S03]  /*1fe0*/  @P0 LDGSTS.E.BYPASS.LTC128B.128 [R199+0x9100], [R22.64], !P4 ;  /* 0x0910000016c70fae */ /* 0x0009e6000e101d4e */
[----:B-1----:R-:W-:Y:S01]  /*1ff0*/  IMAD.WIDE R6, R174, 0x2, RZ ;  /* 0x00000002ae067825 */ /* 0x002fe200078e02ff */
[----:B------:R1:W-:Y:S03]  /*2000*/  @P0 LDGSTS.E.BYPASS.LTC128B.128 [R199+0xb100], [R14.64], !P3 ;  /* 0x0b1000000ec70fae */ /* 0x0003e6000d901d4e */
[----:B------:R-:W-:Y:S01]  /*2010*/  IMAD R11, R78, 0x400, R81 ;  /* 0x000004004e0b7824 */ /* 0x000fe200078e0251 */
[----:B------:R-:W0:Y:S01]  /*2020*/  LDGDEPBAR ;  /* 0x00000000000079af */ /* 0x000e220000000000 */
[----:B-----5:R-:W-:-:S02]  /*2030*/  IADD3 R42, P1, R6, R68, RZ ;  /* 0x00000044062a7210 */ /* 0x020fc40007f3e0ff */
        /* <DEDUP_REMOVED lines=11> */
[----:B------:R-:W-:Y:S01]  /*20f0*/  IMAD.X R71, R17, 0x1, R8, P0 ;  /* 0x0000000111477824 */ /* 0x000fe200000e0608 */
[----:B------:R-:W-:-:S04]  /*2100*/  DEPBAR.LE SB0, 0x1 ;  /* 0x000080400000791a */ /* 0x000fc80000000000 */
[----:B-1----:R-:W-:Y:S01]  /*2110*/  IMAD.WIDE R14, R172, 0x2, RZ ;  /* 0x00000002ac0e7825 */ /* 0x002fe200078e02ff */
        /* <DEDUP_REMOVED lines=12> */
[----:B------:R-:W1:Y:S04]  /*21e0*/  LDSM.16.M88.4 R24, [R197+0x6100] ;  /* 0x00610000c518783b */ /* 0x000e680000000200 */
[----:B------:R-:W-:Y:S04]  /*21f0*/  LDSM.16.M88.4 R52, [R194+0xc100] ;  /* 0x00c10000c234783b */ /* 0x000fe80000000200 */
[----:B------:R-:W4:Y:S04]  /*2200*/  LDSM.16.M88.4 R16, [R197+0x6900] ;  /* 0x00690000c510783b */ /* 0x000f280000000200 */
[----:B------:R-:W2:Y:S04]  /*2210*/  LDSM.16.M88.4 R8, [R197+0x7100] ;  /* 0x00710000c508783b */ /* 0x000ea80000000200 */
[----:B------:R-:W3:Y:S04]  /*2220*/  LDSM.16.M88.4 R36, [R197+0x7900] ;  /* 0x00790000c524783b */ /* 0x000ee80000000200 */
[----:B------:R-:W5:Y:S04]  /*2230*/  LDSM.16.M88.4 R32, [R196] ;  /* 0x00000000c420783b */ /* 0x000f680000000200 */
[----:B------:R-:W2:Y:S04]  /*2240*/  LDSM.16.M88.4 R64, [R196+0x800] ;  /* 0x00080000c440783b */ /* 0x000ea80000000200 */
        /* <DEDUP_REMOVED lines=8> */
[C---:B-1----:R-:W-:Y:S08]  /*22d0*/  HMMA.16816.F32 R28, R72.reuse, R24, RZ ;  /* 0x00000018481c723c */ /* 0x042ff000000018ff */
[----:B------:R-:W-:Y:S02]  /*22e0*/  HMMA.16816.F32 R24, R72, R26, RZ ;  /* 0x0000001a4818723c */ /* 0x000fe400000018ff */
[----:B------:R3:W-:Y:S01]  /*22f0*/  LDGSTS.E.BYPASS.LTC128B.128 [R199+0x2100], [R6.64], !P0 ;  /* 0x0210000006c77fae */ /* 0x0007e2000c101d4e */
[----:B------:R-:W-:-:S02]  /*2300*/  ISETP.LT.OR P0, PT, R40, 0x1, P1 ;  /* 0x000000012800780c */ /* 0x000fc40000f01670 */
[----:B------:R-:W-:-:S03]  /*2310*/  ISETP.LT.OR P1, PT, R40, 0x21, P1 ;  /* 0x000000212800780c */ /* 0x000fc60000f21670 */
[C---:B----4-:R-:W-:Y:S08]  /*2320*/  HMMA.16816.F32 R20, R72.reuse, R16, RZ ;  /* 0x000000104814723c */ /* 0x050ff000000018ff */
[----:B------:R1:W-:Y:S01]  /*2330*/  LDGSTS.E.BYPASS.LTC128B.128 [R199+0x4100], [R44.64], !P0 ;  /* 0x041000002cc77fae */ /* 0x0003e2000c101d4e */
[----:B------:R-:W-:Y:S01]  /*2340*/  ISETP.GE.AND P0, PT, R174, c[0x0][0x1d4], PT ;  /* 0x00007500ae007a0c */ /* 0x000fe20003f06270 */
[----:B--2---:R-:W-:Y:S03]  /*2350*/  HMMA.16816.F32 R12, R72, R8, RZ ;  /* 0x00000008480c723c */ /* 0x004fe600000018ff */
[----:B------:R-:W-:-:S05]  /*2360*/  ISETP.LT.OR P0, PT, R40, 0x21, P0 ;  /* 0x000000212800780c */ /* 0x000fca0000701670 */
[C---:B------:R-:W-:Y:S08]  /*2370*/  HMMA.16816.F32 R16, R72.reuse, R18, RZ ;  /* 0x000000124810723c */ /* 0x040ff000000018ff */
[----:B------:R2:W-:Y:S01]  /*2380*/  LDGSTS.E.BYPASS.LTC128B.128 [R199+0x1100], [R42.64], !P0 ;  /* 0x011000002ac77fae */ /* 0x0005e2000c101d4e */
[----:B------:R-:W-:Y:S01]  /*2390*/  LOP3.LUT P0, RZ, R0, 0x4, RZ, 0xc0, !PT ;  /* 0x0000000400ff7812 */ /* 0x000fe2000780c0ff */
[----:B------:R-:W-:Y:S01]  /*23a0*/  IMAD.MOV.U32 R0, RZ, RZ, 0x40 ;  /* 0x00000040ff007424 */ /* 0x000fe200078e00ff */
[----:B------:R-:W-:Y:S01]  /*23b0*/  HMMA.16816.F32 R8, R72, R10, RZ ;  /* 0x0000000a4808723c */ /* 0x000fe200000018ff */
[----:B------:R4:W-:Y:S01]  /*23c0*/  LDGSTS.E.BYPASS.LTC128B.128 [R199+0x3100], [R70.64], !P6 ;  /* 0x0310000046c77fae */ /* 0x0009e2000f101d4e */
[----:B------:R-:W-:-:S02]  /*23d0*/  ISETP.GT.AND P6, PT, R202, 0x3f, PT ;  /* 0x0000003fca00780c */ /* 0x000fc40003fc4270 */
[----:B------:R-:W-:Y:S01]  /*23e0*/  SEL R0, R0, 0xffffffc0, !P0 ;  /* 0xffffffc000007807 */ /* 0x000fe20004000000 */
[----:B------:R4:W-:Y:S01]  /*23f0*/  LDGSTS.E.BYPASS.LTC128B.128 [R199+0x5100], [R68.64], !P1 ;  /* 0x0510000044c77fae */ /* 0x0009e2000c901d4e */
[----:B------:R-:W-:Y:S02]  /*2400*/  PLOP3.LUT P0, PT, PT, PT, UP0, 0x80, 0x0 ;  /* 0x000000000000781c */ /* 0x000fe40003f0f008 */
[----:B---3--:R-:W-:Y:S01]  /*2410*/  HMMA.16816.F32 R4, R72, R36, RZ ;  /* 0x000000244804723c */ /* 0x008fe200000018ff */
[----:B------:R-:W-:Y:S01]  /*2420*/  IMAD.IADD R192, R197, 0x1, R0 ;  /* 0x00000001c5c07824 */ /* 0x000fe200078e0200 */
[----:B------:R-:W-:Y:S01]  /*2430*/  LDSM.16.M88.4 R48, [R193+0xc100] ;  /* 0x00c10000c130783b */ /* 0x000fe20000000200 */
[----:B------:R-:W-:-:S03]  /*2440*/  IMAD.IADD R184, R0, 0x1, R196 ;  /* 0x0000000100b87824 */ /* 0x000fc600078e02c4 */
[----:B-1----:R-:W1:Y:S02]  /*2450*/  LDSM.16.M88.4 R44, [R192+0x6100] ;  /* 0x00610000c02c783b */ /* 0x002e640000000200 */
[----:B------:R-:W-:Y:S02]  /*2460*/  HMMA.16816.F32 R72, R72, R38, RZ ;  /* 0x000000264848723c */ /* 0x000fe400000018ff */
[----:B------:R-:W-:Y:S04]  /*2470*/  LDSM.16.M88.4 R36, [R192+0x7100] ;  /* 0x00710000c024783b */ /* 0x000fe80000000200 */
[----:B------:R-:W0:Y:S02]  /*2480*/  LDGDEPBAR ;  /* 0x00000000000079af */ /* 0x000e240000000000 */
[C---:B-----5:R-:W-:Y:S02]  /*2490*/  HMMA.16816.F32 R28, R52.reuse, R32, R28 ;  /* 0x00000020341c723c */ /* 0x060fe4000000181c */
[----:B--2---:R-:W2:Y:S06]  /*24a0*/  LDSM.16.M88.4 R40, [R192+0x6900] ;  /* 0x00690000c028783b */ /* 0x004eac0000000200 */
[C---:B------:R-:W-:Y:S01]  /*24b0*/  HMMA.16816.F32 R24, R52.reuse, R34, R24 ;  /* 0x000000223418723c */ /* 0x040fe20000001818 */
[----:B------:R-:W3:Y:S04]  /*24c0*/  LDSM.16.M88.4 R32, [R192+0x7900] ;  /* 0x00790000c020783b */ /* 0x000ee80000000200 */
[----:B----4-:R-:W-:Y:S03]  /*24d0*/  LDSM.16.M88.4 R68, [R191+0xc100] ;  /* 0x00c10000bf44783b */ /* 0x010fe60000000200 */
        /* <DEDUP_REMOVED lines=19> */
[C---:B---3--:R-:W-:Y:S08]  /*2610*/  HMMA.16816.F32 R4, R48.reuse, R32, R4 ;  /* 0x000000203004723c */ /* 0x048ff00000001804 */
[----:B------:R-:W-:Y:S01]  /*2620*/  HMMA.16816.F32 R72, R48, R34, R72 ;  /* 0x000000223048723c */ /* 0x000fe20000001848 */
[----:B------:R-:W1:Y:S04]  /*2630*/  LDSM.16.M88.4 R48, [R198+0x10100] ;  /* 0x01010000c630783b */ /* 0x000e680000000200 */
[----:B------:R-:W2:Y:S03]  /*2640*/  LDSM.16.M88.4 R32, [R197+0x9900] ;  /* 0x00990000c520783b */ /* 0x000ea60000000200 */
[C---:B----4-:R-:W-:Y:S08]  /*2650*/  HMMA.16816.F32 R28, R68.reuse, R64, R28 ;  /* 0x00000040441c723c */ /* 0x050ff0000000181c */
        /* <DEDUP_REMOVED lines=88> */
[----:B------:R-:W-:Y:S04]  /*2be0*/  LDSM.16.M88.4 R52, [R191+0x14100] ;  /* 0x01410000bf34783b */ /* 0x000fe80000000200 */
[----:B------:R-:W3:Y:S01]  /*2bf0*/  LDSM.16.M88.4 R68, [R184+0x4000] ;  /* 0x00400000b844783b */ /* 0x000ee20000000200 */
        /* <DEDUP_REMOVED lines=15> */
[C---:B------:R-:W-:Y:S07]  /*2cf0*/  HMMA.16816.F32 R32, R52.reuse, R56, R4 ;  /* 0x000000383420723c */ /* 0x040fee0000001804 */
[----:B------:R-:W-:Y:S01]  /*2d00*/  LOP3.LUT R4, R80, R81, RZ, 0xfc, !PT ;  /* 0x0000005150047212 */ /* 0x000fe200078efcff */
[----:B------:R-:W-:Y:S01]  /*2d10*/  HMMA.16816.F32 R72, R52, R58, R72 ;  /* 0x0000003a3448723c */ /* 0x000fe20000001848 */
[----:B------:R-:W-:Y:S06]  /*2d20*/  BAR.SYNC.DEFER_BLOCKING 0x0 ;  /* 0x0000000000007b1d */ /* 0x000fec0000010000 */
[----:B------:R-:W-:Y:S05]  /*2d30*/  @!P0 BRA `(.L_x_592) ;  /* 0x0000042000008947 */ /* 0x000fea0003800000 */
[----:B------:R-:W-:Y:S01]  /*2d40*/  ULEA UR4, UR6, UR11, 0x6 ;  /* 0x0000000b06047291 */ /* 0x000fe2000f8e303f */
[----:B------:R-:W-:-:S05]  /*2d50*/  IMAD.MOV.U32 R200, RZ, RZ, RZ ;  /* 0x000000ffffc87224 */ /* 0x000fca00078e00ff */
        /* <DEDUP_REMOVED lines=11> */
[----:B------:R-:W-:Y:S02]  /*2e10*/  SHF.L.U64.HI R38, R174, 0x1, R133 ;  /* 0x00000001ae267819 */ /* 0x000fe40000010285 */
[----:B------:R-:W-:Y:S01]  /*2e20*/  IADD3 R39, -R209, 0x10, RZ ;  /* 0x00000010d1277810 */ /* 0x000fe20007ffe1ff */
[----:B------:R-:W-:-:S03]  /*2e30*/  IMAD R201, R0, c[0x0][0x2b8], R201 ;  /* 0x0000ae0000c97a24 */ /* 0x000fc600078e02c9 */
[----:B------:R-:W-:Y:S01]  /*2e40*/  LOP3.LUT R39, R39, 0xf, RZ, 0xc0, !PT ;  /* 0x0000000f27277812 */ /* 0x000fe200078ec0ff */
[----:B------:R-:W-:Y:S01]  /*2e50*/  IMAD.WIDE.U32 R36, R201, c[0x0][0x1e0], RZ ;  /* 0x00007800c9247a25 */ /* 0x000fe200078e00ff */
[----:B------:R-:W-:-:S05]  /*2e60*/  SHF.R.S32.HI R0, RZ, 0x1f, R201 ;  /* 0x0000001fff007819 */ /* 0x000fca00000114c9 */
        /* <DEDUP_REMOVED lines=10> */
[----:B------:R-:W-:Y:S01]  /*2f10*/  IMAD R0, R200, c[0x0][0x1f4], R5 ;  /* 0x00007d00c8007a24 */ /* 0x000fe200078e0205 */
[----:B------:R-:W-:Y:S01]  /*2f20*/  SEL R5, RZ, 0x10, P4 ;  /* 0x00000010ff057807 */ /* 0x000fe20002000000 */
[----:B------:R-:W-:Y:S01]  /*2f30*/  IMAD.SHL.U32 R6, R173, 0x2, RZ ;  /* 0x00000002ad067824 */ /* 0x000fe200078e00ff */
[----:B------:R-:W-:Y:S02]  /*2f40*/  LOP3.LUT R46, R46, 0xf, RZ, 0xc0, !PT ;  /* 0x0000000f2e2e7812 */ /* 0x000fe400078ec0ff */
[----:B------:R-:W-:Y:S02]  /*2f50*/  IADD3.X R7, R7, UR17, R0, P0, !PT ;  /* 0x0000001107077c10 */ /* 0x000fe400087fe400 */
[----:B------:R-:W-:-:S02]  /*2f60*/  LEA R0, P0, R48, c[0x0][0x1c8], 0x1 ;  /* 0x0000720030007a11 */ /* 0x000fc400078008ff */
[----:B------:R-:W-:Y:S02]  /*2f70*/  IADD3 R45, -R5, 0x10, RZ ;  /* 0x00000010052d7810 */ /* 0x000fe40007ffe1ff */
[----:B------:R-:W-:Y:S01]  /*2f80*/  LEA.HI.X R48, R48, c[0x0][0x1cc], R7, 0x1, P0 ;  /* 0x0000730030307a11 */ /* 0x000fe200000f0c07 */
[----:B------:R-:W1:Y:S01]  /*2f90*/  SHFL.IDX PT, R40, R0, 0x1, 0x181f ;  /* 0x00381f0000287f89 */ /* 0x000e6200000e0000 */
[----:B------:R-:W-:Y:S02]  /*2fa0*/  LOP3.LUT R45, R45, 0xf, RZ, 0xc0, !PT ;  /* 0x0000000f2d2d7812 */ /* 0x000fe400078ec0ff */
[----:B------:R-:W-:Y:S01]  /*2fb0*/  SHF.L.U64.HI R7, R173, 0x1, R206 ;  /* 0x00000001ad077819 */ /* 0x000fe200000102ce */
[----:B------:R-:W2:Y:S04]  /*2fc0*/  SHFL.IDX PT, R41, R48, 0x1, 0x181f ;  /* 0x00381f0030297f89 */ /* 0x000ea800000e0000 */
[----:B------:R3:W4:Y:S04]  /*2fd0*/  SHFL.IDX PT, R43, R0, RZ, 0x181f ;  /* 0x00181fff002b7589 */ /* 0x00072800000e0000 */
[----:B------:R4:W5:Y:S01]  /*2fe0*/  SHFL.IDX PT, R42, R48, RZ, 0x181f ;  /* 0x00181fff302a7589 */ /* 0x00096200000e0000 */
        /* <DEDUP_REMOVED lines=23> */
.L_x_592:
[----:B------:R-:W-:Y:S01]  /*3160*/  LOP3.LUT R5, R79, 0xffffffe0, RZ, 0xc0, !PT ;  /* 0xffffffe04f057812 */ /* 0x000fe200078ec0ff */
[----:B------:R-:W-:Y:S01]  /*3170*/  UMOV UR4, 0xffffffc0 ;  /* 0xffffffc000047882 */ /* 0x000fe20000000000 */
[----:B-1----:R-:W-:Y:S01]  /*3180*/  LEA.HI R7, R77, R76, RZ, 0x2 ;  /* 0x0000004c4d077211 */ /* 0x002fe200078f10ff */
[----:B------:R-:W-:Y:S01]  /*3190*/  UIMAD UR4, UR6, UR4, 0x41 ;  /* 0x00000041060474a4 */ /* 0x000fe2000f8e0204 */
[----:B------:R-:W-:Y:S01]  /*31a0*/  SHF.R.S32.HI R37, RZ, 0x1f, R78 ;  /* 0x0000001fff257819 */ /* 0x000fe2000001144e */
[----:B------:R-:W-:Y:S01]  /*31b0*/  IMAD.IADD R5, R76, 0x1, -R5 ;  /* 0x000000014c057824 */ /* 0x000fe200078e0a05 */
[----:B------:R-:W-:Y:S01]  /*31c0*/  LOP3.LUT R7, R7, 0xfffffffc, RZ, 0xc0, !PT ;  /* 0xfffffffc07077812 */ /* 0x000fe200078ec0ff */
[----:B------:R-:W-:Y:S01]  /*31d0*/  IMAD.SHL.U32 R195, R4, 0x2, RZ ;  /* 0x0000000204c37824 */ /* 0x000fe200078e00ff */
[----:B------:R-:W-:Y:S01]  /*31e0*/  LEA.HI R37, R37, R78, RZ, 0x3 ;  /* 0x0000004e25257211 */ /* 0x000fe200078f18ff */
[----:B------:R-:W-:Y:S01]  /*31f0*/  UIADD3 UR6, UR6, -0x2, URZ ;  /* 0xfffffffe06067890 */ /* 0x000fe2000fffe03f */
[----:B------:R-:W-:Y:S01]  /*3200*/  SHF.R.S32.HI R0, RZ, 0x1f, R5 ;  /* 0x0000001fff007819 */ /* 0x000fe20000011405 */
[----:B------:R-:W-:Y:S01]  /*3210*/  IMAD.IADD R76, R76, 0x1, -R7 ;  /* 0x000000014c4c7824 */ /* 0x000fe200078e0a07 */
[----:B------:R-:W-:Y:S01]  /*3220*/  LOP3.LUT R37, R37, 0xffffff8, RZ, 0xc0, !PT ;  /* 0x0ffffff825257812 */ /* 0x000fe200078ec0ff */
[--C-:B------:R-:W-:Y:S01]  /*3230*/  IMAD R189, R3, 0x2, R195.reuse ;  /* 0x0000000203bd7824 */ /* 0x100fe200078e02c3 */
[----:B------:R-:W-:Y:S01]  /*3240*/  LEA.HI R7, R0, R5, RZ, 0x2 ;  /* 0x0000000500077211 */ /* 0x000fe200078f10ff */
[----:B------:R-:W-:Y:S01]  /*3250*/  IMAD R190, R2, 0x2, R195 ;  /* 0x0000000202be7824 */ /* 0x000fe200078e02c3 */
[----:B------:R-:W-:Y:S01]  /*3260*/  LEA.HI R0, R76, R76, RZ, 0x1 ;  /* 0x0000004c4c007211 */ /* 0x000fe200078f08ff */
[----:B------:R-:W-:Y:S01]  /*3270*/  IMAD.IADD R37, R78, 0x1, -R37 ;  /* 0x000000014e257824 */ /* 0x000fe200078e0a25 */
[----:B------:R-:W-:Y:S01]  /*3280*/  PLOP3.LUT P1, PT, PT, PT, UP1, 0x80, 0x0 ;  /* 0x000000000000781c */ /* 0x000fe20003f2f018 */
[----:B------:R-:W-:Y:S01]  /*3290*/  LDSM.16.MT88.4 R56, [R189+0x2100] ;  /* 0x00210000bd38783b */ /* 0x000fe20000004200 */
[----:B------:R-:W-:Y:S01]  /*32a0*/  LEA.HI.SX32 R6, R7, UR10, 0x1e ;  /* 0x0000000a07067c11 */ /* 0x000fe2000f8ff2ff */
[----:B------:R-:W-:Y:S01]  /*32b0*/  IMAD R188, R3, 0x2, R190 ;  /* 0x0000000203bc7824 */ /* 0x000fe200078e02be */
[----:B------:R-:W-:Y:S01]  /*32c0*/  LOP3.LUT R39, R0, 0x1ffffffe, RZ, 0xc0, !PT ;  /* 0x1ffffffe00277812 */ /* 0x000fe200078ec0ff */
[----:B------:R-:W-:Y:S01]  /*32d0*/  LDSM.16.MT88.4 R100, [R195+0x100] ;  /* 0x00010000c364783b */ /* 0x000fe20000004200 */
[----:B------:R-:W-:Y:S01]  /*32e0*/  PLOP3.LUT P0, PT, PT, PT, UP1, 0x80, 0x0 ;  /* 0x000000000000781c */ /* 0x000fe20003f0f018 */
[----:B------:R-:W-:Y:S01]  /*32f0*/  IMAD R6, R37, 0x10, R6 ;  /* 0x0000001025067824 */ /* 0x000fe200078e0206 */
[----:B------:R-:W-:Y:S01]  /*3300*/  LOP3.LUT R208, R7, 0x7ffffffc, RZ, 0xc0, !PT ;  /* 0x7ffffffc07d07812 */ /* 0x000fe200078ec0ff */
[----:B------:R-:W-:Y:S01]  /*3310*/  IMAD.IADD R39, R76, 0x1, -R39 ;  /* 0x000000014c277824 */ /* 0x000fe200078e0a27 */
[----:B------:R-:W-:Y:S03]  /*3320*/  LDSM.16.MT88.4 R108, [R190+0x100] ;  /* 0x00010000be6c783b */ /* 0x000fe60000004200 */
[----:B------:R-:W-:Y:S01]  /*3330*/  IMAD R207, R39, 0x8, R6 ;  /* 0x0000000827cf7824 */ /* 0x000fe200078e0206 */
[----:B------:R-:W-:Y:S01]  /*3340*/  LDSM.16.MT88.4 R116, [R189+0x100] ;  /* 0x00010000bd74783b */ /* 0x000fe20000004200 */
[----:B------:R-:W-:-:S02]  /*3350*/  IMAD.IADD R208, R5, 0x1, -R208 ;  /* 0x0000000105d07824 */ /* 0x000fc400078e0ad0 */
[----:B------:R-:W-:Y:S01]  /*3360*/  @P1 IMAD.HI.U32 R0, R207, c[0x0][0x2c8], RZ ;  /* 0x0000b200cf001a27 */ /* 0x000fe200078e00ff */
[----:B------:R-:W-:Y:S03]  /*3370*/  LDSM.16.MT88.4 R124, [R188+0x100] ;  /* 0x00010000bc7c783b */ /* 0x000fe60000004200 */
[----:B------:R-:W-:Y:S01]  /*3380*/  IMAD.MOV.U32 R6, RZ, RZ, R207 ;  /* 0x000000ffff067224 */ /* 0x000fe200078e00cf */
[----:B------:R-:W-:Y:S01]  /*3390*/  @P0 SHF.R.U32.HI R6, RZ, c[0x0][0x2cc], R0 ;  /* 0x0000b300ff060a19 */ /* 0x000fe20000011600 */
[----:B------:R-:W-:Y:S01]  /*33a0*/  IMAD.U32 R5, RZ, RZ, UR4 ;  /* 0x00000004ff057e24 */ /* 0x000fe2000f8e00ff */
[----:B------:R-:W-:Y:S01]  /*33b0*/  LDSM.16.MT88.4 R48, [R190+0x2100] ;  /* 0x00210000be30783b */ /* 0x000fe20000004200 */
[----:B------:R-:W-:Y:S01]  /*33c0*/  IMAD.SHL.U32 R208, R208, 0x2, RZ ;  /* 0x00000002d0d07824 */ /* 0x000fe200078e00ff */
[----:B------:R-:W-:Y:S02]  /*33d0*/  ULDC.64 UR4, c[0x0][0x2c8] ;  /* 0x0000b20000047ab9 */ /* 0x000fe40000000a00 */
[----:B------:R-:W1:Y:S02]  /*33e0*/  SHFL.IDX PT, R0, R6, RZ, 0x1c1f ;  /* 0x001c1fff06007589 */ /* 0x000e6400000e0000 */
[----:B------:R-:W-:-:S02]  /*33f0*/  IADD3 R5, -R208, UR7, R5 ;  /* 0x00000007d0057c10 */ /* 0x000fc4000fffe105 */
[----:B------:R-:W2:Y:S02]  /*3400*/  SHFL.IDX PT, R40, R6, 0x1, 0x1c1f ;  /* 0x003c1f0006287f89 */ /* 0x000ea400000e0000 */
[----:B------:R-:W-:Y:S02]  /*3410*/  IADD3 R37, R5, -UR12, RZ ;  /* 0x8000000c05257c10 */ /* 0x000fe4000fffe0ff */
[----:B------:R-:W-:Y:S01]  /*3420*/  IADD3 R5, -R208, UR22, RZ ;  /* 0x00000016d0057c10 */ /* 0x000fe2000fffe1ff */
[----:B------:R-:W-:Y:S01]  /*3430*/  LDSM.16.MT88.4 R64, [R188+0x2100] ;  /* 0x00210000bc40783b */ /* 0x000fe20000004200 */
[----:B------:R-:W-:-:S03]  /*3440*/  UIMAD.WIDE.U32 UR22, UR10, UR4, URZ ;  /* 0x000000040a1672a5 */ /* 0x000fc6000f8e003f */
[----:B------:R-:W-:Y:S01]  /*3450*/  LDSM.16.MT88.4 R80, [R190+0x4100] ;  /* 0x00410000be50783b */ /* 0x000fe20000004200 */
[----:B------:R-:W-:-:S03]  /*3460*/  @UP1 USHF.R.U32.HI UR10, URZ, UR5, UR23 ;  /* 0x000000053f0a1299 */ /* 0x000fc60008011617 */
[----:B------:R-:W-:Y:S01]  /*3470*/  LDSM.16.MT88.4 R88, [R189+0x4100] ;  /* 0x00410000bd58783b */ /* 0x000fe20000004200 */
[----:B------:R-:W-:-:S03]  /*3480*/  UIADD3 UR10, UR10, UR7, -UR12 ;  /* 0x000000070a0a7290 */ /* 0x000fc6000fffe80c */
[----:B------:R-:W-:Y:S01]  /*3490*/  LDSM.16.MT88.4 R136, [R190+0x900] ;  /* 0x00090000be88783b */ /* 0x000fe20000004200 */
[----:B------:R-:W-:Y:S01]  /*34a0*/  USHF.R.S32.HI UR4, URZ, 0x1f, UR10 ;  /* 0x0000001f3f047899 */ /* 0x000fe2000801140a */
[C---:B-1----:R-:W-:Y:S02]  /*34b0*/  IMAD.IADD R0, R37.reuse, 0x1, R0 ;  /* 0x0000000125007824 */ /* 0x042fe400078e0200 */
[----:B------:R-:W0:Y:S01]  /*34c0*/  LDGDEPBAR ;  /* 0x00000000000079af */ /* 0x000e220000000000 */
[----:B------:R-:W-:Y:S01]  /*34d0*/  ULEA.HI UR4, UR4, UR10, URZ, 0x6 ;  /* 0x0000000a04047291 */ /* 0x000fe2000f8f303f */
[----:B--2---:R-:W-:Y:S01]  /*34e0*/  IMAD.IADD R40, R37, 0x1, R40 ;  /* 0x0000000125287824 */ /* 0x004fe200078e0228 */
[----:B------:R-:W-:Y:S02]  /*34f0*/  IMNMX R0, R5, R0, PT ;  /* 0x0000000005007217 */ /* 0x000fe40003800200 */
[----:B------:R-:W-:Y:S02]  /*3500*/  USHF.R.S32.HI UR4, URZ, 0x6, UR4 ;  /* 0x000000063f047899 */ /* 0x000fe40008011404 */
[----:B------:R-:W-:-:S02]  /*3510*/  ISETP.GT.AND P0, PT, R0, RZ, PT ;  /* 0x000000ff0000720c */ /* 0x000fc40003f04270 */
[----:B------:R-:W-:Y:S02]  /*3520*/  ISETP.GT.AND P1, PT, R0, 0x1, PT ;  /* 0x000000010000780c */ /* 0x000fe40003f24270 */
[----:B------:R-:W-:Y:S02]  /*3530*/  FSEL R7, R28, -INF , P0 ;  /* 0xff8000001c077808 */ /* 0x000fe40000000000 */
[C---:B------:R-:W-:Y:S02]  /*3540*/  ISETP.GT.AND P0, PT, R0.reuse, 0x8, PT ;  /* 0x000000080000780c */ /* 0x040fe40003f04270 */
[----:B------:R-:W-:Y:S02]  /*3550*/  FSEL R38, R29, -INF , P1 ;  /* 0xff8000001d267808 */ /* 0x000fe40000800000 */
[----:B------:R-:W-:Y:S02]  /*3560*/  ISETP.GT.AND P1, PT, R0, 0x9, PT ;  /* 0x000000090000780c */ /* 0x000fe40003f24270 */
[----:B------:R-:W-:-:S02]  /*3570*/  FSEL R36, R24, -INF , P0 ;  /* 0xff80000018247808 */ /* 0x000fc40000000000 */
[C---:B------:R-:W-:Y:S02]  /*3580*/  ISETP.GT.AND P0, PT, R0.reuse, 0x10, PT ;  /* 0x000000100000780c */ /* 0x040fe40003f04270 */
[----:B------:R-:W-:Y:S02]  /*3590*/  FSEL R28, R25, -INF , P1 ;  /* 0xff800000191c7808 */ /* 0x000fe40000800000 */
[----:B------:R-:W-:Y:S02]  /*35a0*/  ISETP.GT.AND P1, PT, R0, 0x11, PT ;  /* 0x000000110000780c */ /* 0x000fe40003f24270 */
[----:B------:R-:W-:Y:S02]  /*35b0*/  FSEL R24, R20, -INF , P0 ;  /* 0xff80000014187808 */ /* 0x000fe40000000000 */
[----:B------:R-:W-:Y:S02]  /*35c0*/  ISETP.GT.AND P0, PT, R0, 0x18, PT ;  /* 0x000000180000780c */ /* 0x000fe40003f04270 */
[----:B------:R-:W-:-:S02]  /*35d0*/  FSEL R20, R21, -INF , P1 ;  /* 0xff80000015147808 */ /* 0x000fc40000800000 */
        /* <DEDUP_REMOVED lines=9> */
[----:B------:R-:W-:Y:S02]  /*3670*/  IMNMX R12, R5, R40, PT ;  /* 0x00000028050c7217 */ /* 0x000fe40003800200 */
[----:B------:R-:W-:Y:S01]  /*3680*/  FSEL R162, R8, -INF , P0 ;  /* 0xff80000008a27808 */ /* 0x000fe20000000000 */
[----:B------:R-:W-:Y:S01]  /*3690*/  LDSM.16.MT88.4 R40, [R195+0x2100] ;  /* 0x00210000c328783b */ /* 0x000fe20000004200 */
[----:B------:R-:W-:-:S02]  /*36a0*/  ISETP.GT.AND P0, PT, R0, 0x30, PT ;  /* 0x000000300000780c */ /* 0x000fc40003f04270 */
[----:B------:R-:W-:Y:S02]  /*36b0*/  FSEL R158, R9, -INF , P1 ;  /* 0xff800000099e7808 */ /* 0x000fe40000800000 */
[----:B------:R-:W-:Y:S02]  /*36c0*/  FMNMX.FTZ R5, R7, R38, !PT ;  /* 0x0000002607057209 */ /* 0x000fe40007810000 */
[----:B------:R-:W-:Y:S02]  /*36d0*/  ISETP.GT.AND P1, PT, R12, RZ, PT ;  /* 0x000000ff0c00720c */ /* 0x000fe40003f24270 */
[----:B------:R-:W-:Y:S02]  /*36e0*/  FSEL R168, R32, -INF , P0 ;  /* 0xff80000020a87808 */ /* 0x000fe40000000000 */
[----:B------:R-:W-:Y:S02]  /*36f0*/  ISETP.GT.AND P0, PT, R12, 0x1, PT ;  /* 0x000000010c00780c */ /* 0x000fe40003f04270 */
[----:B------:R-:W-:-:S02]  /*3700*/  FMNMX.FTZ R5, R36, R5, !PT ;  /* 0x0000000524057209 */ /* 0x000fc40007810000 */
[----:B------:R-:W-:Y:S02]  /*3710*/  FSEL R30, R30, -INF , P1 ;  /* 0xff8000001e1e7808 */ /* 0x000fe40000800000 */
[----:B------:R-:W-:Y:S02]  /*3720*/  ISETP.GT.AND P1, PT, R12, 0x8, PT ;  /* 0x000000080c00780c */ /* 0x000fe40003f24270 */
[----:B------:R-:W-:Y:S02]  /*3730*/  FSEL R31, R31, -INF , P0 ;  /* 0xff8000001f1f7808 */ /* 0x000fe40000000000 */
[----:B------:R-:W-:Y:S02]  /*3740*/  FMNMX.FTZ R17, R28, R5, !PT ;  /* 0x000000051c117209 */ /* 0x000fe40007810000 */
[----:B------:R-:W-:Y:S02]  /*3750*/  FSEL R5, R26, -INF , P1 ;  /* 0xff8000001a057808 */ /* 0x000fe40000800000 */
[----:B------:R-:W-:-:S02]  /*3760*/  ISETP.GT.AND P1, PT, R12, 0x10, PT ;  /* 0x000000100c00780c */ /* 0x000fc40003f24270 */
[----:B------:R-:W-:Y:S02]  /*3770*/  ISETP.GT.AND P0, PT, R12, 0x9, PT ;  /* 0x000000090c00780c */ /* 0x000fe40003f04270 */
[----:B------:R-:W-:Y:S02]  /*3780*/  FMNMX.FTZ R8, R30, R31, !PT ;  /* 0x0000001f1e087209 */ /* 0x000fe40007810000 */
[----:B------:R-:W-:Y:S02]  /*3790*/  FSEL R13, R22, -INF , P1 ;  /* 0xff800000160d7808 */ /* 0x000fe40000800000 */
[----:B------:R-:W-:Y:S02]  /*37a0*/  ISETP.GT.AND P1, PT, R0, 0x31, PT ;  /* 0x000000310000780c */ /* 0x000fe40003f24270 */
[----:B------:R-:W-:Y:S02]  /*37b0*/  FSEL R27, R27, -INF , P0 ;  /* 0xff8000001b1b7808 */ /* 0x000fe40000000000 */
[----:B------:R-:W-:-:S02]  /*37c0*/  FMNMX.FTZ R8, R5, R8, !PT ;  /* 0x0000000805087209 */ /* 0x000fc40007810000 */
[----:B------:R-:W-:Y:S02]  /*37d0*/  FMNMX.FTZ R17, R24, R17, !PT ;  /* 0x0000001118117209 */ /* 0x000fe40007810000 */
[----:B------:R-:W-:Y:S02]  /*37e0*/  FSEL R166, R33, -INF , P1 ;  /* 0xff80000021a67808 */ /* 0x000fe40000800000 */
[C---:B------:R-:W-:Y:S02]  /*37f0*/  ISETP.GT.AND P0, PT, R12.reuse, 0x11, PT ;  /* 0x000000110c00780c */ /* 0x040fe40003f04270 */
[----:B------:R-:W-:Y:S02]  /*3800*/  ISETP.GT.AND P1, PT, R12, 0x18, PT ;  /* 0x000000180c00780c */ /* 0x000fe40003f24270 */
[----:B------:R-:W-:Y:S02]  /*3810*/  FMNMX.FTZ R8, R27, R8, !PT ;  /* 0x000000081b087209 */ /* 0x000fe40007810000 */
[----:B------:R-:W-:-:S02]  /*3820*/  FMNMX.FTZ R17, R20, R17, !PT ;  /* 0x0000001114117209 */ /* 0x000fc40007810000 */
[----:B------:R-:W-:Y:S02]  /*3830*/  FSEL R23, R23, -INF , P0 ;  /* 0xff80000017177808 */ /* 0x000fe40000000000 */
[----:B------:R-:W-:Y:S02]  /*3840*/  FSEL R9, R18, -INF , P1 ;  /* 0xff80000012097808 */ /* 0x000fe40000800000 */
[----:B------:R-:W-:Y:S02]  /*3850*/  FMNMX.FTZ R8, R13, R8, !PT ;  /* 0x000000080d087209 */ /* 0x000fe40007810000 */
[----:B------:R-:W-:Y:S02]  /*3860*/  ISETP.GT.AND P1, PT, R0, 0x38, PT ;  /* 0x000000380000780c */ /* 0x000fe40003f24270 */
[----:B------:R-:W-:Y:S02]  /*3870*/  FMNMX.FTZ R17, R16, R17, !PT ;  /* 0x0000001110117209 */ /* 0x000fe40007810000 */
[----:B------:R-:W-:-:S02]  /*3880*/  ISETP.GT.AND P0, PT, R12, 0x19, PT ;  /* 0x000000190c00780c */ /* 0x000fc40003f04270 */
[----:B------:R-:W-:Y:S02]  /*3890*/  FMNMX.FTZ R8, R23, R8, !PT ;  /* 0x0000000817087209 */ /* 0x000fe40007810000 */
[----:B------:R-:W-:Y:S02]  /*38a0*/  FSEL R142, R72, -INF , P1 ;  /* 0xff800000488e7808 */ /* 0x000fe40000800000 */
[----:B------:R-:W-:Y:S02]  /*38b0*/  ISETP.GT.AND P1, PT, R12, 0x20, PT ;  /* 0x000000200c00780c */ /* 0x000fe40003f24270 */
[----:B------:R-:W-:Y:S02]  /*38c0*/  FMNMX.FTZ R17, R6, R17, !PT ;  /* 0x0000001106117209 */ /* 0x000fe40007810000 */
[----:B------:R-:W-:Y:S02]  /*38d0*/  FSEL R19, R19, -INF , P0 ;  /* 0xff80000013137808 */ /* 0x000fe40000000000 */
[----:B------:R-:W-:-:S02]  /*38e0*/  FMNMX.FTZ R8, R9, R8, !PT ;  /* 0x0000000809087209 */ /* 0x000fc40007810000 */
[----:B------:R-:W-:Y:S02]  /*38f0*/  FSEL R205, R14, -INF , P1 ;  /* 0xff8000000ecd7808 */ /* 0x000fe40000800000 */
[----:B------:R-:W-:Y:S02]  /*3900*/  FMNMX.FTZ R17, R156, R17, !PT ;  /* 0x000000119c117209 */ /* 0x000fe40007810000 */
[----:B------:R-:W-:Y:S02]  /*3910*/  ISETP.GT.AND P1, PT, R0, 0x39, PT ;  /* 0x000000390000780c */ /* 0x000fe40003f24270 */
[----:B------:R-:W-:Y:S02]  /*3920*/  ISETP.GT.AND P0, PT, R12, 0x21, PT ;  /* 0x000000210c00780c */ /* 0x000fe40003f04270 */
[----:B------:R-:W-:Y:S02]  /*3930*/  FMNMX.FTZ R8, R19, R8, !PT ;  /* 0x0000000813087209 */ /* 0x000fe40007810000 */
[----:B------:R-:W-:-:S02]  /*3940*/  FMNMX.FTZ R17, R164, R17, !PT ;  /* 0x00000011a4117209 */ /* 0x000fc40007810000 */
[----:B------:R-:W-:Y:S02]  /*3950*/  FSEL R140, R73, -INF , P1 ;  /* 0xff800000498c7808 */ /* 0x000fe40000800000 */
        /* <DEDUP_REMOVED lines=17> */
[----:B------:R-:W-:Y:S01]  /*3a70*/  ISETP.GT.AND P1, PT, R12, 0x38, PT ;  /* 0x000000380c00780c */ /* 0x000fe20003f24270 */
[----:B------:R-:W-:Y:S01]  /*3a80*/  LDSM.16.MT88.4 R32, [R189+0x900] ;  /* 0x00090000bd20783b */ /* 0x000fe20000004200 */
[----:B------:R-:W-:Y:S02]  /*3a90*/  FMNMX.FTZ R8, R167, R8, !PT ;  /* 0x00000008a7087209 */ /* 0x000fe40007810000 */
[----:B------:R-:W-:Y:S02]  /*3aa0*/  FMNMX.FTZ R15, R142, R15, !PT ;  /* 0x0000000f8e0f7209 */ /* 0x000fe40007810000 */
[----:B------:R-:W-:Y:S02]  /*3ab0*/  ISETP.GT.AND P0, PT, R12, 0x39, PT ;  /* 0x000000390c00780c */ /* 0x000fe40003f04270 */
[----:B------:R-:W-:Y:S02]  /*3ac0*/  FSEL R141, R74, -INF , P1 ;  /* 0xff8000004a8d7808 */ /* 0x000fe40000800000 */
[----:B------:R-:W-:-:S02]  /*3ad0*/  FMNMX.FTZ R8, R143, R8, !PT ;  /* 0x000000088f087209 */ /* 0x000fc40007810000 */
[----:B------:R-:W-:Y:S02]  /*3ae0*/  FMNMX.FTZ R0, R140, R15, !PT ;  /* 0x0000000f8c007209 */ /* 0x000fe40007810000 */
[----:B------:R-:W-:Y:S02]  /*3af0*/  FSEL R161, R75, -INF , P0 ;  /* 0xff8000004ba17808 */ /* 0x000fe40000000000 */
[----:B------:R-:W-:Y:S01]  /*3b00*/  FMNMX.FTZ R8, R141, R8, !PT ;  /* 0x000000088d087209 */ /* 0x000fe20007810000 */
[----:B------:R-:W1:Y:S01]  /*3b10*/  SHFL.BFLY PT, R11, R0, 0x2, 0x1f ;  /* 0x0c401f00000b7f89 */ /* 0x000e6200000e0000 */
[----:B------:R-:W-:Y:S02]  /*3b20*/  IMNMX R218, RZ, UR4, !PT ;  /* 0x00000004ffda7c17 */ /* 0x000fe4000f800200 */
        /* <DEDUP_REMOVED lines=18> */
[----:B------:R-:W-:Y:S01]  /*3c50*/  ISETP.LE.AND P0, PT, R218, UR6, PT ;  /* 0x00000006da007c0c */ /* 0x000fe2000bf03270 */
[----:B------:R-:W-:Y:S01]  /*3c60*/  FFMA.FTZ R146, R28, c[0x0][0x2d0], -R169 ;  /* 0x0000b4001c927a23 */ /* 0x000fe200000108a9 */
[----:B------:R-:W-:Y:S01]  /*3c70*/  MUFU.EX2 R152, R152 ;  /* 0x0000009800987308 */ /* 0x000fe20000000800 */
[----:B------:R-:W-:-:S02]  /*3c80*/  FFMA.FTZ R153, R30, c[0x0][0x2d0], -R160 ;  /* 0x0000b4001e997a23 */ /* 0x000fc400000108a0 */
[--C-:B------:R-:W-:Y:S02]  /*3c90*/  FFMA.FTZ R154, R31, c[0x0][0x2d0], -R160.reuse ;  /* 0x0000b4001f9a7a23 */ /* 0x100fe400000108a0 */
[--C-:B------:R-:W-:Y:S01]  /*3ca0*/  FFMA.FTZ R155, R5, c[0x0][0x2d0], -R160.reuse ;  /* 0x0000b400059b7a23 */ /* 0x100fe200000108a0 */
[----:B------:R-:W-:Y:S01]  /*3cb0*/  LDSM.16.MT88.4 R28, [R188+0x900] ;  /* 0x00090000bc1c783b */ /* 0x000fe20000004200 */
[--C-:B------:R-:W-:Y:S01]  /*3cc0*/  FFMA.FTZ R148, R27, c[0x0][0x2d0], -R160.reuse ;  /* 0x0000b4001b947a23 */ /* 0x100fe200000108a0 */
[----:B------:R-:W1:Y:S01]  /*3cd0*/  MUFU.EX2 R151, R151 ;  /* 0x0000009700977308 */ /* 0x000e620000000800 */
[--C-:B------:R-:W-:Y:S02]  /*3ce0*/  FFMA.FTZ R3, R6, c[0x0][0x2d0], -R169.reuse ;  /* 0x0000b40006037a23 */ /* 0x100fe400000108a9 */
[----:B------:R-:W2:Y:S01]  /*3cf0*/  LDSM.16.MT88.4 R4, [R188+0x4100] ;  /* 0x00410000bc04783b */ /* 0x000ea20000004200 */
[----:B------:R-:W-:Y:S02]  /*3d00*/  FFMA.FTZ R144, R16, c[0x0][0x2d0], -R169 ;  /* 0x0000b40010907a23 */ /* 0x000fe400000108a9 */
[----:B------:R-:W-:-:S02]  /*3d10*/  FFMA.FTZ R135, R9, c[0x0][0x2d0], -R160 ;  /* 0x0000b40009877a23 */ /* 0x000fc400000108a0 */
[----:B------:R-:W-:Y:S01]  /*3d20*/  MUFU.EX2 R149, R149 ;  /* 0x0000009500957308 */ /* 0x000fe20000000800 */
[--C-:B------:R-:W-:Y:S01]  /*3d30*/  FFMA.FTZ R2, R19, c[0x0][0x2d0], -R160.reuse ;  /* 0x0000b40013027a23 */ /* 0x100fe200000108a0 */
[----:B------:R-:W3:Y:S01]  /*3d40*/  LDSM.16.MT88.4 R8, [R195+0x2900] ;  /* 0x00290000c308783b */ /* 0x000ee20000004200 */
[--C-:B------:R-:W-:Y:S02]  /*3d50*/  FFMA.FTZ R150, R24, c[0x0][0x2d0], -R169.reuse ;  /* 0x0000b40018967a23 */ /* 0x100fe400000108a9 */
[--C-:B------:R-:W-:Y:S01]  /*3d60*/  FFMA.FTZ R145, R20, c[0x0][0x2d0], -R169.reuse ;  /* 0x0000b40014917a23 */ /* 0x100fe200000108a9 */
[----:B------:R-:W4:Y:S01]  /*3d70*/  LDSM.16.MT88.4 R16, [R189+0x2900] ;  /* 0x00290000bd10783b */ /* 0x000f220000004200 */
[--C-:B------:R-:W-:Y:S01]  /*3d80*/  FFMA.FTZ R147, R13, c[0x0][0x2d0], -R160.reuse ;  /* 0x0000b4000d937a23 */ /* 0x100fe200000108a0 */
[----:B------:R-:W5:Y:S01]  /*3d90*/  MUFU.EX2 R146, R146 ;  /* 0x0000009200927308 */ /* 0x000f620000000800 */
[----:B-1----:R-:W-:Y:S01]  /*3da0*/  F2FP.PACK_AB R96, R151, R152 ;  /* 0x000000989760723e */ /* 0x002fe200000000ff */
[----:B------:R-:W-:Y:S01]  /*3db0*/  FFMA.FTZ R134, R23, c[0x0][0x2d0], -R160 ;  /* 0x0000b40017867a23 */ /* 0x000fe200000108a0 */
[----:B------:R-:W-:Y:S01]  /*3dc0*/  LDSM.16.MT88.4 R12, [R188+0x2900] ;  /* 0x00290000bc0c783b */ /* 0x000fe20000004200 */
[----:B------:R-:W-:-:S02]  /*3dd0*/  FFMA.FTZ R159, R164, c[0x0][0x2d0], -R169 ;  /* 0x0000b400a49f7a23 */ /* 0x000fc400000108a9 */
[--C-:B------:R-:W-:Y:S01]  /*3de0*/  FFMA.FTZ R157, R162, c[0x0][0x2d0], -R169.reuse ;  /* 0x0000b400a29d7a23 */ /* 0x100fe200000108a9 */
[----:B------:R-:W1:Y:S01]  /*3df0*/  LDSM.16.MT88.4 R20, [R195+0x900] ;  /* 0x00090000c314783b */ /* 0x000e620000004200 */
[----:B------:R-:W-:Y:S01]  /*3e00*/  MUFU.EX2 R153, R153 ;  /* 0x0000009900997308 */ /* 0x000fe20000000800 */
[--C-:B------:R-:W-:Y:S02]  /*3e10*/  FFMA.FTZ R156, R156, c[0x0][0x2d0], -R169.reuse ;  /* 0x0000b4009c9c7a23 */ /* 0x100fe400000108a9 */
[----:B------:R-:W-:Y:S01]  /*3e20*/  LDSM.16.MT88.4 R24, [R190+0x2900] ;  /* 0x00290000be18783b */ /* 0x000fe20000004200 */
[----:B------:R-:W-:Y:S02]  /*3e30*/  FFMA.FTZ R158, R158, c[0x0][0x2d0], -R169 ;  /* 0x0000b4009e9e7a23 */ /* 0x000fe400000108a9 */
[--C-:B------:R-:W-:Y:S02]  /*3e40*/  FFMA.FTZ R162, R205, c[0x0][0x2d0], -R160.reuse ;  /* 0x0000b400cda27a23 */ /* 0x100fe400000108a0 */
[----:B------:R-:W2:Y:S01]  /*3e50*/  MUFU.EX2 R154, R154 ;  /* 0x0000009a009a7308 */ /* 0x000ea20000000800 */
[----:B-----5:R-:W-:Y:S01]  /*3e60*/  F2FP.PACK_AB R98, R146, R149 ;  /* 0x000000959262723e */ /* 0x020fe200000000ff */
[----:B------:R-:W-:-:S02]  /*3e70*/  FFMA.FTZ R163, R163, c[0x0][0x2d0], -R160 ;  /* 0x0000b400a3a37a23 */ /* 0x000fc400000108a0 */
[--C-:B------:R-:W-:Y:S02]  /*3e80*/  FFMA.FTZ R164, R171, c[0x0][0x2d0], -R160.reuse ;  /* 0x0000b400aba47a23 */ /* 0x100fe400000108a0 */
[--C-:B------:R-:W-:Y:S02]  /*3e90*/  FFMA.FTZ R165, R165, c[0x0][0x2d0], -R160.reuse ;  /* 0x0000b400a5a57a23 */ /* 0x100fe400000108a0 */
[----:B------:R-:W-:Y:S01]  /*3ea0*/  MUFU.EX2 R155, R155 ;  /* 0x0000009b009b7308 */ /* 0x000fe20000000800 */
[--C-:B------:R-:W-:Y:S02]  /*3eb0*/  FFMA.FTZ R171, R166, c[0x0][0x2d0], -R169.reuse ;  /* 0x0000b400a6ab7a23 */ /* 0x100fe400000108a9 */
[--C-:B------:R-:W-:Y:S02]  /*3ec0*/  FFMA.FTZ R168, R168, c[0x0][0x2d0], -R169.reuse ;  /* 0x0000b400a8a87a23 */ /* 0x100fe400000108a9 */
[--C-:B------:R-:W-:Y:S02]  /*3ed0*/  FFMA.FTZ R166, R142, c[0x0][0x2d0], -R169.reuse ;  /* 0x0000b4008ea67a23 */ /* 0x100fe400000108a9 */
[----:B------:R-:W-:Y:S01]  /*3ee0*/  FFMA.FTZ R169, R140, c[0x0][0x2d0], -R169 ;  /* 0x0000b4008ca97a23 */ /* 0x000fe200000108a9 */
[----:B------:R-:W5:Y:S01]  /*3ef0*/  MUFU.EX2 R148, R148 ;  /* 0x0000009400947308 */ /* 0x000f620000000800 */
[----:B--2---:R-:W-:Y:S01]  /*3f00*/  F2FP.PACK_AB R97, R154, R153 ;  /* 0x000000999a61723e */ /* 0x004fe200000000ff */
[----:B------:R-:W-:-:S02]  /*3f10*/  FFMA.FTZ R167, R167, c[0x0][0x2d0], -R160 ;  /* 0x0000b400a7a77a23 */ /* 0x000fc400000108a0 */
[--C-:B------:R-:W-:Y:S02]  /*3f20*/  FFMA.FTZ R170, R143, c[0x0][0x2d0], -R160.reuse ;  /* 0x0000b4008faa7a23 */ /* 0x100fe400000108a0 */
[--C-:B------:R-:W-:Y:S02]  /*3f30*/  FFMA.FTZ R204, R141, c[0x0][0x2d0], -R160.reuse ;  /* 0x0000b4008dcc7a23 */ /* 0x100fe400000108a0 */
[----:B------:R-:W-:Y:S01]  /*3f40*/  MUFU.EX2 R150, R150 ;  /* 0x0000009600967308 */ /* 0x000fe20000000800 */
[----:B------:R-:W-:Y:S01]  /*3f50*/  FFMA.FTZ R205, R161, c[0x0][0x2d0], -R160 ;  /* 0x0000b400a1cd7a23 */ /* 0x000fe200000108a0 */
[----:B------:R-:W-:Y:S01]  /*3f60*/  LDSM.16.MT88.4 R140, [R190+0x1900] ;  /* 0x00190000be8c783b */ /* 0x000fe20000004200 */
[----:B------:R-:W-:Y:S02]  /*3f70*/  FADD.FTZ R152, R152, R151 ;  /* 0x0000009798987221 */ /* 0x000fe40000010000 */
[----:B------:R-:W-:Y:S02]  /*3f80*/  FADD.FTZ R154, R153, R154 ;  /* 0x0000009a999a7221 */ /* 0x000fe40000010000 */
[----:B------:R-:W-:Y:S01]  /*3f90*/  FADD.FTZ R149, R149, R152 ;  /* 0x0000009895957221 */ /* 0x000fe20000010000 */
[----:B-----5:R-:W-:Y:S01]  /*3fa0*/  F2FP.PACK_AB R99, R148, R155 ;  /* 0x0000009b9463723e */ /* 0x020fe200000000ff */
[----:B------:R-:W2:Y:S01]  /*3fb0*/  MUFU.EX2 R145, R145 ;  /* 0x0000009100917308 */ /* 0x000ea20000000800 */
[----:B------:R-:W-:-:S02]  /*3fc0*/  FADD.FTZ R155, R155, R154 ;  /* 0x0000009a9b9b7221 */ /* 0x000fc40000010000 */
        /* <DEDUP_REMOVED lines=21> */
[----:B------:R-:W-:Y:S06]  /*4120*/  MUFU.EX2 R158, R158 ;  /* 0x0000009e009e7308 */ /* 0x000fec0000000800 */
        /* <DEDUP_REMOVED lines=76> */
[----:B------:R-:W-:Y:S01]  /*45f0*/  F2FP.PACK_AB R5, R163, R162 ;  /* 0x000000a2a305723e */ /* 0x000fe200000000ff */
[----:B------:R-:W-:Y:S01]  /*4600*/  FADD.FTZ R162, R162, R135 ;  /* 0x00000087a2a27221 */ /* 0x000fe20000010000 */
[----:B------:R-:W-:Y:S01]  /*4610*/  F2FP.PACK_AB R6, R158, R157 ;  /* 0x0000009d9e06723e */ /* 0x000fe200000000ff */
[----:B------:R-:W-:Y:S01]  /*4620*/  FADD.FTZ R156, R159, R156 ;  /* 0x0000009c9f9c7221 */ /* 0x000fe20000010000 */
[----:B------:R-:W-:Y:S01]  /*4630*/  F2FP.PACK_AB R7, R165, R164 ;  /* 0x000000a4a507723e */ /* 0x000fe200000000ff */
[----:B------:R-:W-:-:S02]  /*4640*/  FADD.FTZ R163, R163, R162 ;  /* 0x000000a2a3a37221 */ /* 0x000fc40000010000 */
[----:B------:R-:W-:Y:S02]  /*4650*/  FADD.FTZ R157, R157, R156 ;  /* 0x0000009c9d9d7221 */ /* 0x000fe40000010000 */
[----:B------:R-:W-:Y:S02]  /*4660*/  FADD.FTZ R164, R164, R163 ;  /* 0x000000a3a4a47221 */ /* 0x000fe40000010000 */
[----:B-1----:R-:W-:Y:S01]  /*4670*/  HMMA.16816.F32 R128, R4, R8, R128 ;  /* 0x000000080480723c */ /* 0x002fe20000001880 */
[----:B------:R-:W-:Y:S02]  /*4680*/  FADD.FTZ R157, R158, R157 ;  /* 0x0000009d9e9d7221 */ /* 0x000fe40000010000 */
[----:B------:R-:W-:-:S05]  /*4690*/  FADD.FTZ R164, R165, R164 ;  /* 0x000000a4a5a47221 */ /* 0x000fca0000010000 */
        /* <DEDUP_REMOVED lines=37> */
[C---:B------:R-:W-:Y:S01]  /*48f0*/  F2FP.PACK_AB R5, R170.reuse, R167 ;  /* 0x000000a7aa05723e */ /* 0x040fe200000000ff */
[----:B------:R-:W-:Y:S01]  /*4900*/  FADD.FTZ R167, R167, R164 ;  /* 0x000000a4a7a77221 */ /* 0x000fe20000010000 */
[----:B------:R-:W-:Y:S01]  /*4910*/  F2FP.PACK_AB R6, R169, R166 ;  /* 0x000000a6a906723e */ /* 0x000fe200000000ff */
[----:B------:R-:W-:Y:S01]  /*4920*/  FADD.FTZ R171, R171, R168 ;  /* 0x000000a8abab7221 */ /* 0x000fe20000010000 */
[----:B------:R-:W-:Y:S01]  /*4930*/  F2FP.PACK_AB R7, R205, R204 ;  /* 0x000000cccd07723e */ /* 0x000fe200000000ff */
[----:B------:R-:W-:-:S02]  /*4940*/  FADD.FTZ R167, R170, R167 ;  /* 0x000000a7aaa77221 */ /* 0x000fc40000010000 */
[----:B------:R-:W-:Y:S02]  /*4950*/  FADD.FTZ R166, R166, R171 ;  /* 0x000000aba6a67221 */ /* 0x000fe40000010000 */
[----:B------:R-:W-:Y:S02]  /*4960*/  FADD.FTZ R2, R204, R167 ;  /* 0x000000a7cc027221 */ /* 0x000fe40000010000 */
[----:B---3--:R-:W-:Y:S01]  /*4970*/  HMMA.16816.F32 R128, R4, R12, R128 ;  /* 0x0000000c0480723c */ /* 0x008fe20000001880 */
[----:B------:R-:W-:Y:S02]  /*4980*/  FADD.FTZ R204, R169, R166 ;  /* 0x000000a6a9cc7221 */ /* 0x000fe40000010000 */
[----:B------:R-:W-:-:S05]  /*4990*/  FADD.FTZ R205, R205, R2 ;  /* 0x00000002cdcd7221 */ /* 0x000fca0000010000 */
        /* <DEDUP_REMOVED lines=27> */
[----:B------:R-:W-:Y:S01]  /*4b50*/  PLOP3.LUT P1, PT, PT, PT, UP1, 0x80, 0x0 ;  /* 0x000000000000781c */ /* 0x000fe20003f2f018 */
[----:B------:R-:W-:Y:S01]  /*4b60*/  IMAD.MOV.U32 R2, RZ, RZ, R132 ;  /* 0x000000ffff027224 */ /* 0x000fe200078e0084 */
[----:B------:R-:W-:Y:S01]  /*4b70*/  PLOP3.LUT P0, PT, PT, PT, UP1, 0x80, 0x0 ;  /* 0x000000000000781c */ /* 0x000fe20003f0f018 */
[----:B------:R-:W-:Y:S01]  /*4b80*/  IMAD.MOV.U32 R3, RZ, RZ, R0 ;  /* 0x000000ffff037224 */ /* 0x000fe200078e0000 */
[C---:B------:R-:W-:Y:S01]  /*4b90*/  SHF.L.U64.HI R217, R174.reuse, 0x1, R133 ;  /* 0x00000001aed97819 */ /* 0x040fe20000010285 */
[----:B------:R-:W-:Y:S01]  /*4ba0*/  IMAD.SHL.U32 R216, R174, 0x2, RZ ;  /* 0x00000002aed87824 */ /* 0x000fe200078e00ff */
[C---:B------:R-:W-:Y:S01]  /*4bb0*/  SHF.L.U64.HI R215, R173.reuse, 0x1, R206 ;  /* 0x00000001add77819 */ /* 0x040fe200000102ce */
[----:B------:R-:W-:Y:S01]  /*4bc0*/  IMAD.SHL.U32 R214, R173, 0x2, RZ ;  /* 0x00000002add67824 */ /* 0x000fe200078e00ff */
[----:B------:R-:W-:Y:S01]  /*4bd0*/  SEL R213, RZ, 0x10, P4 ;  /* 0x00000010ffd57807 */ /* 0x000fe20002000000 */
[C---:B------:R-:W-:Y:S01]  /*4be0*/  IMAD.SHL.U32 R211, R172.reuse, 0x2, RZ ;  /* 0x00000002acd37824 */ /* 0x040fe200078e00ff */
[----:B------:R-:W-:Y:S01]  /*4bf0*/  SHF.L.U64.HI R212, R172, 0x1, R175 ;  /* 0x00000001acd47819 */ /* 0x000fe200000102af */
[----:B------:R-:W-:-:S02]  /*4c00*/  UMOV UR4, 0x1 ;  /* 0x0000000100047882 */ /* 0x000fc40000000000 */
[----:B------:R-:W-:-:S05]  /*4c10*/  @P1 IMAD.HI.U32 R210, R207, c[0x0][0x2c8], RZ ;  /* 0x0000b200cfd21a27 */ /* 0x000fca00078e00ff */
[----:B------:R-:W-:Y:S02]  /*4c20*/  @P0 SHF.R.U32.HI R210, RZ, c[0x0][0x2cc], R210 ;  /* 0x0000b300ffd20a19 */ /* 0x000fe400000116d2 */
.L_x_596:
[----:B------:R-:W-:Y:S04]  /*4c30*/  DEPBAR.LE SB0, 0x0 ;  /* 0x000080000000791a */ /* 0x000fe80000000000 */
[----:B------:R-:W-:Y:S01]  /*4c40*/  BAR.SYNC.DEFER_BLOCKING 0x0 ;  /* 0x0000000000007b1d */ /* 0x000fe20000010000 */
[----:B------:R-:W-:Y:S05]  /*4c50*/  ISETP.LE.AND P0, PT, RZ, UR6, PT ;  /* 0x00000006ff007c0c */ /* 0x000fea000bf03270 */
        /* <DEDUP_REMOVED lines=10> */
[----:B------:R-:W-:-:S05]  /*4d00*/  @!P0 BRA `(.L_x_594) ;  /* 0x0000029000008947 */ /* 0x000fca0003800000 */
        /* <DEDUP_REMOVED lines=41> */
.L_x_594:
[C---:B--23--:R-:W-:Y:S01]  /*4fa0*/  HMMA.16816.F32 R4, R132.reuse, R136, RZ ;  /* 0x000000888404723c */ /* 0x04cfe200000018ff */
[----:B------:R-:W0:Y:S01]  /*4fb0*/  LDGDEPBAR ;  /* 0x00000000000079af */ /* 0x000e220000000000 */
[----:B------:R-:W-:Y:S06]  /*4fc0*/  UISETP.GE.AND UP0, UPT, UR6, 0x1, UPT ;  /* 0x000000010600788c */ /* 0x000fec000bf06270 */
        /* <DEDUP_REMOVED lines=204> */
.L_x_595:
[----:B------:R-:W-:Y:S01]  /*5c90*/  PLOP3.LUT P0, PT, PT, PT, UP1, 0x80, 0x0 ;  /* 0x000000000000781c */ /* 0x000fe20003f0f018 */
[----:B------:R-:W-:Y:S01]  /*5ca0*/  UIMAD UR5, UR6, -0x40, UR4 ;  /* 0xffffffc0060578a4 */ /* 0x000fe2000f8e0204 */
[----:B-1----:R-:W-:Y:S01]  /*5cb0*/  MOV R134, R207 ;  /* 0x000000cf00867202 */ /* 0x002fe20000000f00 */
[----:B------:R-:W0:Y:S01]  /*5cc0*/  LDGDEPBAR ;  /* 0x00000000000079af */ /* 0x000e220000000000 */
[----:B------:R-:W-:Y:S04]  /*5cd0*/  MOV R137, UR7 ;  /* 0x0000000700897c02 */ /* 0x000fe80008000f00 */
[----:B------:R-:W-:Y:S04]  /*5ce0*/  IADD3 R132, R137, UR5, -R208 ;  /* 0x0000000589847c10 */ /* 0x000fe8000fffe8d0 */
[----:B------:R-:W-:Y:S02]  /*5cf0*/  IADD3 R132, R132, -UR12, RZ ;  /* 0x8000000c84847c10 */ /* 0x000fe4000fffe0ff */
[----:B------:R-:W-:Y:S05]  /*5d00*/  @P0 MOV R134, R210 ;  /* 0x000000d200860202 */ /* 0x000fea0000000f00 */
[----:B------:R-:W1:Y:S08]  /*5d10*/  SHFL.IDX PT, R135, R134, 0x1, 0x1c1f ;  /* 0x003c1f0086877f89 */ /* 0x000e7000000e0000 */
[----:B------:R-:W2:Y:S01]  /*5d20*/  SHFL.IDX PT, R133, R134, RZ, 0x1c1f ;  /* 0x001c1fff86857589 */ /* 0x000ea200000e0000 */
[----:B-1----:R-:W-:Y:S04]  /*5d30*/  IADD3 R0, R132, R135, RZ ;  /* 0x0000008784007210 */ /* 0x002fe80007ffe0ff */
[C---:B------:R-:W-:Y:S02]  /*5d40*/  ISETP.GT.AND P1, PT, R0.reuse, RZ, PT ;  /* 0x000000ff0000720c */ /* 0x040fe40003f24270 */
[----:B------:R-:W-:Y:S02]  /*5d50*/  ISETP.GT.AND P0, PT, R0, 0x1, PT ;  /* 0x000000010000780c */ /* 0x000fe40003f04270 */
[----:B--2---:R-:W-:Y:S02]  /*5d60*/  IADD3 R132, R132, R133, RZ ;  /* 0x0000008584847210 */ /* 0x004fe40007ffe0ff */
[----:B------:R-:W-:Y:S02]  /*5d70*/  FSEL R135, R6, -INF , P1 ;  /* 0xff80000006877808 */ /* 0x000fe40000800000 */
[C---:B------:R-:W-:Y:S02]  /*5d80*/  ISETP.GT.AND P1, PT, R132.reuse, RZ, PT ;  /* 0x000000ff8400720c */ /* 0x040fe40003f24270 */
[----:B------:R-:W-:Y:S02]  /*5d90*/  FSEL R134, R7, -INF , P0 ;  /* 0xff80000007867808 */ /* 0x000fe40000000000 */
[----:B------:R-:W-:Y:S02]  /*5da0*/  ISETP.GT.AND P0, PT, R132, 0x1, PT ;  /* 0x000000018400780c */ /* 0x000fe40003f04270 */
[----:B------:R-:W-:Y:S02]  /*5db0*/  FSEL R136, R4, -INF , P1 ;  /* 0xff80000004887808 */ /* 0x000fe40000800000 */
[----:B------:R-:W-:Y:S02]  /*5dc0*/  FSEL R6, R5, -INF , P0 ;  /* 0xff80000005067808 */ /* 0x000fe40000000000 */
[----:B------:R-:W-:Y:S02]  /*5dd0*/  FMNMX.FTZ R5, R135, R2, !PT ;  /* 0x0000000287057209 */ /* 0x000fe40007810000 */
[C---:B------:R-:W-:Y:S02]  /*5de0*/  ISETP.GT.AND P1, PT, R0.reuse, 0x8, PT ;  /* 0x000000080000780c */ /* 0x040fe40003f24270 */
[----:B------:R-:W-:Y:S02]  /*5df0*/  ISETP.GT.AND P0, PT, R0, 0x9, PT ;  /* 0x000000090000780c */ /* 0x000fe40003f04270 */
[----:B------:R-:W-:Y:S02]  /*5e00*/  FSEL R162, R10, -INF , P1 ;  /* 0xff8000000aa27808 */ /* 0x000fe40000800000 */
[----:B------:R-:W-:Y:S02]  /*5e10*/  ISETP.GT.AND P1, PT, R132, 0x8, PT ;  /* 0x000000088400780c */ /* 0x000fe40003f24270 */
[----:B------:R-:W-:Y:S02]  /*5e20*/  FMNMX.FTZ R5, R134, R5, !PT ;  /* 0x0000000586057209 */ /* 0x000fe40007810000 */
[----:B------:R-:W-:Y:S02]  /*5e30*/  FSEL R138, R11, -INF , P0 ;  /* 0xff8000000b8a7808 */ /* 0x000fe40000000000 */
[----:B------:R-:W-:Y:S02]  /*5e40*/  FSEL R10, R8, -INF , P1 ;  /* 0xff800000080a7808 */ /* 0x000fe40000800000 */
[----:B------:R-:W-:Y:S02]  /*5e50*/  ISETP.GT.AND P1, PT, R0, 0x10, PT ;  /* 0x000000100000780c */ /* 0x000fe40003f24270 */
        /* <DEDUP_REMOVED lines=13> */
[----:B------:R-:W-:Y:S01]  /*5f30*/  FSEL R142, R18, -INF , P1 ;  /* 0xff800000128e7808 */ /* 0x000fe20000800000 */
[----:B------:R-:W-:Y:S01]  /*5f40*/  LDSM.16.MT88.4 R12, [R195+0x100] ;  /* 0x00010000c30c783b */ /* 0x000fe20000004200 */
[----:B------:R-:W-:Y:S02]  /*5f50*/  ISETP.GT.AND P0, PT, R0, 0x19, PT ;  /* 0x000000190000780c */ /* 0x000fe40003f04270 */
[----:B------:R-:W-:Y:S02]  /*5f60*/  FMNMX.FTZ R7, R236, R7, !PT ;  /* 0x00000007ec077209 */ /* 0x000fe40007810000 */
[----:B------:R-:W-:Y:S02]  /*5f70*/  ISETP.GT.AND P1, PT, R132, 0x18, PT ;  /* 0x000000188400780c */ /* 0x000fe40003f24270 */
[----:B------:R-:W-:Y:S02]  /*5f80*/  FSEL R140, R19, -INF , P0 ;  /* 0xff800000138c7808 */ /* 0x000fe40000000000 */
[----:B------:R-:W-:Y:S02]  /*5f90*/  FMNMX.FTZ R7, R142, R7, !PT ;  /* 0x000000078e077209 */ /* 0x000fe40007810000 */
[----:B------:R-:W-:Y:S02]  /*5fa0*/  FSEL R170, R16, -INF , P1 ;  /* 0xff80000010aa7808 */ /* 0x000fe40000800000 */
[----:B------:R-:W-:Y:S02]  /*5fb0*/  ISETP.GT.AND P1, PT, R0, 0x20, PT ;  /* 0x000000200000780c */ /* 0x000fe40003f24270 */
[----:B------:R-:W-:Y:S02]  /*5fc0*/  ISETP.GT.AND P0, PT, R132, 0x19, PT ;  /* 0x000000198400780c */ /* 0x000fe40003f04270 */
[----:B------:R-:W-:Y:S02]  /*5fd0*/  FMNMX.FTZ R5, R136, R3, !PT ;  /* 0x0000000388057209 */ /* 0x000fe40007810000 */
[----:B------:R-:W-:Y:S02]  /*5fe0*/  FSEL R230, R22, -INF , P1 ;  /* 0xff80000016e67808 */ /* 0x000fe40000800000 */
[----:B------:R-:W-:Y:S02]  /*5ff0*/  FMNMX.FTZ R7, R140, R7, !PT ;  /* 0x000000078c077209 */ /* 0x000fe40007810000 */
[----:B------:R-:W-:Y:S02]  /*6000*/  FSEL R220, R17, -INF , P0 ;  /* 0xff80000011dc7808 */ /* 0x000fe40000000000 */
[----:B------:R-:W-:Y:S02]  /*6010*/  ISETP.GT.AND P0, PT, R0, 0x21, PT ;  /* 0x000000210000780c */ /* 0x000fe40003f04270 */
[----:B------:R-:W-:Y:S02]  /*6020*/  ISETP.GT.AND P1, PT, R132, 0x20, PT ;  /* 0x000000208400780c */ /* 0x000fe40003f24270 */
[----:B------:R-:W-:Y:S02]  /*6030*/  FMNMX.FTZ R5, R6, R5, !PT ;  /* 0x0000000506057209 */ /* 0x000fe40007810000 */
[----:B------:R-:W-:Y:S02]  /*6040*/  FSEL R226, R23, -INF , P0 ;  /* 0xff80000017e27808 */ /* 0x000fe40000000000 */
[----:B------:R-:W-:Y:S02]  /*6050*/  FSEL R234, R20, -INF , P1 ;  /* 0xff80000014ea7808 */ /* 0x000fe40000800000 */
[----:B------:R-:W-:Y:S02]  /*6060*/  ISETP.GT.AND P0, PT, R132, 0x21, PT ;  /* 0x000000218400780c */ /* 0x000fe40003f04270 */
[----:B------:R-:W-:Y:S02]  /*6070*/  FMNMX.FTZ R7, R230, R7, !PT ;  /* 0x00000007e6077209 */ /* 0x000fe40007810000 */
[----:B------:R-:W-:Y:S02]  /*6080*/  ISETP.GT.AND P1, PT, R0, 0x28, PT ;  /* 0x000000280000780c */ /* 0x000fe40003f24270 */
[----:B------:R-:W-:Y:S02]  /*6090*/  FMNMX.FTZ R5, R10, R5, !PT ;  /* 0x000000050a057209 */ /* 0x000fe40007810000 */
[----:B------:R-:W-:Y:S02]  /*60a0*/  FSEL R232, R21, -INF , P0 ;  /* 0xff80000015e87808 */ /* 0x000fe40000000000 */
[----:B------:R-:W-:Y:S01]  /*60b0*/  ISETP.GT.AND P0, PT, R0, 0x29, PT ;  /* 0x000000290000780c */ /* 0x000fe20003f04270 */
[----:B------:R-:W-:Y:S01]  /*60c0*/  LDSM.16.MT88.4 R20, [R190+0x100] ;  /* 0x00010000be14783b */ /* 0x000fe20000004200 */
[----:B------:R-:W-:Y:S02]  /*60d0*/  FSEL R222, R26, -INF , P1 ;  /* 0xff8000001ade7808 */ /* 0x000fe40000800000 */
[----:B------:R-:W-:Y:S02]  /*60e0*/  FMNMX.FTZ R7, R226, R7, !PT ;  /* 0x00000007e2077209 */ /* 0x000fe40007810000 */
[----:B------:R-:W-:Y:S02]  /*60f0*/  FMNMX.FTZ R5, R8, R5, !PT ;  /* 0x0000000508057209 */ /* 0x000fe40007810000 */
[----:B------:R-:W-:Y:S02]  /*6100*/  FSEL R158, R27, -INF , P0 ;  /* 0xff8000001b9e7808 */ /* 0x000fe40000000000 */
[----:B------:R-:W-:Y:S02]  /*6110*/  ISETP.GT.AND P1, PT, R0, 0x30, PT ;  /* 0x000000300000780c */ /* 0x000fe40003f24270 */
[----:B------:R-:W-:Y:S02]  /*6120*/  FMNMX.FTZ R7, R222, R7, !PT ;  /* 0x00000007de077209 */ /* 0x000fe40007810000 */
[----:B------:R-:W-:Y:S02]  /*6130*/  FMNMX.FTZ R5, R166, R5, !PT ;  /* 0x00000005a6057209 */ /* 0x000fe40007810000 */
[----:B------:R-:W-:Y:S02]  /*6140*/  FSEL R152, R30, -INF , P1 ;  /* 0xff8000001e987808 */ /* 0x000fe40000800000 */
[----:B------:R-:W-:Y:S02]  /*6150*/  FMNMX.FTZ R7, R158, R7, !PT ;  /* 0x000000079e077209 */ /* 0x000fe40007810000 */
[----:B------:R-:W-:Y:S02]  /*6160*/  ISETP.GT.AND P0, PT, R0, 0x31, PT ;  /* 0x000000310000780c */ /* 0x000fe40003f04270 */
        /* <DEDUP_REMOVED lines=15> */
[----:B------:R-:W-:Y:S01]  /*6260*/  ISETP.GT.AND P0, PT, R132, 0x29, PT ;  /* 0x000000298400780c */ /* 0x000fe20003f04270 */
[----:B------:R-:W1:Y:S01]  /*6270*/  SHFL.BFLY PT, R5, R0, 0x2, 0x1f ;  /* 0x0c401f0000057f89 */ /* 0x000e6200000e0000 */
[----:B------:R-:W-:Y:S02]  /*6280*/  FMNMX.FTZ R7, R232, R7, !PT ;  /* 0x00000007e8077209 */ /* 0x000fe40007810000 */
[----:B------:R-:W-:Y:S02]  /*6290*/  FSEL R224, R25, -INF , P0 ;  /* 0xff80000019e07808 */ /* 0x000fe40000000000 */
[----:B------:R-:W-:Y:S02]  /*62a0*/  ISETP.GT.AND P1, PT, R132, 0x30, PT ;  /* 0x000000308400780c */ /* 0x000fe40003f24270 */
[----:B------:R-:W-:Y:S02]  /*62b0*/  FMNMX.FTZ R7, R228, R7, !PT ;  /* 0x00000007e4077209 */ /* 0x000fe40007810000 */
[----:B------:R-:W-:Y:S02]  /*62c0*/  FSEL R156, R28, -INF , P1 ;  /* 0xff8000001c9c7808 */ /* 0x000fe40000800000 */
[----:B------:R-:W-:Y:S02]  /*62d0*/  ISETP.GT.AND P0, PT, R132, 0x31, PT ;  /* 0x000000318400780c */ /* 0x000fe40003f04270 */
[----:B------:R-:W-:Y:S02]  /*62e0*/  FMNMX.FTZ R7, R224, R7, !PT ;  /* 0x00000007e0077209 */ /* 0x000fe40007810000 */
[----:B------:R-:W-:Y:S02]  /*62f0*/  FSEL R154, R29, -INF , P0 ;  /* 0xff8000001d9a7808 */ /* 0x000fe40000000000 */
[----:B------:R-:W-:Y:S01]  /*6300*/  FMNMX.FTZ R7, R156, R7, !PT ;  /* 0x000000079c077209 */ /* 0x000fe20007810000 */
[----:B------:R-:W-:Y:S01]  /*6310*/  LDSM.16.MT88.4 R28, [R189+0x100] ;  /* 0x00010000bd1c783b */ /* 0x000fe20000004200 */
[----:B------:R-:W-:Y:S02]  /*6320*/  ISETP.GT.AND P1, PT, R132, 0x38, PT ;  /* 0x000000388400780c */ /* 0x000fe40003f24270 */
[----:B------:R-:W-:Y:S02]  /*6330*/  FMNMX.FTZ R7, R154, R7, !PT ;  /* 0x000000079a077209 */ /* 0x000fe40007810000 */
[----:B------:R-:W-:Y:S02]  /*6340*/  FSEL R150, R32, -INF , P1 ;  /* 0xff80000020967808 */ /* 0x000fe40000800000 */
[----:B------:R-:W-:Y:S02]  /*6350*/  ISETP.GT.AND P0, PT, R132, 0x39, PT ;  /* 0x000000398400780c */ /* 0x000fe40003f04270 */
[----:B------:R-:W-:Y:S02]  /*6360*/  FMNMX.FTZ R7, R150, R7, !PT ;  /* 0x0000000796077209 */ /* 0x000fe40007810000 */
[----:B------:R-:W-:Y:S02]  /*6370*/  FSEL R146, R33, -INF , P0 ;  /* 0xff80000021927808 */ /* 0x000fe40000000000 */
[----:B-1----:R-:W-:Y:S02]  /*6380*/  FMNMX.FTZ R5, R0, R5, !PT ;  /* 0x0000000500057209 */ /* 0x002fe40007810000 */
[----:B------:R-:W-:Y:S03]  /*6390*/  FMNMX.FTZ R9, R146, R7, !PT ;  /* 0x0000000792097209 */ /* 0x000fe60007810000 */
[----:B------:R-:W1:Y:S08]  /*63a0*/  SHFL.BFLY PT, R132, R5, 0x1, 0x1f ;  /* 0x0c201f0005847f89 */ /* 0x000e7000000e0000 */
[----:B------:R-:W2:Y:S01]  /*63b0*/  SHFL.BFLY PT, R0, R9, 0x2, 0x1f ;  /* 0x0c401f0009007f89 */ /* 0x000ea200000e0000 */
[----:B-1----:R-:W-:Y:S04]  /*63c0*/  FMNMX.FTZ R132, R132, R5, !PT ;  /* 0x0000000584847209 */ /* 0x002fe80007810000 */
[C---:B------:R-:W-:Y:S01]  /*63d0*/  FSETP.NEU.FTZ.AND P1, PT, R132.reuse, -INF , PT ;  /* 0xff8000008400780b */ /* 0x040fe20003f3d000 */
[----:B------:R-:W-:Y:S01]  /*63e0*/  FMUL.FTZ R145, R132, c[0x0][0x2d0] ;  /* 0x0000b40084917a20 */ /* 0x000fe20000410000 */
[----:B--2---:R-:W-:Y:S02]  /*63f0*/  FMNMX.FTZ R4, R0, R9, !PT ;  /* 0x0000000900047209 */ /* 0x004fe40007810000 */
[----:B------:R-:W-:Y:S02]  /*6400*/  FSEL R5, R132, RZ, P1 ;  /* 0x000000ff84057208 */ /* 0x000fe40000800000 */
[----:B------:R-:W-:Y:S01]  /*6410*/  FSEL R145, R145, RZ, P1 ;  /* 0x000000ff91917208 */ /* 0x000fe20000800000 */
[----:B------:R-:W1:Y:S02]  /*6420*/  SHFL.BFLY PT, R7, R4, 0x1, 0x1f ;  /* 0x0c201f0004077f89 */ /* 0x000e6400000e0000 */
[----:B------:R-:W-:Y:S02]  /*6430*/  FADD.FTZ R5, -R5, R2 ;  /* 0x0000000205057221 */ /* 0x000fe40000010100 */
[--C-:B------:R-:W-:Y:S02]  /*6440*/  FFMA.FTZ R161, R135, c[0x0][0x2d0], -R145.reuse ;  /* 0x0000b40087a17a23 */ /* 0x100fe40000010891 */
        /* <DEDUP_REMOVED lines=9> */
[----:B------:R-:W2:Y:S01]  /*64e0*/  MUFU.EX2 R2, R2 ;  /* 0x0000000200027308 */ /* 0x000ea20000000800 */
[--C-:B------:R-:W-:Y:S01]  /*64f0*/  FFMA.FTZ R168, R168, c[0x0][0x2d0], -R145.reuse ;  /* 0x0000b400a8a87a23 */ /* 0x100fe20000010891 */
[----:B-1----:R-:W-:Y:S01]  /*6500*/  FMNMX.FTZ R0, R4, R7, !PT ;  /* 0x0000000704007209 */ /* 0x002fe20007810000 */
[--C-:B------:R-:W-:Y:S02]  /*6510*/  FFMA.FTZ R169, R236, c[0x0][0x2d0], -R145.reuse ;  /* 0x0000b400eca97a23 */ /* 0x100fe40000010891 */
[--C-:B------:R-:W-:Y:S01]  /*6520*/  FFMA.FTZ R223, R230, c[0x0][0x2d0], -R145.reuse ;  /* 0x0000b400e6df7a23 */ /* 0x100fe20000010891 */
[C---:B------:R-:W-:Y:S01]  /*6530*/  FSETP.NEU.FTZ.AND P0, PT, R0.reuse, -INF , PT ;  /* 0xff8000000000780b */ /* 0x040fe20003f1d000 */
[C---:B------:R-:W-:Y:S03]  /*6540*/  FMUL.FTZ R147, R0.reuse, c[0x0][0x2d0] ;  /* 0x0000b40000937a20 */ /* 0x040fe60000410000 */
[----:B------:R-:W1:Y:S01]  /*6550*/  MUFU.EX2 R160, R160 ;  /* 0x000000a000a07308 */ /* 0x000e620000000800 */
[----:B------:R-:W-:Y:S01]  /*6560*/  FSEL R4, R0, RZ, P0 ;  /* 0x000000ff00047208 */ /* 0x000fe20000000000 */
[--C-:B------:R-:W-:Y:S01]  /*6570*/  FFMA.FTZ R230, R152, c[0x0][0x2d0], -R145.reuse ;  /* 0x0000b40098e67a23 */ /* 0x100fe20000010891 */
[----:B------:R-:W-:Y:S01]  /*6580*/  FSEL R147, R147, RZ, P0 ;  /* 0x000000ff93937208 */ /* 0x000fe20000000000 */
[----:B------:R-:W-:Y:S01]  /*6590*/  FFMA.FTZ R226, R226, c[0x0][0x2d0], -R145 ;  /* 0x0000b400e2e27a23 */ /* 0x000fe20000010891 */
[----:B------:R-:W-:Y:S01]  /*65a0*/  ISETP.LT.AND P0, PT, R218, UR6, PT ;  /* 0x00000006da007c0c */ /* 0x000fe2000bf01270 */
[----:B------:R-:W-:Y:S01]  /*65b0*/  FADD.FTZ R4, -R4, R3 ;  /* 0x0000000304047221 */ /* 0x000fe20000010100 */
[----:B------:R-:W-:Y:S01]  /*65c0*/  UIADD3 UR6, UR6, -0x1, URZ ;  /* 0xffffffff06067890 */ /* 0x000fe2000fffe03f */
[--C-:B------:R-:W-:Y:S02]  /*65d0*/  FFMA.FTZ R165, R136, c[0x0][0x2d0], -R147.reuse ;  /* 0x0000b40088a57a23 */ /* 0x100fe40000010893 */
[--C-:B------:R-:W-:Y:S01]  /*65e0*/  FFMA.FTZ R164, R6, c[0x0][0x2d0], -R147.reuse ;  /* 0x0000b40006a47a23 */ /* 0x100fe20000010893 */
[----:B------:R-:W-:Y:S01]  /*65f0*/  MUFU.EX2 R135, R135 ;  /* 0x0000008700877308 */ /* 0x000fe20000000800 */
[--C-:B------:R-:W-:Y:S02]  /*6600*/  FFMA.FTZ R163, R10, c[0x0][0x2d0], -R147.reuse ;  /* 0x0000b4000aa37a23 */ /* 0x100fe40000010893 */
[--C-:B------:R-:W-:Y:S02]  /*6610*/  FFMA.FTZ R162, R8, c[0x0][0x2d0], -R147.reuse ;  /* 0x0000b40008a27a23 */ /* 0x100fe40000010893 */
[----:B------:R-:W-:Y:S02]  /*6620*/  FMUL.FTZ R3, R4, c[0x0][0x2d0] ;  /* 0x0000b40004037a20 */ /* 0x000fe40000410000 */
[C---:B--2---:R-:W-:Y:S02]  /*6630*/  FMUL.FTZ R6, R2.reuse, R130 ;  /* 0x0000008202067220 */ /* 0x044fe40000410000 */
[C---:B------:R-:W-:Y:S01]  /*6640*/  FMUL.FTZ R7, R2.reuse, R131 ;  /* 0x0000008302077220 */ /* 0x040fe20000410000 */
[----:B------:R-:W2:Y:S01]  /*6650*/  MUFU.EX2 R134, R134 ;  /* 0x0000008600867308 */ /* 0x000ea20000000800 */
[----:B------:R-:W-:Y:S01]  /*6660*/  FMUL.FTZ R10, R2, R102 ;  /* 0x00000066020a7220 */ /* 0x000fe20000410000 */
[----:B-1----:R-:W-:Y:S01]  /*6670*/  F2FP.PACK_AB R137, R160, R161 ;  /* 0x000000a1a089723e */ /* 0x002fe200000000ff */
[C---:B------:R-:W-:Y:S02]  /*6680*/  FMUL.FTZ R11, R2.reuse, R103 ;  /* 0x00000067020b7220 */ /* 0x040fe40000410000 */
[C---:B------:R-:W-:Y:S02]  /*6690*/  FMUL.FTZ R18, R2.reuse, R110 ;  /* 0x0000006e02127220 */ /* 0x040fe40000410000 */
[C---:B------:R-:W-:Y:S03]  /*66a0*/  FMUL.FTZ R19, R2.reuse, R111 ;  /* 0x0000006f02137220 */ /* 0x040fe60000410000 */
[----:B------:R-:W1:Y:S01]  /*66b0*/  MUFU.EX2 R3, R3 ;  /* 0x0000000300037308 */ /* 0x000e620000000800 */
[C---:B------:R-:W-:Y:S02]  /*66c0*/  FMUL.FTZ R26, R2.reuse, R118 ;  /* 0x00000076021a7220 */ /* 0x040fe40000410000 */
[C---:B------:R-:W-:Y:S02]  /*66d0*/  FMUL.FTZ R27, R2.reuse, R119 ;  /* 0x00000077021b7220 */ /* 0x040fe40000410000 */
[C---:B------:R-:W-:Y:S02]  /*66e0*/  FMUL.FTZ R34, R2.reuse, R126 ;  /* 0x0000007e02227220 */ /* 0x040fe40000410000 */
[----:B------:R-:W-:Y:S02]  /*66f0*/  FMUL.FTZ R35, R2, R127 ;  /* 0x0000007f02237220 */ /* 0x000fe40000410000 */
[--C-:B------:R-:W-:Y:S01]  /*6700*/  FFMA.FTZ R229, R154, c[0x0][0x2d0], -R147.reuse ;  /* 0x0000b4009ae57a23 */ /* 0x100fe20000010893 */
[----:B------:R-:W-:Y:S01]  /*6710*/  MUFU.EX2 R165, R165 ;  /* 0x000000a500a57308 */ /* 0x000fe20000000800 */
[----:B------:R-:W-:Y:S01]  /*6720*/  LDSM.16.MT88.4 R152, [R188+0x3900] ;  /* 0x00390000bc98783b */ /* 0x000fe20000004200 */
[--C-:B------:R-:W-:Y:S01]  /*6730*/  FFMA.FTZ R233, R150, c[0x0][0x2d0], -R147.reuse ;  /* 0x0000b40096e97a23 */ /* 0x100fe20000010893 */
[----:B--2---:R-:W-:Y:S01]  /*6740*/  F2FP.PACK_AB R139, R134, R135 ;  /* 0x00000087868b723e */ /* 0x004fe200000000ff */
[C---:B------:R-:W-:Y:S02]  /*6750*/  FMUL.FTZ R38, R2.reuse, R38 ;  /* 0x0000002602267220 */ /* 0x040fe40000410000 */
[C---:B------:R-:W-:Y:S03]  /*6760*/  FMUL.FTZ R39, R2.reuse, R39 ;  /* 0x0000002702277220 */ /* 0x040fe60000410000 */
[----:B------:R-:W-:Y:S01]  /*6770*/  LDSM.16.MT88.4 R148, [R189+0x3900] ;  /* 0x00390000bd94783b */ /* 0x000fe20000004200 */
[----:B------:R-:W2:Y:S01]  /*6780*/  MUFU.EX2 R164, R164 ;  /* 0x000000a400a47308 */ /* 0x000ea20000000800 */
[C---:B------:R-:W-:Y:S02]  /*6790*/  FMUL.FTZ R42, R2.reuse, R42 ;  /* 0x0000002a022a7220 */ /* 0x040fe40000410000 */
[----:B------:R-:W-:Y:S02]  /*67a0*/  FMUL.FTZ R43, R2, R43 ;  /* 0x0000002b022b7220 */ /* 0x000fe40000410000 */
[C---:B-1----:R-:W-:Y:S02]  /*67b0*/  FMUL.FTZ R4, R3.reuse, R128 ;  /* 0x0000008003047220 */ /* 0x042fe40000410000 */
[C---:B------:R-:W-:Y:S02]  /*67c0*/  FMUL.FTZ R5, R3.reuse, R129 ;  /* 0x0000008103057220 */ /* 0x040fe40000410000 */
[C---:B------:R-:W-:Y:S01]  /*67d0*/  FMUL.FTZ R8, R3.reuse, R100 ;  /* 0x0000006403087220 */ /* 0x040fe20000410000 */
[----:B------:R-:W-:Y:S01]  /*67e0*/  MUFU.EX2 R163, R163 ;  /* 0x000000a300a37308 */ /* 0x000fe20000000800 */
[C---:B------:R-:W-:Y:S01]  /*67f0*/  FMUL.FTZ R9, R3.reuse, R101 ;  /* 0x0000006503097220 */ /* 0x040fe20000410000 */
[----:B------:R-:W-:Y:S01]  /*6800*/  LDSM.16.MT88.4 R128, [R190+0x2900] ;  /* 0x00290000be80783b */ /* 0x000fe20000004200 */
[C---:B------:R-:W-:Y:S02]  /*6810*/  FMUL.FTZ R16, R3.reuse, R108 ;  /* 0x0000006c03107220 */ /* 0x040fe40000410000 */
[C---:B------:R-:W-:Y:S02]  /*6820*/  FMUL.FTZ R17, R3.reuse, R109 ;  /* 0x0000006d03117220 */ /* 0x040fe40000410000 */
[C---:B------:R-:W-:Y:S02]  /*6830*/  FMUL.FTZ R24, R3.reuse, R116 ;  /* 0x0000007403187220 */ /* 0x040fe40000410000 */
[C---:B------:R-:W-:Y:S01]  /*6840*/  FMUL.FTZ R25, R3.reuse, R117 ;  /* 0x0000007503197220 */ /* 0x040fe20000410000 */
[----:B------:R-:W1:Y:S01]  /*6850*/  MUFU.EX2 R162, R162 ;  /* 0x000000a200a27308 */ /* 0x000e620000000800 */
[----:B------:R-:W3:Y:S01]  /*6860*/  LDSM.16.MT88.4 R100, [R188+0x100] ;  /* 0x00010000bc64783b */ /* 0x000ee20000004200 */
[C---:B------:R-:W-:Y:S01]  /*6870*/  FMUL.FTZ R32, R3.reuse, R124 ;  /* 0x0000007c03207220 */ /* 0x040fe20000410000 */
[----:B--2---:R-:W-:Y:S01]  /*6880*/  F2FP.PACK_AB R136, R164, R165 ;  /* 0x000000a5a488723e */ /* 0x004fe200000000ff */
[C---:B------:R-:W-:Y:S02]  /*6890*/  FMUL.FTZ R33, R3.reuse, R125 ;  /* 0x0000007d03217220 */ /* 0x040fe40000410000 */
[C---:B------:R-:W-:Y:S03]  /*68a0*/  FMUL.FTZ R36, R3.reuse, R36 ;  /* 0x0000002403247220 */ /* 0x040fe60000410000 */
[----:B------:R-:W-:Y:S01]  /*68b0*/  LDSM.16.MT88.4 R108, [R190+0x2100] ;  /* 0x00210000be6c783b */ /* 0x000fe20000004200 */
[C---:B------:R-:W-:Y:S01]  /*68c0*/  FMUL.FTZ R37, R3.reuse, R37 ;  /* 0x0000002503257220 */ /* 0x040fe20000410000 */
[----:B------:R-:W-:Y:S01]  /*68d0*/  MUFU.EX2 R168, R168 ;  /* 0x000000a800a87308 */ /* 0x000fe20000000800 */
[C---:B------:R-:W-:Y:S02]  /*68e0*/  FMUL.FTZ R40, R3.reuse, R40 ;  /* 0x0000002803287220 */ /* 0x040fe40000410000 */
[C---:B------:R-:W-:Y:S02]  /*68f0*/  FMUL.FTZ R41, R3.reuse, R41 ;  /* 0x0000002903297220 */ /* 0x040fe40000410000 */
[C---:B------:R-:W-:Y:S01]  /*6900*/  FMUL.FTZ R44, R3.reuse, R44 ;  /* 0x0000002c032c7220 */ /* 0x040fe20000410000 */
[----:B------:R-:W-:Y:S01]  /*6910*/  LDSM.16.MT88.4 R116, [R189+0x900] ;  /* 0x00090000bd74783b */ /* 0x000fe20000004200 */
[C---:B------:R-:W-:Y:S02]  /*6920*/  FMUL.FTZ R45, R3.reuse, R45 ;  /* 0x0000002d032d7220 */ /* 0x040fe40000410000 */
[C---:B------:R-:W-:Y:S01]  /*6930*/  FMUL.FTZ R46, R2.reuse, R46 ;  /* 0x0000002e022e7220 */ /* 0x040fe20000410000 */
[----:B------:R-:W-:Y:S01]  /*6940*/  MUFU.EX2 R169, R169 ;  /* 0x000000a900a97308 */ /* 0x000fe20000000800 */
[----:B------:R-:W-:Y:S01]  /*6950*/  FMUL.FTZ R47, R2, R47 ;  /* 0x0000002f022f7220 */ /* 0x000fe20000410000 */
[----:B-1----:R-:W-:Y:S02]  /*6960*/  F2FP.PACK_AB R138, R162, R163 ;  /* 0x000000a3a28a723e */ /* 0x002fe400000000ff */
[----:B------:R-:W-:Y:S01]  /*6970*/  LDSM.16.MT88.4 R124, [R195+0x2900] ;  /* 0x00290000c37c783b */ /* 0x000fe20000004200 */
[C---:B------:R-:W-:Y:S02]  /*6980*/  FMUL.FTZ R48, R3.reuse, R48 ;  /* 0x0000003003307220 */ /* 0x040fe40000410000 */
[C---:B------:R-:W-:Y:S02]  /*6990*/  FMUL.FTZ R49, R3.reuse, R49 ;  /* 0x0000003103317220 */ /* 0x040fe40000410000 */
[C---:B------:R-:W-:Y:S01]  /*69a0*/  FMUL.FTZ R50, R2.reuse, R50 ;  /* 0x0000003202327220 */ /* 0x040fe20000410000 */
[C---:B------:R-:W-:Y:S01]  /*69b0*/  HMMA.16816.F32 R4, R136.reuse, R12, R4 ;  /* 0x0000000c8804723c */ /* 0x040fe20000001804 */
[----:B------:R-:W-:Y:S04]  /*69c0*/  MUFU.EX2 R219, R219 ;  /* 0x000000db00db7308 */ /* 0x000fe80000000800 */
        /* <DEDUP_REMOVED lines=9> */
[----:B------:R-:W1:Y:S01]  /*6a60*/  LDSM.16.MT88.4 R104, [R195+0x2100] ;  /* 0x00210000c368783b */ /* 0x000e620000004200 */
[C---:B------:R-:W-:Y:S02]  /*6a70*/  FMUL.FTZ R53, R3.reuse, R53 ;  /* 0x0000003503357220 */ /* 0x040fe40000410000 */
[C---:B------:R-:W-:Y:S02]  /*6a80*/  FMUL.FTZ R54, R2.reuse, R54 ;  /* 0x0000003602367220 */ /* 0x040fe40000410000 */
[C---:B------:R-:W-:Y:S03]  /*6a90*/  HMMA.16816.F32 R12, R136.reuse, R20, R12 ;  /* 0x00000014880c723c */ /* 0x040fe6000000180c */
[C---:B------:R-:W-:Y:S01]  /*6aa0*/  FMUL.FTZ R55, R2.reuse, R55 ;  /* 0x0000003702377220 */ /* 0x040fe20000410000 */
[----:B------:R-:W-:Y:S01]  /*6ab0*/  MUFU.EX2 R227, R227 ;  /* 0x000000e300e37308 */ /* 0x000fe20000000800 */
[C---:B------:R-:W-:Y:S02]  /*6ac0*/  FMUL.FTZ R56, R3.reuse, R56 ;  /* 0x0000003803387220 */ /* 0x040fe40000410000 */
[C---:B------:R-:W-:Y:S01]  /*6ad0*/  FMUL.FTZ R20, R3.reuse, R112 ;  /* 0x0000007003147220 */ /* 0x040fe20000410000 */
[C---:B------:R-:W-:Y:S04]  /*6ae0*/  HMMA.16816.F32 R16, R136.reuse, R22, R16 ;  /* 0x000000168810723c */ /* 0x040fe80000001810 */
[C---:B------:R-:W-:Y:S02]  /*6af0*/  FMUL.FTZ R21, R3.reuse, R113 ;  /* 0x0000007103157220 */ /* 0x040fe40000410000 */
[C---:B------:R-:W-:Y:S01]  /*6b00*/  FMUL.FTZ R57, R3.reuse, R57 ;  /* 0x0000003903397220 */ /* 0x040fe20000410000 */
[----:B------:R-:W-:Y:S01]  /*6b10*/  MUFU.EX2 R229, R229 ;  /* 0x000000e500e57308 */ /* 0x000fe20000000800 */
[C---:B------:R-:W-:Y:S04]  /*6b20*/  FMUL.FTZ R22, R2.reuse, R114 ;  /* 0x0000007202167220 */ /* 0x040fe80000410000 */
[C---:B------:R-:W-:Y:S02]  /*6b30*/  FMUL.FTZ R23, R2.reuse, R115 ;  /* 0x0000007302177220 */ /* 0x040fe40000410000 */
[----:B------:R-:W-:Y:S01]  /*6b40*/  LDSM.16.MT88.4 R112, [R195+0x900] ;  /* 0x00090000c370783b */ /* 0x000fe20000004200 */
[C---:B------:R-:W-:Y:S02]  /*6b50*/  FMUL.FTZ R58, R2.reuse, R58 ;  /* 0x0000003a023a7220 */ /* 0x040fe40000410000 */
[C---:B------:R-:W-:Y:S01]  /*6b60*/  FMUL.FTZ R59, R2.reuse, R59 ;  /* 0x0000003b023b7220 */ /* 0x040fe20000410000 */
[----:B------:R-:W-:Y:S01]  /*6b70*/  MUFU.EX2 R230, R230 ;  /* 0x000000e600e67308 */ /* 0x000fe20000000800 */
[C---:B------:R-:W-:Y:S03]  /*6b80*/  HMMA.16816.F32 R20, R136.reuse, R28, R20 ;  /* 0x0000001c8814723c */ /* 0x040fe60000001814 */
[C---:B------:R-:W-:Y:S02]  /*6b90*/  FMUL.FTZ R60, R3.reuse, R60 ;  /* 0x0000003c033c7220 */ /* 0x040fe40000410000 */
[C---:B------:R-:W-:Y:S02]  /*6ba0*/  FMUL.FTZ R61, R3.reuse, R61 ;  /* 0x0000003d033d7220 */ /* 0x040fe40000410000 */
[C---:B------:R-:W-:Y:S01]  /*6bb0*/  FMUL.FTZ R28, R3.reuse, R120 ;  /* 0x00000078031c7220 */ /* 0x040fe20000410000 */
[C---:B------:R-:W-:Y:S01]  /*6bc0*/  HMMA.16816.F32 R24, R136.reuse, R30, R24 ;  /* 0x0000001e8818723c */ /* 0x040fe20000001818 */
[----:B------:R-:W-:Y:S03]  /*6bd0*/  MUFU.EX2 R231, R231 ;  /* 0x000000e700e77308 */ /* 0x000fe60000000800 */
[C---:B------:R-:W-:Y:S02]  /*6be0*/  FMUL.FTZ R29, R3.reuse, R121 ;  /* 0x00000079031d7220 */ /* 0x040fe40000410000 */
[C---:B------:R-:W-:Y:S02]  /*6bf0*/  FMUL.FTZ R62, R2.reuse, R62 ;  /* 0x0000003e023e7220 */ /* 0x040fe40000410000 */
[C---:B------:R-:W-:Y:S03]  /*6c00*/  FMUL.FTZ R30, R2.reuse, R122 ;  /* 0x0000007a021e7220 */ /* 0x040fe60000410000 */
[----:B------:R-:W-:Y:S01]  /*6c10*/  MUFU.EX2 R233, R233 ;  /* 0x000000e900e97308 */ /* 0x000fe20000000800 */
[C---:B------:R-:W-:Y:S02]  /*6c20*/  FMUL.FTZ R31, R2.reuse, R123 ;  /* 0x0000007b021f7220 */ /* 0x040fe40000410000 */
[----:B------:R-:W-:Y:S01]  /*6c30*/  LDSM.16.MT88.4 R120, [R188+0x900] ;  /* 0x00090000bc78783b */ /* 0x000fe20000004200 */
[C---:B------:R-:W-:Y:S02]  /*6c40*/  FMUL.FTZ R63, R2.reuse, R63 ;  /* 0x0000003f023f7220 */ /* 0x040fe40000410000 */
[C---:B------:R-:W-:Y:S02]  /*6c50*/  FMUL.FTZ R64, R3.reuse, R64 ;  /* 0x0000004003407220 */ /* 0x040fe40000410000 */
[C---:B---3--:R-:W-:Y:S02]  /*6c60*/  HMMA.16816.F32 R28, R136.reuse, R100, R28 ;  /* 0x00000064881c723c */ /* 0x048fe4000000181c */
[----:B------:R-:W-:Y:S01]  /*6c70*/  MUFU.EX2 R235, R235 ;  /* 0x000000eb00eb7308 */ /* 0x000fe20000000800 */
[C---:B------:R-:W-:Y:S02]  /*6c80*/  FMUL.FTZ R65, R3.reuse, R65 ;  /* 0x0000004103417220 */ /* 0x040fe40000410000 */
[C---:B------:R-:W-:Y:S02]  /*6c90*/  FMUL.FTZ R66, R2.reuse, R66 ;  /* 0x0000004202427220 */ /* 0x040fe40000410000 */
[C---:B------:R-:W-:Y:S01]  /*6ca0*/  FMUL.FTZ R67, R2.reuse, R67 ;  /* 0x0000004302437220 */ /* 0x040fe20000410000 */
[C---:B------:R-:W-:Y:S01]  /*6cb0*/  HMMA.16816.F32 R32, R136.reuse, R102, R32 ;  /* 0x000000668820723c */ /* 0x040fe20000001820 */
[----:B------:R-:W2:Y:S03]  /*6cc0*/  LDSM.16.MT88.4 R100, [R189+0x2100] ;  /* 0x00210000bd64783b */ /* 0x000ea60000004200 */
[C---:B------:R-:W-:Y:S02]  /*6cd0*/  FMUL.FTZ R68, R3.reuse, R68 ;  /* 0x0000004403447220 */ /* 0x040fe40000410000 */
[C---:B------:R-:W-:Y:S02]  /*6ce0*/  FMUL.FTZ R69, R3.reuse, R69 ;  /* 0x0000004503457220 */ /* 0x040fe40000410000 */
[C---:B-1----:R-:W-:Y:S04]  /*6cf0*/  HMMA.16816.F32 R36, R136.reuse, R104, R36 ;  /* 0x000000688824723c */ /* 0x042fe80000001824 */
[C---:B------:R-:W-:Y:S02]  /*6d00*/  FMUL.FTZ R70, R2.reuse, R70 ;  /* 0x0000004602467220 */ /* 0x040fe40000410000 */
[C---:B------:R-:W-:Y:S02]  /*6d10*/  FMUL.FTZ R71, R2.reuse, R71 ;  /* 0x0000004702477220 */ /* 0x040fe40000410000 */
[C---:B------:R-:W-:Y:S01]  /*6d20*/  HMMA.16816.F32 R40, R136.reuse, R106, R40 ;  /* 0x0000006a8828723c */ /* 0x040fe20000001828 */
[----:B------:R-:W1:Y:S03]  /*6d30*/  LDSM.16.MT88.4 R104, [R188+0x2100] ;  /* 0x00210000bc68783b */ /* 0x000e660000004200 */
[C---:B------:R-:W-:Y:S02]  /*6d40*/  FMUL.FTZ R72, R3.reuse, R72 ;  /* 0x0000004803487220 */ /* 0x040fe40000410000 */
[C---:B------:R-:W-:Y:S02]  /*6d50*/  FMUL.FTZ R73, R3.reuse, R73 ;  /* 0x0000004903497220 */ /* 0x040fe40000410000 */
[C---:B------:R-:W-:Y:S04]  /*6d60*/  HMMA.16816.F32 R44, R136.reuse, R108, R44 ;  /* 0x0000006c882c723c */ /* 0x040fe8000000182c */
[C---:B------:R-:W-:Y:S02]  /*6d70*/  FMUL.FTZ R74, R2.reuse, R74 ;  /* 0x0000004a024a7220 */ /* 0x040fe40000410000 */
[C---:B------:R-:W-:Y:S02]  /*6d80*/  FMUL.FTZ R75, R2.reuse, R75 ;  /* 0x0000004b024b7220 */ /* 0x040fe40000410000 */
[C---:B------:R-:W-:Y:S01]  /*6d90*/  HMMA.16816.F32 R48, R136.reuse, R110, R48 ;  /* 0x0000006e8830723c */ /* 0x040fe20000001830 */
[----:B------:R-:W3:Y:S03]  /*6da0*/  LDSM.16.MT88.4 R108, [R195+0x4100] ;  /* 0x00410000c36c783b */ /* 0x000ee60000004200 */
[C---:B------:R-:W-:Y:S02]  /*6db0*/  FMUL.FTZ R84, R3.reuse, R84 ;  /* 0x0000005403547220 */ /* 0x040fe40000410000 */
[C---:B------:R-:W-:Y:S02]  /*6dc0*/  FMUL.FTZ R85, R3.reuse, R85 ;  /* 0x0000005503557220 */ /* 0x040fe40000410000 */
[C---:B------:R-:W-:Y:S01]  /*6dd0*/  FMUL.FTZ R86, R2.reuse, R86 ;  /* 0x0000005602567220 */ /* 0x040fe20000410000 */
[C---:B--2---:R-:W-:Y:S03]  /*6de0*/  HMMA.16816.F32 R52, R136.reuse, R100, R52 ;  /* 0x000000648834723c */ /* 0x044fe60000001834 */
[----:B------:R-:W-:Y:S02]  /*6df0*/  FMUL.FTZ R87, R2, R87 ;  /* 0x0000005702577220 */ /* 0x000fe40000410000 */
[--C-:B------:R-:W-:Y:S02]  /*6e00*/  FFMA.FTZ R166, R166, c[0x0][0x2d0], -R147.reuse ;  /* 0x0000b400a6a67a23 */ /* 0x100fe40000010893 */
[--C-:B------:R-:W-:Y:S01]  /*6e10*/  FFMA.FTZ R167, R238, c[0x0][0x2d0], -R147.reuse ;  /* 0x0000b400eea77a23 */ /* 0x100fe20000010893 */
[C---:B------:R-:W-:Y:S01]  /*6e20*/  HMMA.16816.F32 R56, R136.reuse, R102, R56 ;  /* 0x000000668838723c */ /* 0x040fe20000001838 */
[----:B------:R-:W2:Y:S02]  /*6e30*/  LDSM.16.MT88.4 R100, [R190+0x4100] ;  /* 0x00410000be64783b */ /* 0x000ea40000004200 */
[----:B------:R-:W-:Y:S01]  /*6e40*/  MUFU.EX2 R166, R166 ;  /* 0x000000a600a67308 */ /* 0x000fe20000000800 */
[--C-:B------:R-:W-:Y:S02]  /*6e50*/  FFMA.FTZ R170, R170, c[0x0][0x2d0], -R147.reuse ;  /* 0x0000b400aaaa7a23 */ /* 0x100fe40000010893 */
[----:B------:R-:W-:Y:S02]  /*6e60*/  FFMA.FTZ R171, R220, c[0x0][0x2d0], -R147 ;  /* 0x0000b400dcab7a23 */ /* 0x000fe40000010893 */
[C---:B-1----:R-:W-:Y:S04]  /*6e70*/  HMMA.16816.F32 R60, R136.reuse, R104, R60 ;  /* 0x00000068883c723c */ /* 0x042fe8000000183c */
[----:B------:R-:W-:Y:S01]  /*6e80*/  FFMA.FTZ R220, R140, c[0x0][0x2d0], -R145 ;  /* 0x0000b4008cdc7a23 */ /* 0x000fe20000010891 */
[----:B------:R-:W1:Y:S01]  /*6e90*/  MUFU.EX2 R167, R167 ;  /* 0x000000a700a77308 */ /* 0x000e620000000800 */
[----:B------:R-:W-:Y:S01]  /*6ea0*/  LDSM.16.MT88.4 R140, [R189+0x2900] ;  /* 0x00290000bd8c783b */ /* 0x000fe20000004200 */
[C---:B------:R-:W-:Y:S01]  /*6eb0*/  FMUL.FTZ R88, R3.reuse, R88 ;  /* 0x0000005803587220 */ /* 0x040fe20000410000 */
[C---:B------:R-:W-:Y:S04]  /*6ec0*/  HMMA.16816.F32 R64, R136.reuse, R106, R64 ;  /* 0x0000006a8840723c */ /* 0x040fe80000001840 */
[C---:B------:R-:W-:Y:S02]  /*6ed0*/  FMUL.FTZ R89, R3.reuse, R89 ;  /* 0x0000005903597220 */ /* 0x040fe40000410000 */
[----:B------:R-:W4:Y:S01]  /*6ee0*/  LDSM.16.MT88.4 R104, [R189+0x4100] ;  /* 0x00410000bd68783b */ /* 0x000f220000004200 */
[C---:B------:R-:W-:Y:S01]  /*6ef0*/  FMUL.FTZ R90, R2.reuse, R90 ;  /* 0x0000005a025a7220 */ /* 0x040fe20000410000 */
[C---:B---3--:R-:W-:Y:S01]  /*6f00*/  HMMA.16816.F32 R68, R136.reuse, R108, R68 ;  /* 0x0000006c8844723c */ /* 0x048fe20000001844 */
[----:B------:R-:W-:Y:S03]  /*6f10*/  MUFU.EX2 R170, R170 ;  /* 0x000000aa00aa7308 */ /* 0x000fe60000000800 */
[C---:B------:R-:W-:Y:S02]  /*6f20*/  FMUL.FTZ R91, R2.reuse, R91 ;  /* 0x0000005b025b7220 */ /* 0x040fe40000410000 */
[C---:B------:R-:W-:Y:S02]  /*6f30*/  FMUL.FTZ R92, R3.reuse, R92 ;  /* 0x0000005c035c7220 */ /* 0x040fe40000410000 */
[C---:B------:R-:W-:Y:S01]  /*6f40*/  HMMA.16816.F32 R72, R136.reuse, R110, R72 ;  /* 0x0000006e8848723c */ /* 0x040fe20000001848 */
[----:B------:R-:W3:Y:S02]  /*6f50*/  LDSM.16.MT88.4 R108, [R188+0x4100] ;  /* 0x00410000bc6c783b */ /* 0x000ee40000004200 */
[----:B------:R-:W5:Y:S01]  /*6f60*/  MUFU.EX2 R171, R171 ;  /* 0x000000ab00ab7308 */ /* 0x000f620000000800 */
[C---:B------:R-:W-:Y:S02]  /*6f70*/  FMUL.FTZ R76, R3.reuse, R76 ;  /* 0x0000004c034c7220 */ /* 0x040fe40000410000 */
[C---:B------:R-:W-:Y:S02]  /*6f80*/  FMUL.FTZ R77, R3.reuse, R77 ;  /* 0x0000004d034d7220 */ /* 0x040fe40000410000 */
[C---:B------:R-:W-:Y:S04]  /*6f90*/  FMUL.FTZ R78, R2.reuse, R78 ;  /* 0x0000004e024e7220 */ /* 0x040fe80000410000 */
[C---:B------:R-:W-:Y:S01]  /*6fa0*/  FMUL.FTZ R79, R2.reuse, R79 ;  /* 0x0000004f024f7220 */ /* 0x040fe20000410000 */
[----:B------:R-:W3:Y:S01]  /*6fb0*/  MUFU.EX2 R220, R220 ;  /* 0x000000dc00dc7308 */ /* 0x000ee20000000800 */
[C---:B------:R-:W-:Y:S02]  /*6fc0*/  FMUL.FTZ R93, R3.reuse, R93 ;  /* 0x0000005d035d7220 */ /* 0x040fe40000410000 */
[C---:B------:R-:W-:Y:S02]  /*6fd0*/  FMUL.FTZ R94, R2.reuse, R94 ;  /* 0x0000005e025e7220 */ /* 0x040fe40000410000 */
[C---:B------:R-:W-:Y:S01]  /*6fe0*/  FMUL.FTZ R95, R2.reuse, R95 ;  /* 0x0000005f025f7220 */ /* 0x040fe20000410000 */
[C---:B--2---:R-:W-:Y:S03]  /*6ff0*/  HMMA.16816.F32 R76, R136.reuse, R100, R76 ;  /* 0x00000064884c723c */ /* 0x044fe6000000184c */
[C---:B------:R-:W-:Y:S02]  /*7000*/  FMUL.FTZ R80, R3.reuse, R80 ;  /* 0x0000005003507220 */ /* 0x040fe40000410000 */
[----:B------:R-:W-:Y:S02]  /*7010*/  FMUL.FTZ R81, R3, R81 ;  /* 0x0000005103517220 */ /* 0x000fe40000410000 */
[C---:B------:R-:W-:Y:S01]  /*7020*/  FMUL.FTZ R82, R2.reuse, R82 ;  /* 0x0000005202527220 */ /* 0x040fe20000410000 */
[----:B-1----:R-:W-:Y:S01]  /*7030*/  F2FP.PACK_AB R100, R167, R166 ;  /* 0x000000a6a764723e */ /* 0x002fe200000000ff */
[C---:B------:R-:W-:Y:S03]  /*7040*/  FMUL.FTZ R83, R2.reuse, R83 ;  /* 0x0000005302537220 */ /* 0x040fe60000410000 */
[----:B------:R-:W-:Y:S01]  /*7050*/  FMUL.FTZ R96, R3, R96 ;  /* 0x0000006003607220 */ /* 0x000fe20000410000 */
[----:B------:R-:W-:Y:S01]  /*7060*/  F2FP.PACK_AB R101, R169, R168 ;  /* 0x000000a8a965723e */ /* 0x000fe200000000ff */
[----:B------:R-:W-:Y:S02]  /*7070*/  FMUL.FTZ R97, R3, R97 ;  /* 0x0000006103617220 */ /* 0x000fe40000410000 */
[C---:B------:R-:W-:Y:S03]  /*7080*/  HMMA.16816.F32 R80, R136.reuse, R102, R80 ;  /* 0x000000668850723c */ /* 0x040fe60000001850 */
[C---:B------:R-:W-:Y:S02]  /*7090*/  FMUL.FTZ R98, R2.reuse, R98 ;  /* 0x0000006202627220 */ /* 0x040fe40000410000 */
[----:B------:R-:W-:Y:S02]  /*70a0*/  FMUL.FTZ R99, R2, R99 ;  /* 0x0000006302637220 */ /* 0x000fe40000410000 */
[----:B-----5:R-:W-:Y:S01]  /*70b0*/  F2FP.PACK_AB R102, R171, R170 ;  /* 0x000000aaab66723e */ /* 0x020fe200000000ff */
[C---:B----4-:R-:W-:Y:S04]  /*70c0*/  HMMA.16816.F32 R84, R136.reuse, R104, R84 ;  /* 0x000000688854723c */ /* 0x050fe80000001854 */
[----:B---3--:R-:W-:Y:S01]  /*70d0*/  F2FP.PACK_AB R103, R220, R219 ;  /* 0x000000dbdc67723e */ /* 0x008fe200000000ff */
[--C-:B------:R-:W-:Y:S02]  /*70e0*/  FFMA.FTZ R221, R234, c[0x0][0x2d0], -R147.reuse ;  /* 0x0000b400eadd7a23 */ /* 0x100fe40000010893 */
[--C-:B------:R-:W-:Y:S01]  /*70f0*/  FFMA.FTZ R232, R232, c[0x0][0x2d0], -R147.reuse ;  /* 0x0000b400e8e87a23 */ /* 0x100fe20000010893 */
[C---:B------:R-:W-:Y:S01]  /*7100*/  HMMA.16816.F32 R88, R136.reuse, R106, R88 ;  /* 0x0000006a8858723c */ /* 0x040fe20000001858 */
[----:B------:R-:W1:Y:S02]  /*7110*/  LDSM.16.MT88.4 R104, [R190+0x900] ;  /* 0x00090000be68783b */ /* 0x000e640000004200 */
[----:B------:R-:W-:Y:S01]  /*7120*/  MUFU.EX2 R221, R221 ;  /* 0x000000dd00dd7308 */ /* 0x000fe20000000800 */
[--C-:B------:R-:W-:Y:S02]  /*7130*/  FFMA.FTZ R225, R228, c[0x0][0x2d0], -R147.reuse ;  /* 0x0000b400e4e17a23 */ /* 0x100fe40000010893 */
[--C-:B------:R-:W-:Y:S02]  /*7140*/  FFMA.FTZ R228, R156, c[0x0][0x2d0], -R147.reuse ;  /* 0x0000b4009ce47a23 */ /* 0x100fe40000010893 */
[C---:B------:R-:W-:Y:S01]  /*7150*/  HMMA.16816.F32 R92, R136.reuse, R108, R92 ;  /* 0x0000006c885c723c */ /* 0x040fe2000000185c */
[----:B------:R-:W-:Y:S03]  /*7160*/  LDSM.16.MT88.4 R156, [R195+0x5900] ;  /* 0x00590000c39c783b */ /* 0x000fe60000004200 */
[--C-:B------:R-:W-:Y:S01]  /*7170*/  FFMA.FTZ R224, R224, c[0x0][0x2d0], -R147.reuse ;  /* 0x0000b400e0e07a23 */ /* 0x100fe20000010893 */
[----:B------:R-:W-:Y:S01]  /*7180*/  MUFU.EX2 R232, R232 ;  /* 0x000000e800e87308 */ /* 0x000fe20000000800 */
[----:B------:R-:W-:Y:S02]  /*7190*/  FFMA.FTZ R147, R146, c[0x0][0x2d0], -R147 ;  /* 0x0000b40092937a23 */ /* 0x000fe40000010893 */
[----:B------:R-:W-:Y:S01]  /*71a0*/  HMMA.16816.F32 R96, R136, R110, R96 ;  /* 0x0000006e8860723c */ /* 0x000fe20000001860 */
[----:B------:R-:W2:Y:S03]  /*71b0*/  LDSM.16.MT88.4 R108, [R188+0x2900] ;  /* 0x00290000bc6c783b */ /* 0x000ea60000004200 */
[--C-:B------:R-:W-:Y:S02]  /*71c0*/  FFMA.FTZ R222, R222, c[0x0][0x2d0], -R145.reuse ;  /* 0x0000b400dede7a23 */ /* 0x100fe40000010891 */
[----:B------:R-:W-:Y:S01]  /*71d0*/  FFMA.FTZ R145, R133, c[0x0][0x2d0], -R145 ;  /* 0x0000b40085917a23 */ /* 0x000fe20000010891 */
[----:B------:R-:W3:Y:S01]  /*71e0*/  MUFU.EX2 R234, R147 ;  /* 0x0000009300ea7308 */ /* 0x000ee20000000800 */
[C---:B------:R-:W-:Y:S05]  /*71f0*/  HMMA.16816.F32 R4, R100.reuse, R112, R4 ;  /* 0x000000706404723c */ /* 0x040fea0000001804 */
[----:B------:R-:W-:Y:S01]  /*7200*/  F2FP.PACK_AB R137, R231, R230 ;  /* 0x000000e6e789723e */ /* 0x000fe200000000ff */
[----:B------:R-:W-:Y:S02]  /*7210*/  FFMA.FTZ R161, R2, R205, R161 ;  /* 0x000000cd02a17223 */ /* 0x000fe400000100a1 */
[C---:B------:R-:W-:Y:S01]  /*7220*/  HMMA.16816.F32 R8, R100.reuse, R114, R8 ;  /* 0x000000726408723c */ /* 0x040fe20000001808 */
[----:B------:R-:W-:Y:S01]  /*7230*/  LDSM.16.MT88.4 R112, [R190+0x4900] ;  /* 0x00490000be70783b */ /* 0x000fe20000004200 */
[----:B------:R4:W5:Y:S02]  /*7240*/  MUFU.EX2 R236, R145 ;  /* 0x0000009100ec7308 */ /* 0x0009640000000800 */
[----:B------:R-:W-:Y:S02]  /*7250*/  FFMA.FTZ R165, R3, R204, R165 ;  /* 0x000000cc03a57223 */ /* 0x000fe400000100a5 */
[----:B------:R-:W-:Y:S02]  /*7260*/  FADD.FTZ R160, R160, R161 ;  /* 0x000000a1a0a07221 */ /* 0x000fe40000010000 */
[----:B------:R-:W-:Y:S01]  /*7270*/  FADD.FTZ R164, R164, R165 ;  /* 0x000000a5a4a47221 */ /* 0x000fe20000010000 */
[C---:B-1----:R-:W-:Y:S03]  /*7280*/  HMMA.16816.F32 R12, R100.reuse, R104, R12 ;  /* 0x00000068640c723c */ /* 0x042fe6000000180c */
[----:B------:R-:W-:Y:S01]  /*7290*/  MUFU.EX2 R225, R225 ;  /* 0x000000e100e17308 */ /* 0x000fe20000000800 */
[----:B------:R-:W-:Y:S01]  /*72a0*/  FADD.FTZ R3, R135, R160 ;  /* 0x000000a087037221 */ /* 0x000fe20000010000 */
[----:B---3--:R-:W-:Y:S03]  /*72b0*/  F2FP.PACK_AB R138, R234, R233 ;  /* 0x000000e9ea8a723e */ /* 0x008fe600000000ff */
[C---:B------:R-:W-:Y:S01]  /*72c0*/  HMMA.16816.F32 R16, R100.reuse, R106, R16 ;  /* 0x0000006a6410723c */ /* 0x040fe20000001810 */
[----:B------:R-:W1:Y:S03]  /*72d0*/  LDSM.16.MT88.4 R104, [R195+0x4900] ;  /* 0x00490000c368783b */ /* 0x000e660000004200 */
[----:B------:R-:W-:Y:S01]  /*72e0*/  FADD.FTZ R3, R134, R3 ;  /* 0x0000000386037221 */ /* 0x000fe20000010000 */
[----:B------:R-:W-:Y:S03]  /*72f0*/  MUFU.EX2 R224, R224 ;  /* 0x000000e000e07308 */ /* 0x000fe60000000800 */
[C---:B------:R-:W-:Y:S01]  /*7300*/  HMMA.16816.F32 R20, R100.reuse, R116, R20 ;  /* 0x000000746414723c */ /* 0x040fe20000001814 */
[----:B----4-:R-:W-:Y:S03]  /*7310*/  LDSM.16.MT88.4 R144, [R190+0x3900] ;  /* 0x00390000be90783b */ /* 0x010fe60000004200 */
[----:B-----5:R-:W-:Y:S01]  /*7320*/  F2FP.PACK_AB R139, R236, R235 ;  /* 0x000000ebec8b723e */ /* 0x020fe200000000ff */
[----:B------:R-:W-:Y:S02]  /*7330*/  FADD.FTZ R2, R168, R3 ;  /* 0x00000003a8027221 */ /* 0x000fe40000010000 */
[----:B------:R-:W-:Y:S01]  /*7340*/  MUFU.EX2 R222, R222 ;  /* 0x000000de00de7308 */ /* 0x000fe20000000800 */
[C---:B------:R-:W-:Y:S01]  /*7350*/  HMMA.16816.F32 R24, R100.reuse, R118, R24 ;  /* 0x000000766418723c */ /* 0x040fe20000001818 */
[----:B------:R-:W-:Y:S03]  /*7360*/  LDSM.16.MT88.4 R116, [R188+0x4900] ;  /* 0x00490000bc74783b */ /* 0x000fe60000004200 */
[----:B------:R-:W-:Y:S04]  /*7370*/  FADD.FTZ R2, R169, R2 ;  /* 0x00000002a9027221 */ /* 0x000fe80000010000 */
[C---:B------:R-:W-:Y:S01]  /*7380*/  HMMA.16816.F32 R28, R100.reuse, R120, R28 ;  /* 0x00000078641c723c */ /* 0x040fe2000000181c */
[----:B------:R-:W3:Y:S03]  /*7390*/  MUFU.EX2 R228, R228 ;  /* 0x000000e400e47308 */ /* 0x000ee60000000800 */
[----:B------:R-:W-:Y:S04]  /*73a0*/  FADD.FTZ R219, R219, R2 ;  /* 0x00000002dbdb7221 */ /* 0x000fe80000010000 */
[C---:B------:R-:W-:Y:S01]  /*73b0*/  HMMA.16816.F32 R32, R100.reuse, R122, R32 ;  /* 0x0000007a6420723c */ /* 0x040fe20000001820 */
[----:B------:R-:W-:Y:S03]  /*73c0*/  LDSM.16.MT88.4 R120, [R190+0x1100] ;  /* 0x00110000be78783b */ /* 0x000fe60000004200 */
[----:B------:R-:W-:Y:S04]  /*73d0*/  FADD.FTZ R220, R220, R219 ;  /* 0x000000dbdcdc7221 */ /* 0x000fe80000010000 */
[C---:B------:R-:W-:Y:S04]  /*73e0*/  HMMA.16816.F32 R36, R100.reuse, R124, R36 ;  /* 0x0000007c6424723c */ /* 0x040fe80000001824 */
[----:B------:R-:W-:Y:S04]  /*73f0*/  FADD.FTZ R3, R223, R220 ;  /* 0x000000dcdf037221 */ /* 0x000fe80000010000 */
[C---:B------:R-:W-:Y:S01]  /*7400*/  HMMA.16816.F32 R40, R100.reuse, R126, R40 ;  /* 0x0000007e6428723c */ /* 0x040fe20000001828 */
[----:B------:R-:W-:Y:S03]  /*7410*/  LDSM.16.MT88.4 R124, [R188+0x1100] ;  /* 0x00110000bc7c783b */ /* 0x000fe60000004200 */
[----:B---3--:R-:W-:Y:S01]  /*7420*/  F2FP.PACK_AB R136, R229, R228 ;  /* 0x000000e4e588723e */ /* 0x008fe200000000ff */
[----:B------:R-:W-:Y:S03]  /*7430*/  FADD.FTZ R3, R226, R3 ;  /* 0x00000003e2037221 */ /* 0x000fe60000010000 */
[C---:B------:R-:W-:Y:S08]  /*7440*/  HMMA.16816.F32 R44, R100.reuse, R128, R44 ;  /* 0x00000080642c723c */ /* 0x040ff0000000182c */
[C---:B------:R-:W-:Y:S08]  /*7450*/  HMMA.16816.F32 R48, R100.reuse, R130, R48 ;  /* 0x000000826430723c */ /* 0x040ff00000001830 */
        /* <DEDUP_REMOVED lines=16> */
[----:B------:R-:W-:Y:S01]  /*7560*/  HMMA.16816.F32 R96, R100, R118, R96 ;  /* 0x000000766460723c */ /* 0x000fe20000001860 */
[----:B------:R-:W4:Y:S06]  /*7570*/  LDSM.16.MT88.4 R116, [R190+0x3100] ;  /* 0x00310000be74783b */ /* 0x000f2c0000004200 */
[----:B------:R-:W-:Y:S02]  /*7580*/  F2FP.PACK_AB R100, R232, R221 ;  /* 0x000000dde864723e */ /* 0x000fe400000000ff */
[----:B------:R-:W-:Y:S03]  /*7590*/  F2FP.PACK_AB R101, R226, R223 ;  /* 0x000000dfe265723e */ /* 0x000fe600000000ff */
[----:B------:R-:W-:Y:S02]  /*75a0*/  F2FP.PACK_AB R102, R224, R225 ;  /* 0x000000e1e066723e */ /* 0x000fe400000000ff */
[C---:B------:R-:W-:Y:S01]  /*75b0*/  F2FP.PACK_AB R103, R227.reuse, R222 ;  /* 0x000000dee367723e */ /* 0x040fe200000000ff */
[----:B------:R-:W-:Y:S04]  /*75c0*/  FADD.FTZ R222, R222, R3 ;  /* 0x00000003dede7221 */ /* 0x000fe80000010000 */
[----:B------:R-:W-:Y:S02]  /*75d0*/  FADD.FTZ R227, R227, R222 ;  /* 0x000000dee3e37221 */ /* 0x000fe40000010000 */
[C---:B-1----:R-:W-:Y:S03]  /*75e0*/  HMMA.16816.F32 R4, R100.reuse, R104, R4 ;  /* 0x000000686404723c */ /* 0x042fe60000001804 */
[----:B------:R-:W-:Y:S04]  /*75f0*/  FADD.FTZ R230, R230, R227 ;  /* 0x000000e3e6e67221 */ /* 0x000fe80000010000 */
[----:B------:R-:W-:Y:S01]  /*7600*/  FADD.FTZ R230, R231, R230 ;  /* 0x000000e6e7e67221 */ /* 0x000fe20000010000 */
[C---:B------:R-:W-:Y:S01]  /*7610*/  HMMA.16816.F32 R8, R100.reuse, R106, R8 ;  /* 0x0000006a6408723c */ /* 0x040fe20000001808 */
[----:B------:R-:W1:Y:S03]  /*7620*/  LDSM.16.MT88.4 R104, [R189+0x3100] ;  /* 0x00310000bd68783b */ /* 0x000e660000004200 */
[----:B------:R-:W-:Y:S04]  /*7630*/  FADD.FTZ R205, R235, R230 ;  /* 0x000000e6ebcd7221 */ /* 0x000fe80000010000 */
[C---:B------:R-:W-:Y:S04]  /*7640*/  HMMA.16816.F32 R12, R100.reuse, R120, R12 ;  /* 0x00000078640c723c */ /* 0x040fe8000000180c */
[----:B------:R-:W-:Y:S04]  /*7650*/  FADD.FTZ R205, R236, R205 ;  /* 0x000000cdeccd7221 */ /* 0x000fe80000010000 */
[C---:B------:R-:W-:Y:S01]  /*7660*/  HMMA.16816.F32 R16, R100.reuse, R122, R16 ;  /* 0x0000007a6410723c */ /* 0x040fe20000001810 */
[----:B------:R-:W-:Y:S07]  /*7670*/  LDSM.16.MT88.4 R120, [R189+0x1900] ;  /* 0x00190000bd78783b */ /* 0x000fee0000004200 */
[C---:B---3--:R-:W-:Y:S08]  /*7680*/  HMMA.16816.F32 R20, R100.reuse, R112, R20 ;  /* 0x000000706414723c */ /* 0x048ff00000001814 */
[C---:B------:R-:W-:Y:S01]  /*7690*/  HMMA.16816.F32 R24, R100.reuse, R114, R24 ;  /* 0x000000726418723c */ /* 0x040fe20000001818 */
[----:B------:R-:W3:Y:S07]  /*76a0*/  LDSM.16.MT88.4 R112, [R188+0x3100] ;  /* 0x00310000bc70783b */ /* 0x000eee0000004200 */
[C---:B------:R-:W-:Y:S08]  /*76b0*/  HMMA.16816.F32 R28, R100.reuse, R124, R28 ;  /* 0x0000007c641c723c */ /* 0x040ff0000000181c */
[C---:B------:R-:W-:Y:S01]  /*76c0*/  HMMA.16816.F32 R32, R100.reuse, R126, R32 ;  /* 0x0000007e6420723c */ /* 0x040fe20000001820 */
[----:B------:R-:W-:Y:S07]  /*76d0*/  LDSM.16.MT88.4 R124, [R188+0x1900] ;  /* 0x00190000bc7c783b */ /* 0x000fee0000004200 */
[C---:B--2---:R-:W-:Y:S08]  /*76e0*/  HMMA.16816.F32 R36, R100.reuse, R108, R36 ;  /* 0x0000006c6424723c */ /* 0x044ff00000001824 */
[C---:B------:R-:W-:Y:S01]  /*76f0*/  HMMA.16816.F32 R40, R100.reuse, R110, R40 ;  /* 0x0000006e6428723c */ /* 0x040fe20000001828 */
[----:B------:R-:W2:Y:S07]  /*7700*/  LDSM.16.MT88.4 R108, [R195+0x5100] ;  /* 0x00510000c36c783b */ /* 0x000eae0000004200 */
[C---:B----4-:R-:W-:Y:S08]  /*7710*/  HMMA.16816.F32 R44, R100.reuse, R116, R44 ;  /* 0x00000074642c723c */ /* 0x050ff0000000182c */
[C---:B------:R-:W-:Y:S01]  /*7720*/  HMMA.16816.F32 R48, R100.reuse, R118, R48 ;  /* 0x000000766430723c */ /* 0x040fe20000001830 */
[----:B------:R-:W4:Y:S07]  /*7730*/  LDSM.16.MT88.4 R116, [R190+0x5100] ;  /* 0x00510000be74783b */ /* 0x000f2e0000004200 */
[C---:B-1----:R-:W-:Y:S08]  /*7740*/  HMMA.16816.F32 R52, R100.reuse, R104, R52 ;  /* 0x000000686434723c */ /* 0x042ff00000001834 */
[C---:B------:R-:W-:Y:S01]  /*7750*/  HMMA.16816.F32 R56, R100.reuse, R106, R56 ;  /* 0x0000006a6438723c */ /* 0x040fe20000001838 */
[----:B------:R-:W1:Y:S07]  /*7760*/  LDSM.16.MT88.4 R104, [R189+0x5100] ;  /* 0x00510000bd68783b */ /* 0x000e6e0000004200 */
[C---:B---3--:R-:W-:Y:S08]  /*7770*/  HMMA.16816.F32 R60, R100.reuse, R112, R60 ;  /* 0x00000070643c723c */ /* 0x048ff0000000183c */
[C---:B------:R-:W-:Y:S01]  /*7780*/  HMMA.16816.F32 R64, R100.reuse, R114, R64 ;  /* 0x000000726440723c */ /* 0x040fe20000001840 */
[----:B------:R-:W3:Y:S07]  /*7790*/  LDSM.16.MT88.4 R112, [R188+0x5100] ;  /* 0x00510000bc70783b */ /* 0x000eee0000004200 */
[C---:B--2---:R-:W-:Y:S08]  /*77a0*/  HMMA.16816.F32 R68, R100.reuse, R108, R68 ;  /* 0x0000006c6444723c */ /* 0x044ff00000001844 */
[C---:B------:R-:W-:Y:S01]  /*77b0*/  HMMA.16816.F32 R72, R100.reuse, R110, R72 ;  /* 0x0000006e6448723c */ /* 0x040fe20000001848 */
[----:B------:R-:W2:Y:S07]  /*77c0*/  LDSM.16.MT88.4 R108, [R195+0x1900] ;  /* 0x00190000c36c783b */ /* 0x000eae0000004200 */
[C---:B----4-:R-:W-:Y:S08]  /*77d0*/  HMMA.16816.F32 R76, R100.reuse, R116, R76 ;  /* 0x00000074644c723c */ /* 0x050ff0000000184c */
[C---:B------:R-:W-:Y:S01]  /*77e0*/  HMMA.16816.F32 R80, R100.reuse, R118, R80 ;  /* 0x000000766450723c */ /* 0x040fe20000001850 */
[----:B------:R-:W4:Y:S07]  /*77f0*/  LDSM.16.MT88.4 R116, [R190+0x1900] ;  /* 0x00190000be74783b */ /* 0x000f2e0000004200 */
[C---:B-1----:R-:W-:Y:S08]  /*7800*/  HMMA.16816.F32 R84, R100.reuse, R104, R84 ;  /* 0x000000686454723c */ /* 0x042ff00000001854 */
[C---:B------:R-:W-:Y:S08]  /*7810*/  HMMA.16816.F32 R88, R100.reuse, R106, R88 ;  /* 0x0000006a6458723c */ /* 0x040ff00000001858 */
[C---:B---3--:R-:W-:Y:S08]  /*7820*/  HMMA.16816.F32 R92, R100.reuse, R112, R92 ;  /* 0x00000070645c723c */ /* 0x048ff0000000185c */
[----:B------:R-:W-:Y:S08]  /*7830*/  HMMA.16816.F32 R96, R100, R114, R96 ;  /* 0x000000726460723c */ /* 0x000ff00000001860 */
[C---:B--2---:R-:W-:Y:S01]  /*7840*/  HMMA.16816.F32 R128, R136.reuse, R108, R4 ;  /* 0x0000006c8880723c */ /* 0x044fe20000001804 */
[----:B------:R-:W1:Y:S07]  /*7850*/  LDSM.16.MT88.4 R4, [R190+0x5900] ;  /* 0x00590000be04783b */ /* 0x000e6e0000004200 */
[C---:B------:R-:W-:Y:S01]  /*7860*/  HMMA.16816.F32 R100, R136.reuse, R110, R8 ;  /* 0x0000006e8864723c */ /* 0x040fe20000001808 */
[----:B------:R-:W2:Y:S07]  /*7870*/  LDSM.16.MT88.4 R8, [R189+0x5900] ;  /* 0x00590000bd08783b */ /* 0x000eae0000004200 */
[C---:B----4-:R-:W-:Y:S01]  /*7880*/  HMMA.16816.F32 R104, R136.reuse, R116, R12 ;  /* 0x000000748868723c */ /* 0x050fe2000000180c */
[----:B------:R-:W3:Y:S07]  /*7890*/  LDSM.16.MT88.4 R12, [R188+0x5900] ;  /* 0x00590000bc0c783b */ /* 0x000eee0000004200 */
        /* <DEDUP_REMOVED lines=15> */
[C---:B-1----:R-:W-:Y:S07]  /*7990*/  HMMA.16816.F32 R76, R136.reuse, R4, R76 ;  /* 0x00000004884c723c */ /* 0x042fee000000184c */
[----:B------:R-:W-:Y:S01]  /*79a0*/  FADD.FTZ R5, R163, R164 ;  /* 0x000000a4a3057221 */ /* 0x000fe20000010000 */
[C---:B------:R-:W-:Y:S04]  /*79b0*/  HMMA.16816.F32 R80, R136.reuse, R6, R80 ;  /* 0x000000068850723c */ /* 0x040fe80000001850 */
[----:B------:R-:W-:Y:S04]  /*79c0*/  FADD.FTZ R5, R162, R5 ;  /* 0x00000005a2057221 */ /* 0x000fe80000010000 */
[C---:B--2---:R-:W-:Y:S04]  /*79d0*/  HMMA.16816.F32 R84, R136.reuse, R8, R84 ;  /* 0x000000088854723c */ /* 0x044fe80000001854 */
[----:B------:R-:W-:Y:S04]  /*79e0*/  FADD.FTZ R166, R166, R5 ;  /* 0x00000005a6a67221 */ /* 0x000fe80000010000 */
[C---:B------:R-:W-:Y:S04]  /*79f0*/  HMMA.16816.F32 R88, R136.reuse, R10, R88 ;  /* 0x0000000a8858723c */ /* 0x040fe80000001858 */
[----:B------:R-:W-:Y:S04]  /*7a00*/  FADD.FTZ R167, R167, R166 ;  /* 0x000000a6a7a77221 */ /* 0x000fe80000010000 */
[----:B------:R-:W-:Y:S01]  /*7a10*/  FADD.FTZ R2, R170, R167 ;  /* 0x000000a7aa027221 */ /* 0x000fe20000010000 */
[C---:B---3--:R-:W-:Y:S03]  /*7a20*/  HMMA.16816.F32 R92, R136.reuse, R12, R92 ;  /* 0x0000000c885c723c */ /* 0x048fe6000000185c */
[----:B------:R-:W-:Y:S04]  /*7a30*/  FADD.FTZ R2, R171, R2 ;  /* 0x00000002ab027221 */ /* 0x000fe80000010000 */
[----:B------:R-:W-:Y:S01]  /*7a40*/  FADD.FTZ R221, R221, R2 ;  /* 0x00000002dddd7221 */ /* 0x000fe20000010000 */
[----:B------:R-:W-:Y:S01]  /*7a50*/  MOV R2, R132 ;  /* 0x0000008400027202 */ /* 0x000fe20000000f00 */
[----:B------:R-:W-:Y:S03]  /*7a60*/  HMMA.16816.F32 R96, R136, R14, R96 ;  /* 0x0000000e8860723c */ /* 0x000fe60000001860 */
[----:B------:R-:W-:Y:S04]  /*7a70*/  FADD.FTZ R232, R232, R221 ;  /* 0x000000dde8e87221 */ /* 0x000fe80000010000 */
[----:B------:R-:W-:Y:S05]  /*7a80*/  FADD.FTZ R3, R225, R232 ;  /* 0x000000e8e1037221 */ /* 0x000fea0000010000 */
[----:B------:R-:W-:Y:S04]  /*7a90*/  FADD.FTZ R3, R224, R3 ;  /* 0x00000003e0037221 */ /* 0x000fe80000010000 */
[----:B------:R-:W-:Y:S01]  /*7aa0*/  FADD.FTZ R228, R228, R3 ;  /* 0x00000003e4e47221 */ /* 0x000fe20000010000 */
[----:B------:R-:W-:Y:S03]  /*7ab0*/  MOV R3, R0 ;  /* 0x0000000000037202 */ /* 0x000fe60000000f00 */
[----:B------:R-:W-:Y:S04]  /*7ac0*/  FADD.FTZ R228, R229, R228 ;  /* 0x000000e4e5e47221 */ /* 0x000fe80000010000 */
[----:B------:R-:W-:Y:S04]  /*7ad0*/  FADD.FTZ R233, R233, R228 ;  /* 0x000000e4e9e97221 */ /* 0x000fe80000010000 */
[----:B------:R-:W-:Y:S01]  /*7ae0*/  FADD.FTZ R204, R234, R233 ;  /* 0x000000e9eacc7221 */ /* 0x000fe20000010000 */
[----:B------:R-:W-:-:S05]  /*7af0*/  @P0 BRA `(.L_x_596) ;  /* 0xffffd13000000947 */ /* 0x000fca000383ffff */
.L_x_593:
[----:B------:R-:W-:-:S13]  /*7b00*/  ISETP.LE.AND P0, PT, RZ, UR6, PT ;  /* 0x00000006ff007c0c */ /* 0x000fda000bf03270 */
[----:B------:R-:W-:Y:S05]  /*7b10*/  @!P0 BRA `(.L_x_597) ;  /* 0x0000299000008947 */ /* 0x000fea0003800000 */
[----:B------:R-:W-:Y:S01]  /*7b20*/  SHF.R.S32.HI R207, RZ, 0x1f, R174 ;  /* 0x0000001fffcf7819 */ /* 0x000fe200000114ae */
[----:B------:R-:W-:Y:S01]  /*7b30*/  IMAD.MOV.U32 R133, RZ, RZ, R132 ;  /* 0x000000ffff857224 */ /* 0x000fe200078e0084 */
[C---:B------:R-:W-:Y:S01]  /*7b40*/  SHF.L.U32 R208, R174.reuse, 0x1, RZ ;  /* 0x00000001aed07819 */ /* 0x040fe200000006ff */
[----:B------:R-:W-:Y:S01]  /*7b50*/  IMAD.MOV.U32 R3, RZ, RZ, R0 ;  /* 0x000000ffff037224 */ /* 0x000fe200078e0000 */
[----:B------:R-:W-:Y:S01]  /*7b60*/  SHF.L.U64.HI R207, R174, 0x1, R207 ;  /* 0x00000001aecf7819 */ /* 0x000fe200000102cf */
[C---:B------:R-:W-:Y:S01]  /*7b70*/  IMAD.SHL.U32 R209, R173.reuse, 0x2, RZ ;  /* 0x00000002add17824 */ /* 0x040fe200078e00ff */
[----:B------:R-:W-:Y:S02]  /*7b80*/  SHF.L.U64.HI R206, R173, 0x1, R206 ;  /* 0x00000001adce7819 */ /* 0x000fe400000102ce */
[C---:B------:R-:W-:Y:S02]  /*7b90*/  SHF.L.U64.HI R210, R172.reuse, 0x1, R175 ;  /* 0x00000001acd27819 */ /* 0x040fe400000102af */
[----:B------:R-:W-:Y:S01]  /*7ba0*/  SHF.L.U32 R211, R172, 0x1, RZ ;  /* 0x00000001acd37819 */ /* 0x000fe200000006ff */
[----:B------:R-:W-:Y:S05]  /*7bb0*/  BRA `(.L_x_598) ;  /* 0x0000032000007947 */ /* 0x000fea0003800000 */
.L_x_600:
        /* <DEDUP_REMOVED lines=31> */
[CC--:B-1----:R-:W-:Y:S02]  /*7db0*/  IADD3 R140, P1, R2.reuse, R208.reuse, RZ ;  /* 0x000000d0028c7210 */ /* 0x0c2fe40007f3e0ff */
[C---:B------:R-:W-:Y:S02]  /*7dc0*/  IADD3 R138, P0, R2.reuse, R209, RZ ;  /* 0x000000d1028a7210 */ /* 0x040fe40007f1e0ff */
[C---:B--2---:R-:W-:Y:S02]  /*7dd0*/  IADD3.X R141, R137.reuse, R207, RZ, P1, !PT ;  /* 0x000000cf898d7210 */ /* 0x044fe40000ffe4ff */
[----:B------:R-:W-:Y:S01]  /*7de0*/  IADD3 R142, P1, R2, R211, RZ ;  /* 0x000000d3028e7210 */ /* 0x000fe20007f3e0ff */
[C---:B------:R-:W-:Y:S01]  /*7df0*/  IMAD.X R139, R137.reuse, 0x1, R206, P0 ;  /* 0x00000001898b7824 */ /* 0x040fe200000e06ce */
[C---:B---3--:R-:W-:Y:S01]  /*7e00*/  IADD3 R136, P0, R0.reuse, R208, RZ ;  /* 0x000000d000887210 */ /* 0x048fe20007f1e0ff */
[----:B------:R1:W-:Y:S02]  /*7e10*/  LDGSTS.E.BYPASS.LTC128B.128 [R199+0x6100], [R140.64], !P5 ;  /* 0x061000008cc77fae */ /* 0x0003e4000e901d4e */
[--C-:B------:R-:W-:Y:S01]  /*7e20*/  IMAD.X R143, R137, 0x1, R210.reuse, P1 ;  /* 0x00000001898f7824 */ /* 0x100fe200008e06d2 */
[C---:B------:R-:W-:Y:S01]  /*7e30*/  IADD3 R144, P1, R0.reuse, R209, RZ ;  /* 0x000000d100907210 */ /* 0x040fe20007f3e0ff */
[----:B------:R1:W-:Y:S01]  /*7e40*/  LDGSTS.E.BYPASS.LTC128B.128 [R199+0x8100], [R138.64], !P4 ;  /* 0x081000008ac77fae */ /* 0x0003e2000e101d4e */
[C---:B----4-:R-:W-:Y:S01]  /*7e50*/  IMAD.X R137, R135.reuse, 0x1, R207, P0 ;  /* 0x0000000187897824 */ /* 0x050fe200000e06cf */
[----:B------:R-:W-:Y:S02]  /*7e60*/  IADD3 R134, P0, R0, R211, RZ ;  /* 0x000000d300867210 */ /* 0x000fe40007f1e0ff */
[----:B------:R1:W-:Y:S01]  /*7e70*/  LDGSTS.E.BYPASS.LTC128B.128 [R199+0xa100], [R142.64], !P3 ;  /* 0x0a1000008ec77fae */ /* 0x0003e2000d901d4e */
[C---:B------:R-:W-:Y:S02]  /*7e80*/  IADD3.X R145, R135.reuse, R206, RZ, P1, !PT ;  /* 0x000000ce87917210 */ /* 0x040fe40000ffe4ff */
[----:B------:R-:W-:Y:S01]  /*7e90*/  IMAD.X R135, R135, 0x1, R210, P0 ;  /* 0x0000000187877824 */ /* 0x000fe200000e06d2 */
[----:B------:R1:W-:Y:S04]  /*7ea0*/  LDGSTS.E.BYPASS.LTC128B.128 [R199+0x7100], [R136.64], !P5 ;  /* 0x0710000088c77fae */ /* 0x0003e8000e901d4e */
[----:B------:R1:W-:Y:S04]  /*7eb0*/  LDGSTS.E.BYPASS.LTC128B.128 [R199+0x9100], [R144.64], !P4 ;  /* 0x0910000090c77fae */ /* 0x0003e8000e101d4e */
[----:B------:R1:W-:Y:S01]  /*7ec0*/  LDGSTS.E.BYPASS.LTC128B.128 [R199+0xb100], [R134.64], !P3 ;  /* 0x0b10000086c77fae */ /* 0x0003e2000d901d4e */
[----:B------:R-:W-:-:S05]  /*7ed0*/  BRA `(.L_x_599) ;  /* 0x00000c7000007947 */ /* 0x000fca0003800000 */
.L_x_598:
        /* <DEDUP_REMOVED lines=33> */
[CC--:B---3--:R-:W-:Y:S03]  /*80f0*/  IADD3 R162, P1, R2.reuse, R208.reuse, RZ ;  /* 0x000000d002a27210 */ /* 0x0c8fe60007f3e0ff */
[C---:B------:R-:W-:Y:S04]  /*8100*/  IADD3 R160, P0, R2.reuse, R209, RZ ;  /* 0x000000d102a07210 */ /* 0x040fe80007f1e0ff */
[C---:B------:R-:W-:Y:S01]  /*8110*/  HMMA.16816.F32 R16, R32.reuse, R18, RZ ;  /* 0x000000122010723c */ /* 0x040fe200000018ff */
[C-C-:B-1----:R-:W-:Y:S03]  /*8120*/  IMAD.X R163, R31.reuse, 0x1, R207.reuse, P1 ;  /* 0x000000011fa37824 */ /* 0x142fe600008e06cf */
[C---:B------:R-:W-:Y:S01]  /*8130*/  IMAD.X R161, R31.reuse, 0x1, R206, P0 ;  /* 0x000000011fa17824 */ /* 0x040fe200000e06ce */
[----:B------:R-:W-:Y:S01]  /*8140*/  IADD3 R172, P1, R2, R211, RZ ;  /* 0x000000d302ac7210 */ /* 0x000fe20007f3e0ff */
[----:B------:R1:W-:Y:S01]  /*8150*/  LDGSTS.E.BYPASS.LTC128B.128 [R203], [R162.64], !P5 ;  /* 0x00000000a2cb7fae */ /* 0x0003e2000e901d4e */
[C---:B----4-:R-:W-:Y:S01]  /*8160*/  IADD3 R214, P0, R0.reuse, R208, RZ ;  /* 0x000000d000d67210 */ /* 0x050fe20007f1e0ff */
[C---:B-----5:R-:W-:Y:S02]  /*8170*/  HMMA.16816.F32 R20, R32.reuse, R24, RZ ;  /* 0x000000182014723c */ /* 0x060fe400000018ff */
[----:B------:R1:W-:Y:S02]  /*8180*/  LDGSTS.E.BYPASS.LTC128B.128 [R203+0x2000], [R160.64], !P4 ;  /* 0x02000000a0cb7fae */ /* 0x0003e4000e101d4e */
[----:B------:R-:W-:Y:S01]  /*8190*/  IMAD.X R173, R31, 0x1, R210, P1 ;  /* 0x000000011fad7824 */ /* 0x000fe200008e06d2 */
[C---:B------:R-:W-:Y:S01]  /*81a0*/  IADD3 R134, P1, R0.reuse, R209, RZ ;  /* 0x000000d100867210 */ /* 0x040fe20007f3e0ff */
[C---:B------:R-:W-:Y:S01]  /*81b0*/  IMAD.X R215, R29.reuse, 0x1, R207, P0 ;  /* 0x000000011dd77824 */ /* 0x040fe200000e06cf */
[----:B------:R-:W-:Y:S01]  /*81c0*/  IADD3 R212, P0, R0, R211, RZ ;  /* 0x000000d300d47210 */ /* 0x000fe20007f1e0ff */
[C---:B------:R-:W-:Y:S01]  /*81d0*/  HMMA.16816.F32 R24, R32.reuse, R26, RZ ;  /* 0x0000001a2018723c */ /* 0x040fe200000018ff */
[----:B------:R2:W-:Y:S03]  /*81e0*/  LDGSTS.E.BYPASS.LTC128B.128 [R203+0x4000], [R172.64], !P3 ;  /* 0x04000000accb7fae */ /* 0x0005e6000d901d4e */
[C---:B------:R-:W-:Y:S01]  /*81f0*/  IMAD.X R135, R29.reuse, 0x1, R206, P1 ;  /* 0x000000011d877824 */ /* 0x040fe200008e06ce */
[----:B------:R3:W-:Y:S01]  /*8200*/  LDGSTS.E.BYPASS.LTC128B.128 [R203+0x1000], [R214.64], !P5 ;  /* 0x01000000d6cb7fae */ /* 0x0007e2000e901d4e */
[----:B------:R-:W-:Y:S01]  /*8210*/  IMAD.X R213, R29, 0x1, R210, P0 ;  /* 0x000000011dd57824 */ /* 0x000fe200000e06d2 */
[----:B------:R-:W-:Y:S01]  /*8220*/  PLOP3.LUT P0, PT, PT, PT, UP0, 0x80, 0x0 ;  /* 0x000000000000781c */ /* 0x000fe20003f0f008 */
[C---:B------:R-:W-:Y:S01]  /*8230*/  HMMA.16816.F32 R28, R32.reuse, R136, RZ ;  /* 0x00000088201c723c */ /* 0x040fe200000018ff */
[----:B------:R3:W-:Y:S04]  /*8240*/  LDGSTS.E.BYPASS.LTC128B.128 [R203+0x3000], [R134.64], !P4 ;  /* 0x0300000086cb7fae */ /* 0x0007e8000e101d4e */
[----:B------:R3:W-:Y:S03]  /*8250*/  LDGSTS.E.BYPASS.LTC128B.128 [R203+0x5000], [R212.64], !P3 ;  /* 0x05000000d4cb7fae */ /* 0x0007e6000d901d4e */
[----:B------:R-:W-:Y:S01]  /*8260*/  HMMA.16816.F32 R32, R32, R138, RZ ;  /* 0x0000008a2020723c */ /* 0x000fe200000018ff */
[----:B------:R-:W-:Y:S04]  /*8270*/  LDSM.16.M88.4 R164, [R192+0x6100] ;  /* 0x00610000c0a4783b */ /* 0x000fe80000000200 */
[----:B------:R-:W0:Y:S03]  /*8280*/  LDGDEPBAR ;  /* 0x00000000000079af */ /* 0x000e260000000000 */
[C---:B------:R-:W-:Y:S01]  /*8290*/  HMMA.16816.F32 R4, R140.reuse, R144, R4 ;  /* 0x000000908c04723c */ /* 0x040fe20000001804 */
[----:B-1----:R-:W1:Y:S04]  /*82a0*/  LDSM.16.M88.4 R160, [R193+0xc100] ;  /* 0x00c10000c1a0783b */ /* 0x002e680000000200 */
[----:B------:R-:W4:Y:S03]  /*82b0*/  LDSM.16.M88.4 R168, [R192+0x6900] ;  /* 0x00690000c0a8783b */ /* 0x000f260000000200 */
[C---:B------:R-:W-:Y:S01]  /*82c0*/  HMMA.16816.F32 R8, R140.reuse, R146, R8 ;  /* 0x000000928c08723c */ /* 0x040fe20000001808 */
[----:B------:R-:W5:Y:S04]  /*82d0*/  LDSM.16.M88.4 R136, [R192+0x7100] ;  /* 0x00710000c088783b */ /* 0x000f680000000200 */
[----:B--2---:R-:W2:Y:S03]  /*82e0*/  LDSM.16.M88.4 R172, [R192+0x7900] ;  /* 0x00790000c0ac783b */ /* 0x004ea60000000200 */
[C---:B------:R-:W-:Y:S01]  /*82f0*/  HMMA.16816.F32 R12, R140.reuse, R148, R12 ;  /* 0x000000948c0c723c */ /* 0x040fe2000000180c */
[----:B------:R-:W-:Y:S07]  /*8300*/  LDSM.16.M88.4 R144, [R191+0xc100] ;  /* 0x00c10000bf90783b */ /* 0x000fee0000000200 */
        /* <DEDUP_REMOVED lines=132> */
.L_x_599:
        /* <DEDUP_REMOVED lines=34> */
[----:B------:R-:W-:Y:S01]  /*8d70*/  ISETP.LT.AND P0, PT, RZ, UR6, PT ;  /* 0x00000006ff007c0c */ /* 0x000fe2000bf01270 */
[----:B------:R-:W-:Y:S01]  /*8d80*/  UIADD3 UR6, UR6, -0x1, URZ ;  /* 0xffffffff06067890 */ /* 0x000fe2000fffe03f */
        /* <DEDUP_REMOVED lines=96> */
[C---:B-1----:R-:W-:Y:S05]  /*9390*/  HMMA.16816.F32 R8, R128.reuse, R136, R8 ;  /* 0x000000888008723c */ /* 0x042fea0000001808 */
[C---:B------:R-:W-:Y:S02]  /*93a0*/  FMUL.FTZ R39, R2.reuse, R39 ;  /* 0x0000002702277220 */ /* 0x040fe40000410000 */
[C---:B------:R-:W-:Y:S01]  /*93b0*/  FMUL.FTZ R40, R3.reuse, R40 ;  /* 0x0000002803287220 */ /* 0x040fe20000410000 */
[C---:B------:R-:W-:Y:S01]  /*93c0*/  HMMA.16816.F32 R100, R128.reuse, R138, R100 ;  /* 0x0000008a8064723c */ /* 0x040fe20000001864 */
[----:B------:R-:W1:Y:S01]  /*93d0*/  LDSM.16.MT88.4 R136, [R188+0x100] ;  /* 0x00010000bc88783b */ /* 0x000e620000004200 */
[----:B------:R-:W3:Y:S02]  /*93e0*/  MUFU.EX2 R167, R167 ;  /* 0x000000a700a77308 */ /* 0x000ee40000000800 */
[C---:B------:R-:W-:Y:S02]  /*93f0*/  FMUL.FTZ R41, R3.reuse, R41 ;  /* 0x0000002903297220 */ /* 0x040fe40000410000 */
[C---:B------:R-:W-:Y:S02]  /*9400*/  FMUL.FTZ R42, R2.reuse, R42 ;  /* 0x0000002a022a7220 */ /* 0x040fe40000410000 */
[C---:B------:R-:W-:Y:S04]  /*9410*/  HMMA.16816.F32 R104, R128.reuse, R140, R104 ;  /* 0x0000008c8068723c */ /* 0x040fe80000001868 */
[C---:B------:R-:W-:Y:S01]  /*9420*/  FMUL.FTZ R43, R2.reuse, R43 ;  /* 0x0000002b022b7220 */ /* 0x040fe20000410000 */
[----:B------:R-:W-:Y:S01]  /*9430*/  MUFU.EX2 R168, R168 ;  /* 0x000000a800a87308 */ /* 0x000fe20000000800 */
[C---:B------:R-:W-:Y:S02]  /*9440*/  FMUL.FTZ R44, R3.reuse, R44 ;  /* 0x0000002c032c7220 */ /* 0x040fe40000410000 */
[C---:B------:R-:W-:Y:S01]  /*9450*/  HMMA.16816.F32 R108, R128.reuse, R142, R108 ;  /* 0x0000008e806c723c */ /* 0x040fe2000000186c */
[----:B------:R-:W4:Y:S03]  /*9460*/  LDSM.16.MT88.4 R140, [R195+0x2100] ;  /* 0x00210000c38c783b */ /* 0x000f260000004200 */
        /* <DEDUP_REMOVED lines=12> */
[C---:B-1----:R-:W-:Y:S03]  /*9530*/  HMMA.16816.F32 R120, R128.reuse, R136, R120 ;  /* 0x000000888078723c */ /* 0x042fe60000001878 */
[C---:B------:R-:W-:Y:S01]  /*9540*/  FMUL.FTZ R52, R3.reuse, R52 ;  /* 0x0000003403347220 */ /* 0x040fe20000410000 */
[----:B------:R-:W1:Y:S01]  /*9550*/  MUFU.EX2 R171, R171 ;  /* 0x000000ab00ab7308 */ /* 0x000e620000000800 */
        /* <DEDUP_REMOVED lines=77> */
[----:B------:R-:W-:Y:S01]  /*9a30*/  F2FP.PACK_AB R12, R165, R164 ;  /* 0x000000a4a50c723e */ /* 0x000fe200000000ff */
[----:B------:R-:W-:Y:S01]  /*9a40*/  FFMA.FTZ R134, R3, R204, R134 ;  /* 0x000000cc03867223 */ /* 0x000fe20000010086 */
[----:B---3--:R-:W-:Y:S03]  /*9a50*/  F2FP.PACK_AB R13, R167, R166 ;  /* 0x000000a6a70d723e */ /* 0x008fe600000000ff */
        /* <DEDUP_REMOVED lines=72> */
[----:B------:R-:W-:Y:S07]  /*9ee0*/  LDSM.16.MT88.4 R140, [R189+0x3900] ;  /* 0x00390000bd8c783b */ /* 0x000fee0000004200 */
[C---:B----4-:R-:W-:Y:S01]  /*9ef0*/  HMMA.16816.F32 R92, R12.reuse, R20, R92 ;  /* 0x000000140c5c723c */ /* 0x050fe2000000185c */
[----:B------:R-:W4:Y:S07]  /*9f00*/  MUFU.EX2 R163, R163 ;  /* 0x000000a300a37308 */ /* 0x000f2e0000000800 */
[----:B------:R-:W-:Y:S01]  /*9f10*/  HMMA.16816.F32 R96, R12, R22, R96 ;  /* 0x000000160c60723c */ /* 0x000fe20000001860 */
[----:B------:R-:W4:Y:S02]  /*9f20*/  LDSM.16.MT88.4 R20, [R190+0x3100] ;  /* 0x00310000be14783b */ /* 0x000f240000004200 */
        /* <DEDUP_REMOVED lines=39> */
[C---:B---3--:R-:W-:Y:S08]  /*a1a0*/  HMMA.16816.F32 R76, R12.reuse, R20, R76 ;  /* 0x000000140c4c723c */ /* 0x048ff0000000184c */
[C---:B------:R-:W-:Y:S01]  /*a1b0*/  HMMA.16816.F32 R80, R12.reuse, R22, R80 ;  /* 0x000000160c50723c */ /* 0x040fe20000001850 */
[----:B------:R-:W3:Y:S07]  /*a1c0*/  LDSM.16.MT88.4 R20, [R195+0x1900] ;  /* 0x00190000c314783b */ /* 0x000eee0000004200 */
[C---:B-1----:R-:W-:Y:S08]  /*a1d0*/  HMMA.16816.F32 R84, R12.reuse, R16, R84 ;  /* 0x000000100c54723c */ /* 0x042ff00000001854 */
[C---:B------:R-:W-:Y:S01]  /*a1e0*/  HMMA.16816.F32 R88, R12.reuse, R18, R88 ;  /* 0x000000120c58723c */ /* 0x040fe20000001858 */
[----:B------:R-:W1:Y:S07]  /*a1f0*/  LDSM.16.MT88.4 R16, [R195+0x3900] ;  /* 0x00390000c310783b */ /* 0x000e6e0000004200 */
[C---:B--2---:R-:W-:Y:S08]  /*a200*/  HMMA.16816.F32 R92, R12.reuse, R24, R92 ;  /* 0x000000180c5c723c */ /* 0x044ff0000000185c */
[----:B------:R-:W-:Y:S01]  /*a210*/  HMMA.16816.F32 R96, R12, R26, R96 ;  /* 0x0000001a0c60723c */ /* 0x000fe20000001860 */
[----:B------:R-:W2:Y:S06]  /*a220*/  LDSM.16.MT88.4 R24, [R190+0x3900] ;  /* 0x00390000be18783b */ /* 0x000eac0000004200 */
        /* <DEDUP_REMOVED lines=15> */
[----:B------:R-:W-:Y:S07]  /*a320*/  LDSM.16.MT88.4 R20, [R188+0x5900] ;  /* 0x00590000bc14783b */ /* 0x000fee0000004200 */
        /* <DEDUP_REMOVED lines=21> */
[C---:B------:R-:W-:Y:S08]  /*a480*/  HMMA.16816.F32 R92, R12.reuse, R20, R92 ;  /* 0x000000140c5c723c */ /* 0x040ff0000000185c */
[----:B------:R-:W-:Y:S01]  /*a490*/  HMMA.16816.F32 R96, R12, R22, R96 ;  /* 0x000000160c60723c */ /* 0x000fe20000001860 */
[----:B------:R-:W-:-:S07]  /*a4a0*/  @P0 BRA `(.L_x_598) ;  /* 0xffffda3000000947 */ /* 0x000fce000383ffff */
.L_x_597:
        /* <DEDUP_REMOVED lines=123> */
.L_x_585:
        /* <DEDUP_REMOVED lines=42> */
[----:B------:R-:W-:Y:S01]  /*af00*/  ISETP.NE.U32.AND P0, PT, R12, 0x1, PT ;  /* 0x000000010c00780c */ /* 0x000fe20003f05070 */
[----:B------:R-:W-:Y:S01]  /*af10*/  IMAD.U32 R12, RZ, RZ, UR4 ;  /* 0x00000004ff0c7e24 */ /* 0x000fe2000f8e00ff */
[----:B------:R-:W-:-:S02]  /*af20*/  LEA.HI R13, R6, R6, RZ, 0x1d ;  /* 0x00000006060d7211 */ /* 0x000fc400078fe8ff */
        /* <DEDUP_REMOVED lines=8> */
[----:B------:R-:W-:Y:S02]  /*afb0*/  F2FP.PACK_AB R44, R45, R44 ;  /* 0x0000002c2d2c723e */ /* 0x000fe400000000ff */
[----:B------:R-:W-:-:S02]  /*afc0*/  F2FP.PACK_AB R46, R47, R46 ;  /* 0x0000002e2f2e723e */ /* 0x000fc400000000ff */
[C---:B------:R-:W-:Y:S02]  /*afd0*/  IADD3 R6, R13.reuse, 0x80, RZ ;  /* 0x000000800d067810 */ /* 0x040fe40007ffe0ff */
[----:B------:R-:W-:Y:S02]  /*afe0*/  IADD3 R15, R13, 0x70, RZ ;  /* 0x000000700d0f7810 */ /* 0x000fe40007ffe0ff */
[----:B------:R-:W-:Y:S02]  /*aff0*/  @P0 IADD3 R15, R6, 0x10, RZ ;  /* 0x00000010060f0810 */ /* 0x000fe40007ffe0ff */
[----:B------:R-:W-:Y:S01]  /*b000*/  SEL R6, R9, 0xffffffe0, !P1 ;  /* 0xffffffe009067807 */ /* 0x000fe20004800000 */
[----:B------:R-:W-:Y:S01]  /*b010*/  IMAD.MOV.U32 R9, RZ, RZ, 0x40 ;  /* 0x00000040ff097424 */ /* 0x000fe200078e00ff */
[----:B------:R-:W-:Y:S02]  /*b020*/  F2FP.PACK_AB R48, R49, R48 ;  /* 0x000000303130723e */ /* 0x000fe400000000ff */
[----:B------:R-:W-:Y:S01]  /*b030*/  F2FP.PACK_AB R50, R51, R50 ;  /* 0x000000323332723e */ /* 0x000fe200000000ff */
[----:B------:R-:W-:Y:S01]  /*b040*/  IMAD.IADD R17, R13, 0x1, R6 ;  /* 0x000000010d117824 */ /* 0x000fe200078e0206 */
[----:B------:R-:W-:Y:S01]  /*b050*/  SEL R10, R9, 0xffffffc0, !P2 ;  /* 0xffffffc0090a7807 */ /* 0x000fe20005000000 */
[----:B------:R-:W-:Y:S01]  /*b060*/  IMAD.IADD R9, R6, 0x1, R15 ;  /* 0x0000000106097824 */ /* 0x000fe200078e020f */
[----:B------:R-:W-:-:S02]  /*b070*/  F2FP.PACK_AB R52, R53, R52 ;  /* 0x000000343534723e */ /* 0x000fc400000000ff */
        /* <DEDUP_REMOVED lines=9> */
[----:B------:R-:W-:Y:S02]  /*b110*/  F2FP.PACK_AB R60, R61, R60 ;  /* 0x0000003c3d3c723e */ /* 0x000fe400000000ff */
        /* <DEDUP_REMOVED lines=70> */
[----:B------:R-:W3:Y:S02]  /*b580*/  @P1 LDG.E R6, [R12.64] ;  /* 0x0000000e0c061981 */ /* 0x000ee4000c1e1900 */
        /* <DEDUP_REMOVED lines=9> */
[----:B---3--:R-:W2:Y:S02]  /*b620*/  @P1 R2UR UR5, R6 ;  /* 0x00000000060513c2 */ /* 0x008ea400000e0000 */
        /* <DEDUP_REMOVED lines=8> */
.L_x_602:
        /* <DEDUP_REMOVED lines=146> */
.L_x_604:
[----:B--2---:R-:W-:Y:S05]  /*bfd0*/  BSYNC B0 ;  /* 0x0000000000007941 */ /* 0x004fea0003800000 */
.L_x_603:
        /* <DEDUP_REMOVED lines=23> */
.L_x_606:
[----:B------:R-:W-:Y:S05]  /*c150*/  BSYNC B0 ;  /* 0x0000000000007941 */ /* 0x000fea0003800000 */
.L_x_605:
        /* <DEDUP_REMOVED lines=23> */
.L_x_608:
[----:B------:R-:W-:Y:S05]  /*c2d0*/  BSYNC B0 ;  /* 0x0000000000007941 */ /* 0x000fea0003800000 */
.L_x_607:
        /* <DEDUP_REMOVED lines=24> */
.L_x_601:
        /* <DEDUP_REMOVED lines=31> */
.L_x_609:
        /* <DEDUP_REMOVED lines=43> */
.L_x_611:
[----:B------:R-:W-:Y:S05]  /*c900*/  BSYNC B0 ;  /* 0x0000000000007941 */ /* 0x000fea0003800000 */
.L_x_610:
[----:B-1----:R-:W1:Y:S01]  /*c910*/  S2R R5, SR_CTAID.X ;  /* 0x0000000000057919 */ /* 0x002e620000002500 */
        /* <DEDUP_REMOVED lines=69> */
.L_x_613:
[----:B------:R-:W-:Y:S05]  /*cd70*/  BSYNC B0 ;  /* 0x0000000000007941 */ /* 0x000fea0003800000 */
.L_x_612:
        /* <DEDUP_REMOVED lines=21> */
.L_x_615:
[----:B------:R-:W-:Y:S05]  /*ced0*/  BSYNC B0 ;  /* 0x0000000000007941 */ /* 0x000fea0003800000 */
.L_x_614:
        /* <DEDUP_REMOVED lines=21> */
.L_x_617:
[----:B------:R-:W-:Y:S05]  /*d030*/  BSYNC B0 ;  /* 0x0000000000007941 */ /* 0x000fea0003800000 */
.L_x_616:
        /* <DEDUP_REMOVED lines=22> */
.L_x_618:
        /* <DEDUP_REMOVED lines=14> */
.L_x_1503:


//--------------------- .text._ZN7cutlass13device_kernelIN5flash19enable_sm80_to_sm89INS1_16FlashAttnFwdSm80INS1_25CollectiveMainloopFwdSm80ILi8ELi1ELb0EN4cute5tupleIJNS5_1CILi128EEENS7_ILi64EEENS7_ILi192EEEEEELi192ENS_6half_tEfNS_4arch4Sm80ELb1ELb0ELb0ELb1ELb1ELb1ELb1ELb0EEENS1_21CollectiveEpilogueFwdINS6_IJS8_SA_S9_EEENS6_IJNS7_ILi1EEESI_SI_EEESC_SE_Li256ELb1ELb1ELb0ELb0EEENS1_19SingleTileSchedulerILb1ELb0ELb1ELi128EEEEEEEEEvNT_6ParamsE --------------------------
	.section	.text._ZN7cutlass13device_kernelIN5flash19enable_sm80_to_sm89INS1_16FlashAttnFwdSm80INS1_25CollectiveMainloopFwdSm80ILi8ELi1ELb0EN4cute5tupleIJNS5_1CILi128EEENS7_ILi64EEENS7_ILi192EEEEEELi192ENS_6half_tEfNS_4arch4Sm80ELb1ELb0ELb0ELb1ELb1ELb1ELb1ELb0EEENS1_21CollectiveEpilogueFwdINS6_IJS8_SA_S9_EEENS6_IJNS7_ILi1EEESI_SI_EEESC_SE_Li256ELb1ELb1ELb0ELb0EEENS1_19SingleTileSchedulerILb1ELb0ELb1ELi128EEEEEEEEEvNT_6ParamsE,"ax",@progbits
	.sectioninfo	@"SHI_REGISTERS=236"
	.align	128
.text._ZN7cutlass13device_kernelIN5flash19enable_sm80_to_sm89INS1_16FlashAttnFwdSm80INS1_25CollectiveMainloopFwdSm80ILi8ELi1ELb0EN4cute5tupleIJNS5_1CILi128EEENS7_ILi64EEENS7_ILi192EEEEEELi192ENS_6half_tEfNS_4arch4Sm80ELb1ELb0ELb0ELb1ELb1ELb1ELb1ELb0EEENS1_21CollectiveEpilogueFwdINS6_IJS8_SA_S9_EEENS6_IJNS7_ILi1EEESI_SI_EEESC_SE_Li256ELb1ELb1ELb0ELb0EEENS1_19SingleTileSchedulerILb1ELb0ELb1ELi128EEEEEEEEEvNT_6ParamsE:
        .type           _ZN7cutlass13device_kernelIN5flash19enable_sm80_to_sm89INS1_16FlashAttnFwdSm80INS1_25CollectiveMainloopFwdSm80ILi8ELi1ELb0EN4cute5tupleIJNS5_1CILi128EEENS7_ILi64EEENS7_ILi192EEEEEELi192ENS_6half_tEfNS_4arch4Sm80ELb1ELb0ELb0ELb1ELb1ELb1ELb1ELb0EEENS1_21CollectiveEpilogueFwdINS6_IJS8_SA_S9_EEENS6_IJNS7_ILi1EEESI_SI_EEESC_SE_Li256ELb1ELb1ELb0ELb0EEENS1_19SingleTileSchedulerILb1ELb0ELb1ELi128EEEEEEEEEvNT_6ParamsE,@function
        .size           _ZN7cutlass13device_kernelIN5flash19enable_sm80_to_sm89INS1_16FlashAttnFwdSm80INS1_25CollectiveMainloopFwdSm80ILi8ELi1ELb0EN4cute5tupleIJNS5_1CILi128EEENS7_ILi64EEENS7_ILi192EEEEEELi192ENS_6half_tEfNS_4arch4Sm80ELb1ELb0ELb0ELb1ELb1ELb1ELb1ELb0EEENS1_21CollectiveEpilogueFwdINS6_IJS8_SA_S9_EEENS6_IJNS7_ILi1EEESI_SI_EEESC_SE_Li256ELb1ELb1ELb0ELb0EEENS1_19SingleTileSchedulerILb1ELb0ELb1ELi128EEEEEEEEEvNT_6ParamsE,(.L_x_1504 - _ZN7cutlass13device_kernelIN5flash19enable_sm80_to_sm89INS1_16FlashAttnFwdSm80INS1_25CollectiveMainloopFwdSm80ILi8ELi1ELb0EN4cute5tupleIJNS5_1CILi128EEENS7_ILi64EEENS7_ILi192EEEEEELi192ENS_6half_tEfNS_4arch4Sm80ELb1ELb0ELb0ELb1ELb1ELb1ELb1ELb0EEENS1_21CollectiveEpilogueFwdINS6_IJS8_SA_S9_EEENS6_IJNS7_ILi1EEESI_SI_EEESC_SE_Li256ELb1ELb1ELb0ELb0EEENS1_19SingleTileSchedulerILb1ELb0ELb1ELi128EEEEEEEEEvNT_6ParamsE)
        .other          _ZN7cutlass13device_kernelIN5flash19enable_sm80_to_sm89INS1_16FlashAttnFwdSm80INS1_25CollectiveMainloopFwdSm80ILi8ELi1ELb0EN4cute5tupleIJNS5_1CILi128EEENS7_ILi64EEENS7_ILi192EEEEEELi192ENS_6half_tEfNS_4arch4Sm80ELb1ELb0ELb0ELb1ELb1ELb1ELb1ELb0EEENS1_21CollectiveEpilogueFwdINS6_IJS8_SA_S9_EEENS6_IJNS7_ILi1EEESI_SI_EEESC_SE_Li256ELb1ELb1ELb0ELb0EEENS1_19SingleTileSchedulerILb1ELb0ELb1ELi128EEEEEEEEEvNT_6ParamsE,@"STO_CUDA_ENTRY STV_DEFAULT"
_ZN7cutlass13device_kernelIN5flash19enable_sm80_to_sm89INS1_16FlashAttnFwdSm80INS1_25CollectiveMainloopFwdSm80ILi8ELi1ELb0EN4cute5tupleIJNS5_1CILi128EEENS7_ILi64EEENS7_ILi192EEEEEELi192ENS_6half_tEfNS_4arch4Sm80ELb1ELb0ELb0ELb1ELb1ELb1ELb1ELb0EEENS1_21CollectiveEpilogueFwdINS6_IJS8_SA_S9_EEENS6_IJNS7_ILi1EEESI_SI_EEESC_SE_Li256ELb1ELb1ELb0ELb0EEENS1_19SingleTileSchedulerILb1ELb0ELb1ELi128EEEEEEEEEvNT_6ParamsE:
        /* <DEDUP_REMOVED lines=20> */
.L_x_620:
        /* <DEDUP_REMOVED lines=13> */
.L_x_622:
[----:B------:R-:W-:Y:S02]  /*0210*/  ULDC UR5, c[0x0][0x54c] ;  /* 0x0001530000057ab9 */ /* 0x000fe40000000800 */
.L_x_621:
[----:B------:R-:W-:Y:S02]  /*0220*/  ULDC UR4, c[0x0][0x548] ;  /* 0x0001520000047ab9 */ /* 0x000fe40000000800 */
[----:B------:R-:W-:-:S02]  /*0230*/  USHF.L.U32 UR12, UR12, 0x7, URZ ;  /* 0x000000070c0c7899 */ /* 0x000fc4000800063f */
[----:B------:R-:W-:-:S04]  /*0240*/  UIMAD UR4, UR5, UR4, URZ ;  /* 0x00000004050472a4 */ /* 0x000fc8000f8e023f */
[----:B------:R-:W-:-:S04]  /*0250*/  UISETP.GE.AND UP0, UPT, UR12, UR4, UPT ;  /* 0x000000040c00728c */ /* 0x000fc8000bf06270 */
[----:B------:R-:W-:Y:S01]  /*0260*/  USEL UR18, UR18, 0xffffffff, !UP0 ;  /* 0xffffffff12127887 */ /* 0x000fe2000c000000 */
[----:B------:R-:W-:Y:S05]  /*0270*/  BRA `(.L_x_623) ;  /* 0x000001b000007947 */ /* 0x000fea0003800000 */
.L_x_619:
        /* <DEDUP_REMOVED lines=8> */
.L_x_624:
        /* <DEDUP_REMOVED lines=13> */
.L_x_626:
[----:B------:R-:W-:Y:S02]  /*03d0*/  ULDC UR5, c[0x0][0x54c] ;  /* 0x0001530000057ab9 */ /* 0x000fe40000000800 */
.L_x_625:
[----:B------:R-:W-:Y:S02]  /*03e0*/  ULDC UR4, c[0x0][0x548] ;  /* 0x0001520000047ab9 */ /* 0x000fe40000000800 */
[----:B------:R-:W-:-:S02]  /*03f0*/  USHF.L.U32 UR12, UR12, 0x7, URZ ;  /* 0x000000070c0c7899 */ /* 0x000fc4000800063f */
[----:B------:R-:W-:-:S04]  /*0400*/  UIMAD UR4, UR5, UR4, URZ ;  /* 0x00000004050472a4 */ /* 0x000fc8000f8e023f */
[----:B------:R-:W-:-:S04]  /*0410*/  UISETP.GE.AND UP0, UPT, UR12, UR4, UPT ;  /* 0x000000040c00728c */ /* 0x000fc8000bf06270 */
[----:B------:R-:W-:-:S06]  /*0420*/  USEL UR18, UR18, 0xffffffff, !UP0 ;  /* 0xffffffff12127887 */ /* 0x000fcc000c000000 */
.L_x_623:
        /* <DEDUP_REMOVED lines=10> */
[----:B------:R-:W-:Y:S01]  /*04d0*/  UISETP.NE.AND.EX UP1, UPT, URZ, UR7, UPT, UP1 ;  /* 0x000000073f00728c */ /* 0x000fe2000bf25310 */
[----:B------:R-:W-:Y:S01]  /*04e0*/  PLOP3.LUT P1, PT, PT, PT, UP0, 0x80, 0x0 ;  /* 0x000000000000781c */ /* 0x000fe20003f2f008 */
[----:B------:R-:W-:Y:S02]  /*04f0*/  ULDC.64 UR8, c[0x0][0x370] ;  /* 0x0000dc0000087ab9 */ /* 0x000fe40000000a00 */
[----:B------:R-:W-:Y:S02]  /*0500*/  ULDC.64 UR6, c[0x0][0x348] ;  /* 0x0000d20000067ab9 */ /* 0x000fe40000000a00 */
[----:B------:R-:W-:Y:S01]  /*0510*/  @UP0 UIMAD.WIDE UR4, UR18, UR19, UR4 ;  /* 0x00000013120402a5 */ /* 0x000fe2000f8e0204 */
[----:B------:R-:W-:Y:S01]  /*0520*/  PLOP3.LUT P2, PT, PT, PT, UP1, 0x80, 0x0 ;  /* 0x000000000000781c */ /* 0x000fe20003f4f018 */
[----:B------:R-:W-:Y:S01]  /*0530*/  UIMAD.WIDE UR6, UR18, UR19, UR6 ;  /* 0x00000013120672a5 */ /* 0x000fe2000f8e0206 */
[----:B------:R-:W-:Y:S02]  /*0540*/  ISETP.NE.U32.AND P4, PT, RZ, c[0x0][0x350], PT ;  /* 0x0000d400ff007a0c */ /* 0x000fe40003f85070 */
[----:B------:R-:W-:Y:S01]  /*0550*/  @UP1 UIMAD.WIDE UR8, UR18, UR19, UR8 ;  /* 0x00000013120812a5 */ /* 0x000fe2000f8e0208 */
[----:B------:R-:W-:Y:S01]  /*0560*/  IMAD.U32 R4, RZ, RZ, UR4 ;  /* 0x00000004ff047e24 */ /* 0x000fe2000f8e00ff */
[----:B------:R-:W-:Y:S01]  /*0570*/  MOV R5, UR5 ;  /* 0x0000000500057c02 */ /* 0x000fe20008000f00 */
[----:B------:R-:W-:Y:S01]  /*0580*/  ULDC.64 UR4, c[0x0][0x358] ;  /* 0x0000d60000047ab9 */ /* 0x000fe20000000a00 */
[----:B------:R-:W-:Y:S01]  /*0590*/  IMAD.U32 R8, RZ, RZ, UR6 ;  /* 0x00000006ff087e24 */ /* 0x000fe2000f8e00ff */
[----:B------:R-:W-:Y:S01]  /*05a0*/  UISETP.NE.U32.AND UP3, UPT, URZ, UR4, UPT ;  /* 0x000000043f00728c */ /* 0x000fe2000bf65070 */
[----:B------:R-:W-:Y:S01]  /*05b0*/  IMAD.U32 R9, RZ, RZ, UR7 ;  /* 0x00000007ff097e24 */ /* 0x000fe2000f8e00ff */
[----:B------:R-:W-:Y:S01]  /*05c0*/  ISETP.NE.AND.EX P4, PT, RZ, c[0x0][0x354], PT, P4 ;  /* 0x0000d500ff007a0c */ /* 0x000fe20003f85340 */
[----:B------:R-:W-:Y:S01]  /*05d0*/  IMAD.U32 R6, RZ, RZ, UR8 ;  /* 0x00000008ff067e24 */ /* 0x000fe2000f8e00ff */
[----:B------:R-:W-:Y:S01]  /*05e0*/  UISETP.NE.AND.EX UP3, UPT, URZ, UR5, UPT, UP3 ;  /* 0x000000053f00728c */ /* 0x000fe2000bf65330 */
[----:B------:R-:W-:Y:S01]  /*05f0*/  IMAD.U32 R7, RZ, RZ, UR9 ;  /* 0x00000009ff077e24 */ /* 0x000fe2000f8e00ff */
[----:B------:R-:W-:Y:S01]  /*0600*/  ULDC.64 UR6, c[0x0][0x350] ;  /* 0x0000d40000067ab9 */ /* 0x000fe20000000a00 */
[----:B------:R1:W2:Y:S01]  /*0610*/  @P1 LDG.E R0, [R4.64] ;  /* 0x0000001404001981 */ /* 0x0002a2000c1e1900 */
[----:B------:R-:W-:-:S02]  /*0620*/  ULDC.64 UR4, c[0x0][0x358] ;  /* 0x0000d60000047ab9 */ /* 0x000fc40000000a00 */
[----:B------:R-:W-:Y:S01]  /*0630*/  PLOP3.LUT P0, PT, PT, PT, UP3, 0x80, 0x0 ;  /* 0x000000000000781c */ /* 0x000fe20003f0f038 */
[----:B------:R-:W-:Y:S01]  /*0640*/  UIMAD.WIDE UR6, UR18, UR19, UR6 ;  /* 0x00000013120672a5 */ /* 0x000fe2000f8e0206 */
[----:B------:R3:W4:Y:S01]  /*0650*/  @P2 LDG.E R3, [R6.64] ;  /* 0x0000001406032981 */ /* 0x000722000c1e1900 */
[----:B------:R-:W-:Y:S01]  /*0660*/  UIMAD.WIDE UR4, UR18, UR19, UR4 ;  /* 0x00000013120472a5 */ /* 0x000fe2000f8e0204 */
[----:B------:R-:W-:Y:S01]  /*0670*/  MOV R83, RZ ;  /* 0x000000ff00537202 */ /* 0x000fe20000000f00 */
[----:B------:R-:W-:Y:S01]  /*0680*/  IMAD.MOV.U32 R153, RZ, RZ, RZ ;  /* 0x000000ffff997224 */ /* 0x000fe200078e00ff */
[----:B------:R-:W4:Y:S03]  /*0690*/  @P3 LDG.E R2, [R8.64] ;  /* 0x0000001408023981 */ /* 0x000f26000c1e1900 */
[----:B-1----:R-:W-:Y:S01]  /*06a0*/  IMAD.U32 R4, RZ, RZ, UR4 ;  /* 0x00000004ff047e24 */ /* 0x002fe2000f8e00ff */
[----:B------:R-:W-:Y:S01]  /*06b0*/  MOV R5, UR5 ;  /* 0x0000000500057c02 */ /* 0x000fe20008000f00 */
[----:B---3--:R-:W-:Y:S01]  /*06c0*/  IMAD.U32 R6, RZ, RZ, UR6 ;  /* 0x00000006ff067e24 */ /* 0x008fe2000f8e00ff */
[----:B------:R-:W-:-:S03]  /*06d0*/  MOV R7, UR7 ;  /* 0x0000000700077c02 */ /* 0x000fc60008000f00 */
[----:B------:R1:W5:Y:S04]  /*06e0*/  @P0 LDG.E R153, [R4.64] ;  /* 0x0000001404990981 */ /* 0x000368000c1e1900 */
[----:B------:R1:W5:Y:S01]  /*06f0*/  @P4 LDG.E R83, [R6.64] ;  /* 0x0000001406534981 */ /* 0x000362000c1e1900 */
[----:B------:R-:W3:Y:S01]  /*0700*/  S2UR UR11, SR_CTAID.Y ;  /* 0x00000000000b79c3 */ /* 0x000ee20000002600 */
[----:B------:R-:W-:Y:S02]  /*0710*/  UMOV UR13, URZ ;  /* 0x0000003f000d7c82 */ /* 0x000fe40008000000 */
[----:B------:R-:W-:Y:S02]  /*0720*/  ULDC UR17, c[0x0][0x168] ;  /* 0x00005a0000117ab9 */ /* 0x000fe40000000800 */
[----:B------:R-:W-:-:S02]  /*0730*/  UMOV UR14, URZ ;  /* 0x0000003f000e7c82 */ /* 0x000fc40008000000 */
[----:B------:R-:W-:Y:S02]  /*0740*/  ULDC UR4, c[0x0][0x2ac] ;  /* 0x0000ab0000047ab9 */ /* 0x000fe40000000800 */
[----:B------:R-:W-:Y:S02]  /*0750*/  ULDC UR16, c[0x0][0x1d0] ;  /* 0x0000740000107ab9 */ /* 0x000fe40000000800 */
[----:B------:R-:W-:Y:S02]  /*0760*/  UIMAD UR16, UR4, UR16, URZ ;  /* 0x00000010041072a4 */ /* 0x000fe4000f8e023f */
[----:B------:R-:W-:Y:S02]  /*0770*/  ULDC UR15, c[0x0][0x228] ;  /* 0x00008a00000f7ab9 */ /* 0x000fe40000000800 */
[----:B---3--:R-:W-:Y:S01]  /*0780*/  USHF.R.S32.HI UR10, URZ, 0x1f, UR11 ;  /* 0x0000001f3f0a7899 */ /* 0x008fe2000801140b */
[----:B--2---:R1:W2:Y:S08]  /*0790*/  @P1 R2UR UR17, R0 ;  /* 0x00000000001113c2 */ /* 0x0042b000000e0000 */
[----:B----4-:R1:W3:Y:S08]  /*07a0*/  @P2 R2UR UR13, R3 ;  /* 0x00000000030d23c2 */ /* 0x0102f000000e0000 */
[----:B------:R1:W4:Y:S01]  /*07b0*/  @P3 R2UR UR14, R2 ;  /* 0x00000000020e33c2 */ /* 0x00032200000e0000 */
[----:B------:R-:W-:Y:S05]  /*07c0*/  @P1 BRA `(.L_x_627) ;  /* 0x0000006000001947 */ /* 0x000fea0003800000 */
[----:B------:R-:W-:Y:S05]  /*07d0*/  @!P3 BRA `(.L_x_627) ;  /* 0x000000500000b947 */ /* 0x000fea0003800000 */
[----:B-1--4-:R-:W4:Y:S04]  /*07e0*/  LDG.E R0, [R8.64] ;  /* 0x0000001408007981 */ /* 0x012f28000c1e1900 */
[----:B---3--:R-:W3:Y:S01]  /*07f0*/  LDG.E R2, [R8.64+0x4] ;  /* 0x0000041408027981 */ /* 0x008ee2000c1e1900 */
[----:B--2-4-:R-:W1:Y:S08]  /*0800*/  R2UR UR17, R0 ;  /* 0x00000000001173c2 */ /* 0x014e7000000e0000 */
[----:B---3--:R-:W1:Y:S02]  /*0810*/  R2UR UR4, R2 ;  /* 0x00000000020473c2 */ /* 0x008e6400000e0000 */
[----:B-1----:R-:W-:-:S06]  /*0820*/  UIADD3 UR17, -UR17, UR4, URZ ;  /* 0x0000000411117290 */ /* 0x002fcc000fffe13f */
.L_x_627:
[----:B------:R-:W-:-:S04]  /*0830*/  ISETP.NE.U32.AND P1, PT, RZ, c[0x0][0x368], PT ;  /* 0x0000da00ff007a0c */ /* 0x000fc80003f25070 */
[----:B------:R-:W-:-:S13]  /*0840*/  ISETP.NE.AND.EX P1, PT, RZ, c[0x0][0x36c], PT, P1 ;  /* 0x0000db00ff007a0c */ /* 0x000fda0003f25310 */
[----:B------:R-:W-:Y:S05]  /*0850*/  @!P1 BRA `(.L_x_628) ;  /* 0x0000007000009947 */ /* 0x000fea0003800000 */
[----:B------:R-:W-:Y:S02]  /*0860*/  ULDC.64 UR4, c[0x0][0x368] ;  /* 0x0000da0000047ab9 */ /* 0x000fe40000000a00 */
[----:B------:R-:W-:-:S06]  /*0870*/  UIMAD.WIDE UR4, UR18, UR19, UR4 ;  /* 0x00000013120472a5 */ /* 0x000fcc000f8e0204 */
[----:B-1----:R-:W-:Y:S02]  /*0880*/  MOV R2, UR4 ;  /* 0x0000000400027c02 */ /* 0x002fe40008000f00 */
[----:B------:R-:W-:-:S05]  /*0890*/  MOV R3, UR5 ;  /* 0x0000000500037c02 */ /* 0x000fca0008000f00 */
[----:B----4-:R-:W4:Y:S02]  /*08a0*/  LDG.E R0, [R2.64] ;  /* 0x0000001402007981 */ /* 0x010f24000c1e1900 */
[----:B----4-:R1:W4:Y:S02]  /*08b0*/  R2UR UR16, R0 ;  /* 0x00000000001073c2 */ /* 0x01032400000e0000 */
[----:B-1--4-:R-:W-:Y:S05]  /*08c0*/  BRA `(.L_x_629) ;  /* 0x0000006000007947 */ /* 0x012fea0003800000 */
.L_x_628:
[----:B------:R-:W-:Y:S05]  /*08d0*/  @!P4 BRA `(.L_x_629) ;  /* 0x000000500000c947 */ /* 0x000fea0003800000 */
[----:B-1--4-:R-:W4:Y:S04]  /*08e0*/  LDG.E R0, [R6.64] ;  /* 0x0000001406007981 */ /* 0x012f28000c1e1900 */
[----:B---3--:R-:W3:Y:S01]  /*08f0*/  LDG.E R2, [R6.64+0x4] ;  /* 0x0000041406027981 */ /* 0x008ee2000c1e1900 */
[----:B----4-:R-:W1:Y:S08]  /*0900*/  R2UR UR16, R0 ;  /* 0x00000000001073c2 */ /* 0x010e7000000e0000 */
[----:B---3--:R-:W1:Y:S02]  /*0910*/  R2UR UR4, R2 ;  /* 0x00000000020473c2 */ /* 0x008e6400000e0000 */
[----:B-1----:R-:W-:-:S06]  /*0920*/  UIADD3 UR16, -UR16, UR4, URZ ;  /* 0x0000000410107290 */ /* 0x002fcc000fffe13f */
.L_x_629:
[----:B-1--4-:R-:W4:Y:S01]  /*0930*/  @P0 LDG.E R0, [R4.64] ;  /* 0x0000001404000981 */ /* 0x012f22000c1e1900 */
[----:B------:R-:W-:-:S03]  /*0940*/  ULDC.64 UR4, c[0x0][0x378] ;  /* 0x0000de0000047ab9 */ /* 0x000fc60000000a00 */
[----:B---3--:R-:W3:Y:S01]  /*0950*/  @P0 LDG.E R2, [R4.64+0x4] ;  /* 0x0000041404020981 */ /* 0x008ee2000c1e1900 */
[----:B------:R-:W-:Y:S01]  /*0960*/  UISETP.NE.U32.AND UP0, UPT, URZ, UR4, UPT ;  /* 0x000000043f00728c */ /* 0x000fe2000bf05070 */
[----:B------:R-:W-:-:S03]  /*0970*/  IMAD.U32 R76, RZ, RZ, UR16 ;  /* 0x00000010ff4c7e24 */ /* 0x000fc6000f8e00ff */
[----:B------:R-:W-:-:S03]  /*0980*/  UISETP.NE.AND.EX UP0, UPT, URZ, UR5, UPT, UP0 ;  /* 0x000000053f00728c */ /* 0x000fc6000bf05300 */
[----:B------:R-:W-:-:S03]  /*0990*/  ULDC.64 UR4, c[0x0][0x378] ;  /* 0x0000de0000047ab9 */ /* 0x000fc60000000a00 */
[----:B------:R-:W-:-:S05]  /*09a0*/  PLOP3.LUT P1, PT, PT, PT, UP0, 0x80, 0x0 ;  /* 0x000000000000781c */ /* 0x000fca0003f2f008 */
[----:B------:R-:W-:-:S06]  /*09b0*/  @UP0 UIMAD.WIDE UR4, UR18, UR19, UR4 ;  /* 0x00000013120402a5 */ /* 0x000fcc000f8e0204 */
[----:B------:R-:W-:Y:S01]  /*09c0*/  MOV R6, UR4 ;  /* 0x0000000400067c02 */ /* 0x000fe20008000f00 */
[----:B------:R-:W-:-:S05]  /*09d0*/  IMAD.U32 R7, RZ, RZ, UR5 ;  /* 0x00000005ff077e24 */ /* 0x000fca000f8e00ff */
[----:B------:R1:W5:Y:S01]  /*09e0*/  @P1 LDG.E R76, [R6.64] ;  /* 0x00000014064c1981 */ /* 0x000362000c1e1900 */
[----:B------:R-:W-:Y:S02]  /*09f0*/  ULDC UR6, c[0x0][0x2c4] ;  /* 0x0000b10000067ab9 */ /* 0x000fe40000000800 */
[----:B------:R-:W-:Y:S02]  /*0a00*/  UISETP.NE.AND UP2, UPT, UR6, 0x1, UPT ;  /* 0x000000010600788c */ /* 0x000fe4000bf45270 */
[----:B------:R-:W-:-:S09]  /*0a10*/  UIADD3 UR6, -UR13, UR16, URZ ;  /* 0x000000100d067290 */ /* 0x000fd2000fffe13f */
[----:B------:R-:W-:Y:S01]  /*0a20*/  @UP2 UIADD3 UR22, UR12, 0x7f, URZ ;  /* 0x0000007f0c162890 */ /* 0x000fe2000fffe03f */
[----:B----4-:R-:W4:Y:S08]  /*0a30*/  @P0 R2UR UR4, R0 ;  /* 0x00000000000403c2 */ /* 0x010f3000000e0000 */
[----:B---3--:R-:W4:Y:S02]  /*0a40*/  @P0 R2UR UR5, R2 ;  /* 0x00000000020503c2 */ /* 0x008f2400000e0000 */
[----:B----4-:R-:W-:-:S03]  /*0a50*/  @UP3 UIADD3 UR15, -UR4, UR5, URZ ;  /* 0x00000005040f3290 */ /* 0x010fc6000fffe13f */
[----:B------:R-:W-:Y:S02]  /*0a60*/  ULDC.64 UR4, c[0x0][0x2c8] ;  /* 0x0000b20000047ab9 */ /* 0x000fe40000000a00 */
[----:B------:R-:W-:Y:S02]  /*0a70*/  UIMAD.WIDE.U32 UR22, UR22, UR4, URZ ;  /* 0x00000004161672a5 */ /* 0x000fe4000f8e003f */
[----:B------:R-:W-:Y:S02]  /*0a80*/  UIADD3 UR9, UR6, UR15, URZ ;  /* 0x0000000f06097290 */ /* 0x000fe4000fffe03f */
[----:B------:R-:W-:Y:S02]  /*0a90*/  UIADD3 UR4, UR12, 0x7f, URZ ;  /* 0x0000007f0c047890 */ /* 0x000fe4000fffe03f */
[----:B--2---:R-:W-:Y:S02]  /*0aa0*/  UIADD3 UR7, UR9, 0x40, -UR17 ;  /* 0x0000004009077890 */ /* 0x004fe4000fffe811 */
[----:B------:R-:W-:-:S02]  /*0ab0*/  @UP2 USHF.R.U32.HI UR4, URZ, UR5, UR23 ;  /* 0x000000053f042299 */ /* 0x000fc40008011617 */
[----:B------:R-:W-:Y:S02]  /*0ac0*/  UIADD3 UR22, UR9, 0x3f, URZ ;  /* 0x0000003f09167890 */ /* 0x000fe4000fffe03f */
[----:B------:R-:W-:Y:S02]  /*0ad0*/  UIADD3 UR5, UR7, UR4, URZ ;  /* 0x0000000407057290 */ /* 0x000fe4000fffe03f */
[----:B------:R-:W-:Y:S02]  /*0ae0*/  USHF.R.S32.HI UR8, URZ, 0x1f, UR22 ;  /* 0x0000001f3f087899 */ /* 0x000fe40008011416 */
[----:B------:R-:W-:Y:S02]  /*0af0*/  USHF.R.S32.HI UR4, URZ, 0x1f, UR5 ;  /* 0x0000001f3f047899 */ /* 0x000fe40008011405 */
[----:B------:R-:W-:Y:S02]  /*0b00*/  ULEA.HI UR8, UR8, UR22, URZ, 0x6 ;  /* 0x0000001608087291 */ /* 0x000fe4000f8f303f */
[----:B------:R-:W-:-:S02]  /*0b10*/  ULEA.HI UR4, UR4, UR5, URZ, 0x6 ;  /* 0x0000000504047291 */ /* 0x000fc4000f8f303f */
[----:B------:R-:W-:Y:S02]  /*0b20*/  USHF.R.S32.HI UR8, URZ, 0x6, UR8 ;  /* 0x000000063f087899 */ /* 0x000fe40008011408 */
[----:B------:R-:W-:-:S04]  /*0b30*/  USHF.R.S32.HI UR4, URZ, 0x6, UR4 ;  /* 0x000000063f047899 */ /* 0x000fc80008011404 */
[----:B------:R-:W-:-:S04]  /*0b40*/  UISETP.LT.AND UP0, UPT, UR8, UR4, UPT ;  /* 0x000000040800728c */ /* 0x000fc8000bf01270 */
[----:B------:R-:W-:Y:S02]  /*0b50*/  USEL UR5, UR8, UR4, UP0 ;  /* 0x0000000408057287 */ /* 0x000fe40008000000 */
[----:B------:R-:W-:Y:S02]  /*0b60*/  UIADD3 UR4, -UR6, URZ, URZ ;  /* 0x0000003f06047290 */ /* 0x000fe4000fffe13f */
        /* <DEDUP_REMOVED lines=15> */
[----:B-1----:R-:W-:Y:S02]  /*0c60*/  ULDC.64 UR4, c[0x0][0x340] ;  /* 0x0000d00000047ab9 */ /* 0x002fe40000000a00 */
        /* <DEDUP_REMOVED lines=8> */
[----:B------:R-:W-:-:S03]  /*0cf0*/  ULDC.64 UR4, c[0x0][0x260] ;  /* 0x0000980000047ab9 */ /* 0x000fc60000000a00 */
[-C--:B------:R-:W-:Y:S01]  /*0d00*/  LEA.HI R10, R0, R71.reuse, RZ, 0x3 ;  /* 0x00000047000a7211 */ /* 0x080fe200078f18ff */
[----:B------:R1:W2:Y:S01]  /*0d10*/  @P2 LDG.E R5, [R4.64] ;  /* 0x0000001404052981 */ /* 0x0002a2000c1e1900 */
[----:B-----5:R-:W-:Y:S01]  /*0d20*/  SHF.R.S32.HI R3, RZ, 0x1f, R153 ;  /* 0x0000001fff037819 */ /* 0x020fe20000011499 */
[----:B------:R-:W-:Y:S01]  /*0d30*/  IMAD.U32 R21, RZ, RZ, UR11 ;  /* 0x0000000bff157e24 */ /* 0x000fe2000f8e00ff */
[----:B------:R-:W-:Y:S01]  /*0d40*/  LOP3.LUT R2, R10, 0x1ffffff8, RZ, 0xc0, !PT ;  /* 0x1ffffff80a027812 */ /* 0x000fe200078ec0ff */
[----:B------:R-:W-:Y:S01]  /*0d50*/  UIMAD UR4, UR10, UR4, URZ ;  /* 0x000000040a0472a4 */ /* 0x000fe2000f8e023f */
[----:B------:R-:W-:Y:S01]  /*0d60*/  SHF.R.S32.HI R10, RZ, 0x3, R10 ;  /* 0x00000003ff0a7819 */ /* 0x000fe2000001140a */
[----:B------:R-:W-:Y:S01]  /*0d70*/  UIADD3 UR19, UR22, -0x1, URZ ;  /* 0xffffffff16137890 */ /* 0x000fe2000fffe03f */
[----:B------:R-:W-:Y:S01]  /*0d80*/  LEA.HI R6, R0, R71, RZ, 0x6 ;  /* 0x0000004700067211 */ /* 0x000fe200078f30ff */
[----:B------:R-:W-:Y:S01]  /*0d90*/  IMAD.IADD R2, R71, 0x1, -R2 ;  /* 0x0000000147027824 */ /* 0x000fe200078e0a02 */
[C---:B------:R-:W-:Y:S01]  /*0da0*/  IADD3 R152, P0, R10.reuse, R153, RZ ;  /* 0x000000990a987210 */ /* 0x040fe20007f1e0ff */
[C---:B------:R-:W-:Y:S01]  /*0db0*/  IMAD.SHL.U32 R7, R10.reuse, 0x40, RZ ;  /* 0x000000400a077824 */ /* 0x040fe200078e00ff */
[----:B------:R-:W-:Y:S01]  /*0dc0*/  IADD3 R91, -R10, UR15, RZ ;  /* 0x0000000f0a5b7c10 */ /* 0x000fe2000fffe1ff */
[----:B------:R-:W-:Y:S01]  /*0dd0*/  IMAD.SHL.U32 R2, R2, 0x8, RZ ;  /* 0x0000000802027824 */ /* 0x000fe200078e00ff */
[----:B------:R-:W-:Y:S01]  /*0de0*/  LEA.HI.X.SX32 R153, R10, R3, 0x1, P0 ;  /* 0x000000030a997211 */ /* 0x000fe200000f0eff */
[----:B------:R-:W-:Y:S01]  /*0df0*/  IMAD.SHL.U32 R128, R6, 0x8, RZ ;  /* 0x0000000806807824 */ /* 0x000fe200078e00ff */
[----:B------:R-:W-:Y:S01]  /*0e00*/  LOP3.LUT R7, R7, 0x1c0, RZ, 0xc0, !PT ;  /* 0x000001c007077812 */ /* 0x000fe200078ec0ff */
[----:B------:R-:W-:Y:S01]  /*0e10*/  UIMAD UR22, UR11, UR5, UR4 ;  /* 0x000000050b1672a4 */ /* 0x000fe2000f8e0204 */
[----:B------:R-:W-:Y:S01]  /*0e20*/  IADD3 R3, R2, 0x80, RZ ;  /* 0x0000008002037810 */ /* 0x000fe20007ffe0ff */
[----:B------:R-:W-:Y:S01]  /*0e30*/  USEL UR24, UR18, URZ, !UP3 ;  /* 0x0000003f12187287 */ /* 0x000fe2000d800000 */
[--C-:B------:R-:W-:Y:S01]  /*0e40*/  LOP3.LUT R8, R7, 0x38, R2.reuse, 0xf8, !PT ;  /* 0x0000003807087812 */ /* 0x100fe200078ef802 */
[----:B------:R-:W-:Y:S01]  /*0e50*/  ULDC.64 UR4, c[0x0][0x240] ;  /* 0x0000900000047ab9 */ /* 0x000fe20000000a00 */
[----:B------:R-:W-:Y:S01]  /*0e60*/  SHF.R.U32.HI R7, RZ, 0x3, R7 ;  /* 0x00000003ff077819 */ /* 0x000fe20000011607 */
[----:B------:R-:W-:Y:S01]  /*0e70*/  UIMAD UR4, UR10, UR4, URZ ;  /* 0x000000040a0472a4 */ /* 0x000fe2000f8e023f */
[----:B------:R-:W-:Y:S01]  /*0e80*/  ISETP.GE.AND P5, PT, R3, c[0x0][0x1d4], PT ;  /* 0x0000750003007a0c */ /* 0x000fe20003fa6270 */
[----:B------:R-:W-:Y:S01]  /*0e90*/  IMAD.MOV.U32 R105, RZ, RZ, c[0x0][0x238] ;  /* 0x00008e00ff697624 */ /* 0x000fe200078e00ff */
[----:B------:R-:W-:Y:S01]  /*0ea0*/  LOP3.LUT R7, R8, R7, RZ, 0x3c, !PT ;  /* 0x0000000708077212 */ /* 0x000fe200078e3cff */
[----:B------:R-:W-:Y:S01]  /*0eb0*/  UIMAD UR25, UR11, UR5, UR4 ;  /* 0x000000050b1972a4 */ /* 0x000fe2000f8e0204 */
[----:B------:R-:W-:Y:S01]  /*0ec0*/  SHF.R.S32.HI R3, RZ, 0x1f, R2 ;  /* 0x0000001fff037819 */ /* 0x000fe20000011402 */
[----:B-1----:R-:W-:Y:S01]  /*0ed0*/  IMAD.U32 R4, RZ, RZ, UR19 ;  /* 0x00000013ff047e24 */ /* 0x002fe2000f8e00ff */
[----:B------:R-:W-:Y:S01]  /*0ee0*/  LOP3.LUT R128, R7, 0xfffffe00, R128, 0xf8, !PT ;  /* 0xfffffe0007807812 */ /* 0x000fe200078ef880 */
[----:B------:R-:W-:Y:S01]  /*0ef0*/  IMAD R7, R153, c[0x0][0x238], RZ ;  /* 0x00008e0099077a24 */ /* 0x000fe200078e02ff */
[C---:B------:R-:W-:Y:S01]  /*0f00*/  IADD3 R6, R2.reuse, 0x40, RZ ;  /* 0x0000004002067810 */ /* 0x040fe20007ffe0ff */
[----:B------:R-:W-:Y:S01]  /*0f10*/  IMAD.WIDE.U32 R20, R21, c[0x0][0x260], R2 ;  /* 0x0000980015147a25 */ /* 0x000fe200078e0002 */
[----:B------:R-:W-:Y:S01]  /*0f20*/  ISETP.GE.AND P3, PT, R2, c[0x0][0x1d4], PT ;  /* 0x0000750002007a0c */ /* 0x000fe20003f66270 */
[----:B------:R-:W-:Y:S01]  /*0f30*/  ULDC.64 UR4, c[0x0][0x248] ;  /* 0x0000920000047ab9 */ /* 0x000fe20000000a00 */
[----:B------:R-:W-:Y:S01]  /*0f40*/  LEA.HI R10, R0, R71, RZ, 0x2 ;  /* 0x00000047000a7211 */ /* 0x000fe200078f10ff */
[----:B------:R-:W-:Y:S01]  /*0f50*/  IMAD R8, R152, c[0x0][0x23c], R7 ;  /* 0x00008f0098087a24 */ /* 0x000fe200078e0207 */
[----:B------:R-:W-:Y:S01]  /*0f60*/  ISETP.GE.AND P6, PT, R6, c[0x0][0x1d4], PT ;  /* 0x0000750006007a0c */ /* 0x000fe20003fc6270 */
[----:B------:R-:W-:Y:S01]  /*0f70*/  IMAD.WIDE.U32 R2, R152, c[0x0][0x238], R2 ;  /* 0x00008e0098027a25 */ /* 0x000fe200078e0002 */
[----:B------:R-:W-:-:S02]  /*0f80*/  LOP3.LUT R6, R10, 0xfffffffc, RZ, 0xc0, !PT ;  /* 0xfffffffc0a067812 */ /* 0x000fc400078ec0ff */
[----:B------:R-:W-:Y:S01]  /*0f90*/  IADD3 R21, R21, UR22, RZ ;  /* 0x0000001615157c10 */ /* 0x000fe2000fffe0ff */
[----:B------:R-:W-:Y:S01]  /*0fa0*/  IMAD.IADD R9, R3, 0x1, R8 ;  /* 0x0000000103097824 */ /* 0x000fe200078e0208 */
[----:B------:R-:W-:Y:S01]  /*0fb0*/  USHF.R.S32.HI UR22, URZ, 0x1f, UR18 ;  /* 0x0000001f3f167899 */ /* 0x000fe20008011412 */
[----:B------:R-:W-:Y:S01]  /*0fc0*/  IMAD.MOV.U32 R8, RZ, RZ, R2 ;  /* 0x000000ffff087224 */ /* 0x000fe200078e0002 */
[----:B------:R-:W-:Y:S01]  /*0fd0*/  SHF.R.S32.HI R135, RZ, 0x2, R10 ;  /* 0x00000002ff877819 */ /* 0x000fe2000001140a */
[----:B------:R-:W-:Y:S01]  /*0fe0*/  IMAD.U32 R2, RZ, RZ, UR11 ;  /* 0x0000000bff027e24 */ /* 0x000fe2000f8e00ff */
[----:B------:R-:W-:Y:S01]  /*0ff0*/  USEL UR23, UR22, URZ, !UP3 ;  /* 0x0000003f16177287 */ /* 0x000fe2000d800000 */
[----:B------:R-:W-:Y:S01]  /*1000*/  IMAD.IADD R6, R71, 0x1, -R6 ;  /* 0x0000000147067824 */ /* 0x000fe200078e0a06 */
[----:B------:R-:W-:Y:S01]  /*1010*/  SHF.R.S32.HI R140, RZ, 0x1f, R135 ;  /* 0x0000001fff8c7819 */ /* 0x000fe20000011487 */
[----:B------:R-:W-:Y:S01]  /*1020*/  IMAD.WIDE.U32 R150, R2, c[0x0][0x240], R8 ;  /* 0x0000900002967a25 */ /* 0x000fe200078e0008 */
[----:B------:R-:W-:Y:S01]  /*1030*/  UIMAD UR4, UR23, UR4, URZ ;  /* 0x00000004170472a4 */ /* 0x000fe2000f8e023f */
[----:B------:R-:W-:-:S02]  /*1040*/  SHF.R.S32.HI R10, RZ, 0x1f, R10 ;  /* 0x0000001fff0a7819 */ /* 0x000fc4000001140a */
[C---:B------:R-:W-:Y:S01]  /*1050*/  IMAD.SHL.U32 R18, R6.reuse, 0x4, RZ ;  /* 0x0000000406127824 */ /* 0x040fe200078e00ff */
[----:B------:R-:W-:Y:S01]  /*1060*/  IADD3 R151, R151, UR25, RZ ;  /* 0x0000001997977c10 */ /* 0x000fe2000fffe0ff */
[----:B------:R-:W-:Y:S01]  /*1070*/  IMAD.SHL.U32 R16, R6, 0x8, RZ ;  /* 0x0000000806107824 */ /* 0x000fe200078e00ff */
[----:B------:R-:W-:Y:S01]  /*1080*/  UIMAD UR4, UR24, UR5, UR4 ;  /* 0x00000005180472a4 */ /* 0x000fe2000f8e0204 */
[----:B------:R-:W-:Y:S01]  /*1090*/  IMAD.MOV.U32 R96, RZ, RZ, 0x6 ;  /* 0x00000006ff607424 */ /* 0x000fe200078e00ff */
[----:B------:R-:W-:Y:S01]  /*10a0*/  SHF.R.S32.HI R19, RZ, 0x1f, R18 ;  /* 0x0000001fff137819 */ /* 0x000fe20000011412 */
[----:B------:R-:W-:Y:S01]  /*10b0*/  IMAD.U32 R148, RZ, RZ, UR24 ;  /* 0x00000018ff947e24 */ /* 0x000fe2000f8e00ff */
[----:B------:R-:W-:Y:S01]  /*10c0*/  SHF.R.S32.HI R17, RZ, 0x1f, R16 ;  /* 0x0000001fff117819 */ /* 0x000fe20000011410 */
[----:B------:R-:W-:Y:S01]  /*10d0*/  IMAD R4, R4, -0x40, R91 ;  /* 0xffffffc004047824 */ /* 0x000fe200078e025b */
[----:B------:R-:W-:Y:S01]  /*10e0*/  ISETP.GE.AND P4, PT, R16, c[0x0][0x27c], PT ;  /* 0x00009f0010007a0c */ /* 0x000fe20003f86270 */
[----:B------:R-:W-:Y:S01]  /*10f0*/  IMAD R142, R140, c[0x0][0x280], RZ ;  /* 0x0000a0008c8e7a24 */ /* 0x000fe200078e02ff */
[----:B------:R-:W-:Y:S01]  /*1100*/  SHF.L.U64.HI R92, R105, R96, c[0x0][0x23c] ;  /* 0x00008f00695c7619 */ /* 0x000fe20000010260 */
[----:B------:R-:W-:Y:S01]  /*1110*/  IMAD.WIDE.U32 R150, R148, c[0x0][0x248], R150 ;  /* 0x0000920094967a25 */ /* 0x000fe200078e0096 */
[C---:B------:R-:W-:Y:S01]  /*1120*/  ISETP.GE.AND P1, PT, R4.reuse, 0x1, PT ;  /* 0x000000010400780c */ /* 0x040fe20003f26270 */
[----:B------:R-:W-:Y:S01]  /*1130*/  USHF.R.S32.HI UR5, URZ, 0x1f, UR19 ;  /* 0x0000001f3f057899 */ /* 0x000fe20008011413 */
[----:B------:R-:W-:Y:S01]  /*1140*/  SEL R3, RZ, c[0x0][0x27c], !P4 ;  /* 0x00009f00ff037a07 */ /* 0x000fe20006000000 */
[C---:B------:R-:W-:Y:S01]  /*1150*/  IMAD R142, R135.reuse, c[0x0][0x284], R142 ;  /* 0x0000a100878e7a24 */ /* 0x040fe200078e028e */
[----:B------:R-:W-:Y:S01]  /*1160*/  ISETP.GT.AND P0, PT, R4, 0x20, PT ;  /* 0x000000200400780c */ /* 0x000fe20003f04270 */
[----:B------:R-:W-:Y:S01]  /*1170*/  IMAD.WIDE.U32 R146, R135, c[0x0][0x280], R18 ;  /* 0x0000a00087927a25 */ /* 0x000fe200078e0012 */
[----:B------:R-:W-:-:S02]  /*1180*/  IADD3 R155, R151, UR4, RZ ;  /* 0x00000004979b7c10 */ /* 0x000fc4000fffe0ff */
[C---:B------:R-:W-:Y:S01]  /*1190*/  IADD3 R15, R18.reuse, 0x20, RZ ;  /* 0x00000020120f7810 */ /* 0x040fe20007ffe0ff */
[----:B------:R-:W-:Y:S01]  /*11a0*/  IMAD.WIDE.U32 R8, R135, c[0x0][0x280], R16 ;  /* 0x0000a00087087a25 */ /* 0x000fe200078e0010 */
[----:B------:R-:W-:Y:S02]  /*11b0*/  P2R R137, PR, RZ, 0x10 ;  /* 0x00000010ff897803 */ /* 0x000fe40000000000 */
[----:B------:R-:W-:Y:S01]  /*11c0*/  IADD3 R14, R18, 0x40, RZ ;  /* 0x00000040120e7810 */ /* 0x000fe20007ffe0ff */
[----:B------:R-:W-:Y:S01]  /*11d0*/  IMAD.SHL.U32 R93, R105, 0x40, RZ ;  /* 0x00000040695d7824 */ /* 0x000fe200078e00ff */
[----:B------:R-:W-:Y:S01]  /*11e0*/  LEA.HI R115, R0, R71, RZ, 0x5 ;  /* 0x0000004700737211 */ /* 0x000fe200078f28ff */
[----:B------:R-:W-:Y:S01]  /*11f0*/  IMAD R4, R92, UR19, RZ ;  /* 0x000000135c047c24 */ /* 0x000fe2000f8e02ff */
[C---:B------:R-:W-:Y:S01]  /*1200*/  IADD3 R133, R16.reuse, 0x60, RZ ;  /* 0x0000006010857810 */ /* 0x040fe20007ffe0ff */
[----:B------:R-:W-:Y:S01]  /*1210*/  IMAD.MOV.U32 R154, RZ, RZ, R150 ;  /* 0x000000ffff9a7224 */ /* 0x000fe200078e0096 */
[C---:B------:R-:W-:Y:S01]  /*1220*/  IADD3 R132, R16.reuse, 0x80, RZ ;  /* 0x0000008010847810 */ /* 0x040fe20007ffe0ff */
[----:B------:R-:W-:Y:S01]  /*1230*/  IMAD.IADD R147, R147, 0x1, R142 ;  /* 0x0000000193937824 */ /* 0x000fe200078e028e */
[----:B------:R-:W-:Y:S01]  /*1240*/  IADD3 R130, R16, 0xa0, RZ ;  /* 0x000000a010827810 */ /* 0x000fe20007ffe0ff */
[----:B------:R-:W-:Y:S01]  /*1250*/  IMAD.IADD R143, R142, 0x1, R9 ;  /* 0x000000018e8f7824 */ /* 0x000fe200078e0209 */
[----:B------:R-:W-:Y:S01]  /*1260*/  P2R R138, PR, RZ, 0x8 ;  /* 0x00000008ff8a7803 */ /* 0x000fe20000000000 */
[----:B------:R-:W-:Y:S01]  /*1270*/  IMAD.IADD R2, R16, 0x1, R3 ;  /* 0x0000000110027824 */ /* 0x000fe200078e0203 */
[----:B------:R-:W-:Y:S01]  /*1280*/  SHF.R.S32.HI R117, RZ, 0x1f, R130 ;  /* 0x0000001fff757819 */ /* 0x000fe20000011482 */
[----:B------:R-:W-:Y:S01]  /*1290*/  IMAD.MOV.U32 R142, RZ, RZ, R8 ;  /* 0x000000ffff8e7224 */ /* 0x000fe200078e0008 */
[----:B------:R-:W-:Y:S01]  /*12a0*/  IADD3 R83, R83, UR16, RZ ;  /* 0x0000001053537c10 */ /* 0x000fe2000fffe0ff */
[----:B------:R-:W-:Y:S01]  /*12b0*/  IMAD R140, R140, c[0x0][0x290], RZ ;  /* 0x0000a4008c8c7a24 */ /* 0x000fe200078e02ff */
[----:B------:R-:W-:Y:S01]  /*12c0*/  SHF.R.S32.HI R113, RZ, 0x1f, R2 ;  /* 0x0000001fff717819 */ /* 0x000fe20000011402 */
[C---:B------:R-:W-:Y:S01]  /*12d0*/  IMAD R3, R93.reuse, UR5, R4 ;  /* 0x000000055d037c24 */ /* 0x040fe2000f8e0204 */
[----:B------:R-:W-:Y:S01]  /*12e0*/  ULDC.64 UR4, c[0x0][0x1e8] ;  /* 0x00007a0000047ab9 */ /* 0x000fe20000000a00 */
[----:B------:R-:W-:Y:S01]  /*12f0*/  IMAD.WIDE.U32 R8, R93, UR19, R154 ;  /* 0x000000135d087c25 */ /* 0x000fe2000f8e009a */
[CC--:B------:R-:W-:Y:S01]  /*1300*/  LEA.HI R4, R113.reuse, R2.reuse, RZ, 0x3 ;  /* 0x0000000271047211 */ /* 0x0c0fe200078f18ff */
[----:B------:R-:W-:Y:S01]  /*1310*/  UIMAD UR25, UR10, UR4, URZ ;  /* 0x000000040a1972a4 */ /* 0x000fe2000f8e023f */
[----:B------:R-:W-:Y:S01]  /*1320*/  LEA.HI R113, R113, R2, RZ, 0x6 ;  /* 0x0000000271717211 */ /* 0x000fe200078f30ff */
[C---:B------:R-:W-:Y:S01]  /*1330*/  IMAD R140, R135.reuse, c[0x0][0x294], R140 ;  /* 0x0000a500878c7a24 */ /* 0x040fe200078e028c */
[----:B------:R-:W-:Y:S01]  /*1340*/  UIMAD.WIDE.U32 UR28, UR11, UR4, URZ ;  /* 0x000000040b1c72a5 */ /* 0x000fe2000f8e003f */
[----:B------:R-:W-:Y:S01]  /*1350*/  IMAD.WIDE.U32 R12, R135, c[0x0][0x290], R16 ;  /* 0x0000a400870c7a25 */ /* 0x000fe200078e0010 */
[----:B------:R-:W-:Y:S01]  /*1360*/  UIMAD UR25, UR11, UR5, UR25 ;  /* 0x000000050b1972a4 */ /* 0x000fe2000f8e0219 */
[----:B------:R-:W-:-:S02]  /*1370*/  LOP3.LUT R99, R4, 0xfffffff8, RZ, 0xc0, !PT ;  /* 0xfffffff804637812 */ /* 0x000fc400078ec0ff */
[----:B------:R-:W-:Y:S01]  /*1380*/  IMAD.IADD R3, R9, 0x1, R3 ;  /* 0x0000000109037824 */ /* 0x000fe200078e0203 */
[----:B------:R-:W-:Y:S01]  /*1390*/  ULDC.64 UR4, c[0x0][0x210] ;  /* 0x0000840000047ab9 */ /* 0x000fe20000000a00 */
[----:B------:R-:W-:Y:S01]  /*13a0*/  IMAD.MOV.U32 R104, RZ, RZ, 0x5 ;  /* 0x00000005ff687424 */ /* 0x000fe200078e00ff */
[----:B------:R-:W-:Y:S01]  /*13b0*/  UIMAD UR27, UR10, UR4, URZ ;  /* 0x000000040a1b72a4 */ /* 0x000fe2000f8e023f */
[----:B------:R-:W-:Y:S01]  /*13c0*/  IMAD.IADD R141, R140, 0x1, R13 ;  /* 0x000000018c8d7824 */ /* 0x000fe200078e020d */
[----:B------:R-:W-:Y:S01]  /*13d0*/  UIMAD.WIDE.U32 UR30, UR11, UR4, URZ ;  /* 0x000000040b1e72a5 */ /* 0x000fe2000f8e003f */
[----:B------:R-:W-:Y:S01]  /*13e0*/  IMAD.IADD R13, R18, 0x1, R15 ;  /* 0x00000001120d7824 */ /* 0x000fe200078e020f */
[C---:B------:R-:W-:Y:S01]  /*13f0*/  SHF.L.U64.HI R104, R105.reuse, R104, c[0x0][0x23c] ;  /* 0x00008f0069687619 */ /* 0x040fe20000010268 */
[----:B------:R-:W-:Y:S01]  /*1400*/  IMAD.SHL.U32 R128, R128, 0x2, RZ ;  /* 0x0000000280807824 */ /* 0x000fe200078e00ff */
[----:B------:R-:W-:Y:S01]  /*1410*/  UIMAD UR27, UR11, UR5, UR27 ;  /* 0x000000050b1b72a4 */ /* 0x000fe2000f8e021b */
[----:B------:R-:W-:Y:S01]  /*1420*/  IMAD.SHL.U32 R105, R105, 0x20, RZ ;  /* 0x0000002069697824 */ /* 0x000fe200078e00ff */
[----:B------:R-:W-:Y:S01]  /*1430*/  ISETP.GE.AND P4, PT, R13, c[0x0][0x27c], PT ;  /* 0x00009f000d007a0c */ /* 0x000fe20003f86270 */
[----:B------:R-:W-:Y:S01]  /*1440*/  IMAD.WIDE.U32 R148, R148, c[0x0][0x268], R20 ;  /* 0x00009a0094947a25 */ /* 0x000fe200078e0014 */
[----:B------:R-:W-:Y:S01]  /*1450*/  ULDC.64 UR4, c[0x0][0x268] ;  /* 0x00009a0000047ab9 */ /* 0x000fe20000000a00 */
[----:B------:R-:W-:Y:S01]  /*1460*/  LEA.HI R117, R117, R130, RZ, 0x3 ;  /* 0x0000008275757211 */ /* 0x000fe200078f18ff */
[----:B------:R-:W-:Y:S01]  /*1470*/  UIMAD UR4, UR23, UR4, URZ ;  /* 0x00000004170472a4 */ /* 0x000fe2000f8e023f */
[----:B------:R-:W-:Y:S01]  /*1480*/  IMAD.WIDE.U32 R144, R135, c[0x0][0x290], R18 ;  /* 0x0000a40087907a25 */ /* 0x000fe200078e0012 */
[----:B------:R-:W-:Y:S01]  /*1490*/  SHF.R.S32.HI R98, RZ, 0x1f, R99 ;  /* 0x0000001fff627819 */ /* 0x000fe20000011463 */
[----:B------:R-:W-:Y:S01]  /*14a0*/  UIADD3 UR25, UR29, UR25, URZ ;  /* 0x000000191d197290 */ /* 0x000fe2000fffe03f */
[----:B------:R-:W-:Y:S01]  /*14b0*/  LOP3.LUT R117, R117, 0xfffffff8, RZ, 0xc0, !PT ;  /* 0xfffffff875757812 */ /* 0x000fe200078ec0ff */
[----:B------:R-:W-:Y:S01]  /*14c0*/  IMAD.IADD R145, R145, 0x1, R140 ;  /* 0x0000000191917824 */ /* 0x000fe200078e028c */
[----:B------:R-:W-:Y:S01]  /*14d0*/  UIMAD UR24, UR24, UR5, UR4 ;  /* 0x00000005181872a4 */ /* 0x000fe2000f8e0204 */
[----:B------:R-:W-:Y:S01]  /*14e0*/  IMAD.MOV.U32 R140, RZ, RZ, R12 ;  /* 0x000000ffff8c7224 */ /* 0x000fe200078e000c */
[----:B------:R-:W-:Y:S01]  /*14f0*/  SHF.L.U64.HI R98, R99, 0x1, R98 ;  /* 0x0000000163627819 */ /* 0x000fe20000010262 */
[C---:B------:R-:W-:Y:S01]  /*1500*/  IMAD.IADD R12, R18.reuse, 0x1, R14 ;  /* 0x00000001120c7824 */ /* 0x040fe200078e020e */
[----:B------:R-:W-:Y:S01]  /*1510*/  ULDC.64 UR4, c[0x0][0x2b0] ;  /* 0x0000ac0000047ab9 */ /* 0x000fe20000000a00 */
[----:B------:R-:W-:Y:S01]  /*1520*/  IMAD.SHL.U32 R115, R115, 0x10, RZ ;  /* 0x0000001073737824 */ /* 0x000fe200078e00ff */
[----:B------:R-:W-:Y:S01]  /*1530*/  P2R R136, PR, RZ, 0x10 ;  /* 0x00000010ff887803 */ /* 0x000fe20000000000 */
[----:B------:R-:W-:Y:S01]  /*1540*/  IMAD.SHL.U32 R113, R113, 0x40, RZ ;  /* 0x0000004071717824 */ /* 0x000fe200078e00ff */
[----:B------:R-:W-:Y:S01]  /*1550*/  IADD3 R11, R18, 0x30, RZ ;  /* 0x00000030120b7810 */ /* 0x000fe20007ffe0ff */
[----:B------:R-:W-:Y:S01]  /*1560*/  IMAD R127, R6, 0x40, R135 ;  /* 0x00000040067f7824 */ /* 0x000fe200078e0287 */
[----:B------:R-:W-:Y:S01]  /*1570*/  LOP3.LUT R115, R115, 0xfffffe00, RZ, 0xc0, !PT ;  /* 0xfffffe0073737812 */ /* 0x000fe200078ec0ff */
[----:B------:R-:W-:Y:S01]  /*1580*/  IMAD.MOV.U32 R77, RZ, RZ, c[0x0][0x27c] ;  /* 0x00009f00ff4d7624 */ /* 0x000fe200078e00ff */
[----:B------:R-:W-:Y:S01]  /*1590*/  LOP3.LUT R113, R113, 0x7ffff000, RZ, 0xc0, !PT ;  /* 0x7ffff00071717812 */ /* 0x000fe200078ec0ff */
[----:B------:R-:W-:Y:S01]  /*15a0*/  IMAD.MOV.U32 R90, RZ, RZ, c[0x0][0x2b8] ;  /* 0x0000ae00ff5a7624 */ /* 0x000fe200078e00ff */
[----:B------:R-:W-:Y:S01]  /*15b0*/  SHF.R.S32.HI R6, RZ, 0x1f, R133 ;  /* 0x0000001fff067819 */ /* 0x000fe20000011485 */
[----:B------:R-:W-:Y:S01]  /*15c0*/  IMAD.MOV.U32 R95, RZ, RZ, c[0x0][0x280] ;  /* 0x0000a000ff5f7624 */ /* 0x000fe200078e00ff */
[----:B------:R-:W-:Y:S01]  /*15d0*/  IADD3 R9, R18, 0x10, RZ ;  /* 0x0000001012097810 */ /* 0x000fe20007ffe0ff */
[----:B------:R-:W-:Y:S01]  /*15e0*/  IMAD.MOV.U32 R97, RZ, RZ, c[0x0][0x290] ;  /* 0x0000a400ff617624 */ /* 0x000fe200078e00ff */
[----:B------:R-:W-:Y:S01]  /*15f0*/  LEA.HI R123, R6, R133, RZ, 0x3 ;  /* 0x00000085067b7211 */ /* 0x000fe200078f18ff */
[----:B------:R-:W-:Y:S01]  /*1600*/  IMAD.WIDE.U32 R146, R76, c[0x0][0x280], R146 ;  /* 0x0000a0004c927a25 */ /* 0x000fe200078e0092 */
[----:B------:R-:W-:Y:S01]  /*1610*/  SHF.R.S32.HI R6, RZ, 0x1f, R13 ;  /* 0x0000001fff067819 */ /* 0x000fe2000001140d */
[----:B------:R-:W-:Y:S01]  /*1620*/  UIADD3 UR27, UR31, UR27, URZ ;  /* 0x0000001b1f1b7290 */ /* 0x000fe2000fffe03f */
[----:B------:R-:W-:Y:S01]  /*1630*/  LOP3.LUT R123, R123, 0xfffffff8, RZ, 0xc0, !PT ;  /* 0xfffffff87b7b7812 */ /* 0x000fe200078ec0ff */
[----:B------:R-:W-:Y:S01]  /*1640*/  IMAD.MOV.U32 R114, RZ, RZ, c[0x0][0x27c] ;  /* 0x00009f00ff727624 */ /* 0x000fe200078e00ff */
[----:B------:R-:W-:Y:S01]  /*1650*/  LEA.HI R125, R6, R13, RZ, 0x3 ;  /* 0x0000000d067d7211 */ /* 0x000fe200078f18ff */
[----:B------:R-:W-:Y:S01]  /*1660*/  IMAD.WIDE.U32 R144, R76, c[0x0][0x290], R144 ;  /* 0x0000a4004c907a25 */ /* 0x000fe200078e0090 */
[----:B------:R-:W-:-:S02]  /*1670*/  SHF.L.U64.HI R94, R95, R96, c[0x0][0x284] ;  /* 0x0000a1005f5e7619 */ /* 0x000fc40000010260 */
[----:B------:R-:W-:Y:S01]  /*1680*/  LOP3.LUT R125, R125, 0xfffffff8, RZ, 0xc0, !PT ;  /* 0xfffffff87d7d7812 */ /* 0x000fe200078ec0ff */
[C---:B------:R-:W-:Y:S01]  /*1690*/  IMAD.WIDE.U32 R142, R76.reuse, c[0x0][0x280], R142 ;  /* 0x0000a0004c8e7a25 */ /* 0x040fe200078e008e */
[----:B------:R-:W-:Y:S02]  /*16a0*/  SHF.L.U64.HI R96, R97, R96, c[0x0][0x294] ;  /* 0x0000a50061607619 */ /* 0x000fe40000010260 */
[----:B------:R-:W-:Y:S01]  /*16b0*/  SHF.R.S32.HI R108, RZ, 0x1f, R123 ;  /* 0x0000001fff6c7819 */ /* 0x000fe2000001147b */
[----:B------:R-:W-:Y:S01]  /*16c0*/  IMAD.WIDE.U32 R140, R76, c[0x0][0x290], R140 ;  /* 0x0000a4004c8c7a25 */ /* 0x000fe200078e008c */
[----:B------:R-:W-:Y:S02]  /*16d0*/  SHF.R.S32.HI R106, RZ, 0x1f, R117 ;  /* 0x0000001fff6a7819 */ /* 0x000fe40000011475 */
[----:B------:R-:W-:Y:S01]  /*16e0*/  SHF.R.S32.HI R124, RZ, 0x3, R4 ;  /* 0x00000003ff7c7819 */ /* 0x000fe20000011404 */
[----:B------:R-:W-:Y:S01]  /*16f0*/  IMAD.SHL.U32 R95, R95, 0x40, RZ ;  /* 0x000000405f5f7824 */ /* 0x000fe200078e00ff */
[----:B------:R-:W-:Y:S01]  /*1700*/  SHF.R.S32.HI R110, RZ, 0x1f, R125 ;  /* 0x0000001fff6e7819 */ /* 0x000fe2000001147d */
[----:B------:R-:W-:Y:S01]  /*1710*/  IMAD.SHL.U32 R97, R97, 0x40, RZ ;  /* 0x0000004061617824 */ /* 0x000fe200078e00ff */
[----:B------:R-:W-:Y:S01]  /*1720*/  IADD3 R89, R149, UR24, RZ ;  /* 0x0000001895597c10 */ /* 0x000fe2000fffe0ff */
[----:B------:R-:W-:-:S02]  /*1730*/  IMAD.SHL.U32 R114, R114, 0x2, RZ ;  /* 0x0000000272727824 */ /* 0x000fc400078e00ff */
[----:B------:R-:W-:Y:S02]  /*1740*/  IMAD.U32 R129, RZ, RZ, UR19 ;  /* 0x00000013ff817e24 */ /* 0x000fe4000f8e00ff */
[----:B------:R-:W-:Y:S01]  /*1750*/  IMAD.SHL.U32 R99, R99, 0x2, RZ ;  /* 0x0000000263637824 */ /* 0x000fe200078e00ff */
[----:B--2---:R1:W2:Y:S01]  /*1760*/  @P2 R2UR UR26, R5 ;  /* 0x00000000051a23c2 */ /* 0x0042a200000e0000 */
[----:B------:R-:W-:-:S04]  /*1770*/  @P1 LEA R22, P2, R8, c[0x0][0x220], 0x1 ;  /* 0x0000880008161a11 */ /* 0x000fc800078408ff */
[----:B------:R-:W-:-:S05]  /*1780*/  @P1 LEA.HI.X R23, R8, c[0x0][0x224], R3, 0x1, P2 ;  /* 0x0000890008171a11 */ /* 0x000fca00010f0c03 */
[----:B------:R-:W-:Y:S01]  /*1790*/  @!PT LDS RZ, [RZ] ;  /* 0x00000000fffff984 */ /* 0x000fe20000000800 */
[----:B------:R-:W-:Y:S01]  /*17a0*/  @!PT LDS RZ, [RZ] ;  /* 0x00000000fffff984 */ /* 0x000fe20000000800 */
[----:B------:R-:W-:Y:S01]  /*17b0*/  @!PT LDS RZ, [RZ] ;  /* 0x00000000fffff984 */ /* 0x000fe20000000800 */
[----:B------:R3:W-:Y:S04]  /*17c0*/  @P1 LDGSTS.E.BYPASS.LTC128B.128 [R128+0x6100], [R22.64], !P3 ;  /* 0x0610000016801fae */ /* 0x0007e8000d901d54 */
[----:B------:R3:W-:Y:S04]  /*17d0*/  @P1 LDGSTS.E.BYPASS.LTC128B.128 [R128+0x8100], [R22.64+0x80], !P6 ;  /* 0x0810008016801fae */ /* 0x0007e8000f101d54 */
[----:B------:R3:W-:Y:S01]  /*17e0*/  @P1 LDGSTS.E.BYPASS.LTC128B.128 [R128+0xa100], [R22.64+0x100], !P5 ;  /* 0x0a10010016801fae */ /* 0x0007e2000e901d54 */
[----:B-1----:R-:W-:Y:S01]  /*17f0*/  @P0 IADD3 R5, P1, R105, R8, RZ ;  /* 0x0000000869050210 */ /* 0x002fe20007f3e0ff */
[----:B--2---:R-:W-:Y:S01]  /*1800*/  @UP0 USHF.R.S32.HI UR33, URZ, 0x1f, UR26 ;  /* 0x0000001f3f210899 */ /* 0x004fe2000801141a */
[----:B------:R-:W-:Y:S01]  /*1810*/  SEL R8, RZ, c[0x0][0x27c], !P4 ;  /* 0x00009f00ff087a07 */ /* 0x000fe20006000000 */
[----:B------:R-:W-:-:S02]  /*1820*/  @UP0 UMOV UR32, UR26 ;  /* 0x0000001a00200c82 */ /* 0x000fc40008000000 */
[----:B------:R-:W-:Y:S01]  /*1830*/  @P0 IMAD.X R2, R104, 0x1, R3, P1 ;  /* 0x0000000168020824 */ /* 0x000fe200008e0603 */
[C---:B------:R-:W-:Y:S01]  /*1840*/  @P0 LEA R20, P1, R5.reuse, c[0x0][0x220], 0x1 ;  /* 0x0000880005140a11 */ /* 0x040fe200078208ff */
[----:B------:R-:W-:Y:S01]  /*1850*/  IMAD.IADD R8, R8, 0x1, R13 ;  /* 0x0000000108087824 */ /* 0x000fe200078e020d */
[----:B------:R-:W-:Y:S02]  /*1860*/  @!UP0 UMOV UR33, UR22 ;  /* 0x0000001600218c82 */ /* 0x000fe40008000000 */
[----:B------:R-:W-:Y:S01]  /*1870*/  @P0 LEA.HI.X R21, R5, c[0x0][0x224], R2, 0x1, P1 ;  /* 0x0000890005150a11 */ /* 0x000fe200008f0c02 */
[----:B------:R-:W-:Y:S01]  /*1880*/  UIMAD UR22, UR33, UR4, URZ ;  /* 0x00000004211672a4 */ /* 0x000fe2000f8e023f */
[----:B------:R-:W-:Y:S01]  /*1890*/  SHF.R.S32.HI R3, RZ, 0x1f, R8 ;  /* 0x0000001fff037819 */ /* 0x000fe20000011408 */
[----:B------:R-:W-:Y:S01]  /*18a0*/  @!UP0 UMOV UR32, UR18 ;  /* 0x0000001200208c82 */ /* 0x000fe20008000000 */
[----:B------:R-:W-:Y:S01]  /*18b0*/  LEA.HI R5, R10, R135, RZ, 0x3 ;  /* 0x000000870a057211 */ /* 0x000fe200078f18ff */
[----:B------:R3:W-:Y:S01]  /*18c0*/  @P0 LDGSTS.E.BYPASS.LTC128B.128 [R128+0x7100], [R20.64], !P3 ;  /* 0x0710000014800fae */ /* 0x0007e2000d901d54 */
[CC--:B------:R-:W-:Y:S01]  /*18d0*/  LEA.HI R2, R3.reuse, R8.reuse, RZ, 0x3 ;  /* 0x0000000803027211 */ /* 0x0c0fe200078f18ff */
[----:B------:R-:W-:Y:S01]  /*18e0*/  UIMAD.WIDE.U32 UR34, UR32, UR4, URZ ;  /* 0x00000004202272a5 */ /* 0x000fe2000f8e003f */
[----:B------:R-:W-:Y:S01]  /*18f0*/  LEA.HI R3, R3, R8, RZ, 0x6 ;  /* 0x0000000803037211 */ /* 0x000fe200078f30ff */
[----:B------:R3:W-:Y:S01]  /*1900*/  @P0 LDGSTS.E.BYPASS.LTC128B.128 [R128+0x9100], [R20.64+0x80], !P6 ;  /* 0x0910008014800fae */ /* 0x0007e2000f101d54 */
[----:B------:R-:W-:Y:S01]  /*1910*/  LOP3.LUT R8, R5, 0xfffffff8, RZ, 0xc0, !PT ;  /* 0xfffffff805087812 */ /* 0x000fe200078ec0ff */
[----:B------:R-:W-:Y:S01]  /*1920*/  UIMAD UR5, UR32, UR5, UR22 ;  /* 0x00000005200572a4 */ /* 0x000fe2000f8e0216 */
[----:B------:R-:W-:Y:S01]  /*1930*/  ISETP.GE.AND P1, PT, R12, c[0x0][0x27c], PT ;  /* 0x00009f000c007a0c */ /* 0x000fe20003f26270 */
[----:B------:R3:W-:Y:S01]  /*1940*/  @P0 LDGSTS.E.BYPASS.LTC128B.128 [R128+0xb100], [R20.64+0x100], !P5 ;  /* 0x0b10010014800fae */ /* 0x0007e2000e901d54 */
[----:B------:R-:W-:Y:S01]  /*1950*/  IMAD.SHL.U32 R3, R3, 0x40, RZ ;  /* 0x0000004003037824 */ /* 0x000fe200078e00ff */
[----:B------:R-:W-:Y:S01]  /*1960*/  LOP3.LUT R101, R2, 0xfffffff8, RZ, 0xc0, !PT ;  /* 0xfffffff802657812 */ /* 0x000fe200078ec0ff */
[----:B------:R-:W-:Y:S01]  /*1970*/  IMAD.IADD R131, R135, 0x1, -R8 ;  /* 0x0000000187837824 */ /* 0x000fe200078e0a08 */
[----:B------:R-:W-:Y:S01]  /*1980*/  SEL R5, RZ, c[0x0][0x27c], !P1 ;  /* 0x00009f00ff057a07 */ /* 0x000fe20004800000 */
[----:B------:R-:W0:Y:S01]  /*1990*/  LDGDEPBAR ;  /* 0x00000000000079af */ /* 0x000e220000000000 */
[----:B------:R-:W-:Y:S01]  /*19a0*/  LOP3.LUT R3, R3, 0x7ffff000, RZ, 0xc0, !PT ;  /* 0x7ffff00003037812 */ /* 0x000fe200078ec0ff */
[----:B------:R-:W-:-:S02]  /*19b0*/  UIADD3 UR5, UR35, UR5, URZ ;  /* 0x0000000523057290 */ /* 0x000fc4000fffe03f */
[----:B------:R-:W-:Y:S01]  /*19c0*/  BAR.SYNC.DEFER_BLOCKING 0x0 ;  /* 0x0000000000007b1d */ /* 0x000fe20000010000 */
[C---:B------:R-:W-:Y:S01]  /*19d0*/  LOP3.LUT P0, RZ, R131.reuse, 0x4, RZ, 0xc0, !PT ;  /* 0x0000000483ff7812 */ /* 0x040fe2000780c0ff */
[----:B------:R-:W-:Y:S01]  /*19e0*/  IMAD.SHL.U32 R131, R131, 0x40, RZ ;  /* 0x0000004083837824 */ /* 0x000fe200078e00ff */
[----:B------:R-:W-:Y:S01]  /*19f0*/  P2R R134, PR, RZ, 0x2 ;  /* 0x00000002ff867803 */ /* 0x000fe20000000000 */
[----:B------:R-:W-:Y:S01]  /*1a00*/  IMAD.IADD R10, R5, 0x1, R12 ;  /* 0x00000001050a7824 */ /* 0x000fe200078e020c */
[----:B------:R-:W-:Y:S01]  /*1a10*/  SHF.R.S32.HI R100, RZ, 0x1f, R101 ;  /* 0x0000001fff647819 */ /* 0x000fe20000011465 */
[----:B------:R-:W-:Y:S01]  /*1a20*/  ULDC.U8 UR4, c[0x0][0x298] ;  /* 0x0000a60000047ab9 */ /* 0x000fe20000000000 */
[----:B------:R-:W-:Y:S02]  /*1a30*/  LOP3.LUT R131, R131, 0x1c0, RZ, 0xc0, !PT ;  /* 0x000001c083837812 */ /* 0x000fe400078ec0ff */
[----:B------:R-:W-:Y:S02]  /*1a40*/  SHF.R.S32.HI R111, RZ, 0x1f, R10 ;  /* 0x0000001fff6f7819 */ /* 0x000fe4000001140a */
[----:B------:R-:W-:-:S02]  /*1a50*/  SHF.R.U32.HI R116, RZ, 0x3, R131 ;  /* 0x00000003ff747819 */ /* 0x000fc40000011683 */
[----:B------:R-:W-:Y:S02]  /*1a60*/  LOP3.LUT R5, R131, 0x38, R4, 0xf8, !PT ;  /* 0x0000003883057812 */ /* 0x000fe400078ef804 */
[----:B------:R-:W-:Y:S02]  /*1a70*/  LEA.HI R0, R111, R10, RZ, 0x3 ;  /* 0x0000000a6f007211 */ /* 0x000fe400078f18ff */
[-C--:B------:R-:W-:Y:S02]  /*1a80*/  LOP3.LUT R8, R5, R116.reuse, RZ, 0x3c, !PT ;  /* 0x0000007405087212 */ /* 0x080fe400078e3cff */
[----:B------:R-:W-:Y:S02]  /*1a90*/  LOP3.LUT R5, R131, 0x38, R0, 0xf8, !PT ;  /* 0x0000003883057812 */ /* 0x000fe400078ef800 */
[----:B------:R-:W-:Y:S02]  /*1aa0*/  IADD3 R113, R8, R113, R115 ;  /* 0x0000007108717210 */ /* 0x000fe40007ffe073 */
[----:B------:R-:W-:-:S02]  /*1ab0*/  LOP3.LUT R8, R5, R116, RZ, 0x3c, !PT ;  /* 0x0000007405087212 */ /* 0x000fc400078e3cff */
[----:B------:R-:W-:Y:S01]  /*1ac0*/  SHF.R.S32.HI R5, RZ, 0x1f, R12 ;  /* 0x0000001fff057819 */ /* 0x000fe2000001140c */
[----:B------:R-:W-:Y:S01]  /*1ad0*/  IMAD.SHL.U32 R113, R113, 0x2, RZ ;  /* 0x0000000271717824 */ /* 0x000fe200078e00ff */
[----:B------:R-:W-:Y:S02]  /*1ae0*/  LOP3.LUT R7, R131, 0x38, R2, 0xf8, !PT ;  /* 0x0000003883077812 */ /* 0x000fe400078ef802 */
[----:B------:R-:W-:Y:S02]  /*1af0*/  LEA.HI R126, R5, R12, RZ, 0x3 ;  /* 0x0000000c057e7211 */ /* 0x000fe400078f18ff */
[----:B------:R-:W-:Y:S02]  /*1b00*/  LOP3.LUT R5, R131, 0x18, R16, 0xf8, !PT ;  /* 0x0000001883057812 */ /* 0x000fe400078ef810 */
[----:B------:R-:W-:Y:S02]  /*1b10*/  LEA.HI R111, R111, R10, RZ, 0x6 ;  /* 0x0000000a6f6f7211 */ /* 0x000fe400078f30ff */
[----:B------:R-:W-:-:S02]  /*1b20*/  LOP3.LUT R122, R5, R116, RZ, 0x3c, !PT ;  /* 0x00000074057a7212 */ /* 0x000fc400078e3cff */
[----:B------:R-:W-:Y:S01]  /*1b30*/  LOP3.LUT R112, R7, R116, RZ, 0x3c, !PT ;  /* 0x0000007407707212 */ /* 0x000fe200078e3cff */
[----:B------:R-:W-:Y:S01]  /*1b40*/  IMAD.SHL.U32 R111, R111, 0x40, RZ ;  /* 0x000000406f6f7824 */ /* 0x000fe200078e00ff */
[----:B------:R-:W-:Y:S01]  /*1b50*/  SHF.R.S32.HI R7, RZ, 0x1f, R132 ;  /* 0x0000001fff077819 */ /* 0x000fe20000011484 */
[--C-:B------:R-:W-:Y:S01]  /*1b60*/  IMAD.IADD R122, R122, 0x1, R115.reuse ;  /* 0x000000017a7a7824 */ /* 0x100fe200078e0273 */
[----:B------:R-:W-:Y:S02]  /*1b70*/  IADD3 R112, R112, R3, R115 ;  /* 0x0000000370707210 */ /* 0x000fe40007ffe073 */
[----:B------:R-:W-:Y:S02]  /*1b80*/  SHF.R.S32.HI R3, RZ, 0x1f, R76 ;  /* 0x0000001fff037819 */ /* 0x000fe4000001144c */
[----:B------:R-:W-:Y:S01]  /*1b90*/  LEA R122, R122, 0x100, 0x1 ;  /* 0x000001007a7a7811 */ /* 0x000fe200078e08ff */
[----:B------:R-:W-:Y:S01]  /*1ba0*/  IMAD.SHL.U32 R112, R112, 0x2, RZ ;  /* 0x0000000270707824 */ /* 0x000fe200078e00ff */
[----:B------:R-:W-:Y:S01]  /*1bb0*/  LOP3.LUT R111, R111, 0x7ffff000, RZ, 0xc0, !PT ;  /* 0x7ffff0006f6f7812 */ /* 0x000fe200078ec0ff */
[C---:B------:R-:W-:Y:S01]  /*1bc0*/  IMAD R85, R3.reuse, c[0x0][0x280], RZ ;  /* 0x0000a00003557a24 */ /* 0x040fe200078e02ff */
[----:B------:R-:W-:Y:S01]  /*1bd0*/  LOP3.LUT R103, R0, 0xfffffff8, RZ, 0xc0, !PT ;  /* 0xfffffff800677812 */ /* 0x000fe200078ec0ff */
[----:B------:R-:W-:Y:S01]  /*1be0*/  IMAD R3, R3, c[0x0][0x290], RZ ;  /* 0x0000a40003037a24 */ /* 0x000fe200078e02ff */
[----:B------:R-:W-:Y:S01]  /*1bf0*/  LEA.HI R120, R7, R132, RZ, 0x3 ;  /* 0x0000008407787211 */ /* 0x000fe200078f18ff */
[----:B------:R-:W-:Y:S01]  /*1c00*/  IMAD R85, R76, c[0x0][0x284], R85 ;  /* 0x0000a1004c557a24 */ /* 0x000fe200078e0255 */
[----:B------:R-:W-:Y:S01]  /*1c10*/  IADD3 R121, R122, 0x40, RZ ;  /* 0x000000407a797810 */ /* 0x000fe20007ffe0ff */
[----:B------:R-:W-:Y:S01]  /*1c20*/  IMAD R3, R76, c[0x0][0x294], R3 ;  /* 0x0000a5004c037a24 */ /* 0x000fe200078e0203 */
[----:B------:R-:W-:Y:S01]  /*1c30*/  @P0 IADD3 R121, R122, -0x40, RZ ;  /* 0xffffffc07a790810 */ /* 0x000fe20007ffe0ff */
[----:B------:R-:W-:Y:S01]  /*1c40*/  IMAD.IADD R87, R147, 0x1, R85 ;  /* 0x0000000193577824 */ /* 0x000fe200078e0255 */
[----:B------:R-:W-:Y:S01]  /*1c50*/  IADD3 R111, R8, R111, R115 ;  /* 0x0000006f086f7210 */ /* 0x000fe20007ffe073 */
[----:B------:R-:W-:Y:S01]  /*1c60*/  IMAD.IADD R85, R85, 0x1, R143 ;  /* 0x0000000155557824 */ /* 0x000fe200078e028f */
[----:B------:R-:W-:Y:S01]  /*1c70*/  SHF.R.S32.HI R102, RZ, 0x1f, R103 ;  /* 0x0000001fff667819 */ /* 0x000fe20000011467 */
[----:B------:R-:W-:Y:S01]  /*1c80*/  IMAD.IADD R86, R145, 0x1, R3 ;  /* 0x0000000191567824 */ /* 0x000fe200078e0203 */
[----:B------:R-:W-:Y:S01]  /*1c90*/  ISETP.GE.AND P0, PT, R77, 0x1, PT ;  /* 0x000000014d00780c */ /* 0x000fe20003f06270 */
[----:B------:R-:W-:Y:S01]  /*1ca0*/  IMAD.IADD R84, R3, 0x1, R141 ;  /* 0x0000000103547824 */ /* 0x000fe200078e028d */
[----:B------:R-:W-:Y:S01]  /*1cb0*/  LOP3.LUT R120, R120, 0xfffffff8, RZ, 0xc0, !PT ;  /* 0xfffffff878787812 */ /* 0x000fe200078ec0ff */
[----:B------:R-:W-:Y:S01]  /*1cc0*/  IMAD.SHL.U32 R111, R111, 0x2, RZ ;  /* 0x000000026f6f7824 */ /* 0x000fe200078e00ff */
[----:B------:R-:W-:-:S02]  /*1cd0*/  LOP3.LUT R126, R126, 0xfffffff8, RZ, 0xc0, !PT ;  /* 0xfffffff87e7e7812 */ /* 0x000fc400078ec0ff */
[----:B------:R-:W-:Y:S02]  /*1ce0*/  ISETP.NE.AND P1, PT, R90, 0x1, PT ;  /* 0x000000015a00780c */ /* 0x000fe40003f25270 */
[----:B------:R-:W-:Y:S02]  /*1cf0*/  SHF.R.S32.HI R118, RZ, 0x3, R0 ;  /* 0x00000003ff767819 */ /* 0x000fe40000011400 */
[C---:B------:R-:W-:Y:S01]  /*1d00*/  SHF.L.U64.HI R100, R101.reuse, 0x1, R100 ;  /* 0x0000000165647819 */ /* 0x040fe20000010264 */
[----:B------:R-:W-:Y:S01]  /*1d10*/  IMAD.SHL.U32 R101, R101, 0x2, RZ ;  /* 0x0000000265657824 */ /* 0x000fe200078e00ff */
[C---:B------:R-:W-:Y:S01]  /*1d20*/  SHF.L.U64.HI R102, R103.reuse, 0x1, R102 ;  /* 0x0000000167667819 */ /* 0x040fe20000010266 */
[----:B------:R-:W-:Y:S01]  /*1d30*/  IMAD.SHL.U32 R103, R103, 0x2, RZ ;  /* 0x0000000267677824 */ /* 0x000fe200078e00ff */
[----:B------:R-:W-:Y:S02]  /*1d40*/  P2R R0, PR, RZ, 0x1 ;  /* 0x00000001ff007803 */ /* 0x000fe40000000000 */
[----:B------:R-:W-:-:S02]  /*1d50*/  IADD3 R10, R18, 0x50, RZ ;  /* 0x00000050120a7810 */ /* 0x000fc40007ffe0ff */
[----:B------:R-:W-:Y:S02]  /*1d60*/  SHF.R.S32.HI R107, RZ, 0x1f, R120 ;  /* 0x0000001fff6b7819 */ /* 0x000fe40000011478 */
[----:B------:R-:W-:Y:S02]  /*1d70*/  SHF.R.S32.HI R109, RZ, 0x1f, R126 ;  /* 0x0000001fff6d7819 */ /* 0x000fe4000001147e */
[----:B------:R-:W-:Y:S02]  /*1d80*/  SHF.R.S32.HI R119, RZ, 0x3, R2 ;  /* 0x00000003ff777819 */ /* 0x000fe40000011402 */
[----:B---3--:R-:W-:Y:S02]  /*1d90*/  P2R R0, PR, RZ, 0x2 ;  /* 0x00000002ff007803 */ /* 0x008fe40000000000 */
.L_x_655:
[----:B------:R-:W-:Y:S01]  /*1da0*/  IMAD.SHL.U32 R82, R129, 0x40, RZ ;  /* 0x0000004081527824 */ /* 0x000fe200078e00ff */
[----:B------:R-:W-:Y:S04]  /*1db0*/  DEPBAR.LE SB0, 0x0 ;  /* 0x000080000000791a */ /* 0x000fe80000000000 */
[----:B------:R-:W-:Y:S01]  /*1dc0*/  IMAD.IADD R0, R127, 0x1, R82 ;  /* 0x000000017f007824 */ /* 0x000fe200078e0252 */
[----:B------:R-:W-:Y:S01]  /*1dd0*/  ISETP.NE.AND P1, PT, R90, 0x1, PT ;  /* 0x000000015a00780c */ /* 0x000fe20003f25270 */
[----:B------:R-:W-:Y:S01]  /*1de0*/  IMAD.MOV.U32 R88, RZ, RZ, RZ ;  /* 0x000000ffff587224 */ /* 0x000fe200078e00ff */
[----:B------:R-:W-:Y:S01]  /*1df0*/  ISETP.GE.AND P2, PT, R77, 0x1, PT ;  /* 0x000000014d00780c */ /* 0x000fe20003f46270 */
[----:B------:R-:W-:Y:S01]  /*1e00*/  IMAD.IADD R81, R83, 0x1, R0 ;  /* 0x0000000153517824 */ /* 0x000fe200078e0200 */
[----:B------:R-:W-:Y:S01]  /*1e10*/  ISETP.GE.AND P0, PT, R0, UR15, PT ;  /* 0x0000000f00007c0c */ /* 0x000fe2000bf06270 */
[----:B------:R-:W-:Y:S02]  /*1e20*/  BSSY B1, `(.L_x_631) ;  /* 0x00003d7000017945 */ /* 0x000fe40003800000 */
[--C-:B------:R-:W-:Y:S01]  /*1e30*/  IMAD.MOV.U32 R0, RZ, RZ, R81.reuse ;  /* 0x000000ffff007224 */ /* 0x100fe200078e0051 */
[----:B------:R-:W-:Y:S05]  /*1e40*/  ISETP.GT.OR P0, PT, R127, 0x3f, P0 ;  /* 0x0000003f7f00780c */ /* 0x000fea0000704670 */
[----:B-1----:R-:W-:Y:S05]  /*1e50*/  @P1 IMAD.HI.U32 R2, R81, c[0x0][0x2bc], RZ ;  /* 0x0000af0051021a27 */ /* 0x002fea00078e00ff */
[----:B------:R-:W-:Y:S04]  /*1e60*/  @P1 SHF.R.U32.HI R0, RZ, c[0x0][0x2c0], R2 ;  /* 0x0000b000ff001a19 */ /* 0x000fe80000011602 */
        /* <DEDUP_REMOVED lines=27> */
[----:B------:R-:W-:Y:S03]  /*2020*/  IADD3 R78, -R82, UR15, RZ ;  /* 0x0000000f524e7c10 */ /* 0x000fe6000fffe1ff */
        /* <DEDUP_REMOVED lines=66> */
.L_x_635:
[----:B------:R-:W-:Y:S05]  /*2450*/  BSYNC B0 ;  /* 0x0000000000007941 */ /* 0x000fea0003800000 */
.L_x_634:
        /* <DEDUP_REMOVED lines=93> */
.L_x_638:
[----:B------:R-:W-:Y:S05]  /*2a30*/  BSYNC B0 ;  /* 0x0000000000007941 */ /* 0x000fea0003800000 */
.L_x_637:
        /* <DEDUP_REMOVED lines=58> */
.L_x_640:
[----:B------:R-:W-:Y:S05]  /*2de0*/  BSYNC B0 ;  /* 0x0000000000007941 */ /* 0x000fea0003800000 */
.L_x_639:
        /* <DEDUP_REMOVED lines=58> */
.L_x_642:
[----:B------:R-:W-:Y:S05]  /*3190*/  BSYNC B0 ;  /* 0x0000000000007941 */ /* 0x000fea0003800000 */
.L_x_641:
        /* <DEDUP_REMOVED lines=58> */
.L_x_644:
[----:B------:R-:W-:Y:S05]  /*3540*/  BSYNC B0 ;  /* 0x0000000000007941 */ /* 0x000fea0003800000 */
.L_x_643:
        /* <DEDUP_REMOVED lines=58> */
.L_x_646:
[----:B------:R-:W-:Y:S05]  /*38f0*/  BSYNC B0 ;  /* 0x0000000000007941 */ /* 0x000fea0003800000 */
.L_x_645:
        /* <DEDUP_REMOVED lines=58> */
.L_x_633:
        /* <DEDUP_REMOVED lines=47> */
.L_x_648:
[----:B------:R-:W-:Y:S05]  /*3f90*/  BSYNC B0 ;  /* 0x0000000000007941 */ /* 0x000fea0003800000 */
.L_x_647:
        /* <DEDUP_REMOVED lines=46> */
[--C-:B------:R-:W-:Y:S01]  /*4280*/  @!P0 SHF.R.U64 R57, R48, 0x10, R49.reuse ;  /* 0x0000001030398819 */ /* 0x100fe20000001231 */
[----:B------:R-:W-:Y:S01]  /*4290*/  @!P0 HADD2.F32 R48, -RZ, R47.H0_H0 ;  /* 0x2000002fff308230 */ /* 0x000fe20000004100 */
[----:B------:R-:W-:Y:S01]  /*42a0*/  SHF.R.S32.HI R161, RZ, 0x1f, R160 ;  /* 0x0000001fffa17819 */ /* 0x000fe200000114a0 */
[----:B------:R-:W-:Y:S01]  /*42b0*/  @!P0 HADD2.F32 R55, -RZ, R55.H0_H0 ;  /* 0x20000037ff378230 */ /* 0x000fe20000004100 */
[----:B------:R-:W-:Y:S02]  /*42c0*/  SHF.L.U32 R158, R160, 0x3, RZ ;  /* 0x00000003a09e7819 */ /* 0x000fe400000006ff */
[----:B------:R-:W-:Y:S02]  /*42d0*/  LEA.HI R161, R161, R160, RZ, 0x3 ;  /* 0x000000a0a1a17211 */ /* 0x000fe400078f18ff */
[----:B------:R-:W-:Y:S02]  /*42e0*/  LOP3.LUT R163, R131, 0x38, R158, 0xf8, !PT ;  /* 0x0000003883a37812 */ /* 0x000fe400078ef89e */
[----:B------:R-:W-:Y:S01]  /*42f0*/  @!P0 SHF.R.U32.HI R53, RZ, 0x10, R49 ;  /* 0x00000010ff358819 */ /* 0x000fe20000011631 */
[----:B------:R-:W-:Y:S01]  /*4300*/  IMAD.SHL.U32 R161, R161, 0x200, RZ ;  /* 0x00000200a1a17824 */ /* 0x000fe200078e00ff */
[----:B------:R-:W-:Y:S02]  /*4310*/  LOP3.LUT R160, R163, R116, RZ, 0x3c, !PT ;  /* 0x00000074a3a07212 */ /* 0x000fe400078e3cff */
[----:B------:R-:W-:Y:S02]  /*4320*/  @!P0 SHF.R.U64 R42, R36, 0x10, R37 ;  /* 0x00000010242a8819 */ /* 0x000fe40000001225 */
[----:B------:R-:W-:Y:S02]  /*4330*/  LOP3.LUT R161, R161, 0x7ffff000, RZ, 0xc0, !PT ;  /* 0x7ffff000a1a17812 */ /* 0x000fe400078ec0ff */
[----:B------:R-:W-:Y:S01]  /*4340*/  @!P0 SHF.R.U64 R54, R50, 0x10, R51 ;  /* 0x0000001032368819 */ /* 0x000fe20000001233 */
[----:B------:R-:W-:Y:S01]  /*4350*/  @!P0 HADD2.F32 R45, -RZ, R42.H0_H0 ;  /* 0x2000002aff2d8230 */ /* 0x000fe20000004100 */
[----:B------:R-:W-:Y:S02]  /*4360*/  IADD3 R160, R160, R161, R115 ;  /* 0x000000a1a0a07210 */ /* 0x000fe40007ffe073 */
[----:B------:R-:W-:Y:S01]  /*4370*/  @!P0 SHF.R.U32.HI R59, RZ, 0x10, R51 ;  /* 0x00000010ff3b8819 */ /* 0x000fe20000011633 */
[----:B-1----:R-:W-:Y:S01]  /*4380*/  @!P0 IMAD.MOV.U32 R46, RZ, RZ, R24 ;  /* 0x000000ffff2e8224 */ /* 0x002fe200078e0018 */
[----:B------:R-:W-:Y:S01]  /*4390*/  SHF.L.U32 R159, R160, 0x1, RZ ;  /* 0x00000001a09f7819 */ /* 0x000fe200000006ff */
[----:B------:R-:W-:Y:S01]  /*43a0*/  @!P0 HADD2.F32 R51, -RZ, R57.H0_H0 ;  /* 0x20000039ff338230 */ /* 0x000fe20000004100 */
[----:B------:R-:W-:Y:S01]  /*43b0*/  @!P0 SHF.R.U32.HI R43, RZ, 0x10, R37 ;  /* 0x00000010ff2b8819 */ /* 0x000fe20000011625 */
[----:B------:R-:W-:Y:S01]  /*43c0*/  IMAD.MOV.U32 R37, RZ, RZ, R38 ;  /* 0x000000ffff257224 */ /* 0x000fe200078e0026 */
[--C-:B------:R-:W-:Y:S01]  /*43d0*/  @!P0 HADD2.F32 R41, -RZ, R46.reuse.H0_H0 ;  /* 0x2000002eff298230 */ /* 0x100fe20000004100 */
[----:B------:R-:W1:Y:S01]  /*43e0*/  LDS.128 R72, [R159+0x6100] ;  /* 0x006100009f487984 */ /* 0x000e620000000c00 */
[----:B------:R-:W-:Y:S01]  /*43f0*/  @!P0 HADD2.F32 R42, -RZ, R46.H1_H1 ;  /* 0x3000002eff2a8230 */ /* 0x000fe20000004100 */
[--C-:B------:R-:W-:Y:S01]  /*4400*/  @!P0 SHF.R.U64 R38, R38, 0x10, R39.reuse ;  /* 0x0000001026268819 */ /* 0x100fe20000001227 */
[----:B------:R-:W-:Y:S01]  /*4410*/  @!P0 HADD2.F32 R43, -RZ, R43.H0_H0 ;  /* 0x2000002bff2b8230 */ /* 0x000fe20000004100 */
[----:B------:R-:W-:Y:S01]  /*4420*/  @!P0 FMUL.FTZ R0, R41, R44 ;  /* 0x0000002c29008220 */ /* 0x000fe20000410000 */
[----:B------:R-:W-:Y:S01]  /*4430*/  @!P0 HADD2.F32 R54, -RZ, R54.H0_H0 ;  /* 0x20000036ff368230 */ /* 0x000fe20000004100 */
[C---:B------:R-:W-:Y:S01]  /*4440*/  @!P0 FMUL.FTZ R2, R42.reuse, R45 ;  /* 0x0000002d2a028220 */ /* 0x040fe20000410000 */
[----:B------:R-:W-:Y:S01]  /*4450*/  @!P0 HADD2.F32 R38, -RZ, R38.H0_H0 ;  /* 0x20000026ff268230 */ /* 0x000fe20000004100 */
[----:B------:R-:W-:Y:S01]  /*4460*/  MOV R36, R39 ;  /* 0x0000002700247202 */ /* 0x000fe20000000f00 */
[----:B------:R-:W-:Y:S01]  /*4470*/  @!P0 HADD2.F32 R59, -RZ, R59.H0_H0 ;  /* 0x2000003bff3b8230 */ /* 0x000fe20000004100 */
[----:B------:R-:W-:Y:S05]  /*4480*/  @!P0 SHF.R.U32.HI R39, RZ, 0x10, R39 ;  /* 0x00000010ff278819 */ /* 0x000fea0000011627 */
        /* <DEDUP_REMOVED lines=38> */
[C---:B------:R-:W-:Y:S01]  /*46f0*/  @!P0 FMUL.FTZ R6, R37.reuse, R38 ;  /* 0x0000002625068220 */ /* 0x040fe20000410000 */
[----:B------:R-:W-:Y:S01]  /*4700*/  @!P0 F2FP.PACK_AB R160, R160, R159 ;  /* 0x0000009fa0a0823e */ /* 0x000fe200000000ff */
[----:B------:R-:W-:Y:S01]  /*4710*/  @!P0 FFMA.FTZ R164, R37, R54, -R164 ;  /* 0x0000003625a48223 */ /* 0x000fe200000108a4 */
[----:B------:R-:W-:Y:S01]  /*4720*/  @!P0 HADD2.F32 R37, -RZ, R36.H0_H0 ;  /* 0x20000024ff258230 */ /* 0x000fe20000004100 */
[-C--:B------:R-:W-:Y:S01]  /*4730*/  @!P0 FMUL.FTZ R5, R41, R40.reuse ;  /* 0x0000002829058220 */ /* 0x080fe20000410000 */
[----:B------:R-:W-:Y:S01]  /*4740*/  @!P0 MOV R36, R27 ;  /* 0x0000001b00248202 */ /* 0x000fe20000000f00 */
[----:B------:R-:W-:Y:S01]  /*4750*/  @!P0 FMUL.FTZ R163, R50, R40 ;  /* 0x0000002832a38220 */ /* 0x000fe20000410000 */
        /* <DEDUP_REMOVED lines=34> */
.L_x_650:
[----:B------:R-:W-:Y:S05]  /*4980*/  BSYNC B0 ;  /* 0x0000000000007941 */ /* 0x000fea0003800000 */
.L_x_649:
[----:B------:R-:W-:Y:S01]  /*4990*/  ISETP.GE.AND P0, PT, R13, c[0x0][0x1d4], PT ;  /* 0x000075000d007a0c */ /* 0x000fe20003f06270 */
[----:B------:R-:W-:Y:S01]  /*49a0*/  @!UPT UIADD3 URZ, URZ, URZ, URZ ;  /* 0x0000003f3f3ff290 */ /* 0x000fe2000fffe03f */
[----:B------:R-:W-:Y:S11]  /*49b0*/  BSSY B0, `(.L_x_651) ;  /* 0x0000079000007945 */ /* 0x000ff60003800000 */
[----:B------:R-:W-:-:S05]  /*49c0*/  @P0 BRA `(.L_x_652) ;  /* 0x0000077000000947 */ /* 0x000fca0003800000 */
[----:B------:R-:W-:Y:S01]  /*49d0*/  ISETP.NE.AND P1, PT, R136, RZ, PT ;  /* 0x000000ff8800720c */ /* 0x000fe20003f25270 */
        /* <DEDUP_REMOVED lines=9> */
[--C-:B------:R-:W-:Y:S01]  /*4a70*/  @!P0 SHF.R.U32.HI R28, RZ, 0x10, R31.reuse ;  /* 0x00000010ff1c8819 */ /* 0x100fe2000001161f */
        /* <DEDUP_REMOVED lines=108> */
.L_x_652:
[----:B------:R-:W-:Y:S05]  /*5140*/  BSYNC B0 ;  /* 0x0000000000007941 */ /* 0x000fea0003800000 */
.L_x_651:
[----:B------:R-:W-:Y:S11]  /*5150*/  ISETP.GE.AND P0, PT, R12, c[0x0][0x1d4], PT ;  /* 0x000075000c007a0c */ /* 0x000ff60003f06270 */
[----:B------:R-:W-:Y:S02]  /*5160*/  @!UPT UIADD3 URZ, URZ, URZ, URZ ;  /* 0x0000003f3f3ff290 */ /* 0x000fe4000fffe03f */
[----:B------:R-:W-:-:S05]  /*5170*/  @P0 BRA `(.L_x_636) ;  /* 0x00000a1000000947 */ /* 0x000fca0003800000 */
[----:B------:R-:W-:Y:S01]  /*5180*/  ISETP.NE.AND P1, PT, R134, RZ, PT ;  /* 0x000000ff8600720c */ /* 0x000fe20003f25270 */
        /* <DEDUP_REMOVED lines=122> */
.L_x_632:
[----:B------:R1:W2:Y:S01]  /*5930*/  SHFL.IDX PT, R3, R4, RZ, 0x1c1f ;  /* 0x001c1fff04037589 */ /* 0x0002a200000e0000 */
[----:B------:R-:W-:Y:S03]  /*5940*/  IADD3 R78, -R82, UR15, RZ ;  /* 0x0000000f524e7c10 */ /* 0x000fe6000fffe1ff */
[----:B------:R-:W3:Y:S01]  /*5950*/  SHFL.IDX PT, R0, R0, RZ, 0x1c1f ;  /* 0x001c1fff00007589 */ /* 0x000ee200000e0000 */
        /* <DEDUP_REMOVED lines=9> */
[CC--:B---3--:R-:W-:Y:S04]  /*59f0*/  @!P2 LEA R24, P0, R16.reuse, R0.reuse, 0x1 ;  /* 0x000000001018a211 */ /* 0x0c8fe800078008ff */
[-C--:B--2---:R-:W-:Y:S02]  /*5a00*/  @!P2 LEA.HI.X R25, R16, R3.reuse, R17, 0x1, P0 ;  /* 0x000000031019a211 */ /* 0x084fe400000f0c11 */
[CC--:B------:R-:W-:Y:S04]  /*5a10*/  @!P1 LEA R38, P0, R125.reuse, R0.reuse, 0x1 ;  /* 0x000000007d269211 */ /* 0x0c0fe800078008ff */
[-C--:B------:R-:W-:Y:S02]  /*5a20*/  @!P1 LEA.HI.X R39, R125, R3.reuse, R110, 0x1, P0 ;  /* 0x000000037d279211 */ /* 0x080fe400000f0c6e */
[CC--:B------:R-:W-:Y:S04]  /*5a30*/  @!P4 LEA R36, P0, R126.reuse, R0.reuse, 0x1 ;  /* 0x000000007e24c211 */ /* 0x0c0fe800078008ff */
[-C--:B------:R-:W-:Y:S02]  /*5a40*/  @!P4 LEA.HI.X R37, R126, R3.reuse, R109, 0x1, P0 ;  /* 0x000000037e25c211 */ /* 0x080fe400000f0c6d */
[CC--:B------:R-:W-:Y:S04]  /*5a50*/  @!P3 LEA R34, P0, R123.reuse, R0.reuse, 0x1 ;  /* 0x000000007b22b211 */ /* 0x0c0fe800078008ff */
[-C--:B------:R-:W-:Y:S01]  /*5a60*/  @!P3 LEA.HI.X R35, R123, R3.reuse, R108, 0x1, P0 ;  /* 0x000000037b23b211 */ /* 0x080fe200000f0c6c */
[----:B----4-:R-:W-:Y:S04]  /*5a70*/  @!P2 ST.E.128 [R24.64], R20 ;  /* 0x000000141800a985 */ /* 0x010fe8000c101d14 */
[----:B-1----:R-:W1:Y:S04]  /*5a80*/  @!P1 LDS.128 R4, [R121+0x6000] ;  /* 0x0060000079049984 */ /* 0x002e680000000c00 */
[----:B-1----:R-:W-:Y:S01]  /*5a90*/  @!P1 ST.E.128 [R38.64], R4 ;  /* 0x0000000426009985 */ /* 0x002fe2000c101d14 */
[----:B------:R-:W-:Y:S03]  /*5aa0*/  ISETP.GE.AND P1, PT, R132, c[0x0][0x1d4], PT ;  /* 0x0000750084007a0c */ /* 0x000fe60003f26270 */
[----:B------:R-:W1:Y:S10]  /*5ab0*/  @!P4 LDS.128 R28, [R122+0x8000] ;  /* 0x008000007a1cc984 */ /* 0x000e740000000c00 */
[CC--:B------:R-:W-:Y:S04]  /*5ac0*/  @!P1 LEA R32, P0, R120.reuse, R0.reuse, 0x1 ;  /* 0x0000000078209211 */ /* 0x0c0fe800078008ff */
[-C--:B------:R-:W-:Y:S02]  /*5ad0*/  @!P1 LEA.HI.X R33, R120, R3.reuse, R107, 0x1, P0 ;  /* 0x0000000378219211 */ /* 0x080fe400000f0c6b */
        /* <DEDUP_REMOVED lines=11> */
.L_x_636:
[----:B------:R-:W-:Y:S05]  /*5b90*/  BSYNC B1 ;  /* 0x0000000000017941 */ /* 0x000fea0003800000 */
.L_x_631:
[----:B------:R-:W-:Y:S01]  /*5ba0*/  IMAD.IADD R82, R91, 0x1, -R82 ;  /* 0x000000015b527824 */ /* 0x000fe200078e0a52 */
[----:B-1----:R-:W-:Y:S01]  /*5bb0*/  LEA R6, P0, R129, R152, 0x6 ;  /* 0x0000009881067211 */ /* 0x002fe200078030ff */
[----:B------:R-:W-:Y:S01]  /*5bc0*/  IMAD R80, R80, c[0x0][0x208], RZ ;  /* 0x0000820050507a24 */ /* 0x000fe200078e02ff */
[----:B------:R-:W-:Y:S01]  /*5bd0*/  ISETP.NE.AND P3, PT, R138, RZ, PT ;  /* 0x000000ff8a00720c */ /* 0x000fe20003f65270 */
[----:B--2---:R-:W-:Y:S01]  /*5be0*/  IMAD.WIDE.U32 R4, R81, c[0x0][0x208], RZ ;  /* 0x0000820051047a25 */ /* 0x004fe200078e00ff */
        /* <DEDUP_REMOVED lines=9> */
[----:B---3--:R-:W-:Y:S01]  /*5c80*/  @P0 IMAD.X R0, RZ, RZ, R7, P1 ;  /* 0x000000ffff000224 */ /* 0x008fe200008e0607 */
[----:B------:R-:W-:Y:S03]  /*5c90*/  IADD3 R2, P1, R4, UR30, RZ ;  /* 0x0000001e04027c10 */ /* 0x000fe6000ff3e0ff */
[----:B------:R-:W-:Y:S01]  /*5ca0*/  @P0 IMAD R0, R0, c[0x0][0x258], RZ ;  /* 0x0000960000000a24 */ /* 0x000fe200078e02ff */
[----:B------:R-:W-:Y:S02]  /*5cb0*/  IADD3.X R79, R5, UR27, R79, P1, !PT ;  /* 0x0000001b054f7c10 */ /* 0x000fe40008ffe44f */
[----:B------:R-:W-:Y:S01]  /*5cc0*/  ISETP.GE.AND P1, PT, R82, 0x1, PT ;  /* 0x000000015200780c */ /* 0x000fe20003f26270 */
[----:B------:R-:W-:Y:S11]  /*5cd0*/  @P0 IMAD R0, R3, c[0x0][0x25c], R0 ;  /* 0x0000970003000a24 */ /* 0x000ff600078e0200 */
[----:B------:R-:W-:Y:S01]  /*5ce0*/  @!UPT UIADD3 URZ, URZ, URZ, URZ ;  /* 0x0000003f3f3ff290 */ /* 0x000fe2000fffe03f */
[----:B------:R-:W-:Y:S02]  /*5cf0*/  @P1 IMAD R4, R7, c[0x0][0x258], RZ ;  /* 0x0000960007041a24 */ /* 0x000fe400078e02ff */
[----:B------:R-:W-:Y:S02]  /*5d00*/  @P1 IMAD.MOV.U32 R88, RZ, RZ, R148 ;  /* 0x000000ffff581224 */ /* 0x000fe400078e0094 */
[C---:B------:R-:W-:Y:S02]  /*5d10*/  @P1 IMAD R4, R6.reuse, c[0x0][0x25c], R4 ;  /* 0x0000970006041a24 */ /* 0x040fe400078e0204 */
[----:B-----5:R-:W-:Y:S04]  /*5d20*/  @P1 IMAD.WIDE.U32 R20, R6, c[0x0][0x258], R88 ;  /* 0x0000960006141a25 */ /* 0x020fe800078e0058 */
[----:B------:R-:W-:Y:S01]  /*5d30*/  @P0 IMAD.MOV.U32 R88, RZ, RZ, R148 ;  /* 0x000000ffff580224 */ /* 0x000fe200078e0094 */
[C---:B------:R-:W-:Y:S02]  /*5d40*/  @P1 LEA R6, P2, R20.reuse, c[0x0][0x250], 0x1 ;  /* 0x0000940014061a11 */ /* 0x040fe400078408ff */
[----:B------:R-:W-:Y:S04]  /*5d50*/  @P1 IADD3 R4, R21, R4, RZ ;  /* 0x0000000415041210 */ /* 0x000fe80007ffe0ff */
[----:B------:R-:W-:Y:S01]  /*5d60*/  @P1 LEA.HI.X R7, R20, c[0x0][0x254], R4, 0x1, P2 ;  /* 0x0000950014071a11 */ /* 0x000fe200010f0c04 */
[----:B------:R-:W-:Y:S01]  /*5d70*/  @P0 IMAD.WIDE.U32 R20, R3, c[0x0][0x258], R88 ;  /* 0x0000960003140a25 */ /* 0x000fe200078e0058 */
[C---:B------:R-:W-:Y:S03]  /*5d80*/  LEA R4, P2, R2.reuse, c[0x0][0x1f8], 0x1 ;  /* 0x00007e0002047a11 */ /* 0x040fe600078408ff */
[----:B------:R-:W-:Y:S01]  /*5d90*/  @!PT LDS RZ, [RZ] ;  /* 0x00000000fffff984 */ /* 0x000fe20000000800 */
[----:B------:R-:W-:Y:S01]  /*5da0*/  @!PT LDS RZ, [RZ] ;  /* 0x00000000fffff984 */ /* 0x000fe20000000800 */
[----:B------:R-:W-:Y:S01]  /*5db0*/  @!PT LDS RZ, [RZ] ;  /* 0x00000000fffff984 */ /* 0x000fe20000000800 */
[----:B------:R1:W-:Y:S01]  /*5dc0*/  @P1 LDGSTS.E.BYPASS.LTC128B.128 [R128+0x100], [R6.64], !P3 ;  /* 0x0010000006801fae */ /* 0x0003e2000d901d54 */
[----:B------:R-:W-:Y:S02]  /*5dd0*/  LEA.HI.X R79, R2, c[0x0][0x1fc], R79, 0x1, P2 ;  /* 0x00007f00024f7a11 */ /* 0x000fe400010f0c4f */
[C---:B------:R-:W-:Y:S01]  /*5de0*/  @P0 LEA R22, P2, R20.reuse, c[0x0][0x250], 0x1 ;  /* 0x0000940014160a11 */ /* 0x040fe200078408ff */
[----:B------:R1:W-:Y:S01]  /*5df0*/  @P1 LDGSTS.E.BYPASS.LTC128B.128 [R128+0x2100], [R6.64+0x80], !P6 ;  /* 0x0210008006801fae */ /* 0x0003e2000f101d54 */
[----:B------:R-:W-:Y:S03]  /*5e00*/  @P0 IADD3 R0, R21, R0, RZ ;  /* 0x0000000015000210 */ /* 0x000fe60007ffe0ff */
[----:B------:R1:W-:Y:S01]  /*5e10*/  @P1 LDGSTS.E.BYPASS.LTC128B.128 [R128+0x4100], [R6.64+0x100], !P5 ;  /* 0x0410010006801fae */ /* 0x0003e2000e901d54 */
[----:B------:R-:W-:Y:S03]  /*5e20*/  @P0 LEA.HI.X R23, R20, c[0x0][0x254], R0, 0x1, P2 ;  /* 0x0000950014170a11 */ /* 0x000fe600010f0c00 */
[----:B------:R1:W2:Y:S04]  /*5e30*/  SHFL.IDX PT, R0, R4, RZ, 0x1c1f ;  /* 0x001c1fff04007589 */ /* 0x0002a800000e0000 */
[----:B------:R1:W-:Y:S04]  /*5e40*/  @P0 LDGSTS.E.BYPASS.LTC128B.128 [R128+0x1100], [R22.64], !P3 ;  /* 0x0110000016800fae */ /* 0x0003e8000d901d54 */
[----:B------:R1:W-:Y:S04]  /*5e50*/  @P0 LDGSTS.E.BYPASS.LTC128B.128 [R128+0x3100], [R22.64+0x80], !P6 ;  /* 0x0310008016800fae */ /* 0x0003e8000f101d54 */
[----:B------:R1:W-:Y:S01]  /*5e60*/  @P0 LDGSTS.E.BYPASS.LTC128B.128 [R128+0x5100], [R22.64+0x100], !P5 ;  /* 0x0510010016800fae */ /* 0x0003e2000e901d54 */
[----:B------:R-:W-:Y:S03]  /*5e70*/  ISETP.GT.AND P0, PT, R78, R135, PT ;  /* 0x000000874e00720c */ /* 0x000fe60003f04270 */
[----:B------:R-:W0:Y:S04]  /*5e80*/  LDGDEPBAR ;  /* 0x00000000000079af */ /* 0x000e280000000000 */
[----:B------:R1:W3:Y:S01]  /*5e90*/  SHFL.IDX PT, R3, R79, RZ, 0x1c1f ;  /* 0x001c1fff4f037589 */ /* 0x0002e200000e0000 */
        /* <DEDUP_REMOVED lines=8> */
[CC--:B------:R-:W-:Y:S04]  /*5f20*/  @!P2 LEA R24, P0, R16.reuse, R0.reuse, 0x1 ;  /* 0x000000001018a211 */ /* 0x0c0fe800078008ff */
[-C--:B------:R-:W-:Y:S02]  /*5f30*/  @!P2 LEA.HI.X R25, R16, R3.reuse, R17, 0x1, P0 ;  /* 0x000000031019a211 */ /* 0x080fe400000f0c11 */
[CC--:B------:R-:W-:Y:S04]  /*5f40*/  @!P1 LEA R38, P0, R125.reuse, R0.reuse, 0x1 ;  /* 0x000000007d269211 */ /* 0x0c0fe800078008ff */
[-C--:B------:R-:W-:Y:S02]  /*5f50*/  @!P1 LEA.HI.X R39, R125, R3.reuse, R110, 0x1, P0 ;  /* 0x000000037d279211 */ /* 0x080fe400000f0c6e */
[CC--:B------:R-:W-:Y:S04]  /*5f60*/  @!P4 LEA R36, P0, R126.reuse, R0.reuse, 0x1 ;  /* 0x000000007e24c211 */ /* 0x0c0fe800078008ff */
[-C--:B------:R-:W-:Y:S02]  /*5f70*/  @!P4 LEA.HI.X R37, R126, R3.reuse, R109, 0x1, P0 ;  /* 0x000000037e25c211 */ /* 0x080fe400000f0c6d */
[CC--:B------:R-:W-:Y:S04]  /*5f80*/  @!P3 LEA R34, P0, R123.reuse, R0.reuse, 0x1 ;  /* 0x000000007b22b211 */ /* 0x0c0fe800078008ff */
[-C--:B------:R-:W-:Y:S01]  /*5f90*/  @!P3 LEA.HI.X R35, R123, R3.reuse, R108, 0x1, P0 ;  /* 0x000000037b23b211 */ /* 0x080fe200000f0c6c */
[----:B-1----:R-:W-:Y:S04]  /*5fa0*/  @!P2 ST.E.128 [R24.64], R20 ;  /* 0x000000141800a985 */ /* 0x002fe8000c101d14 */
[----:B------:R-:W1:Y:S04]  /*5fb0*/  @!P1 LDS.128 R4, [R121] ;  /* 0x0000000079049984 */ /* 0x000e680000000c00 */
        /* <DEDUP_REMOVED lines=16> */
.L_x_654:
[----:B-123--:R-:W-:Y:S05]  /*60c0*/  BSYNC B0 ;  /* 0x0000000000007941 */ /* 0x00efea0003800000 */
.L_x_653:
[C---:B------:R-:W-:Y:S02]  /*60d0*/  ISETP.GT.AND P0, PT, R129.reuse, UR6, PT ;  /* 0x0000000681007c0c */ /* 0x040fe4000bf04270 */
[----:B------:R-:W-:Y:S02]  /*60e0*/  IADD3 R129, R129, -0x1, RZ ;  /* 0xffffffff81817810 */ /* 0x000fe40007ffe0ff */
[----:B------:R-:W-:Y:S09]  /*60f0*/  ISETP.NE.AND P2, PT, R138, RZ, PT ;  /* 0x000000ff8a00720c */ /* 0x000ff20003f45270 */
[----:B------:R-:W-:Y:S01]  /*6100*/  @P0 SHF.R.S32.HI R2, RZ, 0x1f, R129 ;  /* 0x0000001fff020819 */ /* 0x000fe20000011481 */
[----:B------:R-:W-:Y:S02]  /*6110*/  @P0 IMAD R0, R92, R129, RZ ;  /* 0x000000815c000224 */ /* 0x000fe400078e02ff */
[----:B------:R-:W-:Y:S02]  /*6120*/  @P0 IMAD.MOV.U32 R4, RZ, RZ, R150 ;  /* 0x000000ffff040224 */ /* 0x000fe400078e0096 */
[----:B------:R-:W-:Y:S02]  /*6130*/  @P0 IMAD.MOV.U32 R5, RZ, RZ, R155 ;  /* 0x000000ffff050224 */ /* 0x000fe400078e009b */
[-C--:B------:R-:W-:Y:S02]  /*6140*/  @P0 IMAD R0, R2, R93.reuse, R0 ;  /* 0x0000005d02000224 */ /* 0x080fe400078e0200 */
[----:B------:R-:W-:Y:S04]  /*6150*/  @P0 IMAD.WIDE.U32 R4, R129, R93, R4 ;  /* 0x0000005d81040225 */ /* 0x000fe800078e0004 */
[----:B------:R-:W-:Y:S01]  /*6160*/  @P0 IMAD.IADD R0, R5, 0x1, R0 ;  /* 0x0000000105000824 */ /* 0x000fe200078e0200 */
[C---:B------:R-:W-:Y:S04]  /*6170*/  @P0 LEA R6, P1, R4.reuse, c[0x0][0x220], 0x1 ;  /* 0x0000880004060a11 */ /* 0x040fe800078208ff */
        /* <DEDUP_REMOVED lines=15> */
.L_x_630:
[----:B-1----:R-:W-:Y:S01]  /*6270*/  UIADD3 UR6, UR12, 0x7f, URZ ;  /* 0x0000007f0c067890 */ /* 0x002fe2000fffe03f */
[----:B------:R-:W-:Y:S01]  /*6280*/  PLOP3.LUT P2, PT, PT, PT, PT, 0x80, 0x0 ;  /* 0x000000000000781c */ /* 0x000fe20003f4f070 */
[----:B------:R-:W-:Y:S01]  /*6290*/  ULDC.64 UR4, c[0x0][0x2c8] ;  /* 0x0000b20000047ab9 */ /* 0x000fe20000000a00 */
[----:B------:R-:W-:Y:S01]  /*62a0*/  IMAD.MOV.U32 R3, RZ, RZ, RZ ;  /* 0x000000ffff037224 */ /* 0x000fe200078e00ff */
[----:B------:R-:W-:Y:S01]  /*62b0*/  UIMAD.WIDE.U32 UR22, UR6, UR4, URZ ;  /* 0x00000004061672a5 */ /* 0x000fe2000f8e003f */
[----:B------:R-:W-:Y:S01]  /*62c0*/  IMAD.MOV.U32 R98, RZ, RZ, RZ ;  /* 0x000000ffff627224 */ /* 0x000fe200078e00ff */
[----:B------:R-:W-:Y:S01]  /*62d0*/  CS2R R96, SRZ ;  /* 0x0000000000607805 */ /* 0x000fe2000001ff00 */
[----:B------:R-:W-:Y:S01]  /*62e0*/  CS2R R94, SRZ ;  /* 0x00000000005e7805 */ /* 0x000fe2000001ff00 */
[----:B------:R-:W-:Y:S01]  /*62f0*/  @UP2 USHF.R.U32.HI UR6, URZ, UR5, UR23 ;  /* 0x000000053f062299 */ /* 0x000fe20008011617 */
[----:B------:R-:W-:Y:S01]  /*6300*/  CS2R R92, SRZ ;  /* 0x00000000005c7805 */ /* 0x000fe2000001ff00 */
[----:B------:R-:W-:Y:S01]  /*6310*/  CS2R R90, SRZ ;  /* 0x00000000005a7805 */ /* 0x000fe2000001ff00 */
[----:B------:R-:W-:Y:S01]  /*6320*/  CS2R R88, SRZ ;  /* 0x0000000000587805 */ /* 0x000fe2000001ff00 */
[----:B------:R-:W-:Y:S01]  /*6330*/  UIADD3 UR6, UR7, UR6, URZ ;  /* 0x0000000607067290 */ /* 0x000fe2000fffe03f */
[----:B------:R-:W-:Y:S01]  /*6340*/  CS2R R86, SRZ ;  /* 0x0000000000567805 */ /* 0x000fe2000001ff00 */
[----:B------:R-:W-:Y:S01]  /*6350*/  CS2R R84, SRZ ;  /* 0x0000000000547805 */ /* 0x000fe2000001ff00 */
[----:B-----5:R-:W-:Y:S01]  /*6360*/  CS2R R82, SRZ ;  /* 0x0000000000527805 */ /* 0x020fe2000001ff00 */
[----:B------:R-:W-:Y:S01]  /*6370*/  USHF.R.S32.HI UR4, URZ, 0x1f, UR6 ;  /* 0x0000001f3f047899 */ /* 0x000fe20008011406 */
[----:B------:R-:W-:Y:S01]  /*6380*/  CS2R R80, SRZ ;  /* 0x0000000000507805 */ /* 0x000fe2000001ff00 */
[----:B------:R-:W-:Y:S01]  /*6390*/  CS2R R78, SRZ ;  /* 0x00000000004e7805 */ /* 0x000fe2000001ff00 */
[----:B------:R-:W-:Y:S01]  /*63a0*/  MOV R77, RZ ;  /* 0x000000ff004d7202 */ /* 0x000fe20000000f00 */
[----:B------:R-:W-:Y:S01]  /*63b0*/  ULEA.HI UR4, UR4, UR6, URZ, 0x6 ;  /* 0x0000000604047291 */ /* 0x000fe2000f8f303f */
[----:B------:R-:W-:Y:S01]  /*63c0*/  CS2R R6, SRZ ;  /* 0x0000000000067805 */ /* 0x000fe2000001ff00 */
[----:B------:R-:W-:Y:S01]  /*63d0*/  CS2R R74, SRZ ;  /* 0x00000000004a7805 */ /* 0x000fe2000001ff00 */
[----:B------:R-:W-:Y:S01]  /*63e0*/  CS2R R72, SRZ ;  /* 0x0000000000487805 */ /* 0x000fe2000001ff00 */
[----:B------:R-:W-:Y:S01]  /*63f0*/  USHF.R.S32.HI UR4, URZ, 0x6, UR4 ;  /* 0x000000063f047899 */ /* 0x000fe20008011404 */
[----:B------:R-:W-:Y:S01]  /*6400*/  IMAD.MOV.U32 R70, RZ, RZ, RZ ;  /* 0x000000ffff467224 */ /* 0x000fe200078e00ff */
[----:B------:R-:W-:Y:S01]  /*6410*/  CS2R R68, SRZ ;  /* 0x0000000000447805 */ /* 0x000fe2000001ff00 */
[----:B------:R-:W-:Y:S01]  /*6420*/  CS2R R66, SRZ ;  /* 0x0000000000427805 */ /* 0x000fe2000001ff00 */
[----:B------:R-:W-:Y:S01]  /*6430*/  UISETP.LT.AND UP0, UPT, UR8, UR4, UPT ;  /* 0x000000040800728c */ /* 0x000fe2000bf01270 */
[----:B----4-:R-:W-:Y:S01]  /*6440*/  CS2R R64, SRZ ;  /* 0x0000000000407805 */ /* 0x010fe2000001ff00 */
        /* <DEDUP_REMOVED lines=62> */
[C---:B------:R-:W-:Y:S01]  /*6830*/  IMAD R202, R43.reuse, 0x20, R50 ;  /* 0x000000202bca7824 */ /* 0x040fe200078e0232 */
        /* <DEDUP_REMOVED lines=8> */
[C---:B------:R-:W-:Y:S01]  /*68c0*/  IADD3 R41, R81.reuse, 0x80, RZ ;  /* 0x0000008051297810 */ /* 0x040fe20007ffe0ff */
[----:B------:R-:W-:Y:S01]  /*68d0*/  UIMAD UR6, UR11, UR5, UR6 ;  /* 0x000000050b0672a4 */ /* 0x000fe2000f8e0206 */
[----:B-1----:R-:W-:Y:S01]  /*68e0*/  @P1 IMAD.HI.U32 R2, R0, c[0x0][0x2c8], RZ ;  /* 0x0000b20000021a27 */ /* 0x002fe200078e00ff */
[----:B------:R-:W-:Y:S01]  /*68f0*/  UIMAD.WIDE.U32 UR22, UR11, UR4, UR22 ;  /* 0x000000040b1672a5 */ /* 0x000fe2000f8e0016 */
[C---:B------:R-:W-:Y:S01]  /*6900*/  IADD3 R42, R81.reuse, 0x40, RZ ;  /* 0x00000040512a7810 */ /* 0x040fe20007ffe0ff */
[----:B------:R-:W-:Y:S01]  /*6910*/  USEL UR14, UR18, URZ, !UP0 ;  /* 0x0000003f120e7287 */ /* 0x000fe2000c000000 */
[----:B------:R-:W-:Y:S01]  /*6920*/  IMAD.MOV.U32 R7, RZ, RZ, R0 ;  /* 0x000000ffff077224 */ /* 0x000fe200078e0000 */
        /* <DEDUP_REMOVED lines=11> */
[----:B------:R-:W-:Y:S01]  /*69e0*/  ULDC UR7, c[0x0][0x2c4] ;  /* 0x0000b10000077ab9 */ /* 0x000fe20000000800 */
[----:B------:R-:W-:Y:S01]  /*69f0*/  IMAD R5, R5, c[0x0][0x2c4], R0 ;  /* 0x0000b10005057a24 */ /* 0x000fe200078e0200 */
[----:B------:R-:W-:Y:S01]  /*6a00*/  UIADD3 UR5, UR15, UR5, URZ ;  /* 0x000000050f057290 */ /* 0x000fe2000fffe03f */
[----:B------:R-:W-:Y:S01]  /*6a10*/  IMAD.U32 R9, RZ, RZ, UR15 ;  /* 0x0000000fff097e24 */ /* 0x000fe2000f8e00ff */
[----:B------:R-:W-:Y:S01]  /*6a20*/  UIMAD UR7, UR17, UR7, URZ ;  /* 0x00000007110772a4 */ /* 0x000fe2000f8e023f */
[----:B------:R-:W-:Y:S01]  /*6a30*/  IMAD.U32 R8, RZ, RZ, UR14 ;  /* 0x0000000eff087e24 */ /* 0x000fe2000f8e00ff */
[----:B------:R-:W-:Y:S01]  /*6a40*/  SHF.R.S32.HI R0, RZ, 0x1f, R5 ;  /* 0x0000001fff007819 */ /* 0x000fe20000011405 */
[----:B------:R-:W-:Y:S01]  /*6a50*/  IMAD R2, R7, c[0x0][0x1b4], R2 ;  /* 0x00006d0007027a24 */ /* 0x000fe200078e0202 */
[----:B------:R-:W-:Y:S01]  /*6a60*/  ISETP.GE.AND P3, PT, R42, c[0x0][0x198], PT ;  /* 0x000066002a007a0c */ /* 0x000fe20003f66270 */
[----:B------:R-:W-:-:S02]  /*6a70*/  IMAD.U32 R9, RZ, RZ, UR5 ;  /* 0x00000005ff097e24 */ /* 0x000fc4000f8e00ff */
[----:B------:R-:W-:Y:S02]  /*6a80*/  IMAD R0, R0, c[0x0][0x1a8], RZ ;  /* 0x00006a0000007a24 */ /* 0x000fe400078e02ff */
[----:B------:R-:W-:-:S04]  /*6a90*/  IMAD.WIDE.U32 R8, R7, c[0x0][0x1b0], R8 ;  /* 0x00006c0007087a25 */ /* 0x000fc800078e0008 */
[----:B------:R-:W-:Y:S01]  /*6aa0*/  IMAD.IADD R9, R9, 0x1, R2 ;  /* 0x0000000109097824 */ /* 0x000fe200078e0202 */
[----:B------:R-:W-:Y:S01]  /*6ab0*/  LOP3.LUT R2, R53, 0xfffffff0, RZ, 0xc0, !PT ;  /* 0xfffffff035027812 */ /* 0x000fe200078ec0ff */
[C---:B------:R-:W-:Y:S02]  /*6ac0*/  IMAD R7, R5.reuse, c[0x0][0x1ac], R0 ;  /* 0x00006b0005077a24 */ /* 0x040fe400078e0200 */
[----:B------:R-:W-:-:S04]  /*6ad0*/  IMAD.WIDE.U32 R4, R5, c[0x0][0x1a8], R8 ;  /* 0x00006a0005047a25 */ /* 0x000fc800078e0008 */
[----:B------:R-:W-:Y:S01]  /*6ae0*/  IMAD.IADD R2, R71, 0x1, -R2 ;  /* 0x0000000147027824 */ /* 0x000fe200078e0a02 */
[----:B------:R-:W-:Y:S01]  /*6af0*/  LEA R9, P0, R4, c[0x0][0x160], 0x1 ;  /* 0x0000580004097a11 */ /* 0x000fe200078008ff */
[----:B------:R-:W-:Y:S02]  /*6b00*/  IMAD.IADD R5, R5, 0x1, R7 ;  /* 0x0000000105057824 */ /* 0x000fe400078e0207 */
[----:B------:R-:W-:Y:S01]  /*6b10*/  IMAD.SHL.U32 R0, R50, 0x40, RZ ;  /* 0x0000004032007824 */ /* 0x000fe200078e00ff */
[----:B------:R-:W-:Y:S01]  /*6b20*/  SHF.R.S32.HI R7, RZ, 0x1f, R2 ;  /* 0x0000001fff077819 */ /* 0x000fe20000011402 */
[----:B------:R1:W3:Y:S01]  /*6b30*/  SHFL.IDX PT, R10, R9, RZ, 0x181f ;  /* 0x00181fff090a7589 */ /* 0x0002e200000e0000 */
[----:B------:R-:W-:Y:S02]  /*6b40*/  LEA.HI.X R5, R4, c[0x0][0x164], R5, 0x1, P0 ;  /* 0x0000590004057a11 */ /* 0x000fe400000f0c05 */
[----:B------:R-:W-:Y:S02]  /*6b50*/  LOP3.LUT R0, R0, 0x1c0, RZ, 0xc0, !PT ;  /* 0x000001c000007812 */ /* 0x000fe400078ec0ff */
[----:B------:R-:W-:Y:S01]  /*6b60*/  LEA.HI R48, R7, R2, RZ, 0x3 ;  /* 0x0000000207307211 */ /* 0x000fe200078f18ff */
[----:B------:R1:W4:Y:S01]  /*6b70*/  SHFL.IDX PT, R11, R5, RZ, 0x181f ;  /* 0x00181fff050b7589 */ /* 0x00032200000e0000 */
[----:B------:R-:W-:-:S02]  /*6b80*/  IADD3 R4, R50, UR12, RZ ;  /* 0x0000000c32047c10 */ /* 0x000fc4000fffe0ff */
[----:B------:R-:W-:Y:S02]  /*6b90*/  SHF.R.U32.HI R7, RZ, 0x3, R0 ;  /* 0x00000003ff077819 */ /* 0x000fe40000011600 */
[----:B------:R-:W-:Y:S02]  /*6ba0*/  LOP3.LUT R0, R0, 0x38, R81, 0xf8, !PT ;  /* 0x0000003800007812 */ /* 0x000fe400078ef851 */
[----:B------:R-:W-:Y:S02]  /*6bb0*/  LOP3.LUT R49, R48, 0xfffffff8, RZ, 0xc0, !PT ;  /* 0xfffffff830317812 */ /* 0x000fe400078ec0ff */
[----:B------:R-:W-:Y:S02]  /*6bc0*/  ISETP.GE.AND P0, PT, R4, UR7, PT ;  /* 0x0000000704007c0c */ /* 0x000fe4000bf06270 */
[----:B------:R-:W-:Y:S01]  /*6bd0*/  LOP3.LUT R7, R0, R7, RZ, 0x3c, !PT ;  /* 0x0000000700077212 */ /* 0x000fe200078e3cff */
[----:B------:R-:W-:Y:S01]  /*6be0*/  IMAD.IADD R49, R2, 0x1, -R49 ;  /* 0x0000000102317824 */ /* 0x000fe200078e0a31 */
[----:B------:R-:W-:Y:S01]  /*6bf0*/  LEA.HI R0, R70, R71, RZ, 0x6 ;  /* 0x0000004746007211 */ /* 0x000fe200078f30ff */
[----:B------:R-:W-:-:S04]  /*6c00*/  IMAD.MOV.U32 R2, RZ, RZ, 0x10 ;  /* 0x00000010ff027424 */ /* 0x000fc800078e00ff */
[----:B------:R-:W-:-:S05]  /*6c10*/  IMAD.SHL.U32 R0, R0, 0x8, RZ ;  /* 0x0000000800007824 */ /* 0x000fca00078e00ff */
        /* <DEDUP_REMOVED lines=22> */
.L_x_658:
[----:B-1-34-:R-:W-:Y:S05]  /*6d80*/  BSYNC B0 ;  /* 0x0000000000007941 */ /* 0x01afea0003800000 */
.L_x_657:
        /* <DEDUP_REMOVED lines=20> */
.L_x_660:
[----:B------:R-:W-:Y:S05]  /*6ed0*/  BSYNC B0 ;  /* 0x0000000000007941 */ /* 0x000fea0003800000 */
.L_x_659:
        /* <DEDUP_REMOVED lines=20> */
.L_x_662:
[----:B------:R-:W-:Y:S05]  /*7020*/  BSYNC B0 ;  /* 0x0000000000007941 */ /* 0x000fea0003800000 */
.L_x_661:
[----:B---3--:R-:W-:Y:S01]  /*7030*/  IADD3 R6, R4, 0x60, RZ ;  /* 0x0000006004067810 */ /* 0x008fe20007ffe0ff */
[----:B------:R-:W-:Y:S01]  /*7040*/  SHFL.IDX PT, R10, R9, 0x3, 0x181f ;  /* 0x00781f00090a7f89 */ /* 0x000fe200000e0000 */
[----:B------:R-:W-:Y:S01]  /*7050*/  IMAD.MOV.U32 R199, RZ, RZ, c[0x0][0x2b8] ;  /* 0x0000ae00ffc77624 */ /* 0x000fe200078e00ff */
[----:B------:R-:W-:Y:S01]  /*7060*/  USHF.R.S32.HI UR6, URZ, 0x1f, UR16 ;  /* 0x0000001f3f067899 */ /* 0x000fe20008011410 */
[----:B------:R-:W-:Y:S01]  /*7070*/  ISETP.GE.AND P0, PT, R6, UR7, PT ;  /* 0x0000000706007c0c */ /* 0x000fe2000bf06270 */
[----:B------:R-:W-:Y:S01]  /*7080*/  IMAD.U32 R7, RZ, RZ, UR8 ;  /* 0x00000008ff077e24 */ /* 0x000fe2000f8e00ff */
[----:B----4-:R3:W4:Y:S01]  /*7090*/  SHFL.IDX PT, R11, R5, 0x3, 0x181f ;  /* 0x00781f00050b7f89 */ /* 0x01072200000e0000 */
[----:B------:R-:W-:Y:S01]  /*70a0*/  ISETP.NE.AND P2, PT, R199, 0x1, PT ;  /* 0x00000001c700780c */ /* 0x000fe20003f45270 */
[----:B------:R-:W-:Y:S01]  /*70b0*/  ULDC.64 UR4, c[0x0][0x2b0] ;  /* 0x0000ac0000047ab9 */ /* 0x000fe20000000a00 */
[----:B------:R-:W-:Y:S01]  /*70c0*/  IMAD R7, R7, 0x40, R202 ;  /* 0x0000004007077824 */ /* 0x000fe200078e02ca */
[----:B------:R-:W-:Y:S01]  /*70d0*/  UIMAD UR6, UR6, UR4, URZ ;  /* 0x00000004060672a4 */ /* 0x000fe2000f8e023f */
[----:B------:R-:W-:Y:S01]  /*70e0*/  IMAD.MOV.U32 R200, RZ, RZ, RZ ;  /* 0x000000ffffc87224 */ /* 0x000fe200078e00ff */
[----:B------:R-:W-:-:S02]  /*70f0*/  UIMAD.WIDE.U32 UR14, UR16, UR4, URZ ;  /* 0x00000004100e72a5 */ /* 0x000fc4000f8e003f */
[----:B------:R-:W-:Y:S01]  /*7100*/  IADD3 R4, R7, -0x40, RZ ;  /* 0xffffffc007047810 */ /* 0x000fe20007ffe0ff */
[----:B------:R-:W-:Y:S02]  /*7110*/  UIMAD UR6, UR16, UR5, UR6 ;  /* 0x00000005100672a4 */ /* 0x000fe4000f8e0206 */
[----:B------:R-:W-:Y:S01]  /*7120*/  @!P0 SHF.R.S32.HI R7, RZ, 0x1f, R42 ;  /* 0x0000001fff078819 */ /* 0x000fe2000001142a */
[----:B------:R-:W-:Y:S01]  /*7130*/  ULDC.64 UR4, c[0x0][0x1e8] ;  /* 0x00007a0000047ab9 */ /* 0x000fe20000000a00 */
[C---:B------:R-:W-:Y:S01]  /*7140*/  IADD3 R201, R4.reuse, UR13, RZ ;  /* 0x0000000d04c97c10 */ /* 0x040fe2000fffe0ff */
[----:B------:R-:W-:Y:S01]  /*7150*/  UIADD3 UR6, UR15, UR6, URZ ;  /* 0x000000060f067290 */ /* 0x000fe2000fffe03f */
[----:B------:R-:W-:Y:S02]  /*7160*/  @!P0 SHF.R.S32.HI R6, RZ, 0x1f, R41 ;  /* 0x0000001fff068819 */ /* 0x000fe40000011429 */
[----:B------:R-:W-:Y:S02]  /*7170*/  @!P0 LEA.HI R7, R7, R42, RZ, 0x3 ;  /* 0x0000002a07078211 */ /* 0x000fe400078f18ff */
[----:B------:R-:W-:Y:S01]  /*7180*/  ISETP.GE.AND P1, PT, R4, UR9, PT ;  /* 0x0000000904007c0c */ /* 0x000fe2000bf26270 */
[----:B------:R-:W-:Y:S01]  /*7190*/  @P2 IMAD.HI.U32 R4, R201, c[0x0][0x2bc], RZ ;  /* 0x0000af00c9042a27 */ /* 0x000fe200078e00ff */
[----:B------:R-:W-:-:S02]  /*71a0*/  @!P0 LEA.HI R6, R6, R41, RZ, 0x3 ;  /* 0x0000002906068211 */ /* 0x000fc400078f18ff */
[----:B-123--:R-:W-:Y:S01]  /*71b0*/  LOP3.LUT R5, R5, 0xfffffffd, RZ, 0xc0, !PT ;  /* 0xfffffffd05057812 */ /* 0x00efe200078ec0ff */
[----:B----4-:R-:W-:Y:S01]  /*71c0*/  @!P0 IMAD.WIDE R12, R81, 0x2, R10 ;  /* 0x00000002510c8825 */ /* 0x010fe200078e020a */
[----:B------:R-:W-:Y:S02]  /*71d0*/  @!P0 LOP3.LUT R7, R7, 0xfffffff8, RZ, 0xc0, !PT ;  /* 0xfffffff807078812 */ /* 0x000fe400078ec0ff */
[----:B------:R-:W-:Y:S01]  /*71e0*/  @P2 LOP3.LUT R5, R5, 0x2, RZ, 0xfc, !PT ;  /* 0x0000000205052812 */ /* 0x000fe200078efcff */
[----:B------:R-:W-:Y:S01]  /*71f0*/  IMAD.MOV.U32 R5, RZ, RZ, R201 ;  /* 0x000000ffff057224 */ /* 0x000fe200078e00c9 */
[----:B------:R-:W-:Y:S01]  /*7200*/  @!P0 LOP3.LUT R6, R6, 0xfffffff8, RZ, 0xc0, !PT ;  /* 0xfffffff806068812 */ /* 0x000fe200078ec0ff */
[----:B------:R-:W-:Y:S01]  /*7210*/  @!P0 IMAD.WIDE R16, R7, 0x2, R10 ;  /* 0x0000000207108825 */ /* 0x000fe200078e020a */
[----:B------:R-:W-:Y:S02]  /*7220*/  @P2 SHF.R.U32.HI R5, RZ, c[0x0][0x2c0], R4 ;  /* 0x0000b000ff052a19 */ /* 0x000fe40000011604 */
[----:B------:R-:W-:Y:S01]  /*7230*/  ISETP.GT.OR P1, PT, R202, 0x3f, P1 ;  /* 0x0000003fca00780c */ /* 0x000fe20000f24670 */
[----:B------:R-:W-:-:S02]  /*7240*/  @!P0 IMAD.SHL.U32 R4, R0, 0x2, RZ ;  /* 0x0000000200048824 */ /* 0x000fc400078e00ff */
[----:B------:R-:W-:-:S03]  /*7250*/  @!P0 IMAD.WIDE R10, R6, 0x2, R10 ;  /* 0x00000002060a8825 */ /* 0x000fc600078e020a */
[----:B------:R-:W-:Y:S01]  /*7260*/  @!PT LDS RZ, [RZ] ;  /* 0x00000000fffff984 */ /* 0x000fe20000000800 */
[----:B------:R1:W-:Y:S04]  /*7270*/  @!P0 LDGSTS.E.BYPASS.LTC128B.128 [R4+0xf100], [R12.64], !P5 ;  /* 0x0f1000000c048fae */ /* 0x0003e8000e901d54 */
[----:B------:R1:W-:Y:S03]  /*7280*/  @!P0 LDGSTS.E.BYPASS.LTC128B.128 [R4+0x13100], [R16.64], !P3 ;  /* 0x1310000010048fae */ /* 0x0003e6000d901d54 */
[C---:B------:R-:W-:Y:S01]  /*7290*/  @!P1 IADD3 R8, P2, R5.reuse, UR14, RZ ;  /* 0x0000000e05089c10 */ /* 0x040fe2000ff5e0ff */
[----:B------:R1:W-:Y:S03]  /*72a0*/  @!P0 LDGSTS.E.BYPASS.LTC128B.128 [R4+0x17100], [R10.64], !P4 ;  /* 0x171000000a048fae */ /* 0x0003e6000e101d54 */
[----:B------:R-:W-:Y:S01]  /*72b0*/  @!P1 LEA.HI.X.SX32 R7, R5, UR6, 0x1, P2 ;  /* 0x0000000605079c11 */ /* 0x000fe200090f0eff */
[----:B------:R-:W0:Y:S01]  /*72c0*/  LDGDEPBAR ;  /* 0x00000000000079af */ /* 0x000e220000000000 */
[----:B------:R-:W-:-:S04]  /*72d0*/  @!P1 LEA R14, P2, R8, c[0x0][0x2a0], 0x2 ;  /* 0x0000a800080e9a11 */ /* 0x000fc800078410ff */
[----:B------:R-:W-:Y:S01]  /*72e0*/  @!P1 LEA.HI.X R15, R8, c[0x0][0x2a4], R7, 0x2, P2 ;  /* 0x0000a900080f9a11 */ /* 0x000fe200010f1407 */
[----:B------:R-:W-:Y:S06]  /*72f0*/  BAR.SYNC.DEFER_BLOCKING 0x0 ;  /* 0x0000000000007b1d */ /* 0x000fec0000010000 */
[----:B------:R2:W3:Y:S01]  /*7300*/  @!P1 LDG.E R200, [R14.64] ;  /* 0x000000140ec89981 */ /* 0x0004e2000c1e1900 */
[----:B------:R-:W-:Y:S01]  /*7310*/  IMAD.MOV R6, RZ, RZ, -R5 ;  /* 0x000000ffff067224 */ /* 0x000fe200078e0a05 */
[----:B------:R-:W-:Y:S01]  /*7320*/  UIMAD UR16, UR10, UR4, URZ ;  /* 0x000000040a1072a4 */ /* 0x000fe2000f8e023f */
[----:B------:R-:W-:Y:S01]  /*7330*/  ISETP.GE.AND P4, PT, R81, c[0x0][0x1d4], PT ;  /* 0x0000750051007a0c */ /* 0x000fe20003f86270 */
[----:B------:R-:W-:Y:S01]  /*7340*/  UIMAD.WIDE.U32 UR22, UR11, UR4, URZ ;  /* 0x000000040b1672a5 */ /* 0x000fe2000f8e003f */
[----:B------:R-:W-:Y:S01]  /*7350*/  IMAD R201, R6, c[0x0][0x2b8], R201 ;  /* 0x0000ae0006c97a24 */ /* 0x000fe200078e02c9 */
[----:B------:R-:W-:Y:S01]  /*7360*/  UIMAD UR16, UR11, UR5, UR16 ;  /* 0x000000050b1072a4 */ /* 0x000fe2000f8e0210 */
[----:B------:R-:W-:Y:S01]  /*7370*/  ISETP.GE.AND P6, PT, R42, c[0x0][0x1d4], PT ;  /* 0x000075002a007a0c */ /* 0x000fe20003fc6270 */
[----:B------:R-:W-:Y:S01]  /*7380*/  ULEA UR19, UR8, 0xffffffc0, 0x6 ;  /* 0xffffffc008137891 */ /* 0x000fe2000f8e303f */
[----:B------:R-:W-:Y:S01]  /*7390*/  IMAD.WIDE.U32 R6, R201, c[0x0][0x1e0], RZ ;  /* 0x00007800c9067a25 */ /* 0x000fe200078e00ff */
[----:B------:R-:W-:Y:S01]  /*73a0*/  SHF.R.S32.HI R52, RZ, 0x1f, R201 ;  /* 0x0000001fff347819 */ /* 0x000fe200000114c9 */
[----:B------:R-:W-:Y:S01]  /*73b0*/  UIADD3 UR16, UR23, UR16, URZ ;  /* 0x0000001017107290 */ /* 0x000fe2000fffe03f */
[----:B------:R-:W-:Y:S01]  /*73c0*/  ISETP.GE.AND P5, PT, R41, c[0x0][0x1d4], PT ;  /* 0x0000750029007a0c */ /* 0x000fe20003fa6270 */
[----:B-1----:R-:W-:Y:S01]  /*73d0*/  IMAD.MOV.U32 R4, RZ, RZ, R6 ;  /* 0x000000ffff047224 */ /* 0x002fe200078e0006 */
[----:B------:R-:W-:Y:S01]  /*73e0*/  UIADD3 UR19, UR9, -UR19, URZ ;  /* 0x8000001309137290 */ /* 0x000fe2000fffe03f */
[----:B------:R-:W-:Y:S01]  /*73f0*/  IMAD R8, R52, c[0x0][0x1e0], RZ ;  /* 0x0000780034087a24 */ /* 0x000fe200078e02ff */
[----:B------:R-:W-:Y:S01]  /*7400*/  ULDC.64 UR4, c[0x0][0x210] ;  /* 0x0000840000047ab9 */ /* 0x000fe20000000a00 */
[----:B------:R-:W-:Y:S01]  /*7410*/  LEA.HI R68, R70, R71, RZ, 0x5 ;  /* 0x0000004746447211 */ /* 0x000fe200078f28ff */
[----:B------:R-:W-:Y:S01]  /*7420*/  UIMAD UR10, UR10, UR4, URZ ;  /* 0x000000040a0a72a4 */ /* 0x000fe2000f8e023f */
[----:B------:R-:W-:Y:S01]  /*7430*/  IMAD R5, R201, c[0x0][0x1e4], R8 ;  /* 0x00007900c9057a24 */ /* 0x000fe200078e0208 */
[----:B------:R-:W-:Y:S01]  /*7440*/  IADD3 R40, -R50, UR19, RZ ;  /* 0x0000001332287c10 */ /* 0x000fe2000fffe1ff */
[----:B------:R-:W-:Y:S01]  /*7450*/  UIMAD.WIDE.U32 UR24, UR11, UR4, URZ ;  /* 0x000000040b1872a5 */ /* 0x000fe2000f8e003f */
[----:B------:R-:W-:Y:S01]  /*7460*/  ISETP.GT.AND P3, PT, R202, 0x3f, PT ;  /* 0x0000003fca00780c */ /* 0x000fe20003f64270 */
[----:B------:R-:W-:Y:S01]  /*7470*/  IMAD.IADD R5, R7, 0x1, R5 ;  /* 0x0000000107057824 */ /* 0x000fe200078e0205 */
[----:B------:R-:W-:Y:S01]  /*7480*/  ISETP.GE.AND P1, PT, R40, 0x1, PT ;  /* 0x000000012800780c */ /* 0x000fe20003f26270 */
[----:B------:R-:W-:Y:S01]  /*7490*/  UIMAD UR10, UR11, UR5, UR10 ;  /* 0x000000050b0a72a4 */ /* 0x000fe2000f8e020a */
[----:B------:R-:W-:-:S02]  /*74a0*/  SEL R80, RZ, 0x10, P5 ;  /* 0x00000010ff507807 */ /* 0x000fc40002800000 */
[----:B------:R-:W-:Y:S01]  /*74b0*/  SHF.R.S32.HI R69, RZ, 0x5, R68 ;  /* 0x00000005ff457819 */ /* 0x000fe20000011444 */
[----:B------:R-:W-:-:S08]  /*74c0*/  UIADD3 UR10, UR25, UR10, URZ ;  /* 0x0000000a190a7290 */ /* 0x000fd0000fffe03f */
[----:B------:R-:W-:Y:S01]  /*74d0*/  @P1 SHF.R.S32.HI R7, RZ, 0x1f, R42 ;  /* 0x0000001fff071819 */ /* 0x000fe2000001142a */
[----:B------:R-:W-:Y:S01]  /*74e0*/  @P1 IMAD.SHL.U32 R9, R0, 0x2, RZ ;  /* 0x0000000200091824 */ /* 0x000fe200078e00ff */
[----:B--2---:R-:W-:Y:S02]  /*74f0*/  @P1 SHF.R.S32.HI R14, RZ, 0x1f, R41 ;  /* 0x0000001fff0e1819 */ /* 0x004fe40000011429 */
[----:B---3--:R-:W-:Y:S01]  /*7500*/  SHF.R.S32.HI R51, RZ, 0x1f, R200 ;  /* 0x0000001fff337819 */ /* 0x008fe200000114c8 */
        /* <DEDUP_REMOVED lines=8> */
[----:B------:R-:W-:-:S03]  /*7590*/  ISETP.GE.AND P0, PT, R40, 0x21, PT ;  /* 0x000000212800780c */ /* 0x000fc60003f06270 */
[----:B------:R-:W-:Y:S04]  /*75a0*/  SHFL.IDX PT, R13, R15, RZ, 0x181f ;  /* 0x00181fff0f0d7589 */ /* 0x000fe800000e0000 */
[----:B------:R1:W-:Y:S04]  /*75b0*/  SHFL.IDX PT, R10, R8, 0x1, 0x181f ;  /* 0x00381f00080a7f89 */ /* 0x0003e800000e0000 */
[----:B------:R-:W2:Y:S02]  /*75c0*/  SHFL.IDX PT, R11, R15, 0x1, 0x181f ;  /* 0x00381f000f0b7f89 */ /* 0x000ea400000e0000 */
[----:B------:R-:W-:Y:S01]  /*75d0*/  @P0 SHF.R.S32.HI R5, RZ, 0x1f, R42 ;  /* 0x0000001fff050819 */ /* 0x000fe2000001142a */
[----:B------:R-:W-:Y:S01]  /*75e0*/  @P0 IMAD.SHL.U32 R6, R0, 0x2, RZ ;  /* 0x0000000200060824 */ /* 0x000fe200078e00ff */
[----:B------:R-:W-:-:S02]  /*75f0*/  @P0 SHF.R.S32.HI R4, RZ, 0x1f, R41 ;  /* 0x0000001fff040819 */ /* 0x000fc40000011429 */
[-C--:B------:R-:W-:Y:S02]  /*7600*/  @P0 LEA.HI R5, R5, R42.reuse, RZ, 0x3 ;  /* 0x0000002a05050211 */ /* 0x080fe400078f18ff */
[-C--:B------:R-:W-:Y:S02]  /*7610*/  @P0 LEA.HI R4, R4, R41.reuse, RZ, 0x3 ;  /* 0x0000002904040211 */ /* 0x080fe400078f18ff */
[----:B------:R-:W-:Y:S02]  /*7620*/  @P0 LOP3.LUT R5, R5, 0xfffffff8, RZ, 0xc0, !PT ;  /* 0xfffffff805050812 */ /* 0x000fe400078ec0ff */
[----:B------:R-:W-:Y:S02]  /*7630*/  @P0 LOP3.LUT R4, R4, 0xfffffff8, RZ, 0xc0, !PT ;  /* 0xfffffff804040812 */ /* 0x000fe400078ec0ff */
[----:B-1----:R-:W-:Y:S02]  /*7640*/  @P1 LEA.HI R8, R7, R42, RZ, 0x3 ;  /* 0x0000002a07081211 */ /* 0x002fe400078f18ff */
[----:B------:R-:W-:-:S02]  /*7650*/  @P1 LEA.HI R7, R14, R41, RZ, 0x3 ;  /* 0x000000290e071211 */ /* 0x000fc400078f18ff */
[----:B------:R-:W-:Y:S01]  /*7660*/  @P1 LOP3.LUT R8, R8, 0xfffffff8, RZ, 0xc0, !PT ;  /* 0xfffffff808081812 */ /* 0x000fe200078ec0ff */
[----:B--2---:R-:W-:Y:S01]  /*7670*/  @P0 IMAD.WIDE R20, R81, 0x2, R10 ;  /* 0x0000000251140825 */ /* 0x004fe200078e020a */
[----:B------:R-:W-:-:S03]  /*7680*/  @P1 LOP3.LUT R7, R7, 0xfffffff8, RZ, 0xc0, !PT ;  /* 0xfffffff807071812 */ /* 0x000fc600078ec0ff */
[----:B------:R-:W-:-:S04]  /*7690*/  @P1 IMAD.WIDE R14, R8, 0x2, R12 ;  /* 0x00000002080e1825 */ /* 0x000fc800078e020c */
[----:B------:R-:W-:-:S04]  /*76a0*/  @P1 IMAD.WIDE R16, R7, 0x2, R12 ;  /* 0x0000000207101825 */ /* 0x000fc800078e020c */
[----:B------:R-:W-:-:S04]  /*76b0*/  @P1 IMAD.WIDE R12, R81, 0x2, R12 ;  /* 0x00000002510c1825 */ /* 0x000fc800078e020c */
        /* <DEDUP_REMOVED lines=13> */
.L_x_663:
[----:B------:R-:W-:Y:S01]  /*7790*/  ULDC.U8 UR4, c[0x0][0x298] ;  /* 0x0000a60000047ab9 */ /* 0x000fe20000000000 */
[----:B------:R-:W-:Y:S01]  /*77a0*/  SHF.R.S32.HI R11, RZ, 0x1f, R76 ;  /* 0x0000001fff0b7819 */ /* 0x000fe2000001144c */
[----:B-1----:R-:W-:Y:S01]  /*77b0*/  IMAD.WIDE.U32 R6, R76, c[0x0][0x280], RZ ;  /* 0x0000a0004c067a25 */ /* 0x002fe200078e00ff */
        /* <DEDUP_REMOVED lines=51> */
[----:B------:R-:W-:Y:S01]  /*7af0*/  LEA.HI.X R12, R12, c[0x0][0x28c], R9, 0x1, P0 ;  /* 0x0000a3000c0c7a11 */ /* 0x000fe200000f0c09 */
[----:B------:R-:W-:Y:S01]  /*7b00*/  CS2R R14, SRZ ;  /* 0x00000000000e7805 */ /* 0x000fe2000001ff00 */
[----:B------:R-:W-:Y:S01]  /*7b10*/  ISETP.GE.AND P0, PT, R5, UR7, PT ;  /* 0x0000000705007c0c */ /* 0x000fe2000bf06270 */
[----:B------:R1:W4:Y:S04]  /*7b20*/  SHFL.IDX PT, R19, R13, RZ, 0x1c1f ;  /* 0x001c1fff0d137589 */ /* 0x00032800000e0000 */
        /* <DEDUP_REMOVED lines=15> */
[----:B------:R2:W5:Y:S01]  /*7c20*/  @!P0 LD.E.64 R92, [R24.64] ;  /* 0x00000014185c8980 */ /* 0x000562000c101b00 */
[----:B------:R-:W-:-:S02]  /*7c30*/  @!P2 LOP3.LUT R7, R7, 0xfffffffc, RZ, 0xc0, !PT ;  /* 0xfffffffc0707a812 */ /* 0x000fc400078ec0ff */
[----:B------:R-:W-:-:S03]  /*7c40*/  ISETP.GE.AND P0, PT, R4, c[0x0][0x27c], PT ;  /* 0x00009f0004007a0c */ /* 0x000fc60003f06270 */
[----:B------:R-:W-:-:S04]  /*7c50*/  @!P2 IMAD.WIDE R20, R7, 0x2, R18 ;  /* 0x000000020714a825 */ /* 0x000fc800078e0212 */
[----:B------:R-:W-:Y:S01]  /*7c60*/  @!P2 IMAD.WIDE R22, R7, 0x2, R16 ;  /* 0x000000020716a825 */ /* 0x000fe200078e0210 */
[----:B------:R-:W-:-:S04]  /*7c70*/  @!P1 SHF.R.S32.HI R7, RZ, 0x1f, R6 ;  /* 0x0000001fff079819 */ /* 0x000fc80000011406 */
[----:B------:R-:W-:-:S04]  /*7c80*/  @!P1 LEA.HI R7, R7, R6, RZ, 0x2 ;  /* 0x0000000607079211 */ /* 0x000fc800078f10ff */
[----:B------:R-:W-:Y:S02]  /*7c90*/  @!P1 LOP3.LUT R9, R7, 0xfffffffc, RZ, 0xc0, !PT ;  /* 0xfffffffc07099812 */ /* 0x000fe400078ec0ff */
[----:B------:R-:W-:Y:S01]  /*7ca0*/  @!P0 SHF.R.S32.HI R7, RZ, 0x1f, R4 ;  /* 0x0000001fff078819 */ /* 0x000fe20000011404 */
[----:B------:R-:W-:Y:S01]  /*7cb0*/  CS2R R108, SRZ ;  /* 0x00000000006c7805 */ /* 0x000fe2000001ff00 */
[----:B------:R-:W-:Y:S02]  /*7cc0*/  CS2R R106, SRZ ;  /* 0x00000000006a7805 */ /* 0x000fe4000001ff00 */
[----:B------:R-:W-:Y:S01]  /*7cd0*/  @!P0 LEA.HI R7, R7, R4, RZ, 0x2 ;  /* 0x0000000407078211 */ /* 0x000fe200078f10ff */
[----:B------:R-:W-:Y:S01]  /*7ce0*/  CS2R R98, SRZ ;  /* 0x0000000000627805 */ /* 0x000fe2000001ff00 */
[----:B------:R-:W-:Y:S01]  /*7cf0*/  CS2R R96, SRZ ;  /* 0x0000000000607805 */ /* 0x000fe2000001ff00 */
[----:B------:R3:W5:Y:S01]  /*7d00*/  @!P2 LD.E.64 R108, [R20.64] ;  /* 0x00000014146ca980 */ /* 0x000762000c101b00 */
[----:B------:R-:W-:Y:S01]  /*7d10*/  @!P0 LOP3.LUT R7, R7, 0xfffffffc, RZ, 0xc0, !PT ;  /* 0xfffffffc07078812 */ /* 0x000fe200078ec0ff */
[----:B-1----:R-:W-:Y:S01]  /*7d20*/  @!P1 IMAD.WIDE R26, R9, 0x2, R18 ;  /* 0x00000002091a9825 */ /* 0x002fe200078e0212 */
[----:B------:R-:W-:Y:S01]  /*7d30*/  CS2R R84, SRZ ;  /* 0x0000000000547805 */ /* 0x000fe2000001ff00 */
[----:B------:R1:W5:Y:S01]  /*7d40*/  @!P2 LD.E.64 R106, [R22.64] ;  /* 0x00000014166aa980 */ /* 0x000362000c101b00 */
[----:B------:R-:W-:Y:S01]  /*7d50*/  CS2R R82, SRZ ;  /* 0x0000000000527805 */ /* 0x000fe2000001ff00 */
[----:B--2---:R-:W-:Y:S01]  /*7d60*/  @!P0 IMAD.WIDE R24, R7, 0x2, R16 ;  /* 0x0000000207188825 */ /* 0x004fe200078e0210 */
[C---:B------:R-:W-:Y:S01]  /*7d70*/  IADD3 R6, R90.reuse, 0x40, RZ ;  /* 0x000000405a067810 */ /* 0x040fe20007ffe0ff */
[----:B------:R2:W5:Y:S01]  /*7d80*/  @!P1 LD.E.64 R98, [R26.64] ;  /* 0x000000141a629980 */ /* 0x000562000c101b00 */
[----:B------:R-:W-:-:S03]  /*7d90*/  IADD3 R4, R90, 0x50, RZ ;  /* 0x000000505a047810 */ /* 0x000fc60007ffe0ff */
[----:B------:R2:W5:Y:S01]  /*7da0*/  @!P0 LD.E.64 R82, [R24.64] ;  /* 0x0000001418528980 */ /* 0x000562000c101b00 */
[----:B---3--:R-:W-:-:S04]  /*7db0*/  @!P1 IMAD.WIDE R20, R9, 0x2, R16 ;  /* 0x0000000209149825 */ /* 0x008fc800078e0210 */
[----:B-1----:R-:W-:Y:S01]  /*7dc0*/  @!P0 IMAD.WIDE R22, R7, 0x2, R18 ;  /* 0x0000000207168825 */ /* 0x002fe200078e0212 */
[----:B------:R1:W5:Y:S01]  /*7dd0*/  @!P1 LD.E.64 R96, [R20.64] ;  /* 0x0000001414609980 */ /* 0x000362000c101b00 */
[----:B------:R-:W-:-:S03]  /*7de0*/  ISETP.GE.AND P1, PT, R6, c[0x0][0x27c], PT ;  /* 0x00009f0006007a0c */ /* 0x000fc60003f26270 */
[----:B------:R3:W5:Y:S01]  /*7df0*/  @!P0 LD.E.64 R84, [R22.64] ;  /* 0x0000001416548980 */ /* 0x000762000c101b00 */
[----:B------:R-:W-:-:S09]  /*7e00*/  ISETP.GE.AND P0, PT, R4, c[0x0][0x27c], PT ;  /* 0x00009f0004007a0c */ /* 0x000fd20003f06270 */
[----:B------:R-:W-:-:S04]  /*7e10*/  @!P1 SHF.R.S32.HI R9, RZ, 0x1f, R6 ;  /* 0x0000001fff099819 */ /* 0x000fc80000011406 */
[----:B------:R-:W-:Y:S02]  /*7e20*/  @!P0 SHF.R.S32.HI R7, RZ, 0x1f, R4 ;  /* 0x0000001fff078819 */ /* 0x000fe40000011404 */
[----:B------:R-:W-:Y:S02]  /*7e30*/  @!P1 LEA.HI R9, R9, R6, RZ, 0x2 ;  /* 0x0000000609099211 */ /* 0x000fe400078f10ff */
[----:B------:R-:W-:Y:S02]  /*7e40*/  @!P0 LEA.HI R7, R7, R4, RZ, 0x2 ;  /* 0x0000000407078211 */ /* 0x000fe400078f10ff */
[----:B------:R-:W-:Y:S02]  /*7e50*/  @!P1 LOP3.LUT R9, R9, 0xfffffffc, RZ, 0xc0, !PT ;  /* 0xfffffffc09099812 */ /* 0x000fe400078ec0ff */
[----:B------:R-:W-:Y:S01]  /*7e60*/  @!P0 LOP3.LUT R7, R7, 0xfffffffc, RZ, 0xc0, !PT ;  /* 0xfffffffc07078812 */ /* 0x000fe200078ec0ff */
[----:B------:R-:W-:Y:S01]  /*7e70*/  CS2R R76, SRZ ;  /* 0x00000000004c7805 */ /* 0x000fe2000001ff00 */
[----:B------:R-:W-:Y:S01]  /*7e80*/  CS2R R64, SRZ ;  /* 0x0000000000407805 */ /* 0x000fe2000001ff00 */
[----:B-1----:R-:W-:Y:S01]  /*7e90*/  @!P1 IMAD.WIDE R20, R9, 0x2, R18 ;  /* 0x0000000209149825 */ /* 0x002fe200078e0212 */
[----:B------:R-:W-:Y:S01]  /*7ea0*/  CS2R R72, SRZ ;  /* 0x0000000000487805 */ /* 0x000fe2000001ff00 */
[----:B------:R-:W-:-:S02]  /*7eb0*/  CS2R R62, SRZ ;  /* 0x00000000003e7805 */ /* 0x000fc4000001ff00 */
[----:B---3--:R-:W-:Y:S01]  /*7ec0*/  @!P1 IMAD.WIDE R22, R9, 0x2, R16 ;  /* 0x0000000209169825 */ /* 0x008fe200078e0210 */
[----:B------:R2:W5:Y:S03]  /*7ed0*/  @!P1 LD.E.64 R76, [R20.64] ;  /* 0x00000014144c9980 */ /* 0x000566000c101b00 */
[C---:B------:R-:W-:Y:S01]  /*7ee0*/  @!P0 IMAD.WIDE R18, R7.reuse, 0x2, R18 ;  /* 0x0000000207128825 */ /* 0x040fe200078e0212 */
[----:B------:R2:W5:Y:S03]  /*7ef0*/  @!P1 LD.E.64 R72, [R22.64] ;  /* 0x0000001416489980 */ /* 0x000566000c101b00 */
[----:B------:R-:W-:Y:S01]  /*7f00*/  @!P0 IMAD.WIDE R16, R7, 0x2, R16 ;  /* 0x0000000207108825 */ /* 0x000fe200078e0210 */
[----:B------:R2:W5:Y:S04]  /*7f10*/  @!P0 LD.E.64 R64, [R18.64] ;  /* 0x0000001412408980 */ /* 0x000568000c101b00 */
[----:B------:R2:W5:Y:S02]  /*7f20*/  @!P0 LD.E.64 R62, [R16.64] ;  /* 0x00000014103e8980 */ /* 0x000564000c101b00 */
.L_x_667:
[----:B------:R-:W-:Y:S05]  /*7f30*/  BSYNC B0 ;  /* 0x0000000000007941 */ /* 0x000fea0003800000 */
.L_x_666:
[----:B------:R-:W-:Y:S01]  /*7f40*/  IADD3 R5, R5, 0x40, RZ ;  /* 0x0000004005057810 */ /* 0x000fe20007ffe0ff */
[----:B-----5:R-:W-:Y:S01]  /*7f50*/  IMAD.MOV.U32 R4, RZ, RZ, R64 ;  /* 0x000000ffff047224 */ /* 0x020fe200078e0040 */
[----:B------:R-:W4:Y:S01]  /*7f60*/  SHFL.IDX PT, R11, R13, 0x1, 0x1c1f ;  /* 0x003c1f000d0b7f89 */ /* 0x000f2200000e0000 */
[----:B------:R-:W-:Y:S01]  /*7f70*/  IMAD.MOV.U32 R7, RZ, RZ, R65 ;  /* 0x000000ffff077224 */ /* 0x000fe200078e0041 */
[----:B------:R-:W-:Y:S01]  /*7f80*/  ISETP.GE.AND P0, PT, R5, UR7, PT ;  /* 0x0000000705007c0c */ /* 0x000fe2000bf06270 */
[----:B------:R-:W-:Y:S01]  /*7f90*/  IMAD.MOV.U32 R6, RZ, RZ, R76 ;  /* 0x000000ffff067224 */ /* 0x000fe200078e004c */
[----:B-1----:R-:W1:Y:S01]  /*7fa0*/  SHFL.IDX PT, R10, R10, 0x1, 0x1c1f ;  /* 0x003c1f000a0a7f89 */ /* 0x002e6200000e0000 */
        /* <DEDUP_REMOVED lines=10> */
[----:B------:R-:W1:Y:S01]  /*8050*/  SHFL.IDX PT, R8, R8, 0x1, 0x1c1f ;  /* 0x003c1f0008087f89 */ /* 0x000e6200000e0000 */
        /* <DEDUP_REMOVED lines=15> */
[----:B--2---:R-:W-:Y:S01]  /*8150*/  CS2R R20, SRZ ;  /* 0x0000000000147805 */ /* 0x004fe2000001ff00 */
        /* <DEDUP_REMOVED lines=16> */
[----:B---3--:R-:W-:Y:S01]  /*8260*/  CS2R R12, SRZ ;  /* 0x00000000000c7805 */ /* 0x008fe2000001ff00 */
[----:B----4-:R-:W-:Y:S01]  /*8270*/  CS2R R18, SRZ ;  /* 0x0000000000127805 */ /* 0x010fe2000001ff00 */
[----:B------:R-:W-:Y:S01]  /*8280*/  PRMT R75, R6, 0x5410, R7 ;  /* 0x00005410064b7816 */ /* 0x000fe20000000007 */
[----:B------:R-:W-:Y:S01]  /*8290*/  CS2R R24, SRZ ;  /* 0x0000000000187805 */ /* 0x000fe2000001ff00 */
[----:B------:R-:W-:Y:S01]  /*82a0*/  PRMT R79, R4, 0x5410, R5 ;  /* 0x00005410044f7816 */ /* 0x000fe20000000005 */
[----:B------:R-:W-:Y:S01]  /*82b0*/  CS2R R30, SRZ ;  /* 0x00000000001e7805 */ /* 0x000fe2000001ff00 */
[----:B------:R-:W-:Y:S01]  /*82c0*/  CS2R R38, SRZ ;  /* 0x0000000000267805 */ /* 0x000fe2000001ff00 */
[----:B------:R-:W-:Y:S01]  /*82d0*/  CS2R R54, SRZ ;  /* 0x0000000000367805 */ /* 0x000fe2000001ff00 */
[----:B------:R-:W-:Y:S05]  /*82e0*/  @P0 BRA `(.L_x_669) ;  /* 0x000003e000000947 */ /* 0x000fea0003800000 */
[C---:B-1----:R-:W-:Y:S01]  /*82f0*/  IADD3 R4, R90.reuse, 0x10, RZ ;  /* 0x000000105a047810 */ /* 0x042fe20007ffe0ff */
[----:B------:R-:W-:Y:S01]  /*8300*/  CS2R R56, SRZ ;  /* 0x0000000000387805 */ /* 0x000fe2000001ff00 */
[----:B------:R-:W-:Y:S01]  /*8310*/  ISETP.GE.AND P0, PT, R90, c[0x0][0x27c], PT ;  /* 0x00009f005a007a0c */ /* 0x000fe20003f06270 */
[----:B------:R-:W-:Y:S01]  /*8320*/  CS2R R54, SRZ ;  /* 0x0000000000367805 */ /* 0x000fe2000001ff00 */
[----:B------:R-:W-:-:S02]  /*8330*/  ISETP.GE.AND P2, PT, R4, c[0x0][0x27c], PT ;  /* 0x00009f0004007a0c */ /* 0x000fc40003f46270 */
[----:B------:R-:W-:-:S09]  /*8340*/  IADD3 R5, R90, 0x20, RZ ;  /* 0x000000205a057810 */ /* 0x000fd20007ffe0ff */
[C---:B------:R-:W-:Y:S02]  /*8350*/  @!P0 IMAD.WIDE R18, R90.reuse, 0x2, R10 ;  /* 0x000000025a128825 */ /* 0x040fe400078e020a */
[----:B------:R-:W-:Y:S02]  /*8360*/  @!P2 SHF.R.S32.HI R7, RZ, 0x1f, R4 ;  /* 0x0000001fff07a819 */ /* 0x000fe40000011404 */
[----:B------:R-:W-:Y:S01]  /*8370*/  @!P0 IMAD.WIDE R16, R90, 0x2, R8 ;  /* 0x000000025a108825 */ /* 0x000fe200078e0208 */
[----:B------:R-:W-:Y:S01]  /*8380*/  ISETP.GE.AND P1, PT, R5, c[0x0][0x27c], PT ;  /* 0x00009f0005007a0c */ /* 0x000fe20003f26270 */
[----:B------:R1:W5:Y:S01]  /*8390*/  @!P0 LD.E.64 R56, [R18.64] ;  /* 0x0000001412388980 */ /* 0x000362000c101b00 */
[----:B------:R-:W-:-:S03]  /*83a0*/  @!P2 LEA.HI R7, R7, R4, RZ, 0x2 ;  /* 0x000000040707a211 */ /* 0x000fc600078f10ff */
[----:B------:R2:W5:Y:S01]  /*83b0*/  @!P0 LD.E.64 R54, [R16.64] ;  /* 0x0000001410368980 */ /* 0x000562000c101b00 */
[----:B------:R-:W-:-:S05]  /*83c0*/  @!P2 LOP3.LUT R7, R7, 0xfffffffc, RZ, 0xc0, !PT ;  /* 0xfffffffc0707a812 */ /* 0x000fca00078ec0ff */
[----:B------:R-:W-:-:S04]  /*83d0*/  @!P2 IMAD.WIDE R12, R7, 0x2, R10 ;  /* 0x00000002070ca825 */ /* 0x000fc800078e020a */
[----:B------:R-:W-:Y:S01]  /*83e0*/  @!P2 IMAD.WIDE R14, R7, 0x2, R8 ;  /* 0x00000002070ea825 */ /* 0x000fe200078e0208 */
[----:B------:R-:W-:-:S04]  /*83f0*/  IADD3 R7, R90, 0x30, RZ ;  /* 0x000000305a077810 */ /* 0x000fc80007ffe0ff */
[----:B------:R-:W-:Y:S02]  /*8400*/  ISETP.GE.AND P0, PT, R7, c[0x0][0x27c], PT ;  /* 0x00009f0007007a0c */ /* 0x000fe40003f06270 */
[----:B------:R-:W-:-:S04]  /*8410*/  @!P1 SHF.R.S32.HI R4, RZ, 0x1f, R5 ;  /* 0x0000001fff049819 */ /* 0x000fc80000011405 */
[----:B------:R-:W-:Y:S01]  /*8420*/  @!P1 LEA.HI R5, R4, R5, RZ, 0x2 ;  /* 0x0000000504059211 */ /* 0x000fe200078f10ff */
[----:B------:R-:W-:-:S06]  /*8430*/  CS2R R44, SRZ ;  /* 0x00000000002c7805 */ /* 0x000fcc000001ff00 */
[----:B------:R-:W-:Y:S01]  /*8440*/  @!P0 SHF.R.S32.HI R4, RZ, 0x1f, R7 ;  /* 0x0000001fff048819 */ /* 0x000fe20000011407 */
[----:B------:R-:W-:Y:S01]  /*8450*/  CS2R R38, SRZ ;  /* 0x0000000000267805 */ /* 0x000fe2000001ff00 */
[----:B------:R-:W-:Y:S01]  /*8460*/  @!P1 LOP3.LUT R5, R5, 0xfffffffc, RZ, 0xc0, !PT ;  /* 0xfffffffc05059812 */ /* 0x000fe200078ec0ff */
[----:B------:R-:W-:Y:S01]  /*8470*/  CS2R R34, SRZ ;  /* 0x0000000000227805 */ /* 0x000fe2000001ff00 */
[----:B------:R-:W-:Y:S01]  /*8480*/  @!P0 LEA.HI R4, R4, R7, RZ, 0x2 ;  /* 0x0000000704048211 */ /* 0x000fe200078f10ff */
[----:B------:R-:W-:Y:S01]  /*8490*/  CS2R R30, SRZ ;  /* 0x00000000001e7805 */ /* 0x000fe2000001ff00 */
[----:B------:R3:W5:Y:S02]  /*84a0*/  @!P2 LD.E.64 R44, [R12.64] ;  /* 0x000000140c2ca980 */ /* 0x000764000c101b00 */
[----:B------:R-:W-:Y:S01]  /*84b0*/  @!P0 LOP3.LUT R4, R4, 0xfffffffc, RZ, 0xc0, !PT ;  /* 0xfffffffc04048812 */ /* 0x000fe200078ec0ff */
[C---:B-1----:R-:W-:Y:S01]  /*84c0*/  @!P1 IMAD.WIDE R18, R5.reuse, 0x2, R10 ;  /* 0x0000000205129825 */ /* 0x042fe200078e020a */
[----:B------:R1:W5:Y:S01]  /*84d0*/  @!P2 LD.E.64 R38, [R14.64] ;  /* 0x000000140e26a980 */ /* 0x000362000c101b00 */
[----:B------:R-:W-:Y:S01]  /*84e0*/  CS2R R26, SRZ ;  /* 0x00000000001a7805 */ /* 0x000fe2000001ff00 */
[----:B------:R-:W-:Y:S01]  /*84f0*/  CS2R R24, SRZ ;  /* 0x0000000000187805 */ /* 0x000fe2000001ff00 */
[----:B--2---:R-:W-:Y:S01]  /*8500*/  @!P1 IMAD.WIDE R16, R5, 0x2, R8 ;  /* 0x0000000205109825 */ /* 0x004fe200078e0208 */
[C---:B------:R-:W-:Y:S01]  /*8510*/  IADD3 R7, R90.reuse, 0x40, RZ ;  /* 0x000000405a077810 */ /* 0x040fe20007ffe0ff */
[----:B------:R2:W5:Y:S01]  /*8520*/  @!P1 LD.E.64 R34, [R18.64] ;  /* 0x0000001412229980 */ /* 0x000562000c101b00 */
[----:B------:R-:W-:-:S03]  /*8530*/  IADD3 R5, R90, 0x50, RZ ;  /* 0x000000505a057810 */ /* 0x000fc60007ffe0ff */
        /* <DEDUP_REMOVED lines=9> */
[----:B------:R-:W-:-:S04]  /*85d0*/  @!P0 SHF.R.S32.HI R4, RZ, 0x1f, R5 ;  /* 0x0000001fff048819 */ /* 0x000fc80000011405 */
[----:B------:R-:W-:Y:S02]  /*85e0*/  @!P0 LEA.HI R4, R4, R5, RZ, 0x2 ;  /* 0x0000000504048211 */ /* 0x000fe400078f10ff */
[----:B------:R-:W-:Y:S02]  /*85f0*/  @!P1 LOP3.LUT R6, R6, 0xfffffffc, RZ, 0xc0, !PT ;  /* 0xfffffffc06069812 */ /* 0x000fe400078ec0ff */
[----:B------:R-:W-:Y:S01]  /*8600*/  @!P0 LOP3.LUT R4, R4, 0xfffffffc, RZ, 0xc0, !PT ;  /* 0xfffffffc04048812 */ /* 0x000fe200078ec0ff */
[----:B------:R-:W-:Y:S01]  /*8610*/  CS2R R20, SRZ ;  /* 0x0000000000147805 */ /* 0x000fe2000001ff00 */
[----:B--2---:R-:W-:Y:S01]  /*8620*/  CS2R R18, SRZ ;  /* 0x0000000000127805 */ /* 0x004fe2000001ff00 */
[--C-:B----4-:R-:W-:Y:S01]  /*8630*/  @!P1 IMAD.WIDE R16, R6, 0x2, R10.reuse ;  /* 0x0000000206109825 */ /* 0x110fe200078e020a */
[----:B---3--:R-:W-:Y:S01]  /*8640*/  CS2R R14, SRZ ;  /* 0x00000000000e7805 */ /* 0x008fe2000001ff00 */
[----:B-1----:R-:W-:Y:S02]  /*8650*/  CS2R R12, SRZ ;  /* 0x00000000000c7805 */ /* 0x002fe4000001ff00 */
[----:B------:R-:W-:Y:S01]  /*8660*/  @!P0 IMAD.WIDE R10, R4, 0x2, R10 ;  /* 0x00000002040a8825 */ /* 0x000fe200078e020a */
[----:B------:R1:W5:Y:S03]  /*8670*/  @!P1 LD.E.64 R20, [R16.64] ;  /* 0x0000001410149980 */ /* 0x000366000c101b00 */
[--C-:B------:R-:W-:Y:S01]  /*8680*/  @!P1 IMAD.WIDE R6, R6, 0x2, R8.reuse ;  /* 0x0000000206069825 */ /* 0x100fe200078e0208 */
[----:B------:R1:W5:Y:S03]  /*8690*/  @!P0 LD.E.64 R14, [R10.64] ;  /* 0x000000140a0e8980 */ /* 0x000366000c101b00 */
[----:B------:R-:W-:Y:S01]  /*86a0*/  @!P0 IMAD.WIDE R4, R4, 0x2, R8 ;  /* 0x0000000204048825 */ /* 0x000fe200078e0208 */
[----:B------:R1:W5:Y:S04]  /*86b0*/  @!P1 LD.E.64 R18, [R6.64] ;  /* 0x0000001406129980 */ /* 0x000368000c101b00 */
[----:B------:R1:W5:Y:S02]  /*86c0*/  @!P0 LD.E.64 R12, [R4.64] ;  /* 0x00000014040c8980 */ /* 0x000364000c101b00 */
.L_x_669:
[----:B-1----:R-:W-:Y:S05]  /*86d0*/  BSYNC B0 ;  /* 0x0000000000007941 */ /* 0x002fea0003800000 */
.L_x_668:
[----:B-----5:R-:W-:Y:S01]  /*86e0*/  IMAD.MOV.U32 R6, RZ, RZ, R14 ;  /* 0x000000ffff067224 */ /* 0x020fe200078e000e */
[----:B------:R-:W-:Y:S01]  /*86f0*/  UIADD3 UR4, -UR12, UR7, URZ ;  /* 0x000000070c047290 */ /* 0x000fe2000fffe13f */
[----:B------:R-:W-:Y:S01]  /*8700*/  IMAD.MOV.U32 R4, RZ, RZ, R15 ;  /* 0x000000ffff047224 */ /* 0x000fe200078e000f */
[----:B------:R-:W-:-:S04]  /*8710*/  DEPBAR.LE SB0, 0x1 ;  /* 0x000080400000791a */ /* 0x000fc80000000000 */
[----:B------:R-:W-:Y:S01]  /*8720*/  PRMT R9, R4, 0x5410, R6 ;  /* 0x0000541004097816 */ /* 0x000fe20000000006 */
[----:B------:R-:W-:Y:S01]  /*8730*/  IMAD.MOV.U32 R5, RZ, RZ, R20 ;  /* 0x000000ffff057224 */ /* 0x000fe200078e0014 */
[----:B------:R-:W-:Y:S01]  /*8740*/  UISETP.LT.AND UP0, UPT, UR4, 0x80, UPT ;  /* 0x000000800400788c */ /* 0x000fe2000bf01270 */
[----:B------:R-:W-:Y:S01]  /*8750*/  IMAD.MOV.U32 R6, RZ, RZ, R21 ;  /* 0x000000ffff067224 */ /* 0x000fe200078e0015 */
[----:B------:R-:W-:Y:S01]  /*8760*/  BSSY B1, `(.L_x_670) ;  /* 0x000014e000017945 */ /* 0x000fe20003800000 */
[----:B------:R-:W-:Y:S01]  /*8770*/  IMAD.MOV.U32 R4, RZ, RZ, R26 ;  /* 0x000000ffff047224 */ /* 0x000fe200078e001a */
[----:B------:R-:W-:Y:S01]  /*8780*/  USEL UR4, UR4, 0x80, UP0 ;  /* 0x0000008004047887 */ /* 0x000fe20008000000 */
[----:B------:R-:W-:Y:S01]  /*8790*/  IMAD.MOV.U32 R7, RZ, RZ, R13 ;  /* 0x000000ffff077224 */ /* 0x000fe200078e000d */
[----:B------:R-:W-:Y:S01]  /*87a0*/  PRMT R17, R6, 0x5410, R5 ;  /* 0x0000541006117816 */ /* 0x000fe20000000005 */
[----:B------:R-:W-:Y:S02]  /*87b0*/  IMAD.MOV.U32 R5, RZ, RZ, R27 ;  /* 0x000000ffff057224 */ /* 0x000fe400078e001b */
[----:B------:R-:W-:Y:S01]  /*87c0*/  IMAD.MOV.U32 R6, RZ, RZ, R35 ;  /* 0x000000ffff067224 */ /* 0x000fe200078e0023 */
[----:B------:R-:W-:Y:S01]  /*87d0*/  BAR.SYNC.DEFER_BLOCKING 0x0 ;  /* 0x0000000000007b1d */ /* 0x000fe20000010000 */
[----:B------:R-:W-:-:S02]  /*87e0*/  ISETP.GE.AND P0, PT, R89, UR4, PT ;  /* 0x0000000459007c0c */ /* 0x000fc4000bf06270 */
        /* <DEDUP_REMOVED lines=26> */
[----:B------:R-:W-:-:S02]  /*8990*/  PRMT R28, R6, 0x7610, R28 ;  /* 0x00007610061c7816 */ /* 0x000fc4000000001c */
[----:B------:R-:W-:Y:S01]  /*89a0*/  LOP3.LUT R5, R4, 0x1c0, RZ, 0xc0, !PT ;  /* 0x000001c004057812 */ /* 0x000fe200078ec0ff */
[----:B------:R-:W-:-:S03]  /*89b0*/  IMAD.MOV.U32 R4, RZ, RZ, R38 ;  /* 0x000000ffff047224 */ /* 0x000fc600078e0026 */
[----:B------:R-:W-:Y:S02]  /*89c0*/  LOP3.LUT R7, R5, 0x18, R58, 0xf8, !PT ;  /* 0x0000001805077812 */ /* 0x000fe400078ef83a */
[----:B------:R-:W-:Y:S01]  /*89d0*/  SHF.R.U32.HI R6, RZ, 0x3, R5 ;  /* 0x00000003ff067819 */ /* 0x000fe20000011605 */
[----:B------:R-:W-:Y:S01]  /*89e0*/  IMAD.MOV.U32 R5, RZ, RZ, R31 ;  /* 0x000000ffff057224 */ /* 0x000fe200078e001f */
[----:B------:R-:W-:Y:S01]  /*89f0*/  PRMT R33, R33, 0x5410, R4 ;  /* 0x0000541021217816 */ /* 0x000fe20000000004 */
[----:B------:R-:W-:Y:S01]  /*8a00*/  IMAD.MOV.U32 R4, RZ, RZ, R55 ;  /* 0x000000ffff047224 */ /* 0x000fe200078e0037 */
[----:B------:R-:W-:Y:S02]  /*8a10*/  LOP3.LUT R6, R7, R6, RZ, 0x3c, !PT ;  /* 0x0000000607067212 */ /* 0x000fe400078e3cff */
[----:B------:R-:W-:Y:S01]  /*8a20*/  PRMT R29, R29, 0x5410, R5 ;  /* 0x000054101d1d7816 */ /* 0x000fe20000000005 */
[----:B------:R-:W-:Y:S02]  /*8a30*/  IMAD.MOV.U32 R5, RZ, RZ, R54 ;  /* 0x000000ffff057224 */ /* 0x000fe400078e0036 */
[----:B------:R-:W-:-:S02]  /*8a40*/  IMAD R11, R69, 0x200, R6 ;  /* 0x00000200450b7824 */ /* 0x000fc400078e0206 */
[----:B------:R-:W-:Y:S01]  /*8a50*/  IMAD.MOV.U32 R6, RZ, RZ, R39 ;  /* 0x000000ffff067224 */ /* 0x000fe200078e0027 */
[----:B------:R-:W-:Y:S02]  /*8a60*/  PRMT R37, R4, 0x5410, R5 ;  /* 0x0000541004257816 */ /* 0x000fe40000000005 */
        /* <DEDUP_REMOVED lines=11> */
[--C-:B------:R-:W-:Y:S01]  /*8b20*/  HADD2.F32 R100, -RZ, R79.reuse.H1_H1 ;  /* 0x3000004fff647230 */ /* 0x100fe20000004100 */
[----:B------:R-:W-:Y:S01]  /*8b30*/  SHF.R.U64 R88, R92, 0x10, R93 ;  /* 0x000000105c587819 */ /* 0x000fe2000000125d */
[----:B------:R-:W-:Y:S01]  /*8b40*/  HADD2.F32 R79, -RZ, R79.H0_H0 ;  /* 0x2000004fff4f7230 */ /* 0x000fe20000004100 */
[--C-:B------:R-:W-:Y:S01]  /*8b50*/  SHF.R.U32.HI R87, RZ, 0x10, R95.reuse ;  /* 0x00000010ff577819 */ /* 0x100fe2000001165f */
[----:B------:R-:W-:Y:S01]  /*8b60*/  HADD2.F32 R91, -RZ, R91.H0_H0 ;  /* 0x2000005bff5b7230 */ /* 0x000fe20000004100 */
[----:B------:R-:W-:Y:S01]  /*8b70*/  SHF.R.U64 R58, R94, 0x10, R95 ;  /* 0x000000105e3a7819 */ /* 0x000fe2000000125f */
[----:B------:R-:W-:Y:S02]  /*8b80*/  HADD2.F32 R88, -RZ, R88.H0_H0 ;  /* 0x20000058ff587230 */ /* 0x000fe40000004100 */
[----:B------:R-:W-:-:S02]  /*8b90*/  HADD2.F32 R102, -RZ, R87.H0_H0 ;  /* 0x20000057ff667230 */ /* 0x000fc40000004100 */
[----:B------:R-:W-:Y:S02]  /*8ba0*/  HADD2.F32 R101, -RZ, R86.H1_H1 ;  /* 0x30000056ff657230 */ /* 0x000fe40000004100 */
        /* <DEDUP_REMOVED lines=16> */
[----:B------:R-:W-:-:S02]  /*8cb0*/  FMUL.FTZ R58, R6, R79 ;  /* 0x0000004f063a7220 */ /* 0x000fc40000410000 */
[-C--:B------:R-:W-:Y:S02]  /*8cc0*/  FMUL.FTZ R91, R5, R88.reuse ;  /* 0x00000058055b7220 */ /* 0x080fe40000410000 */
[----:B------:R-:W-:Y:S02]  /*8cd0*/  FMUL.FTZ R79, R4, R79 ;  /* 0x0000004f044f7220 */ /* 0x000fe40000410000 */
[----:B------:R-:W-:Y:S02]  /*8ce0*/  FMUL.FTZ R88, R95, R88 ;  /* 0x000000585f587220 */ /* 0x000fe40000410000 */
[-C--:B------:R-:W-:Y:S02]  /*8cf0*/  FFMA.FTZ R104, R93, R101.reuse, -R104 ;  /* 0x000000655d687223 */ /* 0x080fe40000010868 */
[----:B------:R-:W-:Y:S02]  /*8d00*/  FFMA.FTZ R101, R94, R101, R100 ;  /* 0x000000655e657223 */ /* 0x000fe40000010064 */
[----:B------:R-:W-:-:S02]  /*8d10*/  FFMA.FTZ R58, R4, R7, -R58 ;  /* 0x00000007043a7223 */ /* 0x000fc4000001083a */
[----:B------:R-:W-:Y:S01]  /*8d20*/  FFMA.FTZ R79, R6, R7, R79 ;  /* 0x00000007064f7223 */ /* 0x000fe2000001004f */
[----:B------:R-:W-:Y:S01]  /*8d30*/  F2FP.PACK_AB R7, R102, R87 ;  /* 0x000000576607723e */ /* 0x000fe200000000ff */
[----:B------:R-:W-:Y:S01]  /*8d40*/  FFMA.FTZ R91, R95, R86, -R91 ;  /* 0x000000565f5b7223 */ /* 0x000fe2000001085b */
[----:B------:R-:W-:Y:S01]  /*8d50*/  F2FP.PACK_AB R4, R101, R104 ;  /* 0x000000686504723e */ /* 0x000fe200000000ff */
[----:B------:R-:W-:Y:S01]  /*8d60*/  FFMA.FTZ R88, R5, R86, R88 ;  /* 0x0000005605587223 */ /* 0x000fe20000010058 */
[----:B------:R-:W-:-:S04]  /*8d70*/  F2FP.PACK_AB R6, R79, R58 ;  /* 0x0000003a4f06723e */ /* 0x000fc800000000ff */
[----:B------:R-:W-:-:S05]  /*8d80*/  F2FP.PACK_AB R5, R88, R91 ;  /* 0x0000005b5805723e */ /* 0x000fca00000000ff */
[----:B------:R1:W-:Y:S02]  /*8d90*/  STS.128 [R11], R4 ;  /* 0x000000040b007388 */ /* 0x0003e40000000c00 */
.L_x_673:
[----:B------:R-:W-:Y:S05]  /*8da0*/  BSYNC B0 ;  /* 0x0000000000007941 */ /* 0x000fea0003800000 */
.L_x_672:
        /* <DEDUP_REMOVED lines=8> */
[----:B------:R-:W-:Y:S01]  /*8e30*/  HADD2.F32 R75, -RZ, R75.H0_H0 ;  /* 0x2000004bff4b7230 */ /* 0x000fe20000004100 */
[--C-:B------:R-:W-:Y:S01]  /*8e40*/  SHF.R.U64 R58, R108, 0x10, R109.reuse ;  /* 0x000000106c3a7819 */ /* 0x100fe2000000126d */
[----:B------:R-:W-:Y:S01]  /*8e50*/  HADD2.F32 R94, -RZ, R78.H1_H1 ;  /* 0x3000004eff5e7230 */ /* 0x000fe20000004100 */
        /* <DEDUP_REMOVED lines=17> */
[C---:B------:R-:W-:Y:S01]  /*8f70*/  FMUL.FTZ R101, R87.reuse, R92 ;  /* 0x0000005c57657220 */ /* 0x040fe20000410000 */
[----:B------:R-:W-:Y:S01]  /*8f80*/  HADD2.F32 R7, -RZ, R78.H0_H0 ;  /* 0x2000004eff077230 */ /* 0x000fe20000004100 */
[----:B------:R-:W-:Y:S01]  /*8f90*/  FFMA.FTZ R95, R87, R94, -R95 ;  /* 0x0000005e575f7223 */ /* 0x000fe2000001085f */
[----:B------:R-:W-:Y:S01]  /*8fa0*/  HADD2.F32 R78, -RZ, R58.H0_H0 ;  /* 0x2000003aff4e7230 */ /* 0x000fe20000004100 */
[----:B------:R-:W-:-:S02]  /*8fb0*/  FMUL.FTZ R58, R6, R75 ;  /* 0x0000004b063a7220 */ /* 0x000fc40000410000 */
[-C--:B------:R-:W-:Y:S02]  /*8fc0*/  FMUL.FTZ R79, R5, R86.reuse ;  /* 0x00000056054f7220 */ /* 0x080fe40000410000 */
[----:B------:R-:W-:Y:S02]  /*8fd0*/  FMUL.FTZ R75, R4, R75 ;  /* 0x0000004b044b7220 */ /* 0x000fe40000410000 */
[C---:B------:R-:W-:Y:S02]  /*8fe0*/  FMUL.FTZ R86, R91.reuse, R86 ;  /* 0x000000565b567220 */ /* 0x040fe40000410000 */
[----:B------:R-:W-:Y:S02]  /*8ff0*/  FFMA.FTZ R88, R88, R94, R101 ;  /* 0x0000005e58587223 */ /* 0x000fe40000010065 */
[-C--:B------:R-:W-:Y:S02]  /*9000*/  FFMA.FTZ R58, R4, R7.reuse, -R58 ;  /* 0x00000007043a7223 */ /* 0x080fe4000001083a */
[----:B------:R-:W-:Y:S01]  /*9010*/  FFMA.FTZ R75, R6, R7, R75 ;  /* 0x00000007064b7223 */ /* 0x000fe2000001004b */
[----:B------:R-:W-:Y:S01]  /*9020*/  F2FP.PACK_AB R7, R106, R93 ;  /* 0x0000005d6a07723e */ /* 0x000fe200000000ff */
[-C--:B------:R-:W-:Y:S01]  /*9030*/  FFMA.FTZ R79, R91, R78.reuse, -R79 ;  /* 0x0000004e5b4f7223 */ /* 0x080fe2000001084f */
[----:B------:R-:W-:Y:S01]  /*9040*/  F2FP.PACK_AB R4, R88, R95 ;  /* 0x0000005f5804723e */ /* 0x000fe200000000ff */
[----:B------:R-:W-:Y:S01]  /*9050*/  FFMA.FTZ R86, R5, R78, R86 ;  /* 0x0000004e05567223 */ /* 0x000fe20000010056 */
[----:B------:R-:W-:-:S04]  /*9060*/  F2FP.PACK_AB R6, R75, R58 ;  /* 0x0000003a4b06723e */ /* 0x000fc800000000ff */
[----:B------:R-:W-:-:S05]  /*9070*/  F2FP.PACK_AB R5, R86, R79 ;  /* 0x0000004f5605723e */ /* 0x000fca00000000ff */
[----:B------:R1:W-:Y:S02]  /*9080*/  STS.128 [R10], R4 ;  /* 0x000000040a007388 */ /* 0x0003e40000000c00 */
.L_x_675:
[----:B------:R-:W-:Y:S05]  /*9090*/  BSYNC B0 ;  /* 0x0000000000007941 */ /* 0x000fea0003800000 */
.L_x_674:
        /* <DEDUP_REMOVED lines=46> */
.L_x_677:
[----:B------:R-:W-:Y:S05]  /*9380*/  BSYNC B0 ;  /* 0x0000000000007941 */ /* 0x000fea0003800000 */
.L_x_676:
        /* <DEDUP_REMOVED lines=46> */
.L_x_679:
[----:B------:R-:W-:Y:S05]  /*9670*/  BSYNC B0 ;  /* 0x0000000000007941 */ /* 0x000fea0003800000 */
.L_x_678:
        /* <DEDUP_REMOVED lines=22> */
[--C-:B------:R-:W-:Y:S01]  /*97e0*/  HADD2.F32 R74, -RZ, R5.reuse.H0_H0 ;  /* 0x20000005ff4a7230 */ /* 0x100fe20000004100 */
[----:B------:R-:W-:Y:S01]  /*97f0*/  FMUL.FTZ R77, R73, R78 ;  /* 0x0000004e494d7220 */ /* 0x000fe20000410000 */
[----:B------:R-:W-:Y:S01]  /*9800*/  HADD2.F32 R6, -RZ, R6.H1_H1 ;  /* 0x30000006ff067230 */ /* 0x000fe20000004100 */
[----:B------:R-:W-:Y:S01]  /*9810*/  FFMA.FTZ R72, R7, R76, R72 ;  /* 0x0000004c07487223 */ /* 0x000fe20000010048 */
[----:B------:R-:W-:Y:S01]  /*9820*/  HADD2.F32 R5, -RZ, R5.H1_H1 ;  /* 0x30000005ff057230 */ /* 0x000fe20000004100 */
[C---:B------:R-:W-:Y:S01]  /*9830*/  FMUL.FTZ R78, R67.reuse, R78 ;  /* 0x0000004e434e7220 */ /* 0x040fe20000410000 */
[----:B------:R-:W-:Y:S01]  /*9840*/  HADD2.F32 R7, -RZ, R60.H0_H0 ;  /* 0x2000003cff077230 */ /* 0x000fe20000004100 */
[----:B------:R-:W-:Y:S01]  /*9850*/  FFMA.FTZ R77, R67, R82, -R77 ;  /* 0x00000052434d7223 */ /* 0x000fe2000001084d */
[----:B------:R-:W-:Y:S01]  /*9860*/  HADD2.F32 R60, -RZ, R58.H0_H0 ;  /* 0x2000003aff3c7230 */ /* 0x000fe20000004100 */
[----:B------:R-:W-:-:S02]  /*9870*/  FMUL.FTZ R58, R6, R59 ;  /* 0x0000003b063a7220 */ /* 0x000fc40000410000 */
[----:B------:R-:W-:Y:S02]  /*9880*/  FMUL.FTZ R67, R5, R61 ;  /* 0x0000003d05437220 */ /* 0x000fe40000410000 */
[----:B------:R-:W-:Y:S02]  /*9890*/  FMUL.FTZ R59, R4, R59 ;  /* 0x0000003b043b7220 */ /* 0x000fe40000410000 */
[C---:B------:R-:W-:Y:S02]  /*98a0*/  FMUL.FTZ R61, R74.reuse, R61 ;  /* 0x0000003d4a3d7220 */ /* 0x040fe40000410000 */
[----:B------:R-:W-:Y:S02]  /*98b0*/  FFMA.FTZ R67, R74, R60, -R67 ;  /* 0x0000003c4a437223 */ /* 0x000fe40000010843 */
[----:B------:R-:W-:Y:S02]  /*98c0*/  FFMA.FTZ R75, R66, R76, -R75 ;  /* 0x0000004c424b7223 */ /* 0x000fe4000001084b */
[----:B------:R-:W-:-:S02]  /*98d0*/  FFMA.FTZ R78, R73, R82, R78 ;  /* 0x00000052494e7223 */ /* 0x000fc4000001004e */
[-C--:B------:R-:W-:Y:S02]  /*98e0*/  FFMA.FTZ R58, R4, R7.reuse, -R58 ;  /* 0x00000007043a7223 */ /* 0x080fe4000001083a */
[----:B------:R-:W-:Y:S01]  /*98f0*/  FFMA.FTZ R59, R6, R7, R59 ;  /* 0x00000007063b7223 */ /* 0x000fe2000001003b */
[----:B------:R-:W-:Y:S01]  /*9900*/  F2FP.PACK_AB R7, R72, R75 ;  /* 0x0000004b4807723e */ /* 0x000fe200000000ff */
[----:B------:R-:W-:Y:S01]  /*9910*/  FFMA.FTZ R60, R5, R60, R61 ;  /* 0x0000003c053c7223 */ /* 0x000fe2000001003d */
[----:B------:R-:W-:Y:S02]  /*9920*/  F2FP.PACK_AB R4, R78, R77 ;  /* 0x0000004d4e04723e */ /* 0x000fe400000000ff */
[----:B------:R-:W-:Y:S02]  /*9930*/  F2FP.PACK_AB R6, R59, R58 ;  /* 0x0000003a3b06723e */ /* 0x000fe400000000ff */
[----:B------:R-:W-:-:S05]  /*9940*/  F2FP.PACK_AB R5, R60, R67 ;  /* 0x000000433c05723e */ /* 0x000fca00000000ff */
[----:B------:R1:W-:Y:S02]  /*9950*/  STS.128 [R11+0x8000], R4 ;  /* 0x008000040b007388 */ /* 0x0003e40000000c00 */
.L_x_681:
[----:B------:R-:W-:Y:S05]  /*9960*/  BSYNC B0 ;  /* 0x0000000000007941 */ /* 0x000fea0003800000 */
.L_x_680:
        /* <DEDUP_REMOVED lines=45> */
.L_x_671:
[----:B------:R-:W-:Y:S05]  /*9c40*/  BSYNC B1 ;  /* 0x0000000000017941 */ /* 0x000fea0003800000 */
.L_x_670:
[----:B------:R-:W-:-:S04]  /*9c50*/  IADD3 R89, R89, 0x40, RZ ;  /* 0x0000004059597810 */ /* 0x000fc80007ffe0ff */
[----:B------:R-:W-:-:S13]  /*9c60*/  ISETP.GE.AND P0, PT, R89, UR4, PT ;  /* 0x0000000459007c0c */ /* 0x000fda000bf06270 */
[----:B------:R-:W-:Y:S05]  /*9c70*/  @P0 BRA `(.L_x_682) ;  /* 0x000049b000000947 */ /* 0x000fea0003800000 */
[----:B------:R-:W-:Y:S01]  /*9c80*/  ISETP.GE.AND P0, PT, R90, c[0x0][0x27c], PT ;  /* 0x00009f005a007a0c */ /* 0x000fe20003f06270 */
[----:B------:R-:W-:-:S12]  /*9c90*/  BSSY B0, `(.L_x_683) ;  /* 0x000002c000007945 */ /* 0x000fd80003800000 */
[----:B------:R-:W-:Y:S05]  /*9ca0*/  @P0 BRA `(.L_x_684) ;  /* 0x000002a000000947 */ /* 0x000fea0003800000 */
[----:B-1----:R-:W1:Y:S01]  /*9cb0*/  LDS.128 R4, [R11+0x2000] ;  /* 0x002000000b047984 */ /* 0x002e620000000c00 */
        /* <DEDUP_REMOVED lines=41> */
.L_x_684:
[----:B------:R-:W-:Y:S05]  /*9f50*/  BSYNC B0 ;  /* 0x0000000000007941 */ /* 0x000fea0003800000 */
.L_x_683:
        /* <DEDUP_REMOVED lines=46> */
.L_x_686:
[----:B------:R-:W-:Y:S05]  /*a240*/  BSYNC B0 ;  /* 0x0000000000007941 */ /* 0x000fea0003800000 */
.L_x_685:
        /* <DEDUP_REMOVED lines=46> */
.L_x_688:
[----:B------:R-:W-:Y:S05]  /*a530*/  BSYNC B0 ;  /* 0x0000000000007941 */ /* 0x000fea0003800000 */
.L_x_687:
        /* <DEDUP_REMOVED lines=46> */
.L_x_690:
[----:B------:R-:W-:Y:S05]  /*a820*/  BSYNC B0 ;  /* 0x0000000000007941 */ /* 0x000fea0003800000 */
.L_x_689:
        /* <DEDUP_REMOVED lines=46> */
.L_x_692:
[----:B------:R-:W-:Y:S05]  /*ab10*/  BSYNC B0 ;  /* 0x0000000000007941 */ /* 0x000fea0003800000 */
.L_x_691:
[----:B------:R-:W-:-:S04]  /*ab20*/  IADD3 R90, R90, 0x50, RZ ;  /* 0x000000505a5a7810 */ /* 0x000fc80007ffe0ff */
[----:B------:R-:W-:-:S13]  /*ab30*/  ISETP.GE.AND P0, PT, R90, c[0x0][0x27c], PT ;  /* 0x00009f005a007a0c */ /* 0x000fda0003f06270 */
[----:B------:R-:W-:Y:S05]  /*ab40*/  @P0 BRA `(.L_x_682) ;  /* 0x00003ae000000947 */ /* 0x000fea0003800000 */
[----:B-1----:R-:W1:Y:S01]  /*ab50*/  LDS.128 R4, [R10+0xa000] ;  /* 0x00a000000a047984 */ /* 0x002e620000000c00 */
        /* <DEDUP_REMOVED lines=18> */
[-C--:B------:R-:W-:Y:S01]  /*ac80*/  FMUL.FTZ R22, R17, R19.reuse ;  /* 0x0000001311167220 */ /* 0x080fe20000410000 */
        /* <DEDUP_REMOVED lines=23> */
.L_x_665:
[----:B------:R-:W-:Y:S01]  /*ae00*/  PLOP3.LUT P1, PT, PT, PT, UP2, 0x80, 0x0 ;  /* 0x000000000000781c */ /* 0x000fe20003f2f028 */
[----:B------:R-:W-:Y:S01]  /*ae10*/  IMAD.MOV.U32 R14, RZ, RZ, R6 ;  /* 0x000000ffff0e7224 */ /* 0x000fe200078e0006 */
[----:B------:R-:W-:Y:S01]  /*ae20*/  PLOP3.LUT P0, PT, PT, PT, UP2, 0x80, 0x0 ;  /* 0x000000000000781c */ /* 0x000fe20003f0f028 */
[----:B------:R-:W-:Y:S01]  /*ae30*/  IMAD.MOV.U32 R15, RZ, RZ, R13 ;  /* 0x000000ffff0f7224 */ /* 0x000fe200078e000d */
[----:B------:R-:W-:Y:S01]  /*ae40*/  MOV R6, R76 ;  /* 0x0000004c00067202 */ /* 0x000fe20000000f00 */
[----:B------:R-:W-:Y:S01]  /*ae50*/  IMAD.MOV.U32 R7, RZ, RZ, R11 ;  /* 0x000000ffff077224 */ /* 0x000fe200078e000b */
[----:B------:R-:W-:Y:S01]  /*ae60*/  BSSY B0, `(.L_x_693) ;  /* 0x0000046000007945 */ /* 0x000fe20003800000 */
        /* <DEDUP_REMOVED lines=13> */
[----:B------:R-:W-:Y:S01]  /*af40*/  CS2R R78, SRZ ;  /* 0x00000000004e7805 */ /* 0x000fe2000001ff00 */
[----:B------:R-:W-:Y:S01]  /*af50*/  CS2R R76, SRZ ;  /* 0x00000000004c7805 */ /* 0x000fe2000001ff00 */
[----:B------:R-:W-:Y:S01]  /*af60*/  SHF.R.S32.HI R4, RZ, 0x1f, R9 ;  /* 0x0000001fff047819 */ /* 0x000fe20000011409 */
[----:B------:R-:W-:-:S04]  /*af70*/  IMAD.WIDE.U32 R14, R9, c[0x0][0x280], R14 ;  /* 0x0000a000090e7a25 */ /* 0x000fc800078e000e */
[----:B------:R-:W-:Y:S01]  /*af80*/  IMAD R8, R4, c[0x0][0x280], RZ ;  /* 0x0000a00004087a24 */ /* 0x000fe200078e02ff */
[----:B------:R-:W-:Y:S01]  /*af90*/  LEA R10, P1, R14, c[0x0][0x270], 0x1 ;  /* 0x00009c000e0a7a11 */ /* 0x000fe200078208ff */
[----:B------:R-:W-:Y:S02]  /*afa0*/  IMAD R4, R4, c[0x0][0x290], RZ ;  /* 0x0000a40004047a24 */ /* 0x000fe400078e02ff */
[----:B------:R-:W-:-:S04]  /*afb0*/  IMAD.WIDE.U32 R6, R9, c[0x0][0x290], R6 ;  /* 0x0000a40009067a25 */ /* 0x000fc800078e0006 */
[C---:B------:R-:W-:Y:S01]  /*afc0*/  IMAD R13, R9.reuse, c[0x0][0x284], R8 ;  /* 0x0000a100090d7a24 */ /* 0x040fe200078e0208 */
[----:B------:R-:W-:Y:S01]  /*afd0*/  LEA R8, P0, R6, c[0x0][0x288], 0x1 ;  /* 0x0000a20006087a11 */ /* 0x000fe200078008ff */
[----:B------:R-:W-:-:S03]  /*afe0*/  IMAD R9, R9, c[0x0][0x294], R4 ;  /* 0x0000a50009097a24 */ /* 0x000fc600078e0204 */
[----:B------:R-:W-:Y:S01]  /*aff0*/  IADD3 R13, R15, R13, RZ ;  /* 0x0000000d0f0d7210 */ /* 0x000fe20007ffe0ff */
[----:B------:R-:W-:-:S03]  /*b000*/  IMAD.IADD R12, R7, 0x1, R9 ;  /* 0x00000001070c7824 */ /* 0x000fc600078e0209 */
[----:B------:R-:W-:Y:S02]  /*b010*/  LEA.HI.X R13, R14, c[0x0][0x274], R13, 0x1, P1 ;  /* 0x00009d000e0d7a11 */ /* 0x000fe400008f0c0d */
[----:B------:R-:W-:Y:S01]  /*b020*/  LEA.HI.X R12, R6, c[0x0][0x28c], R12, 0x1, P0 ;  /* 0x0000a300060c7a11 */ /* 0x000fe200000f0c0c */
[----:B------:R1:W2:Y:S01]  /*b030*/  SHFL.IDX PT, R14, R10, RZ, 0x1c1f ;  /* 0x001c1fff0a0e7589 */ /* 0x0002a200000e0000 */
[----:B------:R-:W-:-:S03]  /*b040*/  ISETP.GE.AND P0, PT, R5, UR7, PT ;  /* 0x0000000705007c0c */ /* 0x000fc6000bf06270 */
[----:B------:R1:W3:Y:S04]  /*b050*/  SHFL.IDX PT, R6, R8, RZ, 0x1c1f ;  /* 0x001c1fff08067589 */ /* 0x0002e800000e0000 */
[----:B------:R1:W4:Y:S04]  /*b060*/  SHFL.IDX PT, R15, R13, RZ, 0x1c1f ;  /* 0x001c1fff0d0f7589 */ /* 0x00032800000e0000 */
[----:B------:R1:W1:Y:S02]  /*b070*/  SHFL.IDX PT, R7, R12, RZ, 0x1c1f ;  /* 0x001c1fff0c077589 */ /* 0x00026400000e0000 */
        /* <DEDUP_REMOVED lines=8> */
[----:B--2-4-:R-:W-:-:S04]  /*b100*/  @!P0 IMAD.WIDE R20, R58, 0x2, R14 ;  /* 0x000000023a148825 */ /* 0x014fc800078e020e */
[----:B-1-3--:R-:W-:Y:S01]  /*b110*/  @!P0 IMAD.WIDE R18, R58, 0x2, R6 ;  /* 0x000000023a128825 */ /* 0x00afe200078e0206 */
[----:B------:R1:W5:Y:S01]  /*b120*/  @!P0 LD.E.128 R84, [R20.64] ;  /* 0x0000001414548980 */ /* 0x000362000c101d00 */
[----:B------:R-:W-:-:S03]  /*b130*/  ISETP.GE.AND P1, PT, R16, c[0x0][0x27c], PT ;  /* 0x00009f0010007a0c */ /* 0x000fc60003f26270 */
[----:B------:R2:W5:Y:S01]  /*b140*/  @!P0 LD.E.128 R76, [R18.64] ;  /* 0x00000014124c8980 */ /* 0x000562000c101d00 */
[----:B------:R-:W-:Y:S01]  /*b150*/  ISETP.GE.AND P0, PT, R9, c[0x0][0x27c], PT ;  /* 0x00009f0009007a0c */ /* 0x000fe20003f06270 */
        /* <DEDUP_REMOVED lines=8> */
[----:B------:R-:W-:-:S04]  /*b1e0*/  @!P1 SHF.R.S32.HI R11, RZ, 0x1f, R16 ;  /* 0x0000001fff0b9819 */ /* 0x000fc80000011410 */
[----:B------:R-:W-:Y:S02]  /*b1f0*/  @!P0 SHF.R.S32.HI R4, RZ, 0x1f, R9 ;  /* 0x0000001fff048819 */ /* 0x000fe40000011409 */
[----:B------:R-:W-:Y:S02]  /*b200*/  @!P1 LEA.HI R11, R11, R16, RZ, 0x3 ;  /* 0x000000100b0b9211 */ /* 0x000fe400078f18ff */
[----:B------:R-:W-:Y:S02]  /*b210*/  @!P0 LEA.HI R9, R4, R9, RZ, 0x3 ;  /* 0x0000000904098211 */ /* 0x000fe400078f18ff */
[----:B------:R-:W-:Y:S02]  /*b220*/  @!P1 LOP3.LUT R11, R11, 0xfffffff8, RZ, 0xc0, !PT ;  /* 0xfffffff80b0b9812 */ /* 0x000fe400078ec0ff */
[----:B------:R-:W-:-:S03]  /*b230*/  @!P0 LOP3.LUT R9, R9, 0xfffffff8, RZ, 0xc0, !PT ;  /* 0xfffffff809098812 */ /* 0x000fc600078ec0ff */
[----:B------:R-:W-:-:S04]  /*b240*/  @!P1 IMAD.WIDE R16, R11, 0x2, R14 ;  /* 0x000000020b109825 */ /* 0x000fc800078e020e */
[----:B--2---:R-:W-:Y:S01]  /*b250*/  @!P1 IMAD.WIDE R18, R11, 0x2, R6 ;  /* 0x000000020b129825 */ /* 0x004fe200078e0206 */
[----:B------:R1:W5:Y:S03]  /*b260*/  @!P1 LD.E.128 R64, [R16.64] ;  /* 0x0000001410409980 */ /* 0x000366000c101d00 */
[C---:B------:R-:W-:Y:S01]  /*b270*/  @!P0 IMAD.WIDE R14, R9.reuse, 0x2, R14 ;  /* 0x00000002090e8825 */ /* 0x040fe200078e020e */
[----:B------:R1:W5:Y:S03]  /*b280*/  @!P1 LD.E.128 R60, [R18.64] ;  /* 0x00000014123c9980 */ /* 0x000366000c101d00 */
[----:B------:R-:W-:Y:S01]  /*b290*/  @!P0 IMAD.WIDE R6, R9, 0x2, R6 ;  /* 0x0000000209068825 */ /* 0x000fe200078e0206 */
[----:B------:R1:W5:Y:S04]  /*b2a0*/  @!P0 LD.E.128 R44, [R14.64] ;  /* 0x000000140e2c8980 */ /* 0x000368000c101d00 */
[----:B------:R1:W5:Y:S02]  /*b2b0*/  @!P0 LD.E.128 R36, [R6.64] ;  /* 0x0000001406248980 */ /* 0x000364000c101d00 */
.L_x_694:
[----:B------:R-:W-:Y:S05]  /*b2c0*/  BSYNC B0 ;  /* 0x0000000000007941 */ /* 0x000fea0003800000 */
.L_x_693:
[----:B------:R-:W-:Y:S01]  /*b2d0*/  IADD3 R5, R5, 0x40, RZ ;  /* 0x0000004005057810 */ /* 0x000fe20007ffe0ff */
[----:B-----5:R-:W-:Y:S01]  /*b2e0*/  IMAD.MOV.U32 R4, RZ, RZ, R46 ;  /* 0x000000ffff047224 */ /* 0x020fe200078e002e */
[----:B------:R-:W4:Y:S01]  /*b2f0*/  SHFL.IDX PT, R11, R13, 0x1, 0x1c1f ;  /* 0x003c1f000d0b7f89 */ /* 0x000f2200000e0000 */
[----:B-1----:R-:W-:Y:S01]  /*b300*/  IMAD.MOV.U32 R7, RZ, RZ, R47 ;  /* 0x000000ffff077224 */ /* 0x002fe200078e002f */
[----:B------:R-:W-:Y:S01]  /*b310*/  ISETP.GE.AND P0, PT, R5, UR7, PT ;  /* 0x0000000705007c0c */ /* 0x000fe2000bf06270 */
[----:B---3--:R-:W-:Y:S01]  /*b320*/  IMAD.MOV.U32 R6, RZ, RZ, R44 ;  /* 0x000000ffff067224 */ /* 0x008fe200078e002c */
[----:B------:R-:W1:Y:S01]  /*b330*/  SHFL.IDX PT, R10, R10, 0x1, 0x1c1f ;  /* 0x003c1f000a0a7f89 */ /* 0x000e6200000e0000 */
        /* <DEDUP_REMOVED lines=49> */
[----:B--2-4-:R-:W-:Y:S01]  /*b650*/  CS2R R14, SRZ ;  /* 0x00000000000e7805 */ /* 0x014fe2000001ff00 */
[----:B---3--:R-:W-:Y:S01]  /*b660*/  CS2R R12, SRZ ;  /* 0x00000000000c7805 */ /* 0x008fe2000001ff00 */
[----:B------:R-:W-:Y:S05]  /*b670*/  @P0 BRA `(.L_x_696) ;  /* 0x0000023000000947 */ /* 0x000fea0003800000 */
[C---:B-1----:R-:W-:Y:S01]  /*b680*/  ISETP.GE.AND P0, PT, R58.reuse, c[0x0][0x27c], PT ;  /* 0x00009f003a007a0c */ /* 0x042fe20003f06270 */
        /* <DEDUP_REMOVED lines=17> */
[----:B------:R-:W-:-:S03]  /*b7a0*/  CS2R R20, SRZ ;  /* 0x0000000000147805 */ /* 0x000fc6000001ff00 */
        /* <DEDUP_REMOVED lines=10> */
[----:B------:R1:W5:Y:S03]  /*b850*/  @!P1 LD.E.128 R28, [R54.64] ;  /* 0x00000014361c9980 */ /* 0x000366000c101d00 */
[--C-:B------:R-:W-:Y:S01]  /*b860*/  @!P1 IMAD.WIDE R6, R6, 0x2, R8.reuse ;  /* 0x0000000206069825 */ /* 0x100fe200078e0208 */
[----:B------:R1:W5:Y:S03]  /*b870*/  @!P0 LD.E.128 R32, [R10.64] ;  /* 0x000000140a208980 */ /* 0x000366000c101d00 */
[----:B------:R-:W-:Y:S01]  /*b880*/  @!P0 IMAD.WIDE R4, R4, 0x2, R8 ;  /* 0x0000000204048825 */ /* 0x000fe200078e0208 */
[----:B------:R1:W5:Y:S04]  /*b890*/  @!P1 LD.E.128 R16, [R6.64] ;  /* 0x0000001406109980 */ /* 0x000368000c101d00 */
[----:B------:R1:W5:Y:S02]  /*b8a0*/  @!P0 LD.E.128 R20, [R4.64] ;  /* 0x0000001404148980 */ /* 0x000364000c101d00 */
.L_x_696:
[----:B-1----:R-:W-:Y:S05]  /*b8b0*/  BSYNC B0 ;  /* 0x0000000000007941 */ /* 0x002fea0003800000 */
.L_x_695:
[----:B-----5:R-:W-:Y:S01]  /*b8c0*/  IMAD.MOV.U32 R4, RZ, RZ, R34 ;  /* 0x000000ffff047224 */ /* 0x020fe200078e0022 */
[----:B------:R-:W-:Y:S01]  /*b8d0*/  UIADD3 UR4, -UR12, UR7, URZ ;  /* 0x000000070c047290 */ /* 0x000fe2000fffe13f */
[----:B------:R-:W-:Y:S01]  /*b8e0*/  IMAD.MOV.U32 R7, RZ, RZ, R35 ;  /* 0x000000ffff077224 */ /* 0x000fe200078e0023 */
[----:B------:R-:W-:-:S04]  /*b8f0*/  DEPBAR.LE SB0, 0x1 ;  /* 0x000080400000791a */ /* 0x000fc80000000000 */
[----:B------:R-:W-:Y:S01]  /*b900*/  IMAD.MOV.U32 R6, RZ, RZ, R32 ;  /* 0x000000ffff067224 */ /* 0x000fe200078e0020 */
[----:B------:R-:W-:Y:S01]  /*b910*/  PRMT R57, R7, 0x5410, R4 ;  /* 0x0000541007397816 */ /* 0x000fe20000000004 */
[----:B------:R-:W-:Y:S01]  /*b920*/  IMAD.MOV.U32 R5, RZ, RZ, R33 ;  /* 0x000000ffff057224 */ /* 0x000fe200078e0021 */
[----:B------:R-:W-:Y:S01]  /*b930*/  MOV R4, R30 ;  /* 0x0000001e00047202 */ /* 0x000fe20000000f00 */
[----:B------:R-:W-:Y:S01]  /*b940*/  UISETP.LT.AND UP0, UPT, UR4, 0x80, UPT ;  /* 0x000000800400788c */ /* 0x000fe2000bf01270 */
[----:B------:R-:W-:Y:S01]  /*b950*/  IMAD.MOV.U32 R7, RZ, RZ, R31 ;  /* 0x000000ffff077224 */ /* 0x000fe200078e001f */
[----:B------:R-:W-:Y:S01]  /*b960*/  BSSY B1, `(.L_x_697) ;  /* 0x0000174000017945 */ /* 0x000fe20003800000 */
[----:B------:R-:W-:Y:S01]  /*b970*/  PRMT R56, R5, 0x5410, R6 ;  /* 0x0000541005387816 */ /* 0x000fe20000000006 */
[----:B------:R-:W-:Y:S01]  /*b980*/  IMAD.MOV.U32 R6, RZ, RZ, R28 ;  /* 0x000000ffff067224 */ /* 0x000fe200078e001c */
[----:B------:R-:W-:Y:S01]  /*b990*/  PRMT R74, R74, 0x5410, R4 ;  /* 0x000054104a4a7816 */ /* 0x000fe20000000004 */
[----:B------:R-:W-:Y:S01]  /*b9a0*/  IMAD.MOV.U32 R5, RZ, RZ, R29 ;  /* 0x000000ffff057224 */ /* 0x000fe200078e001d */
[----:B------:R-:W-:Y:S01]  /*b9b0*/  USEL UR4, UR4, 0x80, UP0 ;  /* 0x0000008004047887 */ /* 0x000fe20008000000 */
[----:B------:R-:W-:Y:S01]  /*b9c0*/  IMAD.MOV.U32 R4, RZ, RZ, R26 ;  /* 0x000000ffff047224 */ /* 0x000fe200078e001a */
[----:B------:R-:W-:-:S02]  /*b9d0*/  PRMT R74, R7, 0x7610, R74 ;  /* 0x00007610074a7816 */ /* 0x000fc4000000004a */
[----:B------:R-:W-:Y:S01]  /*b9e0*/  PRMT R73, R5, 0x5410, R6 ;  /* 0x0000541005497816 */ /* 0x000fe20000000006 */
[----:B------:R-:W-:Y:S01]  /*b9f0*/  IMAD.MOV.U32 R6, RZ, RZ, R24 ;  /* 0x000000ffff067224 */ /* 0x000fe200078e0018 */
[----:B------:R-:W-:Y:S01]  /*ba00*/  PRMT R88, R88, 0x5410, R4 ;  /* 0x0000541058587816 */ /* 0x000fe20000000004 */
[----:B------:R-:W-:Y:S01]  /*ba10*/  IMAD.MOV.U32 R5, RZ, RZ, R25 ;  /* 0x000000ffff057224 */ /* 0x000fe200078e0019 */
[----:B------:R-:W-:Y:S01]  /*ba20*/  MOV R7, R27 ;  /* 0x0000001b00077202 */ /* 0x000fe20000000f00 */
[----:B------:R-:W-:Y:S01]  /*ba30*/  IMAD.MOV.U32 R4, RZ, RZ, R22 ;  /* 0x000000ffff047224 */ /* 0x000fe200078e0016 */
[----:B------:R-:W-:Y:S01]  /*ba40*/  BAR.SYNC.DEFER_BLOCKING 0x0 ;  /* 0x0000000000007b1d */ /* 0x000fe20000010000 */
[----:B------:R-:W-:Y:S02]  /*ba50*/  ISETP.GE.AND P0, PT, R89, UR4, PT ;  /* 0x0000000459007c0c */ /* 0x000fe4000bf06270 */
        /* <DEDUP_REMOVED lines=35> */
[----:B------:R-:W-:Y:S02]  /*bc90*/  LOP3.LUT R4, R9, 0x38, R4, 0xf8, !PT ;  /* 0x0000003809047812 */ /* 0x000fe400078ef804 */
        /* <DEDUP_REMOVED lines=91> */
.L_x_700:
[----:B------:R-:W-:Y:S05]  /*c250*/  BSYNC B0 ;  /* 0x0000000000007941 */ /* 0x000fea0003800000 */
.L_x_699:
        /* <DEDUP_REMOVED lines=114> */
.L_x_702:
[----:B------:R-:W-:Y:S05]  /*c980*/  BSYNC B0 ;  /* 0x0000000000007941 */ /* 0x000fea0003800000 */
.L_x_701:
        /* <DEDUP_REMOVED lines=113> */
.L_x_698:
[----:B------:R-:W-:Y:S05]  /*d0a0*/  BSYNC B1 ;  /* 0x0000000000017941 */ /* 0x000fea0003800000 */
.L_x_697:
[----:B------:R-:W-:-:S04]  /*d0b0*/  IADD3 R89, R89, 0x40, RZ ;  /* 0x0000004059597810 */ /* 0x000fc80007ffe0ff */
[----:B------:R-:W-:-:S13]  /*d0c0*/  ISETP.GE.AND P0, PT, R89, UR4, PT ;  /* 0x0000000459007c0c */ /* 0x000fda000bf06270 */
[----:B------:R-:W-:Y:S05]  /*d0d0*/  @P0 BRA `(.L_x_682) ;  /* 0x0000155000000947 */ /* 0x000fea0003800000 */
[----:B------:R-:W-:Y:S01]  /*d0e0*/  ISETP.GE.AND P0, PT, R58, c[0x0][0x27c], PT ;  /* 0x00009f003a007a0c */ /* 0x000fe20003f06270 */
[----:B------:R-:W-:-:S12]  /*d0f0*/  BSSY B0, `(.L_x_703) ;  /* 0x000006b000007945 */ /* 0x000fd80003800000 */
[----:B------:R-:W-:Y:S05]  /*d100*/  @P0 BRA `(.L_x_704) ;  /* 0x0000069000000947 */ /* 0x000fea0003800000 */
[----:B-1----:R-:W-:Y:S01]  /*d110*/  MOV R7, c[0x0][0x27c] ;  /* 0x00009f0000077a02 */ /* 0x002fe20000000f00 */
[----:B------:R-:W-:Y:S01]  /*d120*/  HADD2.F32 R63, -RZ, R75.H0_H0 ;  /* 0x2000004bff3f7230 */ /* 0x000fe20000004100 */
[----:B------:R-:W-:Y:S01]  /*d130*/  SHF.R.S32.HI R4, RZ, 0x1f, R89 ;  /* 0x0000001fff047819 */ /* 0x000fe20000011459 */
[----:B------:R-:W-:Y:S01]  /*d140*/  HADD2.F32 R84, -RZ, R83.H0_H0 ;  /* 0x20000053ff547230 */ /* 0x000fe20000004100 */
        /* <DEDUP_REMOVED lines=10> */
[----:B------:R-:W-:-:S02]  /*d1f0*/  LOP3.LUT R5, R5, 0x1c0, RZ, 0xc0, !PT ;  /* 0x000001c005057812 */ /* 0x000fc400078ec0ff */
[----:B------:R-:W-:Y:S01]  /*d200*/  SHF.L.U32 R8, R7, 0x3, RZ ;  /* 0x0000000307087819 */ /* 0x000fe200000006ff */
[----:B------:R-:W-:Y:S01]  /*d210*/  IMAD.SHL.U32 R6, R6, 0x400, RZ ;  /* 0x0000040006067824 */ /* 0x000fe200078e00ff */
[C---:B------:R-:W-:Y:S02]  /*d220*/  LOP3.LUT R10, R5.reuse, 0x38, R58, 0xf8, !PT ;  /* 0x00000038050a7812 */ /* 0x040fe400078ef83a */
[----:B------:R-:W-:Y:S02]  /*d230*/  SHF.R.U32.HI R9, RZ, 0x3, R5 ;  /* 0x00000003ff097819 */ /* 0x000fe40000011605 */
[----:B------:R-:W-:Y:S02]  /*d240*/  LOP3.LUT R4, R4, 0xfffffe00, RZ, 0xc0, !PT ;  /* 0xfffffe0004047812 */ /* 0x000fe400078ec0ff */
[----:B------:R-:W-:Y:S02]  /*d250*/  LOP3.LUT R8, R5, 0x38, R8, 0xf8, !PT ;  /* 0x0000003805087812 */ /* 0x000fe400078ef808 */
[----:B------:R-:W-:-:S02]  /*d260*/  LOP3.LUT R10, R4, R10, R9, 0xf6, !PT ;  /* 0x0000000a040a7212 */ /* 0x000fc400078ef609 */
[----:B------:R-:W-:Y:S02]  /*d270*/  LOP3.LUT R9, R8, R9, RZ, 0x3c, !PT ;  /* 0x0000000908097212 */ /* 0x000fe400078e3cff */
[----:B------:R-:W-:Y:S02]  /*d280*/  LOP3.LUT R6, R6, 0x7fffe000, RZ, 0xc0, !PT ;  /* 0x7fffe00006067812 */ /* 0x000fe400078ec0ff */
[----:B------:R-:W-:Y:S02]  /*d290*/  SHF.L.U32 R37, R10, 0x1, RZ ;  /* 0x000000010a257819 */ /* 0x000fe400000006ff */
[----:B------:R-:W-:Y:S02]  /*d2a0*/  IADD3 R36, R9, R6, R4 ;  /* 0x0000000609247210 */ /* 0x000fe40007ffe004 */
[----:B------:R-:W-:Y:S01]  /*d2b0*/  SHF.R.U32.HI R38, RZ, 0x10, R15 ;  /* 0x00000010ff267819 */ /* 0x000fe2000001160f */
[----:B------:R-:W1:Y:S01]  /*d2c0*/  LDS.128 R8, [R37+0xc100] ;  /* 0x00c1000025087984 */ /* 0x000e620000000c00 */
[----:B------:R-:W-:-:S02]  /*d2d0*/  SHF.L.U32 R36, R36, 0x1, RZ ;  /* 0x0000000124247819 */ /* 0x000fc400000006ff */
[----:B------:R-:W-:Y:S01]  /*d2e0*/  SHF.R.U64 R14, R14, 0x10, R15 ;  /* 0x000000100e0e7819 */ /* 0x000fe2000000120f */
[----:B------:R-:W-:Y:S01]  /*d2f0*/  HADD2.F32 R38, -RZ, R38.H0_H0 ;  /* 0x20000026ff267230 */ /* 0x000fe20000004100 */
[----:B------:R-:W-:Y:S01]  /*d300*/  SHF.R.U64 R15, R24, 0x10, R25 ;  /* 0x00000010180f7819 */ /* 0x000fe20000001219 */
[----:B------:R-:W2:Y:S01]  /*d310*/  LDS.128 R4, [R36+0xc100] ;  /* 0x00c1000024047984 */ /* 0x000ea20000000c00 */
[----:B------:R-:W-:Y:S01]  /*d320*/  SHF.R.U64 R26, R26, 0x10, R27 ;  /* 0x000000101a1a7819 */ /* 0x000fe2000000121b */
[----:B------:R-:W-:Y:S01]  /*d330*/  HADD2.F32 R65, -RZ, R14.H0_H0 ;  /* 0x2000000eff417230 */ /* 0x000fe20000004100 */
[----:B------:R-:W-:Y:S02]  /*d340*/  SHF.R.U32.HI R24, RZ, 0x10, R25 ;  /* 0x00000010ff187819 */ /* 0x000fe40000011619 */
[----:B------:R-:W-:Y:S01]  /*d350*/  SHF.R.U32.HI R27, RZ, 0x10, R27 ;  /* 0x00000010ff1b7819 */ /* 0x000fe2000001161b */
[----:B------:R-:W-:Y:S01]  /*d360*/  HADD2.F32 R67, -RZ, R26.H0_H0 ;  /* 0x2000001aff437230 */ /* 0x000fe20000004100 */
[----:B------:R-:W-:-:S02]  /*d370*/  SHF.R.U64 R12, R12, 0x10, R13 ;  /* 0x000000100c0c7819 */ /* 0x000fc4000000120d */
[----:B------:R-:W-:Y:S01]  /*d380*/  SHF.R.U32.HI R13, RZ, 0x10, R13 ;  /* 0x00000010ff0d7819 */ /* 0x000fe2000001160d */
[----:B------:R-:W-:Y:S02]  /*d390*/  HADD2.F32 R78, -RZ, R27.H0_H0 ;  /* 0x2000001bff4e7230 */ /* 0x000fe40000004100 */
[--C-:B-1----:R-:W-:Y:S02]  /*d3a0*/  HADD2.F32 R25, -RZ, R11.reuse.H0_H0 ;  /* 0x2000000bff197230 */ /* 0x102fe40000004100 */
[----:B------:R-:W-:Y:S02]  /*d3b0*/  HADD2.F32 R11, -RZ, R11.H1_H1 ;  /* 0x3000000bff0b7230 */ /* 0x000fe40000004100 */
        /* <DEDUP_REMOVED lines=10> */
[----:B------:R-:W-:Y:S01]  /*d460*/  HADD2.F32 R44, -RZ, R8.H0_H0 ;  /* 0x20000008ff2c7230 */ /* 0x000fe20000004100 */
[----:B------:R-:W-:Y:S01]  /*d470*/  FFMA.FTZ R7, R7, R78, R76 ;  /* 0x0000004e07077223 */ /* 0x000fe2000001004c */
[----:B------:R-:W-:Y:S01]  /*d480*/  HADD2.F32 R76, -RZ, R13.H0_H0 ;  /* 0x2000000dff4c7230 */ /* 0x000fe20000004100 */
[C---:B------:R-:W-:Y:S01]  /*d490*/  FMUL.FTZ R63, R60.reuse, R63 ;  /* 0x0000003f3c3f7220 */ /* 0x040fe20000410000 */
[----:B------:R-:W-:Y:S01]  /*d4a0*/  HADD2.F32 R5, -RZ, R5.H1_H1 ;  /* 0x30000005ff057230 */ /* 0x000fe20000004100 */
[----:B------:R-:W-:Y:S01]  /*d4b0*/  FFMA.FTZ R27, R60, R84, R27 ;  /* 0x000000543c1b7223 */ /* 0x000fe2000001001b */
[----:B------:R-:W-:Y:S01]  /*d4c0*/  HADD2.F32 R60, -RZ, R24.H0_H0 ;  /* 0x20000018ff3c7230 */ /* 0x000fe20000004100 */
[-C--:B------:R-:W-:Y:S01]  /*d4d0*/  FMUL.FTZ R24, R9, R76.reuse ;  /* 0x0000004c09187220 */ /* 0x080fe20000410000 */
[----:B------:R-:W-:Y:S01]  /*d4e0*/  HADD2.F32 R45, -RZ, R8.H1_H1 ;  /* 0x30000008ff2d7230 */ /* 0x000fe20000004100 */
[C---:B------:R-:W-:Y:S01]  /*d4f0*/  FMUL.FTZ R76, R5.reuse, R76 ;  /* 0x0000004c054c7220 */ /* 0x040fe20000410000 */
[----:B------:R-:W-:Y:S01]  /*d500*/  HADD2.F32 R8, -RZ, R10.H0_H0 ;  /* 0x2000000aff087230 */ /* 0x000fe20000004100 */
[----:B------:R-:W-:Y:S01]  /*d510*/  FFMA.FTZ R24, R5, R60, R24 ;  /* 0x0000003c05187223 */ /* 0x000fe20000010018 */
[----:B------:R-:W-:Y:S01]  /*d520*/  HADD2.F32 R61, -RZ, R4.H0_H0 ;  /* 0x20000004ff3d7230 */ /* 0x000fe20000004100 */
[----:B------:R-:W-:Y:S01]  /*d530*/  FFMA.FTZ R64, R47, R66, R64 ;  /* 0x000000422f407223 */ /* 0x000fe20000010040 */
[----:B------:R-:W-:Y:S01]  /*d540*/  HADD2.F32 R13, -RZ, R82.H1_H1 ;  /* 0x30000052ff0d7230 */ /* 0x000fe20000004100 */
[-C--:B------:R-:W-:Y:S01]  /*d550*/  FMUL.FTZ R82, R44, R75.reuse ;  /* 0x0000004b2c527220 */ /* 0x080fe20000410000 */
        /* <DEDUP_REMOVED lines=9> */
[-C--:B------:R-:W-:Y:S01]  /*d5f0*/  FFMA.FTZ R12, R4, R5.reuse, R47 ;  /* 0x00000005040c7223 */ /* 0x080fe2000001002f */
[----:B------:R-:W-:Y:S01]  /*d600*/  HADD2.F32 R6, -RZ, R6.H1_H1 ;  /* 0x30000006ff067230 */ /* 0x000fe20000004100 */
[----:B------:R-:W-:Y:S01]  /*d610*/  FFMA.FTZ R13, R8, R5, -R13 ;  /* 0x00000005080d7223 */ /* 0x000fe2000001080d */
[----:B------:R-:W-:Y:S01]  /*d620*/  HADD2.F32 R4, -RZ, R15.H0_H0 ;  /* 0x2000000fff047230 */ /* 0x000fe20000004100 */
[----:B------:R-:W-:Y:S01]  /*d630*/  FMUL.FTZ R47, R45, R61 ;  /* 0x0000003d2d2f7220 */ /* 0x000fe20000410000 */
[----:B------:R-:W-:Y:S01]  /*d640*/  F2FP.PACK_AB R7, R7, R64 ;  /* 0x000000400707723e */ /* 0x000fe200000000ff */
[----:B------:R-:W-:Y:S01]  /*d650*/  FMUL.FTZ R15, R10, R65 ;  /* 0x000000410a0f7220 */ /* 0x000fe20000410000 */
[----:B------:R-:W-:Y:S01]  /*d660*/  F2FP.PACK_AB R5, R24, R27 ;  /* 0x0000001b1805723e */ /* 0x000fe200000000ff */
[----:B------:R-:W-:-:S02]  /*d670*/  FMUL.FTZ R61, R62, R61 ;  /* 0x0000003d3e3d7220 */ /* 0x000fc40000410000 */
[----:B------:R-:W-:Y:S02]  /*d680*/  FMUL.FTZ R65, R6, R65 ;  /* 0x0000004106417220 */ /* 0x000fe40000410000 */
        /* <DEDUP_REMOVED lines=17> */
.L_x_704:
[----:B------:R-:W-:Y:S05]  /*d7a0*/  BSYNC B0 ;  /* 0x0000000000007941 */ /* 0x000fea0003800000 */
.L_x_703:
        /* <DEDUP_REMOVED lines=11> */
[--C-:B------:R-:W-:Y:S01]  /*d860*/  HADD2.F32 R45, -RZ, R73.reuse.H0_H0 ;  /* 0x20000049ff2d7230 */ /* 0x100fe20000004100 */
[----:B------:R-:W-:Y:S01]  /*d870*/  SHF.R.S32.HI R6, RZ, 0x3, R11 ;  /* 0x00000003ff067819 */ /* 0x000fe2000001140b */
[----:B------:R-:W-:Y:S01]  /*d880*/  HADD2.F32 R62, -RZ, R74.H0_H0 ;  /* 0x2000004aff3e7230 */ /* 0x000fe20000004100 */
[----:B------:R-:W-:Y:S01]  /*d890*/  LEA.HI R5, R4, R89, RZ, 0x3 ;  /* 0x0000005904057211 */ /* 0x000fe200078f18ff */
[----:B------:R-:W-:Y:S01]  /*d8a0*/  HADD2.F32 R73, -RZ, R73.H1_H1 ;  /* 0x30000049ff497230 */ /* 0x000fe20000004100 */
[----:B------:R-:W-:-:S02]  /*d8b0*/  LEA.HI R9, R9, R6, RZ, 0x1d ;  /* 0x0000000609097211 */ /* 0x000fc400078fe8ff */
[----:B------:R-:W-:Y:S01]  /*d8c0*/  LOP3.LUT R10, R10, 0x1c0, RZ, 0xc0, !PT ;  /* 0x000001c00a0a7812 */ /* 0x000fe200078ec0ff */
[----:B------:R-:W-:Y:S01]  /*d8d0*/  IMAD.SHL.U32 R5, R5, 0x40, RZ ;  /* 0x0000004005057824 */ /* 0x000fe200078e00ff */
[----:B------:R-:W-:Y:S01]  /*d8e0*/  SHF.R.S32.HI R4, RZ, 0x1f, R9 ;  /* 0x0000001fff047819 */ /* 0x000fe20000011409 */
[----:B------:R-:W-:Y:S01]  /*d8f0*/  IMAD.SHL.U32 R7, R9, 0x8, RZ ;  /* 0x0000000809077824 */ /* 0x000fe200078e00ff */
[----:B------:R-:W-:Y:S02]  /*d900*/  SHF.L.U32 R8, R8, 0x7, RZ ;  /* 0x0000000708087819 */ /* 0x000fe400000006ff */
[----:B------:R-:W-:Y:S02]  /*d910*/  LOP3.LUT R11, R10, 0x38, R11, 0xf8, !PT ;  /* 0x000000380a0b7812 */ /* 0x000fe400078ef80b */
[----:B------:R-:W-:Y:S02]  /*d920*/  SHF.R.U32.HI R6, RZ, 0x3, R10 ;  /* 0x00000003ff067819 */ /* 0x000fe4000001160a */
[----:B------:R-:W-:-:S02]  /*d930*/  LEA.HI R4, R4, R9, RZ, 0x3 ;  /* 0x0000000904047211 */ /* 0x000fc400078f18ff */
[----:B------:R-:W-:Y:S02]  /*d940*/  LOP3.LUT R8, R8, 0x7fffe000, RZ, 0xc0, !PT ;  /* 0x7fffe00008087812 */ /* 0x000fe400078ec0ff */
[----:B------:R-:W-:Y:S02]  /*d950*/  LOP3.LUT R11, R11, R6, RZ, 0x3c, !PT ;  /* 0x000000060b0b7212 */ /* 0x000fe400078e3cff */
[----:B------:R-:W-:Y:S02]  /*d960*/  LOP3.LUT R5, R5, 0xfffffe00, RZ, 0xc0, !PT ;  /* 0xfffffe0005057812 */ /* 0x000fe400078ec0ff */
[----:B------:R-:W-:Y:S02]  /*d970*/  LOP3.LUT R7, R10, 0x38, R7, 0xf8, !PT ;  /* 0x000000380a077812 */ /* 0x000fe400078ef807 */
[----:B------:R-:W-:Y:S02]  /*d980*/  SHF.L.U32 R4, R4, 0xa, RZ ;  /* 0x0000000a04047819 */ /* 0x000fe400000006ff */
[----:B------:R-:W-:-:S02]  /*d990*/  IADD3 R8, R11, R8, R5 ;  /* 0x000000080b087210 */ /* 0x000fc40007ffe005 */
[----:B------:R-:W-:Y:S02]  /*d9a0*/  LOP3.LUT R6, R7, R6, RZ, 0x3c, !PT ;  /* 0x0000000607067212 */ /* 0x000fe400078e3cff */
[----:B------:R-:W-:Y:S01]  /*d9b0*/  LOP3.LUT R4, R4, 0x7fffe000, RZ, 0xc0, !PT ;  /* 0x7fffe00004047812 */ /* 0x000fe200078ec0ff */
[----:B------:R-:W-:Y:S01]  /*d9c0*/  IMAD.SHL.U32 R13, R8, 0x2, RZ ;  /* 0x00000002080d7824 */ /* 0x000fe200078e00ff */
[----:B------:R-:W-:Y:S02]  /*d9d0*/  SHF.R.U64 R14, R28, 0x10, R29 ;  /* 0x000000101c0e7819 */ /* 0x000fe4000000121d */
[----:B------:R-:W-:Y:S02]  /*d9e0*/  IADD3 R4, R6, R4, R5 ;  /* 0x0000000406047210 */ /* 0x000fe40007ffe005 */
[----:B------:R-:W1:Y:S01]  /*d9f0*/  LDS.128 R8, [R13+0xc100] ;  /* 0x00c100000d087984 */ /* 0x000e620000000c00 */
[----:B------:R-:W-:Y:S01]  /*da00*/  SHF.R.U32.HI R28, RZ, 0x10, R29 ;  /* 0x00000010ff1c7819 */ /* 0x000fe2000001161d */
[--C-:B------:R-:W-:Y:S01]  /*da10*/  HADD2.F32 R29, -RZ, R59.reuse.H0_H0 ;  /* 0x2000003bff1d7230 */ /* 0x100fe20000004100 */
[----:B------:R-:W-:Y:S01]  /*da20*/  SHF.L.U32 R12, R4, 0x1, RZ ;  /* 0x00000001040c7819 */ /* 0x000fe200000006ff */
[----:B------:R-:W-:Y:S01]  /*da30*/  HADD2.F32 R59, -RZ, R59.H1_H1 ;  /* 0x3000003bff3b7230 */ /* 0x000fe20000004100 */
[----:B------:R-:W-:Y:S01]  /*da40*/  SHF.R.U64 R15, R16, 0x10, R17 ;  /* 0x00000010100f7819 */ /* 0x000fe20000001211 */
[----:B------:R-:W-:Y:S01]  /*da50*/  HADD2.F32 R14, -RZ, R14.H0_H0 ;  /* 0x2000000eff0e7230 */ /* 0x000fe20000004100 */
[----:B------:R-:W-:Y:S01]  /*da60*/  SHF.R.U64 R18, R18, 0x10, R19 ;  /* 0x0000001012127819 */ /* 0x000fe20000001213 */
[----:B------:R-:W2:Y:S01]  /*da70*/  LDS.128 R4, [R12+0xc100] ;  /* 0x00c100000c047984 */ /* 0x000ea20000000c00 */
[----:B------:R-:W-:-:S02]  /*da80*/  SHF.R.U32.HI R17, RZ, 0x10, R17 ;  /* 0x00000010ff117819 */ /* 0x000fc40000011611 */
[----:B------:R-:W-:Y:S02]  /*da90*/  SHF.R.U32.HI R19, RZ, 0x10, R19 ;  /* 0x00000010ff137819 */ /* 0x000fe40000011613 */
[--C-:B------:R-:W-:Y:S01]  /*daa0*/  SHF.R.U64 R16, R30, 0x10, R31.reuse ;  /* 0x000000101e107819 */ /* 0x100fe2000000121f */
[----:B------:R-:W-:Y:S01]  /*dab0*/  HADD2.F32 R44, -RZ, R17.H0_H0 ;  /* 0x20000011ff2c7230 */ /* 0x000fe20000004100 */
[----:B------:R-:W-:Y:S01]  /*dac0*/  SHF.R.U32.HI R30, RZ, 0x10, R31 ;  /* 0x00000010ff1e7819 */ /* 0x000fe2000001161f */
[----:B------:R-:W-:Y:S02]  /*dad0*/  HADD2.F32 R64, -RZ, R19.H0_H0 ;  /* 0x20000013ff407230 */ /* 0x000fe40000004100 */
[----:B------:R-:W-:Y:S02]  /*dae0*/  HADD2.F32 R17, -RZ, R74.H1_H1 ;  /* 0x3000004aff117230 */ /* 0x000fe40000004100 */
[----:B------:R-:W-:Y:S02]  /*daf0*/  HADD2.F32 R66, -RZ, R30.H0_H0 ;  /* 0x2000001eff427230 */ /* 0x000fe40000004100 */
[----:B-1----:R-:W-:-:S02]  /*db00*/  HADD2.F32 R24, -RZ, R9.H0_H0 ;  /* 0x20000009ff187230 */ /* 0x002fc40000004100 */
[----:B------:R-:W-:Y:S02]  /*db10*/  HADD2.F32 R25, -RZ, R9.H1_H1 ;  /* 0x30000009ff197230 */ /* 0x000fe40000004100 */
[--C-:B------:R-:W-:Y:S01]  /*db20*/  HADD2.F32 R9, -RZ, R11.reuse.H0_H0 ;  /* 0x2000000bff097230 */ /* 0x100fe20000004100 */
[-C--:B------:R-:W-:Y:S01]  /*db30*/  FMUL.FTZ R39, R24, R29.reuse ;  /* 0x0000001d18277220 */ /* 0x080fe20000410000 */
[----:B------:R-:W-:Y:S02]  /*db40*/  HADD2.F32 R11, -RZ, R11.H1_H1 ;  /* 0x3000000bff0b7230 */ /* 0x000fe40000004100 */
[--C-:B--2---:R-:W-:Y:S01]  /*db50*/  HADD2.F32 R36, -RZ, R5.reuse.H0_H0 ;  /* 0x20000005ff247230 */ /* 0x104fe20000004100 */
[----:B------:R-:W-:Y:S01]  /*db60*/  FMUL.FTZ R60, R9, R46 ;  /* 0x0000002e093c7220 */ /* 0x000fe20000410000 */
[----:B------:R-:W-:Y:S01]  /*db70*/  HADD2.F32 R31, -RZ, R5.H1_H1 ;  /* 0x30000005ff1f7230 */ /* 0x000fe20000004100 */
[----:B------:R-:W-:Y:S01]  /*db80*/  FMUL.FTZ R30, R11, R64 ;  /* 0x000000400b1e7220 */ /* 0x000fe20000410000 */
[--C-:B------:R-:W-:Y:S01]  /*db90*/  HADD2.F32 R5, -RZ, R7.reuse.H0_H0 ;  /* 0x20000007ff057230 */ /* 0x100fe20000004100 */
[C---:B------:R-:W-:Y:S01]  /*dba0*/  FMUL.FTZ R29, R36.reuse, R29 ;  /* 0x0000001d241d7220 */ /* 0x040fe20000410000 */
[----:B------:R-:W-:Y:S01]  /*dbb0*/  HADD2.F32 R7, -RZ, R7.H1_H1 ;  /* 0x30000007ff077230 */ /* 0x000fe20000004100 */
[----:B------:R-:W-:Y:S01]  /*dbc0*/  FFMA.FTZ R39, R36, R45, R39 ;  /* 0x0000002d24277223 */ /* 0x000fe20000010027 */
[--C-:B------:R-:W-:Y:S01]  /*dbd0*/  HADD2.F32 R26, -RZ, R8.reuse.H0_H0 ;  /* 0x20000008ff1a7230 */ /* 0x100fe20000004100 */
[C---:B------:R-:W-:Y:S01]  /*dbe0*/  FMUL.FTZ R46, R5.reuse, R46 ;  /* 0x0000002e052e7220 */ /* 0x040fe20000410000 */
[----:B------:R-:W-:Y:S01]  /*dbf0*/  HADD2.F32 R27, -RZ, R8.H1_H1 ;  /* 0x30000008ff1b7230 */ /* 0x000fe20000004100 */
[----:B------:R-:W-:Y:S01]  /*dc00*/  FFMA.FTZ R60, R5, R62, R60 ;  /* 0x0000003e053c7223 */ /* 0x000fe2000001003c */
[----:B------:R-:W-:Y:S01]  /*dc10*/  HADD2.F32 R36, -RZ, R28.H0_H0 ;  /* 0x2000001cff247230 */ /* 0x000fe20000004100 */
[----:B------:R-:W-:Y:S01]  /*dc20*/  FMUL.FTZ R28, R25, R44 ;  /* 0x0000002c191c7220 */ /* 0x000fe20000410000 */
[----:B------:R-:W-:Y:S01]  /*dc30*/  HADD2.F32 R8, -RZ, R10.H0_H0 ;  /* 0x2000000aff087230 */ /* 0x000fe20000004100 */
[----:B------:R-:W-:Y:S01]  /*dc40*/  FMUL.FTZ R64, R7, R64 ;  /* 0x0000004007407220 */ /* 0x000fe20000410000 */
[----:B------:R-:W-:Y:S01]  /*dc50*/  HADD2.F32 R5, -RZ, R72.H1_H1 ;  /* 0x30000048ff057230 */ /* 0x000fe20000004100 */
[C---:B------:R-:W-:Y:S01]  /*dc60*/  FMUL.FTZ R44, R31.reuse, R44 ;  /* 0x0000002c1f2c7220 */ /* 0x040fe20000410000 */
[--C-:B------:R-:W-:Y:S01]  /*dc70*/  HADD2.F32 R37, -RZ, R4.reuse.H0_H0 ;  /* 0x20000004ff257230 */ /* 0x100fe20000004100 */
[----:B------:R-:W-:Y:S01]  /*dc80*/  FFMA.FTZ R28, R31, R36, R28 ;  /* 0x000000241f1c7223 */ /* 0x000fe2000001001c */
[----:B------:R-:W-:Y:S01]  /*dc90*/  HADD2.F32 R38, -RZ, R4.H1_H1 ;  /* 0x30000004ff267230 */ /* 0x000fe20000004100 */
[----:B------:R-:W-:Y:S01]  /*dca0*/  FFMA.FTZ R7, R7, R66, R30 ;  /* 0x0000004207077223 */ /* 0x000fe2000001001e */
[----:B------:R-:W-:Y:S01]  /*dcb0*/  HADD2.F32 R4, -RZ, R6.H0_H0 ;  /* 0x20000006ff047230 */ /* 0x000fe20000004100 */
[----:B------:R-:W-:Y:S01]  /*dcc0*/  FMUL.FTZ R72, R26, R59 ;  /* 0x0000003b1a487220 */ /* 0x000fe20000410000 */
[----:B------:R-:W-:Y:S01]  /*dcd0*/  HADD2.F32 R10, -RZ, R10.H1_H1 ;  /* 0x3000000aff0a7230 */ /* 0x000fe20000004100 */
        /* <DEDUP_REMOVED lines=9> */
[----:B------:R-:W-:Y:S01]  /*dd70*/  F2FP.PACK_AB R7, R7, R60 ;  /* 0x0000003c0707723e */ /* 0x000fe200000000ff */
[----:B------:R-:W-:-:S02]  /*dd80*/  FMUL.FTZ R19, R27, R30 ;  /* 0x0000001e1b137220 */ /* 0x000fc40000410000 */
[-C--:B------:R-:W-:Y:S02]  /*dd90*/  FMUL.FTZ R4, R10, R31.reuse ;  /* 0x0000001f0a047220 */ /* 0x080fe40000410000 */
[----:B------:R-:W-:Y:S02]  /*dda0*/  FMUL.FTZ R30, R38, R30 ;  /* 0x0000001e261e7220 */ /* 0x000fe40000410000 */
[----:B------:R-:W-:Y:S02]  /*ddb0*/  FMUL.FTZ R31, R6, R31 ;  /* 0x0000001f061f7220 */ /* 0x000fe40000410000 */
[----:B------:R-:W-:Y:S01]  /*ddc0*/  FFMA.FTZ R17, R8, R17, -R5 ;  /* 0x0000001108117223 */ /* 0x000fe20000010805 */
[----:B------:R-:W-:Y:S01]  /*ddd0*/  F2FP.PACK_AB R5, R28, R39 ;  /* 0x000000271c05723e */ /* 0x000fe200000000ff */
[----:B------:R-:W-:Y:S02]  /*dde0*/  FFMA.FTZ R29, R24, R45, -R29 ;  /* 0x0000002d181d7223 */ /* 0x000fe4000001081d */
[----:B------:R-:W-:-:S02]  /*ddf0*/  FFMA.FTZ R44, R25, R36, -R44 ;  /* 0x00000024192c7223 */ /* 0x000fc4000001082c */
[----:B------:R-:W-:Y:S02]  /*de00*/  FFMA.FTZ R46, R9, R62, -R46 ;  /* 0x0000003e092e7223 */ /* 0x000fe4000001082e */
        /* <DEDUP_REMOVED lines=14> */
.L_x_706:
[----:B------:R-:W-:Y:S05]  /*def0*/  BSYNC B0 ;  /* 0x0000000000007941 */ /* 0x000fea0003800000 */
.L_x_705:
[----:B------:R-:W-:-:S04]  /*df00*/  IADD3 R58, R58, 0x40, RZ ;  /* 0x000000403a3a7810 */ /* 0x000fc80007ffe0ff */
[----:B------:R-:W-:-:S13]  /*df10*/  ISETP.GE.AND P0, PT, R58, c[0x0][0x27c], PT ;  /* 0x00009f003a007a0c */ /* 0x000fda0003f06270 */
[----:B------:R-:W-:Y:S05]  /*df20*/  @P0 BRA `(.L_x_682) ;  /* 0x0000070000000947 */ /* 0x000fea0003800000 */
[----:B-1----:R-:W-:Y:S01]  /*df30*/  SHF.R.S32.HI R9, RZ, 0x1f, R58 ;  /* 0x0000001fff097819 */ /* 0x002fe2000001143a */
[----:B------:R-:W-:Y:S01]  /*df40*/  IMAD.MOV.U32 R7, RZ, RZ, c[0x0][0x27c] ;  /* 0x00009f00ff077624 */ /* 0x000fe200078e00ff */
[----:B------:R-:W-:Y:S01]  /*df50*/  SHF.R.S32.HI R4, RZ, 0x1f, R89 ;  /* 0x0000001fff047819 */ /* 0x000fe20000011459 */
[----:B------:R-:W-:Y:S01]  /*df60*/  IMAD.SHL.U32 R8, R89, 0x40, RZ ;  /* 0x0000004059087824 */ /* 0x000fe200078e00ff */
[----:B------:R-:W-:Y:S01]  /*df70*/  LEA.HI R5, R9, R58, RZ, 0x3 ;  /* 0x0000003a09057211 */ /* 0x000fe200078f18ff */
[----:B------:R-:W-:Y:S01]  /*df80*/  HADD2.F32 R25, -RZ, R55.H0_H0 ;  /* 0x20000037ff197230 */ /* 0x000fe20000004100 */
[----:B------:R-:W-:Y:S01]  /*df90*/  LEA.HI R4, R4, R89, RZ, 0x3 ;  /* 0x0000005904047211 */ /* 0x000fe200078f18ff */
[----:B------:R-:W-:Y:S01]  /*dfa0*/  HADD2.F32 R31, -RZ, R57.H0_H0 ;  /* 0x20000039ff1f7230 */ /* 0x000fe20000004100 */
[----:B------:R-:W-:Y:S01]  /*dfb0*/  SHF.R.S32.HI R6, RZ, 0x3, R5 ;  /* 0x00000003ff067819 */ /* 0x000fe20000011405 */
[----:B------:R-:W-:Y:S01]  /*dfc0*/  HADD2.F32 R30, -RZ, R54.H0_H0 ;  /* 0x20000036ff1e7230 */ /* 0x000fe20000004100 */
[----:B------:R-:W-:Y:S01]  /*dfd0*/  LOP3.LUT R8, R8, 0x1c0, RZ, 0xc0, !PT ;  /* 0x000001c008087812 */ /* 0x000fe200078ec0ff */
[----:B------:R-:W-:Y:S01]  /*dfe0*/  IMAD.SHL.U32 R4, R4, 0x40, RZ ;  /* 0x0000004004047824 */ /* 0x000fe200078e00ff */
[----:B------:R-:W-:Y:S01]  /*dff0*/  LEA.HI R7, R7, R6, RZ, 0x1d ;  /* 0x0000000607077211 */ /* 0x000fe200078fe8ff */
[----:B------:R-:W-:Y:S01]  /*e000*/  HADD2.F32 R36, -RZ, R56.H0_H0 ;  /* 0x20000038ff247230 */ /* 0x000fe20000004100 */
[----:B------:R-:W-:Y:S01]  /*e010*/  LEA.HI R9, R9, R58, RZ, 0x6 ;  /* 0x0000003a09097211 */ /* 0x000fe200078f30ff */
[----:B------:R-:W-:Y:S01]  /*e020*/  HADD2.F32 R54, -RZ, R54.H1_H1 ;  /* 0x30000036ff367230 */ /* 0x000fe20000004100 */
[----:B------:R-:W-:Y:S01]  /*e030*/  SHF.R.S32.HI R6, RZ, 0x1f, R7 ;  /* 0x0000001fff067819 */ /* 0x000fe20000011407 */
[----:B------:R-:W-:Y:S01]  /*e040*/  IMAD.SHL.U32 R11, R7, 0x8, RZ ;  /* 0x00000008070b7824 */ /* 0x000fe200078e00ff */
[----:B------:R-:W-:Y:S01]  /*e050*/  LOP3.LUT R10, R8, 0x38, R5, 0xf8, !PT ;  /* 0x00000038080a7812 */ /* 0x000fe200078ef805 */
[----:B------:R-:W-:Y:S01]  /*e060*/  HADD2.F32 R56, -RZ, R56.H1_H1 ;  /* 0x30000038ff387230 */ /* 0x000fe20000004100 */
[----:B------:R-:W-:Y:S01]  /*e070*/  SHF.L.U32 R9, R9, 0x7, RZ ;  /* 0x0000000709097819 */ /* 0x000fe200000006ff */
[----:B------:R-:W-:Y:S01]  /*e080*/  HADD2.F32 R55, -RZ, R55.H1_H1 ;  /* 0x30000037ff377230 */ /* 0x000fe20000004100 */
[----:B------:R-:W-:Y:S01]  /*e090*/  SHF.R.U32.HI R5, RZ, 0x3, R8 ;  /* 0x00000003ff057819 */ /* 0x000fe20000011608 */
[----:B------:R-:W-:Y:S01]  /*e0a0*/  HADD2.F32 R57, -RZ, R57.H1_H1 ;  /* 0x30000039ff397230 */ /* 0x000fe20000004100 */
[----:B------:R-:W-:-:S02]  /*e0b0*/  LEA.HI R6, R6, R7, RZ, 0x3 ;  /* 0x0000000706067211 */ /* 0x000fc400078f18ff */
[----:B------:R-:W-:Y:S02]  /*e0c0*/  LOP3.LUT R9, R9, 0x7fffe000, RZ, 0xc0, !PT ;  /* 0x7fffe00009097812 */ /* 0x000fe400078ec0ff */
[----:B------:R-:W-:Y:S02]  /*e0d0*/  LOP3.LUT R4, R4, 0xfffffe00, RZ, 0xc0, !PT ;  /* 0xfffffe0004047812 */ /* 0x000fe400078ec0ff */
[----:B------:R-:W-:Y:S02]  /*e0e0*/  LOP3.LUT R10, R10, R5, RZ, 0x3c, !PT ;  /* 0x000000050a0a7212 */ /* 0x000fe400078e3cff */
[----:B------:R-:W-:Y:S02]  /*e0f0*/  LOP3.LUT R8, R8, 0x38, R11, 0xf8, !PT ;  /* 0x0000003808087812 */ /* 0x000fe400078ef80b */
[----:B------:R-:W-:Y:S02]  /*e100*/  SHF.L.U32 R7, R6, 0xa, RZ ;  /* 0x0000000a06077819 */ /* 0x000fe400000006ff */
[----:B------:R-:W-:-:S02]  /*e110*/  IADD3 R9, R10, R9, R4 ;  /* 0x000000090a097210 */ /* 0x000fc40007ffe004 */
[----:B------:R-:W-:Y:S02]  /*e120*/  LOP3.LUT R6, R8, R5, RZ, 0x3c, !PT ;  /* 0x0000000508067212 */ /* 0x000fe400078e3cff */
[----:B------:R-:W-:Y:S01]  /*e130*/  LOP3.LUT R5, R7, 0x7fffe000, RZ, 0xc0, !PT ;  /* 0x7fffe00007057812 */ /* 0x000fe200078ec0ff */
[----:B------:R-:W-:Y:S01]  /*e140*/  IMAD.SHL.U32 R13, R9, 0x2, RZ ;  /* 0x00000002090d7824 */ /* 0x000fe200078e00ff */
[--C-:B------:R-:W-:Y:S02]  /*e150*/  SHF.R.U64 R15, R22, 0x10, R23.reuse ;  /* 0x00000010160f7819 */ /* 0x100fe40000001217 */
[----:B------:R-:W-:Y:S02]  /*e160*/  IADD3 R5, R6, R5, R4 ;  /* 0x0000000506057210 */ /* 0x000fe40007ffe004 */
[----:B------:R-:W1:Y:S01]  /*e170*/  LDS.128 R8, [R13+0xc100] ;  /* 0x00c100000d087984 */ /* 0x000e620000000c00 */
[----:B------:R-:W-:Y:S02]  /*e180*/  SHF.R.U32.HI R22, RZ, 0x10, R23 ;  /* 0x00000010ff167819 */ /* 0x000fe40000011617 */
[----:B------:R-:W-:-:S02]  /*e190*/  SHF.L.U32 R12, R5, 0x1, RZ ;  /* 0x00000001050c7819 */ /* 0x000fc400000006ff */
[----:B------:R-:W-:Y:S01]  /*e1a0*/  SHF.R.U64 R14, R34, 0x10, R35 ;  /* 0x00000010220e7819 */ /* 0x000fe20000001223 */
[----:B------:R-:W-:Y:S01]  /*e1b0*/  HADD2.F32 R22, -RZ, R22.H0_H0 ;  /* 0x20000016ff167230 */ /* 0x000fe20000004100 */
[----:B------:R-:W-:Y:S01]  /*e1c0*/  SHF.R.U64 R17, R20, 0x10, R21 ;  /* 0x0000001014117819 */ /* 0x000fe20000001215 */
[----:B------:R-:W2:Y:S01]  /*e1d0*/  LDS.128 R4, [R12+0xc100] ;  /* 0x00c100000c047984 */ /* 0x000ea20000000c00 */
[----:B------:R-:W-:Y:S02]  /*e1e0*/  SHF.R.U32.HI R34, RZ, 0x10, R35 ;  /* 0x00000010ff227819 */ /* 0x000fe40000011623 */
[----:B------:R-:W-:Y:S01]  /*e1f0*/  SHF.R.U32.HI R20, RZ, 0x10, R21 ;  /* 0x00000010ff147819 */ /* 0x000fe20000011615 */
[----:B------:R-:W-:Y:S01]  /*e200*/  HADD2.F32 R17, -RZ, R17.H0_H0 ;  /* 0x20000011ff117230 */ /* 0x000fe20000004100 */
[--C-:B------:R-:W-:Y:S01]  /*e210*/  SHF.R.U64 R16, R32, 0x10, R33.reuse ;  /* 0x0000001020107819 */ /* 0x100fe20000001221 */
[----:B------:R-:W-:Y:S01]  /*e220*/  HADD2.F32 R34, -RZ, R34.H0_H0 ;  /* 0x20000022ff227230 */ /* 0x000fe20000004100 */
[----:B------:R-:W-:Y:S01]  /*e230*/  SHF.R.U32.HI R32, RZ, 0x10, R33 ;  /* 0x00000010ff207819 */ /* 0x000fe20000011621 */
[----:B------:R-:W-:-:S02]  /*e240*/  HADD2.F32 R20, -RZ, R20.H0_H0 ;  /* 0x20000014ff147230 */ /* 0x000fc40000004100 */
[----:B------:R-:W-:Y:S02]  /*e250*/  HADD2.F32 R16, -RZ, R16.H0_H0 ;  /* 0x20000010ff107230 */ /* 0x000fe40000004100 */
[----:B------:R-:W-:Y:S02]  /*e260*/  HADD2.F32 R32, -RZ, R32.H0_H0 ;  /* 0x20000020ff207230 */ /* 0x000fe40000004100 */
[----:B-1----:R-:W-:Y:S02]  /*e270*/  HADD2.F32 R18, -RZ, R11.H0_H0 ;  /* 0x2000000bff127230 */ /* 0x002fe40000004100 */
[----:B------:R-:W-:Y:S02]  /*e280*/  HADD2.F32 R19, -RZ, R9.H0_H0 ;  /* 0x20000009ff137230 */ /* 0x000fe40000004100 */
[----:B------:R-:W-:Y:S01]  /*e290*/  HADD2.F32 R11, -RZ, R11.H1_H1 ;  /* 0x3000000bff0b7230 */ /* 0x000fe20000004100 */
[----:B------:R-:W-:Y:S01]  /*e2a0*/  FMUL.FTZ R29, R18, R25 ;  /* 0x00000019121d7220 */ /* 0x000fe20000410000 */
[----:B------:R-:W-:Y:S01]  /*e2b0*/  HADD2.F32 R9, -RZ, R9.H1_H1 ;  /* 0x30000009ff097230 */ /* 0x000fe20000004100 */
[----:B------:R-:W-:Y:S01]  /*e2c0*/  FMUL.FTZ R33, R19, R30 ;  /* 0x0000001e13217220 */ /* 0x000fe20000410000 */
[----:B--2---:R-:W-:-:S02]  /*e2d0*/  HADD2.F32 R24, -RZ, R7.H0_H0 ;  /* 0x20000007ff187230 */ /* 0x004fc40000004100 */
[----:B------:R-:W-:Y:S02]  /*e2e0*/  HADD2.F32 R26, -RZ, R5.H0_H0 ;  /* 0x20000005ff1a7230 */ /* 0x000fe40000004100 */
[----:B------:R-:W-:Y:S01]  /*e2f0*/  HADD2.F32 R7, -RZ, R7.H1_H1 ;  /* 0x30000007ff077230 */ /* 0x000fe20000004100 */
[C---:B------:R-:W-:Y:S01]  /*e300*/  FMUL.FTZ R25, R24.reuse, R25 ;  /* 0x0000001918197220 */ /* 0x040fe20000410000 */
[--C-:B------:R-:W-:Y:S01]  /*e310*/  HADD2.F32 R21, -RZ, R8.reuse.H0_H0 ;  /* 0x20000008ff157230 */ /* 0x100fe20000004100 */
[----:B------:R-:W-:Y:S01]  /*e320*/  FFMA.FTZ R29, R24, R31, R29 ;  /* 0x0000001f181d7223 */ /* 0x000fe2000001001d */
[----:B------:R-:W-:Y:S01]  /*e330*/  HADD2.F32 R23, -RZ, R8.H1_H1 ;  /* 0x30000008ff177230 */ /* 0x000fe20000004100 */
        /* <DEDUP_REMOVED lines=14> */
[----:B------:R-:W-:-:S02]  /*e420*/  FMUL.FTZ R20, R5, R20 ;  /* 0x0000001405147220 */ /* 0x000fc40000410000 */
[----:B------:R-:W-:Y:S02]  /*e430*/  FFMA.FTZ R26, R5, R32, R26 ;  /* 0x00000020051a7223 */ /* 0x000fe4000001001a */
[C---:B------:R-:W-:Y:S02]  /*e440*/  FMUL.FTZ R54, R27.reuse, R54 ;  /* 0x000000361b367220 */ /* 0x040fe40000410000 */
[----:B------:R-:W-:Y:S01]  /*e450*/  FFMA.FTZ R27, R27, R56, R7 ;  /* 0x000000381b1b7223 */ /* 0x000fe20000010007 */
[----:B------:R-:W-:Y:S01]  /*e460*/  HADD2.F32 R7, -RZ, R15.H0_H0 ;  /* 0x2000000fff077230 */ /* 0x000fe20000004100 */
[----:B------:R-:W-:Y:S02]  /*e470*/  FMUL.FTZ R5, R8, R55 ;  /* 0x0000003708057220 */ /* 0x000fe40000410000 */
[----:B------:R-:W-:Y:S02]  /*e480*/  FMUL.FTZ R35, R23, R17 ;  /* 0x0000001117237220 */ /* 0x000fe40000410000 */
[----:B------:R-:W-:Y:S01]  /*e490*/  FFMA.FTZ R15, R4, R57, R5 ;  /* 0x00000039040f7223 */ /* 0x000fe20000010005 */
[----:B------:R-:W-:Y:S01]  /*e4a0*/  HADD2.F32 R5, -RZ, R14.H0_H0 ;  /* 0x2000000eff057230 */ /* 0x000fe20000004100 */
        /* <DEDUP_REMOVED lines=12> */
[-C--:B------:R-:W-:Y:S02]  /*e570*/  FFMA.FTZ R17, R23, R16.reuse, -R17 ;  /* 0x0000001017117223 */ /* 0x080fe40000010811 */
[----:B------:R-:W-:Y:S01]  /*e580*/  FFMA.FTZ R10, R10, R5, -R7 ;  /* 0x000000050a0a7223 */ /* 0x000fe20000010807 */
[----:B------:R-:W-:Y:S01]  /*e590*/  F2FP.PACK_AB R7, R24, R29 ;  /* 0x0000001d1807723e */ /* 0x000fe200000000ff */
[----:B------:R-:W-:Y:S01]  /*e5a0*/  FFMA.FTZ R4, R28, R16, R35 ;  /* 0x000000101c047223 */ /* 0x000fe20000010023 */
[----:B------:R-:W-:Y:S01]  /*e5b0*/  F2FP.PACK_AB R8, R17, R54 ;  /* 0x000000361108723e */ /* 0x000fe200000000ff */
[----:B------:R-:W-:Y:S01]  /*e5c0*/  FFMA.FTZ R6, R6, R5, R14 ;  /* 0x0000000506067223 */ /* 0x000fe2000001000e */
[----:B------:R-:W-:-:S02]  /*e5d0*/  F2FP.PACK_AB R10, R10, R55 ;  /* 0x000000370a0a723e */ /* 0x000fc400000000ff */
[----:B------:R-:W-:Y:S02]  /*e5e0*/  F2FP.PACK_AB R5, R26, R33 ;  /* 0x000000211a05723e */ /* 0x000fe400000000ff */
[----:B------:R-:W-:Y:S01]  /*e5f0*/  F2FP.PACK_AB R4, R4, R27 ;  /* 0x0000001b0404723e */ /* 0x000fe200000000ff */
[----:B------:R1:W-:Y:S01]  /*e600*/  STS.128 [R13+0xc100], R8 ;  /* 0x00c100080d007388 */ /* 0x0003e20000000c00 */
[----:B------:R-:W-:-:S05]  /*e610*/  F2FP.PACK_AB R6, R6, R15 ;  /* 0x0000000f0606723e */ /* 0x000fca00000000ff */
[----:B------:R1:W-:Y:S02]  /*e620*/  STS.128 [R12+0xc100], R4 ;  /* 0x00c100040c007388 */ /* 0x0003e40000000c00 */
.L_x_682:
[----:B------:R-:W-:Y:S05]  /*e630*/  BSYNC B2 ;  /* 0x0000000000027941 */ /* 0x000fea0003800000 */
.L_x_664:
[----:B------:R-:W-:Y:S01]  /*e640*/  IMAD R52, R52, c[0x0][0x208], RZ ;  /* 0x0000820034347a24 */ /* 0x000fe200078e02ff */
[----:B-1----:R-:W-:Y:S01]  /*e650*/  SHF.R.S32.HI R8, RZ, 0x4, R53 ;  /* 0x00000004ff087819 */ /* 0x002fe20000011435 */
[----:B------:R-:W-:Y:S01]  /*e660*/  IMAD.WIDE.U32 R6, R201, c[0x0][0x208], RZ ;  /* 0x00008200c9067a25 */ /* 0x000fe200078e00ff */
[----:B------:R-:W-:Y:S01]  /*e670*/  SHF.R.S32.HI R173, RZ, 0x1f, R42 ;  /* 0x0000001fffad7819 */ /* 0x000fe2000001142a */
[----:B------:R-:W-:-:S04]  /*e680*/  DEPBAR.LE SB0, 0x0 ;  /* 0x000080000000791a */ /* 0x000fc80000000000 */
[----:B------:R-:W-:Y:S01]  /*e690*/  IMAD R5, R201, c[0x0][0x20c], R52 ;  /* 0x00008300c9057a24 */ /* 0x000fe200078e0234 */
[----:B------:R-:W-:Y:S01]  /*e6a0*/  LEA.HI R9, R53, R8, RZ, 0x1 ;  /* 0x0000000835097211 */ /* 0x000fe200078f08ff */
[----:B------:R-:W-:Y:S01]  /*e6b0*/  IMAD R51, R51, c[0x0][0x218], RZ ;  /* 0x0000860033337a24 */ /* 0x000fe200078e02ff */
[----:B------:R-:W-:Y:S01]  /*e6c0*/  LEA.HI R173, R173, R42, RZ, 0x3 ;  /* 0x0000002aadad7211 */ /* 0x000fe200078f18ff */
[----:B------:R-:W-:Y:S01]  /*e6d0*/  IMAD.IADD R7, R7, 0x1, R5 ;  /* 0x0000000107077824 */ /* 0x000fe200078e0205 */
[----:B------:R-:W-:Y:S01]  /*e6e0*/  LOP3.LUT R9, R9, 0xfffffffe, RZ, 0xc0, !PT ;  /* 0xfffffffe09097812 */ /* 0x000fe200078ec0ff */
[C---:B------:R-:W-:Y:S01]  /*e6f0*/  IMAD R12, R200.reuse, c[0x0][0x21c], R51 ;  /* 0x00008700c80c7a24 */ /* 0x040fe200078e0233 */
[----:B------:R-:W-:Y:S01]  /*e700*/  SHF.R.S32.HI R172, RZ, 0x1f, R41 ;  /* 0x0000001fffac7819 */ /* 0x000fe20000011429 */
[----:B------:R-:W-:Y:S01]  /*e710*/  IMAD.WIDE.U32 R6, R200, c[0x0][0x218], R6 ;  /* 0x00008600c8067a25 */ /* 0x000fe200078e0006 */
[----:B------:R-:W-:Y:S01]  /*e720*/  LOP3.LUT R173, R173, 0xfffffff8, RZ, 0xc0, !PT ;  /* 0xfffffff8adad7812 */ /* 0x000fe200078ec0ff */
[----:B------:R-:W-:Y:S01]  /*e730*/  UISETP.GE.AND UP0, UPT, UR8, 0x2, UPT ;  /* 0x000000020800788c */ /* 0x000fe2000bf06270 */
[----:B------:R-:W-:Y:S01]  /*e740*/  LEA.HI R172, R172, R41, RZ, 0x3 ;  /* 0x00000029acac7211 */ /* 0x000fe200078f18ff */
[----:B------:R-:W-:Y:S01]  /*e750*/  IMAD.IADD R9, R8, 0x1, -R9 ;  /* 0x0000000108097824 */ /* 0x000fe200078e0a09 */
[----:B------:R-:W-:Y:S01]  /*e760*/  IADD3 R5, P0, R6, UR24, RZ ;  /* 0x0000001806057c10 */ /* 0x000fe2000ff1e0ff */
[----:B------:R-:W-:Y:S01]  /*e770*/  IMAD.SHL.U32 R6, R43, 0x40, RZ ;  /* 0x000000402b067824 */ /* 0x000fe200078e00ff */
[----:B------:R-:W-:Y:S01]  /*e780*/  LOP3.LUT R172, R172, 0xfffffff8, RZ, 0xc0, !PT ;  /* 0xfffffff8acac7812 */ /* 0x000fe200078ec0ff */
[----:B------:R-:W-:Y:S01]  /*e790*/  IMAD.WIDE R16, R173, 0x2, RZ ;  /* 0x00000002ad107825 */ /* 0x000fe200078e02ff */
[----:B------:R-:W-:-:S02]  /*e7a0*/  IADD3.X R12, R7, UR10, R12, P0, !PT ;  /* 0x0000000a070c7c10 */ /* 0x000fc400087fe40c */
[----:B------:R-:W-:Y:S01]  /*e7b0*/  LEA R11, P0, R5, c[0x0][0x1f8], 0x1 ;  /* 0x00007e00050b7a11 */ /* 0x000fe200078008ff */
[----:B------:R-:W-:Y:S01]  /*e7c0*/  IMAD.SHL.U32 R7, R50, 0x8, RZ ;  /* 0x0000000832077824 */ /* 0x000fe200078e00ff */
[----:B------:R-:W-:Y:S01]  /*e7d0*/  LOP3.LUT R6, R6, 0x1c0, RZ, 0xc0, !PT ;  /* 0x000001c006067812 */ /* 0x000fe200078ec0ff */
[----:B------:R-:W-:Y:S01]  /*e7e0*/  IMAD.SHL.U32 R82, R49, 0x40, RZ ;  /* 0x0000004031527824 */ /* 0x000fe200078e00ff */
[----:B------:R-:W-:Y:S01]  /*e7f0*/  LEA.HI.X R12, R5, c[0x0][0x1fc], R12, 0x1, P0 ;  /* 0x00007f00050c7a11 */ /* 0x000fe200000f0c0c */
[----:B------:R-:W1:Y:S01]  /*e800*/  SHFL.IDX PT, R72, R11, 0x1, 0x181f ;  /* 0x00381f000b487f89 */ /* 0x000e6200000e0000 */
[----:B------:R-:W-:Y:S01]  /*e810*/  SHF.R.U32.HI R5, RZ, 0x3, R6 ;  /* 0x00000003ff057819 */ /* 0x000fe20000011606 */
[----:B------:R-:W-:Y:S01]  /*e820*/  IMAD.SHL.U32 R83, R48, 0x40, RZ ;  /* 0x0000004030537824 */ /* 0x000fe200078e00ff */
[----:B------:R-:W-:Y:S01]  /*e830*/  LOP3.LUT R10, R6, 0x8, R7, 0xf8, !PT ;  /* 0x00000008060a7812 */ /* 0x000fe200078ef807 */
[----:B------:R-:W-:Y:S01]  /*e840*/  IMAD.SHL.U32 R203, R0, 0x2, RZ ;  /* 0x0000000200cb7824 */ /* 0x000fe200078e00ff */
[----:B------:R2:W3:Y:S04]  /*e850*/  SHFL.IDX PT, R6, R11, RZ, 0x181f ;  /* 0x00181fff0b067589 */ /* 0x0004e800000e0000 */
[----:B------:R-:W-:Y:S01]  /*e860*/  BAR.SYNC.DEFER_BLOCKING 0x0 ;  /* 0x0000000000007b1d */ /* 0x000fe20000010000 */
[----:B------:R-:W-:-:S02]  /*e870*/  LOP3.LUT R10, R10, R5, RZ, 0x3c, !PT ;  /* 0x000000050a0a7212 */ /* 0x000fc400078e3cff */
[----:B------:R-:W-:Y:S02]  /*e880*/  LOP3.LUT P0, RZ, R43, 0x2, RZ, 0xc0, !PT ;  /* 0x000000022bff7812 */ /* 0x000fe4000780c0ff */
[----:B------:R-:W-:Y:S01]  /*e890*/  LOP3.LUT R82, R82, 0x1c0, RZ, 0xc0, !PT ;  /* 0x000001c052527812 */ /* 0x000fe200078ec0ff */
[----:B------:R-:W4:Y:S01]  /*e8a0*/  SHFL.IDX PT, R5, R12, 0x1, 0x181f ;  /* 0x00381f000c057f89 */ /* 0x000f2200000e0000 */
[----:B------:R-:W-:Y:S01]  /*e8b0*/  IMAD R197, R9, 0x200, R10 ;  /* 0x0000020009c57824 */ /* 0x000fe200078e020a */
[----:B------:R-:W-:Y:S01]  /*e8c0*/  LOP3.LUT R83, R83, 0xfffffe00, RZ, 0xc0, !PT ;  /* 0xfffffe0053537812 */ /* 0x000fe200078ec0ff */
[----:B------:R-:W-:Y:S01]  /*e8d0*/  IMAD.SHL.U32 R9, R9, 0x8, RZ ;  /* 0x0000000809097824 */ /* 0x000fe200078e00ff */
[----:B------:R-:W5:Y:S01]  /*e8e0*/  SHFL.IDX PT, R7, R12, RZ, 0x181f ;  /* 0x00181fff0c077589 */ /* 0x000f6200000e0000 */
[----:B------:R-:W-:Y:S01]  /*e8f0*/  IMAD.SHL.U32 R197, R197, 0x2, RZ ;  /* 0x00000002c5c57824 */ /* 0x000fe200078e00ff */
[----:B------:R-:W-:Y:S02]  /*e900*/  ISETP.GE.AND P2, PT, R42, c[0x0][0x1d4], PT ;  /* 0x000075002a007a0c */ /* 0x000fe40003f46270 */
[----:B------:R-:W-:-:S02]  /*e910*/  LOP3.LUT R9, R82, 0x8, R9, 0xf8, !PT ;  /* 0x0000000852097812 */ /* 0x000fc400078ef809 */
[C---:B------:R-:W-:Y:S02]  /*e920*/  IADD3 R8, R197.reuse, 0x6100, RZ ;  /* 0x00006100c5087810 */ /* 0x040fe40007ffe0ff */
[----:B------:R-:W-:Y:S01]  /*e930*/  IADD3 R196, R197, 0x6120, RZ ;  /* 0x00006120c5c47810 */ /* 0x000fe20007ffe0ff */
[----:B--2---:R-:W-:Y:S01]  /*e940*/  IMAD.WIDE R10, R81, 0x2, RZ ;  /* 0x00000002510a7825 */ /* 0x004fe200078e02ff */
[----:B------:R-:W-:Y:S02]  /*e950*/  @P0 IADD3 R196, R8, -0x20, RZ ;  /* 0xffffffe008c40810 */ /* 0x000fe40007ffe0ff */
[----:B------:R-:W-:Y:S02]  /*e960*/  SHF.R.U32.HI R82, RZ, 0x3, R82 ;  /* 0x00000003ff527819 */ /* 0x000fe40000011652 */
[----:B-1----:R-:W-:Y:S01]  /*e970*/  IADD3 R44, P0, R10, R72, RZ ;  /* 0x000000480a2c7210 */ /* 0x002fe20007f1e0ff */
[----:B------:R-:W-:Y:S01]  /*e980*/  LDSM.16.M88.4 R24, [R197+0x6100] ;  /* 0x00610000c518783b */ /* 0x000fe20000000200 */
[----:B---3--:R-:W-:-:S02]  /*e990*/  IADD3 R14, P1, R6, R10, RZ ;  /* 0x0000000a060e7210 */ /* 0x008fc40007f3e0ff */
[----:B------:R-:W-:Y:S01]  /*e9a0*/  LOP3.LUT R82, R9, R82, RZ, 0x3c, !PT ;  /* 0x0000005209527212 */ /* 0x000fe200078e3cff */
[----:B------:R-:W-:Y:S01]  /*e9b0*/  LDSM.16.M88.4 R36, [R197+0x7900] ;  /* 0x00790000c524783b */ /* 0x000fe20000000200 */
[----:B----4-:R-:W-:Y:S01]  /*e9c0*/  IMAD.X R45, R11, 0x1, R5, P0 ;  /* 0x000000010b2d7824 */ /* 0x010fe200000e0605 */
[----:B------:R-:W-:Y:S02]  /*e9d0*/  IADD3 R74, P0, R16, R72, RZ ;  /* 0x00000048104a7210 */ /* 0x000fe40007f1e0ff */
[----:B------:R-:W-:Y:S01]  /*e9e0*/  LDSM.16.M88.4 R32, [R196] ;  /* 0x00000000c420783b */ /* 0x000fe20000000200 */
[----:B-----5:R-:W-:Y:S01]  /*e9f0*/  IMAD.X R15, R7, 0x1, R11, P1 ;  /* 0x00000001070f7824 */ /* 0x020fe200008e060b */
[----:B------:R-:W-:Y:S01]  /*ea00*/  IADD3 R12, P1, R6, R16, RZ ;  /* 0x00000010060c7210 */ /* 0x000fe20007f3e0ff */
[----:B------:R-:W-:Y:S01]  /*ea10*/  IMAD.WIDE R10, R172, 0x2, RZ ;  /* 0x00000002ac0a7825 */ /* 0x000fe200078e02ff */
[----:B------:R-:W-:Y:S01]  /*ea20*/  LDSM.16.M88.4 R64, [R196+0x800] ;  /* 0x00080000c440783b */ /* 0x000fe20000000200 */
[----:B------:R-:W-:-:S02]  /*ea30*/  P2R R4, PR, RZ, 0x8 ;  /* 0x00000008ff047803 */ /* 0x000fc40000000000 */
[----:B------:R-:W-:Y:S01]  /*ea40*/  IMAD.X R75, R17, 0x1, R5, P0 ;  /* 0x00000001114b7824 */ /* 0x000fe200000e0605 */
[----:B------:R-:W-:Y:S01]  /*ea50*/  IADD3 R72, P0, R10, R72, RZ ;  /* 0x000000480a487210 */ /* 0x000fe20007f1e0ff */
[----:B------:R-:W-:Y:S01]  /*ea60*/  IMAD.X R13, R7, 0x1, R17, P1 ;  /* 0x00000001070d7824 */ /* 0x000fe200008e0611 */
[----:B------:R-:W-:Y:S01]  /*ea70*/  IADD3 R6, P1, R6, R10, RZ ;  /* 0x0000000a06067210 */ /* 0x000fe20007f3e0ff */
[----:B------:R-:W-:Y:S01]  /*ea80*/  LDSM.16.M88.4 R16, [R197+0x6900] ;  /* 0x00690000c510783b */ /* 0x000fe20000000200 */
[C---:B------:R-:W-:Y:S01]  /*ea90*/  IADD3 R187, R196.reuse, 0x800, RZ ;  /* 0x00000800c4bb7810 */ /* 0x040fe20007ffe0ff */
[----:B------:R-:W-:Y:S01]  /*eaa0*/  IMAD.X R73, R11, 0x1, R5, P0 ;  /* 0x000000010b497824 */ /* 0x000fe200000e0605 */
[----:B------:R-:W-:Y:S01]  /*eab0*/  IADD3 R186, R196, 0x1000, RZ ;  /* 0x00001000c4ba7810 */ /* 0x000fe20007ffe0ff */
[----:B------:R-:W-:Y:S01]  /*eac0*/  IMAD R5, R69, 0x400, R83 ;  /* 0x0000040045057824 */ /* 0x000fe200078e0253 */
[----:B------:R-:W-:Y:S01]  /*ead0*/  LDSM.16.M88.4 R60, [R196+0x1000] ;  /* 0x00100000c43c783b */ /* 0x000fe20000000200 */
[----:B------:R-:W-:Y:S01]  /*eae0*/  IMAD.X R7, R7, 0x1, R11, P1 ;  /* 0x0000000107077824 */ /* 0x000fe200008e060b */
[----:B------:R-:W-:Y:S01]  /*eaf0*/  ISETP.GE.AND P1, PT, R81, c[0x0][0x1d4], PT ;  /* 0x0000750051007a0c */ /* 0x000fe20003f26270 */
[----:B------:R-:W-:Y:S01]  /*eb00*/  IMAD.IADD R0, R82, 0x1, R5 ;  /* 0x0000000152007824 */ /* 0x000fe200078e0205 */
[----:B------:R-:W-:Y:S01]  /*eb10*/  LDSM.16.M88.4 R8, [R197+0x7100] ;  /* 0x00710000c508783b */ /* 0x000fe20000000200 */
[----:B------:R-:W-:-:S02]  /*eb20*/  IADD3 R185, R196, 0x1800, RZ ;  /* 0x00001800c4b97810 */ /* 0x000fc40007ffe0ff */
[----:B------:R-:W-:Y:S01]  /*eb30*/  IMAD.SHL.U32 R198, R0, 0x2, RZ ;  /* 0x0000000200c67824 */ /* 0x000fe200078e00ff */
[C---:B------:R-:W-:Y:S01]  /*eb40*/  ISETP.LT.OR P0, PT, R40.reuse, 0x1, P1 ;  /* 0x000000012800780c */ /* 0x040fe20000f01670 */
[----:B------:R-:W-:Y:S01]  /*eb50*/  LDSM.16.M88.4 R56, [R196+0x1800] ;  /* 0x00180000c438783b */ /* 0x000fe20000000200 */
[----:B------:R-:W-:Y:S01]  /*eb60*/  ISETP.LT.OR P1, PT, R40, 0x21, P1 ;  /* 0x000000212800780c */ /* 0x000fe20000f21670 */
[--C-:B------:R-:W-:Y:S01]  /*eb70*/  IMAD R194, R2, 0x2, R198.reuse ;  /* 0x0000000202c27824 */ /* 0x100fe200078e02c6 */
[C---:B------:R-:W-:Y:S01]  /*eb80*/  IADD3 R183, R196.reuse, 0x2000, RZ ;  /* 0x00002000c4b77810 */ /* 0x040fe20007ffe0ff */
[----:B------:R-:W1:Y:S01]  /*eb90*/  LDSM.16.M88.4 R76, [R198+0xc100] ;  /* 0x00c10000c64c783b */ /* 0x000e620000000200 */
[----:B------:R-:W-:Y:S01]  /*eba0*/  IMAD.MOV.U32 R0, RZ, RZ, 0x40 ;  /* 0x00000040ff007424 */ /* 0x000fe200078e00ff */
[C---:B------:R-:W-:Y:S01]  /*ebb0*/  IADD3 R182, R196.reuse, 0x2800, RZ ;  /* 0x00002800c4b67810 */ /* 0x040fe20007ffe0ff */
[C---:B------:R-:W-:Y:S01]  /*ebc0*/  IMAD R193, R3.reuse, 0x2, R198 ;  /* 0x0000000203c17824 */ /* 0x040fe200078e02c6 */
[----:B------:R-:W2:Y:S01]  /*ebd0*/  LDSM.16.M88.4 R52, [R194+0xc100] ;  /* 0x00c10000c234783b */ /* 0x000ea20000000200 */
[----:B------:R-:W-:Y:S01]  /*ebe0*/  IMAD R191, R3, 0x2, R194 ;  /* 0x0000000203bf7824 */ /* 0x000fe200078e02c2 */
[----:B------:R-:W-:-:S02]  /*ebf0*/  IADD3 R181, R196, 0x3000, RZ ;  /* 0x00003000c4b57810 */ /* 0x000fc40007ffe0ff */
[----:B------:R-:W-:Y:S01]  /*ec00*/  @!PT LDS RZ, [RZ] ;  /* 0x00000000fffff984 */ /* 0x000fe20000000800 */
[----:B------:R-:W-:Y:S01]  /*ec10*/  @!PT LDS RZ, [RZ] ;  /* 0x00000000fffff984 */ /* 0x000fe20000000800 */
[----:B------:R-:W-:Y:S01]  /*ec20*/  @!PT LDS RZ, [RZ] ;  /* 0x00000000fffff984 */ /* 0x000fe20000000800 */
[----:B------:R3:W-:Y:S01]  /*ec30*/  LDGSTS.E.BYPASS.LTC128B.128 [R203+0x100], [R14.64], !P0 ;  /* 0x001000000ecb7fae */ /* 0x0007e2000c101d54 */
[----:B------:R-:W-:Y:S02]  /*ec40*/  ISETP.LT.OR P0, PT, R40, 0x1, P2 ;  /* 0x000000012800780c */ /* 0x000fe40001701670 */
[C---:B------:R-:W-:Y:S02]  /*ec50*/  IADD3 R180, R196.reuse, 0x3800, RZ ;  /* 0x00003800c4b47810 */ /* 0x040fe40007ffe0ff */
[C---:B------:R-:W-:Y:S02]  /*ec60*/  IADD3 R179, R196.reuse, 0x4000, RZ ;  /* 0x00004000c4b37810 */ /* 0x040fe40007ffe0ff */
[C---:B------:R-:W-:Y:S02]  /*ec70*/  IADD3 R178, R196.reuse, 0x4800, RZ ;  /* 0x00004800c4b27810 */ /* 0x040fe40007ffe0ff */
[C---:B------:R-:W-:Y:S02]  /*ec80*/  IADD3 R177, R196.reuse, 0x5000, RZ ;  /* 0x00005000c4b17810 */ /* 0x040fe40007ffe0ff */
[----:B------:R-:W-:-:S03]  /*ec90*/  IADD3 R176, R196, 0x5800, RZ ;  /* 0x00005800c4b07810 */ /* 0x000fc60007ffe0ff */
[----:B------:R3:W-:Y:S01]  /*eca0*/  LDGSTS.E.BYPASS.LTC128B.128 [R203+0x2100], [R12.64], !P0 ;  /* 0x021000000ccb7fae */ /* 0x0007e2000c101d54 */
[----:B------:R-:W-:-:S04]  /*ecb0*/  ISETP.GE.AND P0, PT, R41, c[0x0][0x1d4], PT ;  /* 0x0000750029007a0c */ /* 0x000fc80003f06270 */
[C---:B------:R-:W-:Y:S02]  /*ecc0*/  ISETP.LT.OR P3, PT, R40.reuse, 0x1, P0 ;  /* 0x000000012800780c */ /* 0x040fe40000761670 */
[----:B------:R-:W-:Y:S01]  /*ecd0*/  ISETP.LT.OR P0, PT, R40, 0x21, P0 ;  /* 0x000000212800780c */ /* 0x000fe20000701670 */
[----:B-1----:R-:W-:Y:S10]  /*ece0*/  HMMA.16816.F32 R28, R76, R24, RZ ;  /* 0x000000184c1c723c */ /* 0x002ff400000018ff */
[----:B------:R1:W-:Y:S01]  /*ecf0*/  LDGSTS.E.BYPASS.LTC128B.128 [R203+0x4100], [R6.64], !P3 ;  /* 0x0410000006cb7fae */ /* 0x0003e2000d901d54 */
[----:B------:R-:W-:-:S03]  /*ed00*/  ISETP.NE.AND P3, PT, R4, RZ, PT ;  /* 0x000000ff0400720c */ /* 0x000fc60003f65270 */
[----:B------:R4:W-:Y:S01]  /*ed10*/  LDGSTS.E.BYPASS.LTC128B.128 [R203+0x1100], [R44.64], !P1 ;  /* 0x011000002ccb7fae */ /* 0x0009e2000c901d54 */
[----:B------:R-:W-:Y:S01]  /*ed20*/  LOP3.LUT P1, RZ, R43, 0x4, RZ, 0xc0, !PT ;  /* 0x000000042bff7812 */ /* 0x000fe2000782c0ff */
[----:B------:R-:W-:Y:S03]  /*ed30*/  HMMA.16816.F32 R24, R76, R26, RZ ;  /* 0x0000001a4c18723c */ /* 0x000fe600000018ff */
[----:B------:R-:W-:Y:S02]  /*ed40*/  SEL R0, R0, 0xffffffc0, !P1 ;  /* 0xffffffc000007807 */ /* 0x000fe40004800000 */
[----:B------:R-:W-:-:S03]  /*ed50*/  ISETP.LT.OR P1, PT, R40, 0x21, P2 ;  /* 0x000000212800780c */ /* 0x000fc60001721670 */
[----:B------:R-:W-:Y:S01]  /*ed60*/  IMAD.IADD R192, R197, 0x1, R0 ;  /* 0x00000001c5c07824 */ /* 0x000fe200078e0200 */
[----:B------:R-:W-:Y:S01]  /*ed70*/  HMMA.16816.F32 R20, R76, R16, RZ ;  /* 0x000000104c14723c */ /* 0x000fe200000018ff */
[----:B------:R-:W-:-:S07]  /*ed80*/  IMAD.IADD R184, R0, 0x1, R196 ;  /* 0x0000000100b87824 */ /* 0x000fce00078e02c4 */
[C---:B---3--:R-:W-:Y:S01]  /*ed90*/  HMMA.16816.F32 R12, R76.reuse, R8, RZ ;  /* 0x000000084c0c723c */ /* 0x048fe200000018ff */
[----:B------:R3:W-:Y:S04]  /*eda0*/  LDGSTS.E.BYPASS.LTC128B.128 [R203+0x3100], [R74.64], !P1 ;  /* 0x031000004acb7fae */ /* 0x0007e8000c901d54 */
[----:B------:R3:W-:Y:S01]  /*edb0*/  LDGSTS.E.BYPASS.LTC128B.128 [R203+0x5100], [R72.64], !P0 ;  /* 0x0510000048cb7fae */ /* 0x0007e2000c101d54 */
[----:B------:R-:W-:Y:S02]  /*edc0*/  PLOP3.LUT P0, PT, PT, PT, UP0, 0x80, 0x0 ;  /* 0x000000000000781c */ /* 0x000fe40003f0f008 */
[C---:B------:R-:W-:Y:S01]  /*edd0*/  HMMA.16816.F32 R16, R76.reuse, R18, RZ ;  /* 0x000000124c10723c */ /* 0x040fe200000018ff */
[----:B------:R-:W-:Y:S04]  /*ede0*/  LDSM.16.M88.4 R48, [R193+0xc100] ;  /* 0x00c10000c130783b */ /* 0x000fe80000000200 */
[----:B----4-:R-:W4:Y:S03]  /*edf0*/  LDSM.16.M88.4 R44, [R192+0x6100] ;  /* 0x00610000c02c783b */ /* 0x010f260000000200 */
[C---:B------:R-:W-:Y:S01]  /*ee00*/  HMMA.16816.F32 R8, R76.reuse, R10, RZ ;  /* 0x0000000a4c08723c */ /* 0x040fe200000018ff */
[----:B------:R-:W5:Y:S04]  /*ee10*/  LDSM.16.M88.4 R40, [R192+0x6900] ;  /* 0x00690000c028783b */ /* 0x000f680000000200 */
[----:B------:R-:W0:Y:S03]  /*ee20*/  LDGDEPBAR ;  /* 0x00000000000079af */ /* 0x000e260000000000 */
[C---:B-1----:R-:W-:Y:S08]  /*ee30*/  HMMA.16816.F32 R4, R76.reuse, R36, RZ ;  /* 0x000000244c04723c */ /* 0x042ff000000018ff */
[----:B------:R-:W-:Y:S01]  /*ee40*/  HMMA.16816.F32 R76, R76, R38, RZ ;  /* 0x000000264c4c723c */ /* 0x000fe200000018ff */
[----:B------:R-:W1:Y:S04]  /*ee50*/  LDSM.16.M88.4 R36, [R192+0x7100] ;  /* 0x00710000c024783b */ /* 0x000e680000000200 */
[----:B---3--:R-:W-:Y:S03]  /*ee60*/  LDSM.16.M88.4 R72, [R191+0xc100] ;  /* 0x00c10000bf48783b */ /* 0x008fe60000000200 */
[C---:B--2---:R-:W-:Y:S08]  /*ee70*/  HMMA.16816.F32 R28, R52.reuse, R32, R28 ;  /* 0x00000020341c723c */ /* 0x044ff0000000181c */
        /* <DEDUP_REMOVED lines=119> */
[C---:B------:R-:W-:Y:S07]  /*f5f0*/  HMMA.16816.F32 R20, R48.reuse, R40, R20 ;  /* 0x000000283014723c */ /* 0x040fee0000001814 */
[----:B------:R-:W-:Y:S01]  /*f600*/  SHF.R.S32.HI R40, RZ, 0x1f, R173 ;  /* 0x0000001fff287819 */ /* 0x000fe200000114ad */
        /* <DEDUP_REMOVED lines=12> */
[----:B------:R-:W-:Y:S01]  /*f6d0*/  LOP3.LUT R4, R82, R83, RZ, 0xfc, !PT ;  /* 0x0000005352047212 */ /* 0x000fe200078efcff */
[----:B------:R-:W-:Y:S01]  /*f6e0*/  HMMA.16816.F32 R76, R72, R54, R76 ;  /* 0x00000036484c723c */ /* 0x000fe2000000184c */
[----:B------:R-:W-:-:S02]  /*f6f0*/  SHF.R.S32.HI R6, RZ, 0x1f, R81 ;  /* 0x0000001fff067819 */ /* 0x000fc40000011451 */
[----:B------:R-:W-:Y:S01]  /*f700*/  SHF.R.S32.HI R7, RZ, 0x1f, R172 ;  /* 0x0000001fff077819 */ /* 0x000fe200000114ac */
[----:B------:R-:W-:Y:S06]  /*f710*/  BAR.SYNC.DEFER_BLOCKING 0x0 ;  /* 0x0000000000007b1d */ /* 0x000fec0000010000 */
[----:B------:R-:W-:Y:S05]  /*f720*/  @!P0 BRA `(.L_x_707) ;  /* 0x0000043000008947 */ /* 0x000fea0003800000 */
        /* <DEDUP_REMOVED lines=14> */
[C---:B------:R-:W-:Y:S01]  /*f810*/  SHF.L.U64.HI R6, R81.reuse, 0x1, R6 ;  /* 0x0000000151067819 */ /* 0x040fe20000010206 */
[----:B------:R-:W-:Y:S01]  /*f820*/  IMAD.SHL.U32 R81, R81, 0x2, RZ ;  /* 0x0000000251517824 */ /* 0x000fe200078e00ff */
[----:B------:R-:W-:Y:S01]  /*f830*/  IADD3 R42, -R80, 0x10, RZ ;  /* 0x00000010502a7810 */ /* 0x000fe20007ffe1ff */
[----:B------:R-:W-:Y:S01]  /*f840*/  IMAD R201, R0, c[0x0][0x2b8], R201 ;  /* 0x0000ae0000c97a24 */ /* 0x000fe200078e02c9 */
[C---:B------:R-:W-:Y:S01]  /*f850*/  SHF.L.U64.HI R40, R173.reuse, 0x1, R40 ;  /* 0x00000001ad287819 */ /* 0x040fe20000010228 */
[----:B------:R-:W-:Y:S01]  /*f860*/  IMAD.SHL.U32 R41, R173, 0x2, RZ ;  /* 0x00000002ad297824 */ /* 0x000fe200078e00ff */
[----:B------:R-:W-:Y:S01]  /*f870*/  LOP3.LUT R42, R42, 0xf, RZ, 0xc0, !PT ;  /* 0x0000000f2a2a7812 */ /* 0x000fe200078ec0ff */
[----:B------:R-:W-:Y:S01]  /*f880*/  IMAD.WIDE.U32 R38, R201, c[0x0][0x1e0], RZ ;  /* 0x00007800c9267a25 */ /* 0x000fe200078e00ff */
[----:B------:R-:W-:-:S05]  /*f890*/  SHF.R.S32.HI R0, RZ, 0x1f, R201 ;  /* 0x0000001fff007819 */ /* 0x000fca00000114c9 */
[----:B------:R-:W-:-:S04]  /*f8a0*/  IMAD R0, R0, c[0x0][0x1e0], RZ ;  /* 0x0000780000007a24 */ /* 0x000fc800078e02ff */
[----:B------:R-:W-:-:S04]  /*f8b0*/  IMAD R5, R201, c[0x0][0x1e4], R0 ;  /* 0x00007900c9057a24 */ /* 0x000fc800078e0200 */
[----:B------:R-:W-:Y:S01]  /*f8c0*/  IMAD.IADD R39, R39, 0x1, R5 ;  /* 0x0000000127277824 */ /* 0x000fe200078e0205 */
[----:B--2---:R-:W-:-:S03]  /*f8d0*/  SHF.R.S32.HI R5, RZ, 0x1f, R200 ;  /* 0x0000001fff057819 */ /* 0x004fc600000114c8 */
[----:B------:R-:W-:-:S04]  /*f8e0*/  IMAD.WIDE.U32 R36, R200, c[0x0][0x1f0], R38 ;  /* 0x00007c00c8247a25 */ /* 0x000fc800078e0026 */
[----:B------:R-:W-:Y:S01]  /*f8f0*/  IMAD R5, R5, c[0x0][0x1f0], RZ ;  /* 0x00007c0005057a24 */ /* 0x000fe200078e02ff */
[----:B------:R-:W-:-:S03]  /*f900*/  IADD3 R48, P0, R36, UR22, RZ ;  /* 0x0000001624307c10 */ /* 0x000fc6000ff1e0ff */
[----:B------:R-:W-:Y:S01]  /*f910*/  IMAD R0, R200, c[0x0][0x1f4], R5 ;  /* 0x00007d00c8007a24 */ /* 0x000fe200078e0205 */
[----:B------:R-:W-:-:S04]  /*f920*/  SEL R5, RZ, 0x10, P4 ;  /* 0x00000010ff057807 */ /* 0x000fc80002000000 */
[----:B------:R-:W-:Y:S02]  /*f930*/  IADD3.X R37, R37, UR16, R0, P0, !PT ;  /* 0x0000001025257c10 */ /* 0x000fe400087fe400 */
[C---:B------:R-:W-:Y:S02]  /*f940*/  LEA R39, P0, R48.reuse, c[0x0][0x1c8], 0x1 ;  /* 0x0000720030277a11 */ /* 0x040fe400078008ff */
[----:B------:R-:W-:Y:S02]  /*f950*/  IADD3 R46, -R5, 0x10, RZ ;  /* 0x00000010052e7810 */ /* 0x000fe40007ffe1ff */
[----:B------:R-:W-:Y:S01]  /*f960*/  LEA.HI.X R48, R48, c[0x0][0x1cc], R37, 0x1, P0 ;  /* 0x0000730030307a11 */ /* 0x000fe200000f0c25 */
[----:B------:R-:W1:Y:S01]  /*f970*/  SHFL.IDX PT, R36, R39, 0x1, 0x181f ;  /* 0x00381f0027247f89 */ /* 0x000e6200000e0000 */
[----:B------:R-:W-:Y:S02]  /*f980*/  SEL R0, RZ, 0x10, P6 ;  /* 0x00000010ff007807 */ /* 0x000fe40003000000 */
[----:B------:R-:W-:Y:S01]  /*f990*/  LOP3.LUT R46, R46, 0xf, RZ, 0xc0, !PT ;  /* 0x0000000f2e2e7812 */ /* 0x000fe200078ec0ff */
[----:B------:R-:W2:Y:S01]  /*f9a0*/  SHFL.IDX PT, R37, R48, 0x1, 0x181f ;  /* 0x00381f0030257f89 */ /* 0x000ea200000e0000 */
[----:B------:R-:W-:-:S02]  /*f9b0*/  IADD3 R44, -R0, 0x10, RZ ;  /* 0x00000010002c7810 */ /* 0x000fc40007ffe1ff */
[----:B------:R-:W-:Y:S01]  /*f9c0*/  ISETP.NE.U32.AND P2, PT, R5, RZ, PT ;  /* 0x000000ff0500720c */ /* 0x000fe20003f45070 */
[----:B------:R3:W4:Y:S01]  /*f9d0*/  SHFL.IDX PT, R38, R39, RZ, 0x181f ;  /* 0x00181fff27267589 */ /* 0x00072200000e0000 */
[----:B------:R-:W-:-:S03]  /*f9e0*/  LOP3.LUT R44, R44, 0xf, RZ, 0xc0, !PT ;  /* 0x0000000f2c2c7812 */ /* 0x000fc600078ec0ff */
        /* <DEDUP_REMOVED lines=23> */
.L_x_707:
[----:B------:R-:W-:Y:S01]  /*fb60*/  LOP3.LUT R0, R68, 0xffffffe0, RZ, 0xc0, !PT ;  /* 0xffffffe044007812 */ /* 0x000fe200078ec0ff */
[----:B------:R-:W-:Y:S01]  /*fb70*/  UMOV UR4, 0xffffffc0 ;  /* 0xffffffc000047882 */ /* 0x000fe20000000000 */
[----:B------:R-:W-:Y:S01]  /*fb80*/  LEA.HI R6, R70, R71, RZ, 0x2 ;  /* 0x0000004746067211 */ /* 0x000fe200078f10ff */
[----:B------:R-:W-:Y:S01]  /*fb90*/  UIMAD UR4, UR8, UR4, 0x41 ;  /* 0x00000041080474a4 */ /* 0x000fe2000f8e0204 */
[----:B------:R-:W-:Y:S01]  /*fba0*/  SHF.R.S32.HI R36, RZ, 0x1f, R69 ;  /* 0x0000001fff247819 */ /* 0x000fe20000011445 */
[C---:B------:R-:W-:Y:S01]  /*fbb0*/  IMAD.IADD R0, R71.reuse, 0x1, -R0 ;  /* 0x0000000147007824 */ /* 0x040fe200078e0a00 */
[----:B------:R-:W-:Y:S01]  /*fbc0*/  LOP3.LUT R6, R6, 0xfffffffc, RZ, 0xc0, !PT ;  /* 0xfffffffc06067812 */ /* 0x000fe200078ec0ff */
[----:B------:R-:W-:Y:S01]  /*fbd0*/  IMAD.SHL.U32 R195, R4, 0x2, RZ ;  /* 0x0000000204c37824 */ /* 0x000fe200078e00ff */
[----:B------:R-:W-:Y:S01]  /*fbe0*/  LEA.HI R5, R36, R69, RZ, 0x3 ;  /* 0x0000004524057211 */ /* 0x000fe200078f18ff */
[----:B------:R-:W-:Y:S01]  /*fbf0*/  UIADD3 UR8, UR8, -0x2, URZ ;  /* 0xfffffffe08087890 */ /* 0x000fe2000fffe03f */
[----:B------:R-:W-:Y:S01]  /*fc00*/  SHF.R.S32.HI R7, RZ, 0x1f, R0 ;  /* 0x0000001fff077819 */ /* 0x000fe20000011400 */
[----:B------:R-:W-:Y:S01]  /*fc10*/  IMAD.IADD R71, R71, 0x1, -R6 ;  /* 0x0000000147477824 */ /* 0x000fe200078e0a06 */
[----:B------:R-:W-:Y:S01]  /*fc20*/  LOP3.LUT R36, R5, 0xffffff8, RZ, 0xc0, !PT ;  /* 0x0ffffff805247812 */ /* 0x000fe200078ec0ff */
[----:B------:R-:W-:Y:S01]  /*fc30*/  LDSM.16.MT88.4 R40, [R195+0x2100] ;  /* 0x00210000c328783b */ /* 0x000fe20000004200 */
[----:B------:R-:W-:Y:S01]  /*fc40*/  LEA.HI R6, R7, R0, RZ, 0x2 ;  /* 0x0000000007067211 */ /* 0x000fe200078f10ff */
[--C-:B------:R-:W-:Y:S01]  /*fc50*/  IMAD R190, R2, 0x2, R195.reuse ;  /* 0x0000000202be7824 */ /* 0x100fe200078e02c3 */
[----:B------:R-:W-:Y:S01]  /*fc60*/  LEA.HI R5, R71, R71, RZ, 0x1 ;  /* 0x0000004747057211 */ /* 0x000fe200078f08ff */
[----:B------:R-:W-:Y:S01]  /*fc70*/  IMAD.IADD R36, R69, 0x1, -R36 ;  /* 0x0000000145247824 */ /* 0x000fe200078e0a24 */
[----:B------:R-:W-:Y:S01]  /*fc80*/  PLOP3.LUT P1, PT, PT, PT, UP2, 0x80, 0x0 ;  /* 0x000000000000781c */ /* 0x000fe20003f2f028 */
[C---:B------:R-:W-:Y:S01]  /*fc90*/  IMAD R189, R3.reuse, 0x2, R195 ;  /* 0x0000000203bd7824 */ /* 0x040fe200078e02c3 */
[----:B------:R-:W-:Y:S01]  /*fca0*/  LEA.HI.SX32 R7, R6, UR12, 0x1e ;  /* 0x0000000c06077c11 */ /* 0x000fe2000f8ff2ff */
[----:B------:R-:W-:Y:S01]  /*fcb0*/  IMAD R188, R3, 0x2, R190 ;  /* 0x0000000203bc7824 */ /* 0x000fe200078e02be */
[----:B-1----:R-:W-:Y:S01]  /*fcc0*/  LOP3.LUT R38, R5, 0x1ffffffe, RZ, 0xc0, !PT ;  /* 0x1ffffffe05267812 */ /* 0x002fe200078ec0ff */
[----:B------:R-:W-:Y:S01]  /*fcd0*/  LDSM.16.MT88.4 R100, [R195+0x100] ;  /* 0x00010000c364783b */ /* 0x000fe20000004200 */
[----:B------:R-:W-:Y:S01]  /*fce0*/  PLOP3.LUT P0, PT, PT, PT, UP2, 0x80, 0x0 ;  /* 0x000000000000781c */ /* 0x000fe20003f0f028 */
[----:B------:R-:W-:Y:S01]  /*fcf0*/  IMAD R7, R36, 0x10, R7 ;  /* 0x0000001024077824 */ /* 0x000fe200078e0207 */
[----:B------:R-:W-:Y:S01]  /*fd00*/  LOP3.LUT R175, R6, 0x7ffffffc, RZ, 0xc0, !PT ;  /* 0x7ffffffc06af7812 */ /* 0x000fe200078ec0ff */
[----:B------:R-:W-:Y:S01]  /*fd10*/  IMAD.IADD R38, R71, 0x1, -R38 ;  /* 0x0000000147267824 */ /* 0x000fe200078e0a26 */
[----:B------:R-:W-:Y:S01]  /*fd20*/  LDSM.16.MT88.4 R108, [R190+0x100] ;  /* 0x00010000be6c783b */ /* 0x000fe20000004200 */
[----:B------:R-:W-:-:S02]  /*fd30*/  IMAD.U32 R206, RZ, RZ, UR8 ;  /* 0x00000008ffce7e24 */ /* 0x000fc4000f8e00ff */
[----:B------:R-:W-:Y:S01]  /*fd40*/  IMAD R174, R38, 0x8, R7 ;  /* 0x0000000826ae7824 */ /* 0x000fe200078e0207 */
[----:B------:R-:W-:Y:S01]  /*fd50*/  LDSM.16.MT88.4 R116, [R189+0x100] ;  /* 0x00010000bd74783b */ /* 0x000fe20000004200 */
[----:B------:R-:W-:Y:S02]  /*fd60*/  IMAD.IADD R175, R0, 0x1, -R175 ;  /* 0x0000000100af7824 */ /* 0x000fe400078e0aaf */
[----:B------:R-:W-:Y:S01]  /*fd70*/  @P1 IMAD.HI.U32 R7, R174, c[0x0][0x2c8], RZ ;  /* 0x0000b200ae071a27 */ /* 0x000fe200078e00ff */
[----:B------:R-:W-:Y:S03]  /*fd80*/  LDSM.16.MT88.4 R124, [R188+0x100] ;  /* 0x00010000bc7c783b */ /* 0x000fe60000004200 */
[----:B------:R-:W-:Y:S01]  /*fd90*/  IMAD.MOV.U32 R5, RZ, RZ, R174 ;  /* 0x000000ffff057224 */ /* 0x000fe200078e00ae */
[----:B------:R-:W-:Y:S01]  /*fda0*/  @P0 SHF.R.U32.HI R5, RZ, c[0x0][0x2cc], R7 ;  /* 0x0000b300ff050a19 */ /* 0x000fe20000011607 */
[----:B------:R-:W-:Y:S01]  /*fdb0*/  IMAD.U32 R0, RZ, RZ, UR4 ;  /* 0x00000004ff007e24 */ /* 0x000fe2000f8e00ff */
[----:B------:R-:W-:Y:S01]  /*fdc0*/  LDSM.16.MT88.4 R48, [R190+0x2100] ;  /* 0x00210000be30783b */ /* 0x000fe20000004200 */
[----:B------:R-:W-:Y:S01]  /*fdd0*/  IMAD.SHL.U32 R175, R175, 0x2, RZ ;  /* 0x00000002afaf7824 */ /* 0x000fe200078e00ff */
[----:B------:R-:W-:-:S02]  /*fde0*/  ULDC.64 UR4, c[0x0][0x2c8] ;  /* 0x0000b20000047ab9 */ /* 0x000fc40000000a00 */
[----:B------:R-:W1:Y:S01]  /*fdf0*/  SHFL.IDX PT, R7, R5, RZ, 0x1c1f ;  /* 0x001c1fff05077589 */ /* 0x000e6200000e0000 */
[----:B------:R-:W-:Y:S01]  /*fe00*/  UIMAD.WIDE.U32 UR22, UR12, UR4, URZ ;  /* 0x000000040c1672a5 */ /* 0x000fe2000f8e003f */
[C---:B------:R-:W-:Y:S02]  /*fe10*/  IADD3 R0, -R175.reuse, UR9, R0 ;  /* 0x00000009af007c10 */ /* 0x040fe4000fffe100 */
[----:B------:R-:W-:Y:S01]  /*fe20*/  IADD3 R6, -R175, UR19, RZ ;  /* 0x00000013af067c10 */ /* 0x000fe2000fffe1ff */
[----:B------:R-:W2:Y:S01]  /*fe30*/  SHFL.IDX PT, R39, R5, 0x1, 0x1c1f ;  /* 0x003c1f0005277f89 */ /* 0x000ea200000e0000 */
[----:B------:R-:W-:Y:S02]  /*fe40*/  IADD3 R36, R0, -UR17, RZ ;  /* 0x8000001100247c10 */ /* 0x000fe4000fffe0ff */
[----:B------:R-:W-:Y:S01]  /*fe50*/  @UP2 UMOV UR7, UR23 ;  /* 0x0000001700072c82 */ /* 0x000fe20008000000 */
[----:B------:R-:W-:Y:S01]  /*fe60*/  LDSM.16.MT88.4 R56, [R189+0x2100] ;  /* 0x00210000bd38783b */ /* 0x000fe20000004200 */
[----:B------:R-:W-:-:S03]  /*fe70*/  @UP2 USHF.R.U32.HI UR12, URZ, UR5, UR7 ;  /* 0x000000053f0c2299 */ /* 0x000fc60008011607 */
[----:B------:R-:W-:Y:S01]  /*fe80*/  LDSM.16.MT88.4 R64, [R188+0x2100] ;  /* 0x00210000bc40783b */ /* 0x000fe20000004200 */
[----:B------:R-:W-:-:S03]  /*fe90*/  UIADD3 UR12, UR12, UR9, -UR17 ;  /* 0x000000090c0c7290 */ /* 0x000fc6000fffe811 */
[----:B------:R-:W-:Y:S01]  /*fea0*/  LDSM.16.MT88.4 R72, [R195+0x4100] ;  /* 0x00410000c348783b */ /* 0x000fe20000004200 */
[----:B------:R-:W-:-:S03]  /*feb0*/  USHF.R.S32.HI UR4, URZ, 0x1f, UR12 ;  /* 0x0000001f3f047899 */ /* 0x000fc6000801140c */
[----:B------:R-:W-:Y:S01]  /*fec0*/  LDSM.16.MT88.4 R80, [R190+0x4100] ;  /* 0x00410000be50783b */ /* 0x000fe20000004200 */
[----:B------:R-:W-:Y:S01]  /*fed0*/  ULEA.HI UR4, UR4, UR12, URZ, 0x6 ;  /* 0x0000000c04047291 */ /* 0x000fe2000f8f303f */
[----:B-1----:R-:W-:Y:S02]  /*fee0*/  IMAD.IADD R7, R36, 0x1, R7 ;  /* 0x0000000124077824 */ /* 0x002fe400078e0207 */
[----:B------:R-:W-:Y:S01]  /*fef0*/  LDSM.16.MT88.4 R88, [R189+0x4100] ;  /* 0x00410000bd58783b */ /* 0x000fe20000004200 */
[----:B------:R-:W-:Y:S02]  /*ff00*/  USHF.R.S32.HI UR7, URZ, 0x6, UR4 ;  /* 0x000000063f077899 */ /* 0x000fe40008011404 */
[----:B------:R-:W-:Y:S01]  /*ff10*/  IMNMX R0, R6, R7, PT ;  /* 0x0000000706007217 */ /* 0x000fe20003800200 */
[----:B--2---:R-:W-:Y:S01]  /*ff20*/  IMAD.IADD R39, R36, 0x1, R39 ;  /* 0x0000000124277824 */ /* 0x004fe200078e0227 */
[----:B------:R-:W-:Y:S01]  /*ff30*/  LDSM.16.MT88.4 R136, [R190+0x900] ;  /* 0x00090000be88783b */ /* 0x000fe20000004200 */
[----:B------:R-:W-:Y:S01]  /*ff40*/  UISETP.LT.AND UP0, UPT, URZ, UR7, UPT ;  /* 0x000000073f00728c */ /* 0x000fe2000bf01270 */
[----:B------:R-:W-:-:S02]  /*ff50*/  ISETP.GT.AND P0, PT, R0, RZ, PT ;  /* 0x000000ff0000720c */ /* 0x000fc40003f04270 */
[----:B------:R-:W-:Y:S01]  /*ff60*/  ISETP.GT.AND P1, PT, R0, 0x1, PT ;  /* 0x000000010000780c */ /* 0x000fe20003f24270 */
[----:B------:R-:W-:Y:S01]  /*ff70*/  USEL UR7, URZ, UR7, !UP0 ;  /* 0x000000073f077287 */ /* 0x000fe2000c000000 */
[----:B------:R-:W-:Y:S01]  /*ff80*/  FSEL R28, R28, -INF , P0 ;  /* 0xff8000001c1c7808 */ /* 0x000fe20000000000 */
[----:B------:R-:W0:Y:S01]  /*ff90*/  LDGDEPBAR ;  /* 0x00000000000079af */ /* 0x000e220000000000 */
        /* <DEDUP_REMOVED lines=20> */
[----:B------:R-:W-:Y:S02]  /*100e0*/  IMNMX R13, R6, R39, PT ;  /* 0x00000027060d7217 */ /* 0x000fe40003800200 */
[----:B------:R-:W-:-:S02]  /*100f0*/  ISETP.GT.AND P0, PT, R0, 0x30, PT ;  /* 0x000000300000780c */ /* 0x000fc40003f04270 */
[----:B------:R-:W-:Y:S02]  /*10100*/  FSEL R161, R9, -INF , P1 ;  /* 0xff80000009a17808 */ /* 0x000fe40000800000 */
[----:B------:R-:W-:Y:S02]  /*10110*/  FMNMX.FTZ R6, R28, R37, !PT ;  /* 0x000000251c067209 */ /* 0x000fe40007810000 */
[C---:B------:R-:W-:Y:S02]  /*10120*/  ISETP.GT.AND P1, PT, R13.reuse, RZ, PT ;  /* 0x000000ff0d00720c */ /* 0x040fe40003f24270 */
[----:B------:R-:W-:Y:S02]  /*10130*/  FSEL R147, R32, -INF , P0 ;  /* 0xff80000020937808 */ /* 0x000fe40000000000 */
[----:B------:R-:W-:Y:S02]  /*10140*/  ISETP.GT.AND P0, PT, R13, 0x1, PT ;  /* 0x000000010d00780c */ /* 0x000fe40003f04270 */
[----:B------:R-:W-:-:S02]  /*10150*/  FMNMX.FTZ R6, R29, R6, !PT ;  /* 0x000000061d067209 */ /* 0x000fc40007810000 */
[----:B------:R-:W-:Y:S02]  /*10160*/  FSEL R30, R30, -INF , P1 ;  /* 0xff8000001e1e7808 */ /* 0x000fe40000800000 */
[----:B------:R-:W-:Y:S02]  /*10170*/  ISETP.GT.AND P1, PT, R13, 0x8, PT ;  /* 0x000000080d00780c */ /* 0x000fe40003f24270 */
[----:B------:R-:W-:Y:S02]  /*10180*/  FSEL R16, R31, -INF , P0 ;  /* 0xff8000001f107808 */ /* 0x000fe40000000000 */
[----:B------:R-:W-:Y:S02]  /*10190*/  FMNMX.FTZ R6, R25, R6, !PT ;  /* 0x0000000619067209 */ /* 0x000fe40007810000 */
[----:B------:R-:W-:Y:S02]  /*101a0*/  ISETP.GT.AND P0, PT, R13, 0x9, PT ;  /* 0x000000090d00780c */ /* 0x000fe40003f04270 */
[----:B------:R-:W-:-:S02]  /*101b0*/  FSEL R26, R26, -INF , P1 ;  /* 0xff8000001a1a7808 */ /* 0x000fc40000800000 */
[----:B------:R-:W-:Y:S02]  /*101c0*/  FMNMX.FTZ R9, R30, R16, !PT ;  /* 0x000000101e097209 */ /* 0x000fe40007810000 */
[----:B------:R-:W-:Y:S02]  /*101d0*/  FMNMX.FTZ R20, R7, R6, !PT ;  /* 0x0000000607147209 */ /* 0x000fe40007810000 */
[----:B------:R-:W-:Y:S02]  /*101e0*/  ISETP.GT.AND P1, PT, R13, 0x10, PT ;  /* 0x000000100d00780c */ /* 0x000fe40003f24270 */
[----:B------:R-:W-:Y:S02]  /*101f0*/  FSEL R6, R27, -INF , P0 ;  /* 0xff8000001b067808 */ /* 0x000fe40000000000 */
[----:B------:R-:W-:Y:S02]  /*10200*/  FMNMX.FTZ R9, R26, R9, !PT ;  /* 0x000000091a097209 */ /* 0x000fe40007810000 */
[----:B------:R-:W-:-:S02]  /*10210*/  ISETP.GT.AND P0, PT, R13, 0x11, PT ;  /* 0x000000110d00780c */ /* 0x000fc40003f04270 */
[----:B------:R-:W-:Y:S02]  /*10220*/  FSEL R22, R22, -INF , P1 ;  /* 0xff80000016167808 */ /* 0x000fe40000800000 */
[----:B------:R-:W-:Y:S02]  /*10230*/  FMNMX.FTZ R9, R6, R9, !PT ;  /* 0x0000000906097209 */ /* 0x000fe40007810000 */
[----:B------:R-:W-:Y:S02]  /*10240*/  FSEL R12, R23, -INF , P0 ;  /* 0xff800000170c7808 */ /* 0x000fe40000000000 */
[----:B------:R-:W-:Y:S02]  /*10250*/  ISETP.GT.AND P0, PT, R13, 0x18, PT ;  /* 0x000000180d00780c */ /* 0x000fe40003f04270 */
[----:B------:R-:W-:Y:S02]  /*10260*/  FMNMX.FTZ R20, R21, R20, !PT ;  /* 0x0000001415147209 */ /* 0x000fe40007810000 */
[----:B------:R-:W-:-:S02]  /*10270*/  ISETP.GT.AND P1, PT, R0, 0x31, PT ;  /* 0x000000310000780c */ /* 0x000fc40003f24270 */
[----:B------:R-:W-:Y:S02]  /*10280*/  FMNMX.FTZ R9, R22, R9, !PT ;  /* 0x0000000916097209 */ /* 0x000fe40007810000 */
[----:B------:R-:W-:Y:S02]  /*10290*/  FSEL R18, R18, -INF , P0 ;  /* 0xff80000012127808 */ /* 0x000fe40000000000 */
[----:B------:R-:W-:Y:S02]  /*102a0*/  FMNMX.FTZ R20, R5, R20, !PT ;  /* 0x0000001405147209 */ /* 0x000fe40007810000 */
[----:B------:R-:W-:Y:S02]  /*102b0*/  FSEL R145, R33, -INF , P1 ;  /* 0xff80000021917808 */ /* 0x000fe40000800000 */
[----:B------:R-:W-:Y:S02]  /*102c0*/  ISETP.GT.AND P0, PT, R0, 0x38, PT ;  /* 0x000000380000780c */ /* 0x000fe40003f04270 */
[----:B------:R-:W-:-:S02]  /*102d0*/  ISETP.GT.AND P1, PT, R13, 0x19, PT ;  /* 0x000000190d00780c */ /* 0x000fc40003f24270 */
[----:B------:R-:W-:Y:S02]  /*102e0*/  FMNMX.FTZ R9, R12, R9, !PT ;  /* 0x000000090c097209 */ /* 0x000fe40007810000 */
[----:B------:R-:W-:Y:S02]  /*102f0*/  FMNMX.FTZ R20, R17, R20, !PT ;  /* 0x0000001411147209 */ /* 0x000fe40007810000 */
[----:B------:R-:W-:Y:S02]  /*10300*/  FSEL R143, R76, -INF , P0 ;  /* 0xff8000004c8f7808 */ /* 0x000fe40000000000 */
[----:B------:R-:W-:Y:S02]  /*10310*/  FSEL R8, R19, -INF , P1 ;  /* 0xff80000013087808 */ /* 0x000fe40000800000 */
[----:B------:R-:W-:Y:S02]  /*10320*/  ISETP.GT.AND P0, PT, R13, 0x20, PT ;  /* 0x000000200d00780c */ /* 0x000fe40003f04270 */
[----:B------:R-:W-:-:S02]  /*10330*/  FMNMX.FTZ R9, R18, R9, !PT ;  /* 0x0000000912097209 */ /* 0x000fc40007810000 */
[----:B------:R-:W-:Y:S02]  /*10340*/  FMNMX.FTZ R20, R159, R20, !PT ;  /* 0x000000149f147209 */ /* 0x000fe40007810000 */
[----:B------:R-:W-:Y:S02]  /*10350*/  ISETP.GT.AND P1, PT, R13, 0x21, PT ;  /* 0x000000210d00780c */ /* 0x000fe40003f24270 */
[----:B------:R-:W-:Y:S02]  /*10360*/  FSEL R204, R14, -INF , P0 ;  /* 0xff8000000ecc7808 */ /* 0x000fe40000000000 */
[----:B------:R-:W-:Y:S02]  /*10370*/  FMNMX.FTZ R9, R8, R9, !PT ;  /* 0x0000000908097209 */ /* 0x000fe40007810000 */
[----:B------:R-:W-:Y:S02]  /*10380*/  ISETP.GT.AND P0, PT, R0, 0x39, PT ;  /* 0x000000390000780c */ /* 0x000fe40003f04270 */
[----:B------:R-:W-:-:S02]  /*10390*/  FMNMX.FTZ R20, R167, R20, !PT ;  /* 0x00000014a7147209 */ /* 0x000fc40007810000 */
[----:B------:R-:W-:Y:S02]  /*103a0*/  FSEL R166, R15, -INF , P1 ;  /* 0xff8000000fa67808 */ /* 0x000fe40000800000 */
[----:B------:R-:W-:Y:S02]  /*103b0*/  ISETP.GT.AND P1, PT, R13, 0x28, PT ;  /* 0x000000280d00780c */ /* 0x000fe40003f24270 */
[----:B------:R-:W-:Y:S02]  /*103c0*/  FMNMX.FTZ R9, R204, R9, !PT ;  /* 0x00000009cc097209 */ /* 0x000fe40007810000 */
[----:B------:R-:W-:Y:S02]  /*103d0*/  FSEL R141, R77, -INF , P0 ;  /* 0xff8000004d8d7808 */ /* 0x000fe40000000000 */
        /* <DEDUP_REMOVED lines=24> */
[----:B------:R-:W1:Y:S03]  /*10560*/  SHFL.BFLY PT, R9, R0, 0x2, 0x1f ;  /* 0x0c401f0000097f89 */ /* 0x000e6600000e0000 */
[----:B------:R-:W-:-:S05]  /*10570*/  FMNMX.FTZ R13, R164, R11, !PT ;  /* 0x0000000ba40d7209 */ /* 0x000fca0007810000 */
        /* <DEDUP_REMOVED lines=16> */
[----:B------:R-:W-:Y:S01]  /*10680*/  ISETP.GE.AND P0, PT, R206, UR7, PT ;  /* 0x00000007ce007c0c */ /* 0x000fe2000bf06270 */
        /* <DEDUP_REMOVED lines=16> */
[----:B------:R-:W3:Y:S01]  /*10790*/  LDSM.16.MT88.4 R8, [R195+0x2900] ;  /* 0x00290000c308783b */ /* 0x000ee20000004200 */
[----:B------:R-:W-:-:S02]  /*107a0*/  FFMA.FTZ R151, R22, c[0x0][0x2d0], -R163 ;  /* 0x0000b40016977a23 */ /* 0x000fc400000108a3 */
[--C-:B------:R-:W-:Y:S01]  /*107b0*/  FFMA.FTZ R134, R12, c[0x0][0x2d0], -R163.reuse ;  /* 0x0000b4000c867a23 */ /* 0x100fe200000108a3 */
[----:B------:R-:W4:Y:S01]  /*107c0*/  LDSM.16.MT88.4 R20, [R195+0x900] ;  /* 0x00090000c314783b */ /* 0x000f220000004200 */
[----:B------:R-:W-:Y:S01]  /*107d0*/  FFMA.FTZ R3, R18, c[0x0][0x2d0], -R163 ;  /* 0x0000b40012037a23 */ /* 0x000fe200000108a3 */
[----:B------:R-:W5:Y:S01]  /*107e0*/  MUFU.EX2 R149, R149 ;  /* 0x0000009500957308 */ /* 0x000f620000000800 */
[----:B-1----:R-:W-:Y:S01]  /*107f0*/  F2FP.PACK_AB R96, R153, R156 ;  /* 0x0000009c9960723e */ /* 0x002fe200000000ff */
[----:B------:R-:W1:Y:S01]  /*10800*/  LDSM.16.MT88.4 R12, [R189+0x2900] ;  /* 0x00290000bd0c783b */ /* 0x000e620000004200 */
[--C-:B------:R-:W-:Y:S02]  /*10810*/  FFMA.FTZ R162, R167, c[0x0][0x2d0], -R146.reuse ;  /* 0x0000b400a7a27a23 */ /* 0x100fe40000010892 */
[--C-:B------:R-:W-:Y:S01]  /*10820*/  FFMA.FTZ R160, R165, c[0x0][0x2d0], -R146.reuse ;  /* 0x0000b400a5a07a23 */ /* 0x100fe20000010892 */
[----:B------:R-:W1:Y:S01]  /*10830*/  LDSM.16.MT88.4 R16, [R188+0x2900] ;  /* 0x00290000bc10783b */ /* 0x000e620000004200 */
        /* <DEDUP_REMOVED lines=16> */
[----:B------:R-:W5:Y:S01]  /*10940*/  MUFU.EX2 R150, R150 ;  /* 0x0000009600967308 */ /* 0x000f620000000800 */
[----:B--2---:R-:W-:Y:S01]  /*10950*/  F2FP.PACK_AB R97, R158, R155 ;  /* 0x0000009b9e61723e */ /* 0x004fe200000000ff */
[--C-:B------:R-:W-:Y:S01]  /*10960*/  FFMA.FTZ R207, R140, c[0x0][0x2d0], -R163.reuse ;  /* 0x0000b4008ccf7a23 */ /* 0x100fe200000108a3 */
[----:B------:R-:W-:Y:S01]  /*10970*/  LDSM.16.MT88.4 R144, [R195+0x1900] ;  /* 0x00190000c390783b */ /* 0x000fe20000004200 */
[----:B------:R-:W-:-:S02]  /*10980*/  FFMA.FTZ R164, R164, c[0x0][0x2d0], -R163 ;  /* 0x0000b400a4a47a23 */ /* 0x000fc400000108a3 */
[----:B------:R-:W-:Y:S01]  /*10990*/  FADD.FTZ R153, R156, R153 ;  /* 0x000000999c997221 */ /* 0x000fe20000010000 */
[----:B------:R-:W-:Y:S01]  /*109a0*/  LDSM.16.MT88.4 R140, [R190+0x1900] ;  /* 0x00190000be8c783b */ /* 0x000fe20000004200 */
[----:B------:R-:W-:Y:S01]  /*109b0*/  MUFU.EX2 R152, R152 ;  /* 0x0000009800987308 */ /* 0x000fe20000000800 */
[----:B------:R-:W-:Y:S02]  /*109c0*/  FADD.FTZ R158, R155, R158 ;  /* 0x0000009e9b9e7221 */ /* 0x000fe40000010000 */
[----:B------:R-:W-:-:S04]  /*109d0*/  FADD.FTZ R154, R154, R153 ;  /* 0x000000999a9a7221 */ /* 0x000fc80000010000 */
[----:B------:R-:W-:Y:S01]  /*109e0*/  FADD.FTZ R149, R149, R154 ;  /* 0x0000009a95957221 */ /* 0x000fe20000010000 */
[----:B-----5:R-:W-:Y:S01]  /*109f0*/  F2FP.PACK_AB R99, R150, R157 ;  /* 0x0000009d9663723e */ /* 0x020fe200000000ff */
        /* <DEDUP_REMOVED lines=90> */
[----:B------:R-:W-:Y:S07]  /*10fa0*/  LDSM.16.MT88.4 R20, [R195+0x5100] ;  /* 0x00510000c314783b */ /* 0x000fee0000004200 */
[C---:B---3--:R-:W-:Y:S08]  /*10fb0*/  HMMA.16816.F32 R84, R4.reuse, R12, R84 ;  /* 0x0000000c0454723c */ /* 0x048ff00000001854 */
[C---:B------:R-:W-:Y:S01]  /*10fc0*/  HMMA.16816.F32 R88, R4.reuse, R14, R88 ;  /* 0x0000000e0458723c */ /* 0x040fe20000001858 */
[----:B------:R-:W2:Y:S07]  /*10fd0*/  LDSM.16.MT88.4 R12, [R190+0x1100] ;  /* 0x00110000be0c783b */ /* 0x000eae0000004200 */
        /* <DEDUP_REMOVED lines=33> */
[----:B------:R-:W-:Y:S07]  /*111f0*/  LDSM.16.MT88.4 R16, [R195+0x5900] ;  /* 0x00590000c310783b */ /* 0x000fee0000004200 */
        /* <DEDUP_REMOVED lines=16> */
[----:B------:R-:W2:Y:S06]  /*11300*/  LDSM.16.MT88.4 R12, [R190+0x5900] ;  /* 0x00590000be0c783b */ /* 0x000eac0000004200 */
        /* <DEDUP_REMOVED lines=15> */
[C---:B------:R-:W-:Y:S08]  /*11400*/  HMMA.16816.F32 R68, R4.reuse, R16, R68 ;  /* 0x000000100444723c */ /* 0x040ff00000001844 */
[C---:B------:R-:W-:Y:S01]  /*11410*/  HMMA.16816.F32 R72, R4.reuse, R18, R72 ;  /* 0x000000120448723c */ /* 0x040fe20000001848 */
[----:B------:R-:W5:Y:S07]  /*11420*/  LDSM.16.MT88.4 R16, [R188+0x5900] ;  /* 0x00590000bc10783b */ /* 0x000f6e0000004200 */
        /* <DEDUP_REMOVED lines=8> */
[C---:B------:R-:W-:Y:S08]  /*114b0*/  HMMA.16816.F32 R44, R4.reuse, R28, R44 ;  /* 0x0000001c042c723c */ /* 0x040ff0000000182c */
[C---:B------:R-:W-:Y:S08]  /*114c0*/  HMMA.16816.F32 R48, R4.reuse, R30, R48 ;  /* 0x0000001e0430723c */ /* 0x040ff00000001830 */
[C---:B----4-:R-:W-:Y:S08]  /*114d0*/  HMMA.16816.F32 R52, R4.reuse, R24, R52 ;  /* 0x000000180434723c */ /* 0x050ff00000001834 */
[C---:B------:R-:W-:Y:S08]  /*114e0*/  HMMA.16816.F32 R56, R4.reuse, R26, R56 ;  /* 0x0000001a0438723c */ /* 0x040ff00000001838 */
[C---:B------:R-:W-:Y:S08]  /*114f0*/  HMMA.16816.F32 R60, R4.reuse, R20, R60 ;  /* 0x00000014043c723c */ /* 0x040ff0000000183c */
[C---:B------:R-:W-:Y:S08]  /*11500*/  HMMA.16816.F32 R64, R4.reuse, R22, R64 ;  /* 0x000000160440723c */ /* 0x040ff00000001840 */
[C---:B--2---:R-:W-:Y:S08]  /*11510*/  HMMA.16816.F32 R76, R4.reuse, R12, R76 ;  /* 0x0000000c044c723c */ /* 0x044ff0000000184c */
[C---:B------:R-:W-:Y:S08]  /*11520*/  HMMA.16816.F32 R80, R4.reuse, R14, R80 ;  /* 0x0000000e0450723c */ /* 0x040ff00000001850 */
[C---:B-1----:R-:W-:Y:S08]  /*11530*/  HMMA.16816.F32 R84, R4.reuse, R8, R84 ;  /* 0x000000080454723c */ /* 0x042ff00000001854 */
[C---:B------:R-:W-:Y:S08]  /*11540*/  HMMA.16816.F32 R88, R4.reuse, R10, R88 ;  /* 0x0000000a0458723c */ /* 0x040ff00000001858 */
[C---:B-----5:R-:W-:Y:S08]  /*11550*/  HMMA.16816.F32 R92, R4.reuse, R16, R92 ;  /* 0x00000010045c723c */ /* 0x060ff0000000185c */
[----:B------:R-:W-:Y:S01]  /*11560*/  HMMA.16816.F32 R96, R4, R18, R96 ;  /* 0x000000120460723c */ /* 0x000fe20000001860 */
[----:B------:R-:W-:Y:S07]  /*11570*/  @!P0 BRA `(.L_x_708) ;  /* 0x000030a000008947 */ /* 0x000fee0003800000 */
[----:B------:R-:W1:Y:S01]  /*11580*/  S2R R5, SR_TID.X ;  /* 0x0000000000057919 */ /* 0x000e620000002100 */
[----:B------:R-:W-:Y:S01]  /*11590*/  PLOP3.LUT P1, PT, PT, PT, UP2, 0x80, 0x0 ;  /* 0x000000000000781c */ /* 0x000fe20003f2f028 */
[----:B------:R-:W-:Y:S01]  /*115a0*/  IMAD.MOV.U32 R3, RZ, RZ, R0 ;  /* 0x000000ffff037224 */ /* 0x000fe200078e0000 */
[----:B------:R-:W-:Y:S01]  /*115b0*/  PLOP3.LUT P0, PT, PT, PT, UP2, 0x80, 0x0 ;  /* 0x000000000000781c */ /* 0x000fe20003f0f028 */
[----:B------:R-:W-:Y:S01]  /*115c0*/  IMAD.MOV.U32 R2, RZ, RZ, R132 ;  /* 0x000000ffff027224 */ /* 0x000fe200078e0084 */
[----:B------:R-:W-:Y:S01]  /*115d0*/  SHF.R.S32.HI R0, RZ, 0x1f, R173 ;  /* 0x0000001fff007819 */ /* 0x000fe200000114ad */
[----:B------:R-:W-:Y:S01]  /*115e0*/  IMAD.MOV.U32 R217, RZ, RZ, R206 ;  /* 0x000000ffffd97224 */ /* 0x000fe200078e00ce */
[----:B------:R-:W-:Y:S01]  /*115f0*/  SEL R211, RZ, 0x10, P6 ;  /* 0x00000010ffd37807 */ /* 0x000fe20003000000 */
[C---:B------:R-:W-:Y:S01]  /*11600*/  IMAD.SHL.U32 R212, R173.reuse, 0x2, RZ ;  /* 0x00000002add47824 */ /* 0x040fe200078e00ff */
[----:B------:R-:W-:Y:S01]  /*11610*/  SEL R208, RZ, 0x10, P5 ;  /* 0x00000010ffd07807 */ /* 0x000fe20002800000 */
[----:B------:R-:W-:Y:S01]  /*11620*/  IMAD.SHL.U32 R207, R172, 0x2, RZ ;  /* 0x00000002accf7824 */ /* 0x000fe200078e00ff */
[----:B------:R-:W-:Y:S01]  /*11630*/  SHF.L.U64.HI R213, R173, 0x1, R0 ;  /* 0x00000001add57819 */ /* 0x000fe20000010200 */
[----:B------:R-:W-:Y:S01]  /*11640*/  IMAD.MOV.U32 R216, RZ, RZ, 0x1 ;  /* 0x00000001ffd87424 */ /* 0x000fe200078e00ff */
[----:B------:R-:W-:Y:S01]  /*11650*/  ULDC UR5, c[0x0][0x210] ;  /* 0x0000840000057ab9 */ /* 0x000fe20000000800 */
[----:B------:R-:W-:Y:S01]  /*11660*/  @P1 IMAD.HI.U32 R215, R174, c[0x0][0x2c8], RZ ;  /* 0x0000b200aed71a27 */ /* 0x000fe200078e00ff */
[----:B------:R-:W-:-:S02]  /*11670*/  ULDC UR4, c[0x0][0x1e8] ;  /* 0x00007a0000047ab9 */ /* 0x000fc40000000800 */
[----:B------:R-:W-:Y:S02]  /*11680*/  UIMAD UR5, UR11, UR5, URZ ;  /* 0x000000050b0572a4 */ /* 0x000fe4000f8e023f */
[----:B------:R-:W-:Y:S01]  /*11690*/  @P0 SHF.R.U32.HI R215, RZ, c[0x0][0x2cc], R215 ;  /* 0x0000b300ffd70a19 */ /* 0x000fe200000116d7 */
[----:B------:R-:W-:Y:S01]  /*116a0*/  UIMAD UR4, UR11, UR4, URZ ;  /* 0x000000040b0472a4 */ /* 0x000fe2000f8e023f */
[----:B-1----:R-:W-:-:S04]  /*116b0*/  SHF.R.S32.HI R214, RZ, 0x1f, R5 ;  /* 0x0000001fffd67819 */ /* 0x002fc80000011405 */
[----:B------:R-:W-:-:S04]  /*116c0*/  LEA.HI R214, R214, R5, RZ, 0x3 ;  /* 0x00000005d6d67211 */ /* 0x000fc800078f18ff */
[----:B------:R-:W-:-:S05]  /*116d0*/  LOP3.LUT R214, R214, 0xfffffff8, RZ, 0xc0, !PT ;  /* 0xfffffff8d6d67812 */ /* 0x000fca00078ec0ff */
[----:B------:R-:W-:Y:S01]  /*116e0*/  IMAD.IADD R214, R5, 0x1, -R214 ;  /* 0x0000000105d67824 */ /* 0x000fe200078e0ad6 */
[----:B------:R-:W-:-:S03]  /*116f0*/  SHF.R.S32.HI R5, RZ, 0x1f, R172 ;  /* 0x0000001fff057819 */ /* 0x000fc600000114ac */
[----:B------:R-:W-:Y:S01]  /*11700*/  IMAD.SHL.U32 R214, R214, 0x8, RZ ;  /* 0x00000008d6d67824 */ /* 0x000fe200078e00ff */
[----:B------:R-:W-:-:S04]  /*11710*/  SHF.L.U64.HI R210, R172, 0x1, R5 ;  /* 0x00000001acd27819 */ /* 0x000fc80000010205 */
[----:B------:R-:W-:-:S04]  /*11720*/  SHF.R.S32.HI R209, RZ, 0x1f, R214 ;  /* 0x0000001fffd17819 */ /* 0x000fc800000114d6 */
[C---:B------:R-:W-:Y:S01]  /*11730*/  SHF.L.U64.HI R209, R214.reuse, 0x1, R209 ;  /* 0x00000001d6d17819 */ /* 0x040fe200000102d1 */
[----:B------:R-:W-:Y:S02]  /*11740*/  IMAD.SHL.U32 R214, R214, 0x2, RZ ;  /* 0x00000002d6d67824 */ /* 0x000fe400078e00ff */
.L_x_711:
[----:B------:R-:W-:Y:S04]  /*11750*/  DEPBAR.LE SB0, 0x0 ;  /* 0x000080000000791a */ /* 0x000fe80000000000 */
[----:B------:R-:W-:Y:S01]  /*11760*/  BAR.SYNC.DEFER_BLOCKING 0x0 ;  /* 0x0000000000007b1d */ /* 0x000fe20000010000 */
[----:B------:R-:W-:Y:S05]  /*11770*/  ISETP.GE.AND P0, PT, R217, RZ, PT ;  /* 0x000000ffd900720c */ /* 0x000fea0003f06270 */
        /* <DEDUP_REMOVED lines=43> */
[----:B------:R-:W-:Y:S02]  /*11a30*/  IADD3 R5, R203, 0x100, RZ ;  /* 0x00000100cb057810 */ /* 0x000fe40007ffe0ff */
[----:B------:R-:W-:Y:S01]  /*11a40*/  ISETP.NE.U32.AND P1, PT, R211, RZ, PT ;  /* 0x000000ffd300720c */ /* 0x000fe20003f25070 */
[----:B------:R-:W-:Y:S01]  /*11a50*/  IMAD.X R17, R0, 0x1, R209, P0 ;  /* 0x0000000100117824 */ /* 0x000fe200000e06d1 */
[----:B------:R-:W-:Y:S01]  /*11a60*/  ISETP.NE.U32.AND P0, PT, R208, RZ, PT ;  /* 0x000000ffd000720c */ /* 0x000fe20003f05070 */
[----:B------:R1:W-:Y:S04]  /*11a70*/  LDGSTS.E.BYPASS.LTC128B.128 [R5], [R12.64], !P4 ;  /* 0x000000000c057fae */ /* 0x0003e8000e101d54 */
[----:B------:R1:W-:Y:S04]  /*11a80*/  LDGSTS.E.BYPASS.LTC128B.128 [R5+0x2000], [R6.64], !P6 ;  /* 0x0200000006057fae */ /* 0x0003e8000f101d54 */
[----:B------:R1:W-:Y:S04]  /*11a90*/  LDGSTS.E.BYPASS.LTC128B.128 [R5+0x4000], [R14.64], !P5 ;  /* 0x040000000e057fae */ /* 0x0003e8000e901d54 */
[----:B------:R1:W-:Y:S04]  /*11aa0*/  LDGSTS.E.BYPASS.LTC128B.128 [R5+0x1000], [R16.64], !P4 ;  /* 0x0100000010057fae */ /* 0x0003e8000e101d54 */
[----:B------:R1:W-:Y:S04]  /*11ab0*/  LDGSTS.E.BYPASS.LTC128B.128.ZFILL [R5+0x3000], [R10.64], P1 ;  /* 0x030000000a057fae */ /* 0x0003e80008941d54 */
[----:B------:R1:W-:Y:S02]  /*11ac0*/  LDGSTS.E.BYPASS.LTC128B.128.ZFILL [R5+0x5000], [R8.64], P0 ;  /* 0x0500000008057fae */ /* 0x0003e40008141d54 */
.L_x_709:
[C---:B-123--:R-:W-:Y:S01]  /*11ad0*/  HMMA.16816.F32 R4, R132.reuse, R136, RZ ;  /* 0x000000888404723c */ /* 0x04efe200000018ff */
[----:B------:R-:W0:Y:S02]  /*11ae0*/  LDGDEPBAR ;  /* 0x00000000000079af */ /* 0x000e240000000000 */
[----:B------:R-:W-:Y:S05]  /*11af0*/  ISETP.GE.AND P0, PT, R217, 0x1, PT ;  /* 0x00000001d900780c */ /* 0x000fea0003f06270 */
        /* <DEDUP_REMOVED lines=149> */
[----:B------:R-:W-:Y:S01]  /*12450*/  IMAD.MOV.U32 R200, RZ, RZ, RZ ;  /* 0x000000ffffc87224 */ /* 0x000fe200078e00ff */
[----:B------:R-:W-:Y:S02]  /*12460*/  LEA R201, R217, UR13, 0x6 ;  /* 0x0000000dd9c97c11 */ /* 0x000fe4000f8e30ff */
[----:B------:R-:W-:Y:S02]  /*12470*/  IADD3 R138, -R211, 0x10, RZ ;  /* 0x00000010d38a7810 */ /* 0x000fe40007ffe1ff */
        /* <DEDUP_REMOVED lines=51> */
.L_x_710:
[----:B------:R-:W-:Y:S01]  /*127b0*/  PLOP3.LUT P0, PT, PT, PT, UP2, 0x80, 0x0 ;  /* 0x000000000000781c */ /* 0x000fe20003f0f028 */
[----:B------:R-:W-:Y:S01]  /*127c0*/  IMAD R132, R217, -0x40, R216 ;  /* 0xffffffc0d9847824 */ /* 0x000fe200078e02d8 */
[----:B-1----:R-:W-:Y:S01]  /*127d0*/  MOV R134, R174 ;  /* 0x000000ae00867202 */ /* 0x002fe20000000f00 */
[----:B------:R-:W0:Y:S03]  /*127e0*/  LDGDEPBAR ;  /* 0x00000000000079af */ /* 0x000e260000000000 */
[----:B------:R-:W-:Y:S04]  /*127f0*/  IADD3 R132, R132, UR9, -R175 ;  /* 0x0000000984847c10 */ /* 0x000fe8000fffe8af */
[----:B------:R-:W-:Y:S03]  /*12800*/  IADD3 R132, R132, -UR17, RZ ;  /* 0x8000001184847c10 */ /* 0x000fe6000fffe0ff */
        /* <DEDUP_REMOVED lines=8> */
[----:B------:R-:W-:Y:S02]  /*12890*/  FSEL R135, R6, -INF , P1 ;  /* 0xff80000006877808 */ /* 0x000fe40000800000 */
[C---:B------:R-:W-:Y:S02]  /*128a0*/  ISETP.GT.AND P1, PT, R132.reuse, RZ, PT ;  /* 0x000000ff8400720c */ /* 0x040fe40003f24270 */
[----:B------:R-:W-:Y:S02]  /*128b0*/  ISETP.GT.AND P0, PT, R132, 0x1, PT ;  /* 0x000000018400780c */ /* 0x000fe40003f04270 */
[----:B------:R-:W-:Y:S02]  /*128c0*/  FSEL R136, R4, -INF , P1 ;  /* 0xff80000004887808 */ /* 0x000fe40000800000 */
[----:B------:R-:W-:Y:S02]  /*128d0*/  FSEL R6, R5, -INF , P0 ;  /* 0xff80000005067808 */ /* 0x000fe40000000000 */
[C---:B------:R-:W-:Y:S02]  /*128e0*/  ISETP.GT.AND P1, PT, R0.reuse, 0x8, PT ;  /* 0x000000080000780c */ /* 0x040fe40003f24270 */
[----:B------:R-:W-:Y:S02]  /*128f0*/  ISETP.GT.AND P0, PT, R0, 0x9, PT ;  /* 0x000000090000780c */ /* 0x000fe40003f04270 */
[----:B------:R-:W-:Y:S02]  /*12900*/  FSEL R137, R10, -INF , P1 ;  /* 0xff8000000a897808 */ /* 0x000fe40000800000 */
[----:B------:R-:W-:Y:S02]  /*12910*/  FSEL R11, R11, -INF , P0 ;  /* 0xff8000000b0b7808 */ /* 0x000fe40000000000 */
[C---:B------:R-:W-:Y:S02]  /*12920*/  ISETP.GT.AND P1, PT, R132.reuse, 0x8, PT ;  /* 0x000000088400780c */ /* 0x040fe40003f24270 */
[----:B------:R-:W-:Y:S02]  /*12930*/  ISETP.GT.AND P0, PT, R132, 0x9, PT ;  /* 0x000000098400780c */ /* 0x000fe40003f04270 */
[----:B------:R-:W-:Y:S02]  /*12940*/  FSEL R10, R8, -INF , P1 ;  /* 0xff800000080a7808 */ /* 0x000fe40000800000 */
[C---:B------:R-:W-:Y:S02]  /*12950*/  ISETP.GT.AND P1, PT, R0.reuse, 0x10, PT ;  /* 0x000000100000780c */ /* 0x040fe40003f24270 */
[----:B------:R-:W-:Y:S02]  /*12960*/  FSEL R8, R9, -INF , P0 ;  /* 0xff80000009087808 */ /* 0x000fe40000000000 */
[----:B------:R-:W-:Y:S02]  /*12970*/  ISETP.GT.AND P0, PT, R0, 0x11, PT ;  /* 0x000000110000780c */ /* 0x000fe40003f04270 */
[----:B------:R-:W-:Y:S02]  /*12980*/  FMNMX.FTZ R5, R136, R3, !PT ;  /* 0x0000000388057209 */ /* 0x000fe40007810000 */
[----:B------:R-:W-:Y:S02]  /*12990*/  FMNMX.FTZ R4, R135, R2, !PT ;  /* 0x0000000287047209 */ /* 0x000fe40007810000 */
[----:B------:R-:W-:Y:S02]  /*129a0*/  FSEL R171, R14, -INF , P1 ;  /* 0xff8000000eab7808 */ /* 0x000fe40000800000 */
[----:B------:R-:W-:Y:S02]  /*129b0*/  FSEL R169, R15, -INF , P0 ;  /* 0xff8000000fa97808 */ /* 0x000fe40000000000 */
[----:B------:R-:W-:Y:S02]  /*129c0*/  ISETP.GT.AND P0, PT, R132, 0x11, PT ;  /* 0x000000118400780c */ /* 0x000fe40003f04270 */
[----:B------:R-:W-:Y:S02]  /*129d0*/  FMNMX.FTZ R4, R7, R4, !PT ;  /* 0x0000000407047209 */ /* 0x000fe40007810000 */
[----:B------:R-:W-:Y:S02]  /*129e0*/  FMNMX.FTZ R5, R6, R5, !PT ;  /* 0x0000000506057209 */ /* 0x000fe40007810000 */
[----:B------:R-:W-:Y:S02]  /*129f0*/  ISETP.GT.AND P1, PT, R132, 0x10, PT ;  /* 0x000000108400780c */ /* 0x000fe40003f24270 */
[----:B------:R-:W-:Y:S02]  /*12a00*/  FSEL R168, R13, -INF , P0 ;  /* 0xff8000000da87808 */ /* 0x000fe40000000000 */
[----:B------:R-:W-:Y:S02]  /*12a10*/  FSEL R166, R12, -INF , P1 ;  /* 0xff8000000ca67808 */ /* 0x000fe40000800000 */
[C---:B------:R-:W-:Y:S02]  /*12a20*/  ISETP.GT.AND P1, PT, R0.reuse, 0x18, PT ;  /* 0x000000180000780c */ /* 0x040fe40003f24270 */
[----:B------:R-:W-:Y:S02]  /*12a30*/  ISETP.GT.AND P0, PT, R0, 0x19, PT ;  /* 0x000000190000780c */ /* 0x000fe40003f04270 */
[----:B------:R-:W-:Y:S02]  /*12a40*/  FMNMX.FTZ R4, R137, R4, !PT ;  /* 0x0000000489047209 */ /* 0x000fe40007810000 */
[----:B------:R-:W-:Y:S02]  /*12a50*/  FMNMX.FTZ R5, R10, R5, !PT ;  /* 0x000000050a057209 */ /* 0x000fe40007810000 */
[----:B------:R-:W-:Y:S02]  /*12a60*/  FSEL R143, R18, -INF , P1 ;  /* 0xff800000128f7808 */ /* 0x000fe40000800000 */
[----:B------:R-:W-:Y:S02]  /*12a70*/  FSEL R141, R19, -INF , P0 ;  /* 0xff800000138d7808 */ /* 0x000fe40000000000 */
[C---:B------:R-:W-:Y:S02]  /*12a80*/  ISETP.GT.AND P1, PT, R132.reuse, 0x18, PT ;  /* 0x000000188400780c */ /* 0x040fe40003f24270 */
[----:B------:R-:W-:Y:S02]  /*12a90*/  FMNMX.FTZ R4, R11, R4, !PT ;  /* 0x000000040b047209 */ /* 0x000fe40007810000 */
[----:B------:R-:W-:Y:S02]  /*12aa0*/  ISETP.GT.AND P0, PT, R132, 0x19, PT ;  /* 0x000000198400780c */ /* 0x000fe40003f04270 */
        /* <DEDUP_REMOVED lines=9> */
[----:B------:R-:W-:Y:S02]  /*12b40*/  FMNMX.FTZ R4, R169, R4, !PT ;  /* 0x00000004a9047209 */ /* 0x000fe40007810000 */
[C---:B------:R-:W-:Y:S02]  /*12b50*/  ISETP.GT.AND P1, PT, R132.reuse, 0x20, PT ;  /* 0x000000208400780c */ /* 0x040fe40003f24270 */
[----:B------:R-:W-:Y:S02]  /*12b60*/  ISETP.GT.AND P0, PT, R132, 0x21, PT ;  /* 0x000000218400780c */ /* 0x000fe40003f04270 */
[----:B------:R-:W-:Y:S02]  /*12b70*/  FMNMX.FTZ R5, R168, R5, !PT ;  /* 0x00000005a8057209 */ /* 0x000fe40007810000 */
[----:B------:R-:W-:Y:S02]  /*12b80*/  FMNMX.FTZ R4, R143, R4, !PT ;  /* 0x000000048f047209 */ /* 0x000fe40007810000 */
[----:B------:R-:W-:Y:S02]  /*12b90*/  FSEL R218, R20, -INF , P1 ;  /* 0xff80000014da7808 */ /* 0x000fe40000800000 */
[----:B------:R-:W-:Y:S02]  /*12ba0*/  FSEL R158, R21, -INF , P0 ;  /* 0xff800000159e7808 */ /* 0x000fe40000000000 */
[----:B------:R-:W-:Y:S01]  /*12bb0*/  FMNMX.FTZ R5, R142, R5, !PT ;  /* 0x000000058e057209 */ /* 0x000fe20007810000 */
[----:B------:R-:W-:Y:S01]  /*12bc0*/  LDSM.16.MT88.4 R20, [R190+0x100] ;  /* 0x00010000be14783b */ /* 0x000fe20000004200 */
[C---:B------:R-:W-:Y:S02]  /*12bd0*/  ISETP.GT.AND P0, PT, R0.reuse, 0x28, PT ;  /* 0x000000280000780c */ /* 0x040fe40003f04270 */
        /* <DEDUP_REMOVED lines=15> */
[----:B------:R-:W-:Y:S02]  /*12cd0*/  FMNMX.FTZ R9, R158, R9, !PT ;  /* 0x000000099e097209 */ /* 0x000fe40007810000 */
[----:B------:R-:W-:Y:S02]  /*12ce0*/  FSEL R133, R35, -INF , P0 ;  /* 0xff80000023857808 */ /* 0x000fe40000000000 */
        /* <DEDUP_REMOVED lines=9> */
[----:B------:R-:W-:Y:S02]  /*12d80*/  ISETP.GT.AND P0, PT, R132, 0x31, PT ;  /* 0x000000318400780c */ /* 0x000fe40003f04270 */
[----:B------:R-:W-:Y:S02]  /*12d90*/  FSEL R147, R31, -INF , P2 ;  /* 0xff8000001f937808 */ /* 0x000fe40001000000 */
[----:B------:R-:W-:Y:S02]  /*12da0*/  FMNMX.FTZ R4, R151, R4, !PT ;  /* 0x0000000497047209 */ /* 0x000fe40007810000 */
[----:B------:R-:W-:Y:S02]  /*12db0*/  FSEL R150, R29, -INF , P0 ;  /* 0xff8000001d967808 */ /* 0x000fe40000000000 */
[----:B------:R-:W-:Y:S01]  /*12dc0*/  FMNMX.FTZ R9, R152, R9, !PT ;  /* 0x0000000998097209 */ /* 0x000fe20007810000 */
[----:B------:R-:W-:Y:S01]  /*12dd0*/  LDSM.16.MT88.4 R28, [R189+0x100] ;  /* 0x00010000bd1c783b */ /* 0x000fe20000004200 */
        /* <DEDUP_REMOVED lines=8> */
[----:B------:R-:W-:Y:S02]  /*12e60*/  FMNMX.FTZ R0, R133, R4, !PT ;  /* 0x0000000485007209 */ /* 0x000fe40007810000 */
[----:B------:R-:W-:Y:S03]  /*12e70*/  FMNMX.FTZ R12, R146, R9, !PT ;  /* 0x00000009920c7209 */ /* 0x000fe60007810000 */
[----:B------:R-:W1:Y:S08]  /*12e80*/  SHFL.BFLY PT, R5, R0, 0x2, 0x1f ;  /* 0x0c401f0000057f89 */ /* 0x000e7000000e0000 */
[----:B------:R-:W2:Y:S01]  /*12e90*/  SHFL.BFLY PT, R9, R12, 0x2, 0x1f ;  /* 0x0c401f000c097f89 */ /* 0x000ea200000e0000 */
[----:B-1----:R-:W-:Y:S07]  /*12ea0*/  FMNMX.FTZ R5, R0, R5, !PT ;  /* 0x0000000500057209 */ /* 0x002fee0007810000 */
[----:B------:R-:W1:Y:S01]  /*12eb0*/  SHFL.BFLY PT, R132, R5, 0x1, 0x1f ;  /* 0x0c201f0005847f89 */ /* 0x000e6200000e0000 */
[----:B--2---:R-:W-:Y:S07]  /*12ec0*/  FMNMX.FTZ R4, R9, R12, !PT ;  /* 0x0000000c09047209 */ /* 0x004fee0007810000 */
[----:B------:R-:W2:Y:S08]  /*12ed0*/  SHFL.BFLY PT, R9, R4, 0x1, 0x1f ;  /* 0x0c201f0004097f89 */ /* 0x000eb000000e0000 */
[----:B------:R-:W3:Y:S01]  /*12ee0*/  LDSM.16.MT88.4 R12, [R195+0x100] ;  /* 0x00010000c30c783b */ /* 0x000ee20000004200 */
[----:B-1----:R-:W-:Y:S04]  /*12ef0*/  FMNMX.FTZ R132, R132, R5, !PT ;  /* 0x0000000584847209 */ /* 0x002fe80007810000 */
[C---:B------:R-:W-:Y:S01]  /*12f00*/  FSETP.NEU.FTZ.AND P1, PT, R132.reuse, -INF , PT ;  /* 0xff8000008400780b */ /* 0x040fe20003f3d000 */
[----:B------:R-:W-:Y:S01]  /*12f10*/  FMUL.FTZ R144, R132, c[0x0][0x2d0] ;  /* 0x0000b40084907a20 */ /* 0x000fe20000410000 */
[----:B--2---:R-:W-:Y:S02]  /*12f20*/  FMNMX.FTZ R0, R4, R9, !PT ;  /* 0x0000000904007209 */ /* 0x004fe40007810000 */
[----:B------:R-:W-:Y:S02]  /*12f30*/  FSEL R5, R132, RZ, P1 ;  /* 0x000000ff84057208 */ /* 0x000fe40000800000 */
[C---:B------:R-:W-:Y:S01]  /*12f40*/  FSETP.NEU.FTZ.AND P0, PT, R0.reuse, -INF , PT ;  /* 0xff8000000000780b */ /* 0x040fe20003f1d000 */
[----:B------:R-:W-:Y:S01]  /*12f50*/  FMUL.FTZ R149, R0, c[0x0][0x2d0] ;  /* 0x0000b40000957a20 */ /* 0x000fe20000410000 */
[----:B------:R-:W-:Y:S01]  /*12f60*/  FSEL R144, R144, RZ, P1 ;  /* 0x000000ff90907208 */ /* 0x000fe20000800000 */
[----:B------:R-:W-:Y:S01]  /*12f70*/  FADD.FTZ R5, -R5, R2 ;  /* 0x0000000205057221 */ /* 0x000fe20000010100 */
[----:B------:R-:W-:Y:S02]  /*12f80*/  FSEL R4, R0, RZ, P0 ;  /* 0x000000ff00047208 */ /* 0x000fe40000000000 */
[----:B------:R-:W-:Y:S01]  /*12f90*/  FSEL R149, R149, RZ, P0 ;  /* 0x000000ff95957208 */ /* 0x000fe20000000000 */
[--C-:B------:R-:W-:Y:S01]  /*12fa0*/  FFMA.FTZ R165, R135, c[0x0][0x2d0], -R144.reuse ;  /* 0x0000b40087a57a23 */ /* 0x100fe20000010890 */
[----:B------:R-:W-:Y:S01]  /*12fb0*/  ISETP.GT.AND P0, PT, R217, UR7, PT ;  /* 0x00000007d9007c0c */ /* 0x000fe2000bf04270 */
[----:B------:R-:W-:Y:S02]  /*12fc0*/  FADD.FTZ R4, -R4, R3 ;  /* 0x0000000304047221 */ /* 0x000fe40000010100 */
        /* <DEDUP_REMOVED lines=8> */
[----:B------:R-:W1:Y:S01]  /*13050*/  MUFU.EX2 R160, R160 ;  /* 0x000000a000a07308 */ /* 0x000e620000000800 */
[----:B------:R-:W-:Y:S02]  /*13060*/  FMUL.FTZ R3, R4, c[0x0][0x2d0] ;  /* 0x0000b40004037a20 */ /* 0x000fe40000410000 */
[----:B------:R-:W-:Y:S02]  /*13070*/  FMUL.FTZ R2, R5, c[0x0][0x2d0] ;  /* 0x0000b40005027a20 */ /* 0x000fe40000410000 */
        /* <DEDUP_REMOVED lines=8> */
[----:B------:R-:W-:Y:S01]  /*13100*/  LDSM.16.MT88.4 R156, [R195+0x5900] ;  /* 0x00590000c39c783b */ /* 0x000fe20000004200 */
[----:B------:R-:W2:Y:S01]  /*13110*/  MUFU.EX2 R134, R134 ;  /* 0x0000008600867308 */ /* 0x000ea20000000800 */
[--C-:B------:R-:W-:Y:S02]  /*13120*/  FFMA.FTZ R225, R154, c[0x0][0x2d0], -R149.reuse ;  /* 0x0000b4009ae17a23 */ /* 0x100fe40000010895 */
[--C-:B------:R-:W-:Y:S01]  /*13130*/  FFMA.FTZ R224, R155, c[0x0][0x2d0], -R144.reuse ;  /* 0x0000b4009be07a23 */ /* 0x100fe20000010890 */
[----:B-1----:R-:W-:Y:S01]  /*13140*/  F2FP.PACK_AB R137, R160, R165 ;  /* 0x000000a5a089723e */ /* 0x002fe200000000ff */
[--C-:B------:R-:W-:Y:S02]  /*13150*/  FFMA.FTZ R227, R153, c[0x0][0x2d0], -R144.reuse ;  /* 0x0000b40099e37a23 */ /* 0x100fe40000010890 */
[--C-:B------:R-:W-:Y:S02]  /*13160*/  FFMA.FTZ R226, R152, c[0x0][0x2d0], -R149.reuse ;  /* 0x0000b40098e27a23 */ /* 0x100fe40000010895 */
[----:B------:R-:W-:Y:S01]  /*13170*/  LDSM.16.MT88.4 R152, [R188+0x3900] ;  /* 0x00390000bc98783b */ /* 0x000fe20000004200 */
[----:B------:R-:W-:Y:S01]  /*13180*/  MUFU.EX2 R164, R164 ;  /* 0x000000a400a47308 */ /* 0x000fe20000000800 */
[--C-:B------:R-:W-:Y:S02]  /*13190*/  FFMA.FTZ R229, R150, c[0x0][0x2d0], -R149.reuse ;  /* 0x0000b40096e57a23 */ /* 0x100fe40000010895 */
[--C-:B------:R-:W-:Y:S02]  /*131a0*/  FFMA.FTZ R228, R151, c[0x0][0x2d0], -R144.reuse ;  /* 0x0000b40097e47a23 */ /* 0x100fe40000010890 */
[--C-:B------:R-:W-:Y:S02]  /*131b0*/  FFMA.FTZ R231, R147, c[0x0][0x2d0], -R144.reuse ;  /* 0x0000b40093e77a23 */ /* 0x100fe40000010890 */
[--C-:B------:R-:W-:Y:S02]  /*131c0*/  FFMA.FTZ R230, R148, c[0x0][0x2d0], -R149.reuse ;  /* 0x0000b40094e67a23 */ /* 0x100fe40000010895 */
[--C-:B------:R-:W-:Y:S01]  /*131d0*/  FFMA.FTZ R232, R145, c[0x0][0x2d0], -R144.reuse ;  /* 0x0000b40091e87a23 */ /* 0x100fe20000010890 */
[----:B------:R-:W1:Y:S01]  /*131e0*/  MUFU.EX2 R163, R163 ;  /* 0x000000a300a37308 */ /* 0x000e620000000800 */
[--C-:B------:R-:W-:Y:S02]  /*131f0*/  FFMA.FTZ R166, R166, c[0x0][0x2d0], -R149.reuse ;  /* 0x0000b400a6a67a23 */ /* 0x100fe40000010895 */
[--C-:B------:R-:W-:Y:S01]  /*13200*/  FFMA.FTZ R167, R168, c[0x0][0x2d0], -R149.reuse ;  /* 0x0000b400a8a77a23 */ /* 0x100fe20000010895 */
[----:B--2---:R-:W-:Y:S01]  /*13210*/  F2FP.PACK_AB R139, R134, R135 ;  /* 0x00000087868b723e */ /* 0x004fe200000000ff */
[--C-:B------:R-:W-:Y:S02]  /*13220*/  FFMA.FTZ R168, R171, c[0x0][0x2d0], -R144.reuse ;  /* 0x0000b400aba87a23 */ /* 0x100fe40000010890 */
[--C-:B------:R-:W-:Y:S02]  /*13230*/  FFMA.FTZ R171, R140, c[0x0][0x2d0], -R149.reuse ;  /* 0x0000b4008cab7a23 */ /* 0x100fe40000010895 */
[----:B------:R-:W-:Y:S01]  /*13240*/  LDSM.16.MT88.4 R140, [R189+0x2900] ;  /* 0x00290000bd8c783b */ /* 0x000fe20000004200 */
[----:B------:R-:W-:Y:S01]  /*13250*/  MUFU.EX2 R162, R162 ;  /* 0x000000a200a27308 */ /* 0x000fe20000000800 */
[--C-:B------:R-:W-:Y:S02]  /*13260*/  FFMA.FTZ R169, R169, c[0x0][0x2d0], -R144.reuse ;  /* 0x0000b400a9a97a23 */ /* 0x100fe40000010890 */
[----:B------:R-:W-:Y:S02]  /*13270*/  FFMA.FTZ R144, R133, c[0x0][0x2d0], -R144 ;  /* 0x0000b40085907a23 */ /* 0x000fe40000010890 */
[--C-:B------:R-:W-:Y:S02]  /*13280*/  FFMA.FTZ R218, R218, c[0x0][0x2d0], -R149.reuse ;  /* 0x0000b400dada7a23 */ /* 0x100fe40000010895 */
[----:B------:R-:W-:Y:S03]  /*13290*/  FFMA.FTZ R149, R146, c[0x0][0x2d0], -R149 ;  /* 0x0000b40092957a23 */ /* 0x000fe60000010895 */
[----:B------:R-:W2:Y:S01]  /*132a0*/  MUFU.EX2 R161, R161 ;  /* 0x000000a100a17308 */ /* 0x000ea20000000800 */
[----:B-1----:R-:W-:Y:S09]  /*132b0*/  F2FP.PACK_AB R136, R163, R164 ;  /* 0x000000a4a388723e */ /* 0x002ff200000000ff */
[----:B------:R-:W1:Y:S10]  /*132c0*/  MUFU.EX2 R3, R3 ;  /* 0x0000000300037308 */ /* 0x000e740000000800 */
[----:B------:R-:W4:Y:S01]  /*132d0*/  MUFU.EX2 R2, R2 ;  /* 0x0000000200027308 */ /* 0x000f220000000800 */
[----:B--2---:R-:W-:Y:S09]  /*132e0*/  F2FP.PACK_AB R138, R161, R162 ;  /* 0x000000a2a18a723e */ /* 0x004ff200000000ff */
[----:B------:R2:W-:Y:S01]  /*132f0*/  MUFU.EX2 R233, R149 ;  /* 0x0000009500e97308 */ /* 0x0005e20000000800 */
[C---:B-1----:R-:W-:Y:S02]  /*13300*/  FMUL.FTZ R4, R3.reuse, R128 ;  /* 0x0000008003047220 */ /* 0x042fe40000410000 */
[C---:B------:R-:W-:Y:S02]  /*13310*/  FMUL.FTZ R5, R3.reuse, R129 ;  /* 0x0000008103057220 */ /* 0x040fe40000410000 */
[C---:B------:R-:W-:Y:S02]  /*13320*/  FMUL.FTZ R8, R3.reuse, R100 ;  /* 0x0000006403087220 */ /* 0x040fe40000410000 */
[C---:B------:R-:W-:Y:S03]  /*13330*/  FMUL.FTZ R9, R3.reuse, R101 ;  /* 0x0000006503097220 */ /* 0x040fe60000410000 */
[----:B------:R1:W-:Y:S01]  /*13340*/  MUFU.EX2 R133, R144 ;  /* 0x0000009000857308 */ /* 0x0003e20000000800 */
[C---:B------:R-:W-:Y:S02]  /*13350*/  FMUL.FTZ R16, R3.reuse, R108 ;  /* 0x0000006c03107220 */ /* 0x040fe40000410000 */
[C---:B----4-:R-:W-:Y:S02]  /*13360*/  FMUL.FTZ R6, R2.reuse, R130 ;  /* 0x0000008202067220 */ /* 0x050fe40000410000 */
[C---:B------:R-:W-:Y:S02]  /*13370*/  FMUL.FTZ R7, R2.reuse, R131 ;  /* 0x0000008302077220 */ /* 0x040fe40000410000 */
[----:B------:R-:W-:Y:S01]  /*13380*/  LDSM.16.MT88.4 R128, [R190+0x2900] ;  /* 0x00290000be80783b */ /* 0x000fe20000004200 */
[C---:B------:R-:W-:Y:S02]  /*13390*/  FMUL.FTZ R10, R2.reuse, R102 ;  /* 0x00000066020a7220 */ /* 0x040fe40000410000 */
[C---:B------:R-:W-:Y:S01]  /*133a0*/  FMUL.FTZ R11, R2.reuse, R103 ;  /* 0x00000067020b7220 */ /* 0x040fe20000410000 */
[----:B------:R-:W-:Y:S01]  /*133b0*/  MUFU.EX2 R166, R166 ;  /* 0x000000a600a67308 */ /* 0x000fe20000000800 */
[C---:B---3--:R-:W-:Y:S03]  /*133c0*/  HMMA.16816.F32 R4, R136.reuse, R12, R4 ;  /* 0x0000000c8804723c */ /* 0x048fe60000001804 */
[----:B------:R-:W3:Y:S02]  /*133d0*/  LDSM.16.MT88.4 R100, [R188+0x100] ;  /* 0x00010000bc64783b */ /* 0x000ee40000004200 */
[C---:B------:R-:W-:Y:S02]  /*133e0*/  FMUL.FTZ R17, R3.reuse, R109 ;  /* 0x0000006d03117220 */ /* 0x040fe40000410000 */
[C---:B------:R-:W-:Y:S01]  /*133f0*/  FMUL.FTZ R12, R3.reuse, R104 ;  /* 0x00000068030c7220 */ /* 0x040fe20000410000 */
[C---:B------:R-:W-:Y:S01]  /*13400*/  HMMA.16816.F32 R8, R136.reuse, R14, R8 ;  /* 0x0000000e8808723c */ /* 0x040fe20000001808 */
[----:B------:R-:W4:Y:S02]  /*13410*/  MUFU.EX2 R167, R167 ;  /* 0x000000a700a77308 */ /* 0x000f240000000800 */
[----:B--2---:R-:W-:Y:S01]  /*13420*/  LDSM.16.MT88.4 R148, [R189+0x3900] ;  /* 0x00390000bd94783b */ /* 0x004fe20000004200 */
[C---:B------:R-:W-:Y:S02]  /*13430*/  FMUL.FTZ R13, R3.reuse, R105 ;  /* 0x00000069030d7220 */ /* 0x040fe40000410000 */
[C---:B------:R-:W-:Y:S02]  /*13440*/  FMUL.FTZ R18, R2.reuse, R110 ;  /* 0x0000006e02127220 */ /* 0x040fe40000410000 */
[C---:B------:R-:W-:Y:S03]  /*13450*/  FMUL.FTZ R14, R2.reuse, R106 ;  /* 0x0000006a020e7220 */ /* 0x040fe60000410000 */
[----:B-1----:R-:W-:Y:S01]  /*13460*/  LDSM.16.MT88.4 R144, [R190+0x3900] ;  /* 0x00390000be90783b */ /* 0x002fe20000004200 */
[C---:B------:R-:W-:Y:S01]  /*13470*/  FMUL.FTZ R15, R2.reuse, R107 ;  /* 0x0000006b020f7220 */ /* 0x040fe20000410000 */
[----:B------:R-:W-:Y:S01]  /*13480*/  MUFU.EX2 R168, R168 ;  /* 0x000000a800a87308 */ /* 0x000fe20000000800 */
[C---:B------:R-:W-:Y:S02]  /*13490*/  FMUL.FTZ R19, R2.reuse, R111 ;  /* 0x0000006f02137220 */ /* 0x040fe40000410000 */
[C---:B------:R-:W-:Y:S02]  /*134a0*/  FMUL.FTZ R24, R3.reuse, R116 ;  /* 0x0000007403187220 */ /* 0x040fe40000410000 */
[C---:B------:R-:W-:Y:S01]  /*134b0*/  FMUL.FTZ R25, R3.reuse, R117 ;  /* 0x0000007503197220 */ /* 0x040fe20000410000 */
[C---:B------:R-:W-:Y:S01]  /*134c0*/  HMMA.16816.F32 R12, R136.reuse, R20, R12 ;  /* 0x00000014880c723c */ /* 0x040fe2000000180c */
[----:B------:R-:W1:Y:S02]  /*134d0*/  LDSM.16.MT88.4 R104, [R195+0x2100] ;  /* 0x00210000c368783b */ /* 0x000e640000004200 */
[C---:B------:R-:W-:Y:S01]  /*134e0*/  FMUL.FTZ R26, R2.reuse, R118 ;  /* 0x00000076021a7220 */ /* 0x040fe20000410000 */
[----:B------:R-:W2:Y:S01]  /*134f0*/  MUFU.EX2 R169, R169 ;  /* 0x000000a900a97308 */ /* 0x000ea20000000800 */
[C---:B------:R-:W-:Y:S02]  /*13500*/  FMUL.FTZ R27, R2.reuse, R119 ;  /* 0x00000077021b7220 */ /* 0x040fe40000410000 */
[C---:B------:R-:W-:Y:S01]  /*13510*/  FMUL.FTZ R20, R3.reuse, R112 ;  /* 0x0000007003147220 */ /* 0x040fe20000410000 */
[C---:B------:R-:W-:Y:S01]  /*13520*/  HMMA.16816.F32 R16, R136.reuse, R22, R16 ;  /* 0x000000168810723c */ /* 0x040fe20000001810 */
[----:B------:R-:W5:Y:S03]  /*13530*/  LDSM.16.MT88.4 R108, [R190+0x2100] ;  /* 0x00210000be6c783b */ /* 0x000f660000004200 */
        /* <DEDUP_REMOVED lines=11> */
[----:B------:R-:W1:Y:S02]  /*135f0*/  MUFU.EX2 R171, R171 ;  /* 0x000000ab00ab7308 */ /* 0x000e640000000800 */
[C---:B------:R-:W-:Y:S02]  /*13600*/  FMUL.FTZ R36, R3.reuse, R36 ;  /* 0x0000002403247220 */ /* 0x040fe40000410000 */
[C---:B------:R-:W-:Y:S01]  /*13610*/  FMUL.FTZ R37, R3.reuse, R37 ;  /* 0x0000002503257220 */ /* 0x040fe20000410000 */
[----:B------:R-:W-:Y:S01]  /*13620*/  LDSM.16.MT88.4 R124, [R195+0x2900] ;  /* 0x00290000c37c783b */ /* 0x000fe20000004200 */
[C---:B------:R-:W-:Y:S01]  /*13630*/  FMUL.FTZ R28, R3.reuse, R120 ;  /* 0x00000078031c7220 */ /* 0x040fe20000410000 */
[C---:B------:R-:W-:Y:S03]  /*13640*/  HMMA.16816.F32 R24, R136.reuse, R30, R24 ;  /* 0x0000001e8818723c */ /* 0x040fe60000001818 */
[----:B------:R-:W-:Y:S01]  /*13650*/  MUFU.EX2 R206, R206 ;  /* 0x000000ce00ce7308 */ /* 0x000fe20000000800 */
[C---:B------:R-:W-:Y:S02]  /*13660*/  FMUL.FTZ R29, R3.reuse, R121 ;  /* 0x00000079031d7220 */ /* 0x040fe40000410000 */
[C---:B------:R-:W-:Y:S02]  /*13670*/  FMUL.FTZ R38, R2.reuse, R38 ;  /* 0x0000002602267220 */ /* 0x040fe40000410000 */
[C---:B------:R-:W-:Y:S04]  /*13680*/  FMUL.FTZ R30, R2.reuse, R122 ;  /* 0x0000007a021e7220 */ /* 0x040fe80000410000 */
[C---:B------:R-:W-:Y:S01]  /*13690*/  FMUL.FTZ R31, R2.reuse, R123 ;  /* 0x0000007b021f7220 */ /* 0x040fe20000410000 */
[----:B------:R-:W2:Y:S01]  /*136a0*/  MUFU.EX2 R219, R219 ;  /* 0x000000db00db7308 */ /* 0x000ea20000000800 */
[----:B------:R-:W-:Y:S01]  /*136b0*/  LDSM.16.MT88.4 R120, [R188+0x900] ;  /* 0x00090000bc78783b */ /* 0x000fe20000004200 */
[C---:B------:R-:W-:Y:S02]  /*136c0*/  FMUL.FTZ R39, R2.reuse, R39 ;  /* 0x0000002702277220 */ /* 0x040fe40000410000 */
[C---:B------:R-:W-:Y:S02]  /*136d0*/  FMUL.FTZ R40, R3.reuse, R40 ;  /* 0x0000002803287220 */ /* 0x040fe40000410000 */
[C---:B---3--:R-:W-:Y:S03]  /*136e0*/  HMMA.16816.F32 R28, R136.reuse, R100, R28 ;  /* 0x00000064881c723c */ /* 0x048fe6000000181c */
[C---:B------:R-:W-:Y:S01]  /*136f0*/  FMUL.FTZ R41, R3.reuse, R41 ;  /* 0x0000002903297220 */ /* 0x040fe20000410000 */
[----:B------:R-:W-:Y:S01]  /*13700*/  MUFU.EX2 R218, R218 ;  /* 0x000000da00da7308 */ /* 0x000fe20000000800 */
[C---:B------:R-:W-:Y:S02]  /*13710*/  FMUL.FTZ R42, R2.reuse, R42 ;  /* 0x0000002a022a7220 */ /* 0x040fe40000410000 */
[C---:B------:R-:W-:Y:S01]  /*13720*/  FMUL.FTZ R43, R2.reuse, R43 ;  /* 0x0000002b022b7220 */ /* 0x040fe20000410000 */
[C---:B------:R-:W-:Y:S01]  /*13730*/  HMMA.16816.F32 R32, R136.reuse, R102, R32 ;  /* 0x000000668820723c */ /* 0x040fe20000001820 */
[----:B------:R-:W3:Y:S03]  /*13740*/  LDSM.16.MT88.4 R100, [R189+0x2100] ;  /* 0x00210000bd64783b */ /* 0x000ee60000004200 */
[C---:B------:R-:W-:Y:S02]  /*13750*/  FMUL.FTZ R44, R3.reuse, R44 ;  /* 0x0000002c032c7220 */ /* 0x040fe40000410000 */
[C---:B------:R-:W-:Y:S01]  /*13760*/  FMUL.FTZ R45, R3.reuse, R45 ;  /* 0x0000002d032d7220 */ /* 0x040fe20000410000 */
[----:B------:R-:W2:Y:S01]  /*13770*/  MUFU.EX2 R221, R221 ;  /* 0x000000dd00dd7308 */ /* 0x000ea20000000800 */
        /* <DEDUP_REMOVED lines=8> */
[C---:B-----5:R-:W-:Y:S04]  /*13800*/  HMMA.16816.F32 R44, R136.reuse, R108, R44 ;  /* 0x0000006c882c723c */ /* 0x060fe8000000182c */
[C---:B------:R-:W-:Y:S01]  /*13810*/  FMUL.FTZ R50, R2.reuse, R50 ;  /* 0x0000003202327220 */ /* 0x040fe20000410000 */
[----:B------:R-:W5:Y:S01]  /*13820*/  MUFU.EX2 R223, R223 ;  /* 0x000000df00df7308 */ /* 0x000f620000000800 */
[C---:B------:R-:W-:Y:S02]  /*13830*/  FMUL.FTZ R51, R2.reuse, R51 ;  /* 0x0000003302337220 */ /* 0x040fe40000410000 */
[C---:B------:R-:W-:Y:S04]  /*13840*/  FMUL.FTZ R52, R3.reuse, R52 ;  /* 0x0000003403347220 */ /* 0x040fe80000410000 */
[C---:B------:R-:W-:Y:S01]  /*13850*/  FMUL.FTZ R53, R3.reuse, R53 ;  /* 0x0000003503357220 */ /* 0x040fe20000410000 */
[C---:B------:R-:W-:Y:S01]  /*13860*/  HMMA.16816.F32 R48, R136.reuse, R110, R48 ;  /* 0x0000006e8830723c */ /* 0x040fe20000001830 */
[----:B------:R-:W2:Y:S01]  /*13870*/  LDSM.16.MT88.4 R108, [R195+0x4100] ;  /* 0x00410000c36c783b */ /* 0x000ea20000004200 */
[----:B------:R-:W-:Y:S01]  /*13880*/  MUFU.EX2 R222, R222 ;  /* 0x000000de00de7308 */ /* 0x000fe20000000800 */
[C---:B------:R-:W-:Y:S02]  /*13890*/  FMUL.FTZ R54, R2.reuse, R54 ;  /* 0x0000003602367220 */ /* 0x040fe40000410000 */
[C---:B------:R-:W-:Y:S02]  /*138a0*/  FMUL.FTZ R55, R2.reuse, R55 ;  /* 0x0000003702377220 */ /* 0x040fe40000410000 */
[C---:B------:R-:W-:Y:S02]  /*138b0*/  FMUL.FTZ R56, R3.reuse, R56 ;  /* 0x0000003803387220 */ /* 0x040fe40000410000 */
[C---:B------:R-:W-:Y:S03]  /*138c0*/  FMUL.FTZ R57, R3.reuse, R57 ;  /* 0x0000003903397220 */ /* 0x040fe60000410000 */
[C---:B---3--:R-:W-:Y:S01]  /*138d0*/  HMMA.16816.F32 R52, R136.reuse, R100, R52 ;  /* 0x000000648834723c */ /* 0x048fe20000001834 */
[----:B------:R-:W3:Y:S02]  /*138e0*/  MUFU.EX2 R225, R225 ;  /* 0x000000e100e17308 */ /* 0x000ee40000000800 */
[C---:B------:R-:W-:Y:S02]  /*138f0*/  FMUL.FTZ R58, R2.reuse, R58 ;  /* 0x0000003a023a7220 */ /* 0x040fe40000410000 */
[C---:B------:R-:W-:Y:S02]  /*13900*/  FMUL.FTZ R59, R2.reuse, R59 ;  /* 0x0000003b023b7220 */ /* 0x040fe40000410000 */
[C---:B------:R-:W-:Y:S02]  /*13910*/  FMUL.FTZ R60, R3.reuse, R60 ;  /* 0x0000003c033c7220 */ /* 0x040fe40000410000 */
[C---:B------:R-:W-:Y:S02]  /*13920*/  FMUL.FTZ R61, R3.reuse, R61 ;  /* 0x0000003d033d7220 */ /* 0x040fe40000410000 */
[----:B------:R-:W-:Y:S01]  /*13930*/  MUFU.EX2 R224, R224 ;  /* 0x000000e000e07308 */ /* 0x000fe20000000800 */
[C---:B------:R-:W-:Y:S01]  /*13940*/  HMMA.16816.F32 R56, R136.reuse, R102, R56 ;  /* 0x000000668838723c */ /* 0x040fe20000001838 */
[----:B------:R-:W3:Y:S02]  /*13950*/  LDSM.16.MT88.4 R100, [R190+0x4100] ;  /* 0x00410000be64783b */ /* 0x000ee40000004200 */
[C---:B------:R-:W-:Y:S02]  /*13960*/  FMUL.FTZ R62, R2.reuse, R62 ;  /* 0x0000003e023e7220 */ /* 0x040fe40000410000 */
[C---:B------:R-:W-:Y:S02]  /*13970*/  FMUL.FTZ R63, R2.reuse, R63 ;  /* 0x0000003f023f7220 */ /* 0x040fe40000410000 */
[C---:B------:R-:W-:Y:S02]  /*13980*/  FMUL.FTZ R64, R3.reuse, R64 ;  /* 0x0000004003407220 */ /* 0x040fe40000410000 */
[C---:B------:R-:W-:Y:S01]  /*13990*/  FMUL.FTZ R65, R3.reuse, R65 ;  /* 0x0000004103417220 */ /* 0x040fe20000410000 */
[----:B------:R-:W2:Y:S02]  /*139a0*/  MUFU.EX2 R227, R227 ;  /* 0x000000e300e37308 */ /* 0x000ea40000000800 */
[C---:B-1----:R-:W-:Y:S03]  /*139b0*/  HMMA.16816.F32 R60, R136.reuse, R104, R60 ;  /* 0x00000068883c723c */ /* 0x042fe6000000183c */
[C---:B------:R-:W-:Y:S02]  /*139c0*/  FMUL.FTZ R66, R2.reuse, R66 ;  /* 0x0000004202427220 */ /* 0x040fe40000410000 */
[C---:B------:R-:W-:Y:S02]  /*139d0*/  FMUL.FTZ R67, R2.reuse, R67 ;  /* 0x0000004302437220 */ /* 0x040fe40000410000 */
[C---:B------:R-:W-:Y:S01]  /*139e0*/  FMUL.FTZ R68, R3.reuse, R68 ;  /* 0x0000004403447220 */ /* 0x040fe20000410000 */
[----:B------:R-:W-:Y:S01]  /*139f0*/  MUFU.EX2 R226, R226 ;  /* 0x000000e200e27308 */ /* 0x000fe20000000800 */
[C---:B------:R-:W-:Y:S03]  /*13a00*/  FMUL.FTZ R69, R3.reuse, R69 ;  /* 0x0000004503457220 */ /* 0x040fe60000410000 */
[C---:B------:R-:W-:Y:S01]  /*13a10*/  HMMA.16816.F32 R64, R136.reuse, R106, R64 ;  /* 0x0000006a8840723c */ /* 0x040fe20000001840 */
[----:B------:R-:W1:Y:S02]  /*13a20*/  LDSM.16.MT88.4 R104, [R189+0x4100] ;  /* 0x00410000bd68783b */ /* 0x000e640000004200 */
[C---:B------:R-:W-:Y:S02]  /*13a30*/  FMUL.FTZ R70, R2.reuse, R70 ;  /* 0x0000004602467220 */ /* 0x040fe40000410000 */
[C---:B------:R-:W-:Y:S01]  /*13a40*/  FMUL.FTZ R71, R2.reuse, R71 ;  /* 0x0000004702477220 */ /* 0x040fe20000410000 */
[----:B------:R-:W1:Y:S01]  /*13a50*/  MUFU.EX2 R229, R229 ;  /* 0x000000e500e57308 */ /* 0x000e620000000800 */
[C---:B------:R-:W-:Y:S02]  /*13a60*/  FMUL.FTZ R72, R3.reuse, R72 ;  /* 0x0000004803487220 */ /* 0x040fe40000410000 */
[C---:B------:R-:W-:Y:S03]  /*13a70*/  FMUL.FTZ R73, R3.reuse, R73 ;  /* 0x0000004903497220 */ /* 0x040fe60000410000 */
[C---:B--2---:R-:W-:Y:S03]  /*13a80*/  HMMA.16816.F32 R68, R136.reuse, R108, R68 ;  /* 0x0000006c8844723c */ /* 0x044fe60000001844 */
[C---:B------:R-:W-:Y:S01]  /*13a90*/  FMUL.FTZ R74, R2.reuse, R74 ;  /* 0x0000004a024a7220 */ /* 0x040fe20000410000 */
[----:B------:R-:W-:Y:S01]  /*13aa0*/  MUFU.EX2 R228, R228 ;  /* 0x000000e400e47308 */ /* 0x000fe20000000800 */
[C---:B------:R-:W-:Y:S02]  /*13ab0*/  FMUL.FTZ R75, R2.reuse, R75 ;  /* 0x0000004b024b7220 */ /* 0x040fe40000410000 */
[C---:B------:R-:W-:Y:S02]  /*13ac0*/  FMUL.FTZ R76, R3.reuse, R76 ;  /* 0x0000004c034c7220 */ /* 0x040fe40000410000 */
[C---:B------:R-:W-:Y:S03]  /*13ad0*/  FMUL.FTZ R77, R3.reuse, R77 ;  /* 0x0000004d034d7220 */ /* 0x040fe60000410000 */
[C---:B------:R-:W-:Y:S01]  /*13ae0*/  HMMA.16816.F32 R72, R136.reuse, R110, R72 ;  /* 0x0000006e8848723c */ /* 0x040fe20000001848 */
[----:B------:R-:W2:Y:S01]  /*13af0*/  LDSM.16.MT88.4 R108, [R188+0x4100] ;  /* 0x00410000bc6c783b */ /* 0x000ea20000004200 */
[----:B------:R-:W1:Y:S01]  /*13b00*/  MUFU.EX2 R231, R231 ;  /* 0x000000e700e77308 */ /* 0x000e620000000800 */
        /* <DEDUP_REMOVED lines=8> */
[----:B------:R-:W-:Y:S01]  /*13b90*/  FMUL.FTZ R84, R3, R84 ;  /* 0x0000005403547220 */ /* 0x000fe20000410000 */
[----:B----4-:R-:W-:Y:S01]  /*13ba0*/  F2FP.PACK_AB R100, R167, R166 ;  /* 0x000000a6a764723e */ /* 0x010fe200000000ff */
[----:B------:R-:W-:Y:S02]  /*13bb0*/  FMUL.FTZ R85, R3, R85 ;  /* 0x0000005503557220 */ /* 0x000fe40000410000 */
[----:B------:R-:W4:Y:S01]  /*13bc0*/  MUFU.EX2 R232, R232 ;  /* 0x000000e800e87308 */ /* 0x000f220000000800 */
[C---:B------:R-:W-:Y:S03]  /*13bd0*/  HMMA.16816.F32 R80, R136.reuse, R102, R80 ;  /* 0x000000668850723c */ /* 0x040fe60000001850 */
[C---:B------:R-:W-:Y:S01]  /*13be0*/  FMUL.FTZ R86, R2.reuse, R86 ;  /* 0x0000005602567220 */ /* 0x040fe20000410000 */
[----:B------:R-:W-:Y:S01]  /*13bf0*/  F2FP.PACK_AB R101, R169, R168 ;  /* 0x000000a8a965723e */ /* 0x000fe200000000ff */
[C---:B------:R-:W-:Y:S02]  /*13c00*/  FMUL.FTZ R87, R2.reuse, R87 ;  /* 0x0000005702577220 */ /* 0x040fe40000410000 */
[----:B------:R-:W-:Y:S01]  /*13c10*/  FMUL.FTZ R88, R3, R88 ;  /* 0x0000005803587220 */ /* 0x000fe20000410000 */
[----:B------:R-:W-:Y:S01]  /*13c20*/  F2FP.PACK_AB R102, R171, R170 ;  /* 0x000000aaab66723e */ /* 0x000fe200000000ff */
[----:B------:R-:W-:Y:S03]  /*13c30*/  FMUL.FTZ R89, R3, R89 ;  /* 0x0000005903597220 */ /* 0x000fe60000410000 */
[C---:B-1----:R-:W-:Y:S03]  /*13c40*/  HMMA.16816.F32 R84, R136.reuse, R104, R84 ;  /* 0x000000688854723c */ /* 0x042fe60000001854 */
[C---:B------:R-:W-:Y:S01]  /*13c50*/  FMUL.FTZ R90, R2.reuse, R90 ;  /* 0x0000005a025a7220 */ /* 0x040fe20000410000 */
        /* <DEDUP_REMOVED lines=13> */
[----:B------:R-:W-:Y:S01]  /*13d30*/  FFMA.FTZ R165, R2, R205, R165 ;  /* 0x000000cd02a57223 */ /* 0x000fe200000100a5 */
[----:B------:R-:W-:Y:S01]  /*13d40*/  MOV R2, R132 ;  /* 0x0000008400027202 */ /* 0x000fe20000000f00 */
[----:B------:R-:W-:Y:S03]  /*13d50*/  FFMA.FTZ R164, R3, R204, R164 ;  /* 0x000000cc03a47223 */ /* 0x000fe600000100a4 */
[----:B------:R-:W-:Y:S01]  /*13d60*/  HMMA.16816.F32 R96, R136, R110, R96 ;  /* 0x0000006e8860723c */ /* 0x000fe20000001860 */
[----:B------:R-:W2:Y:S02]  /*13d70*/  LDSM.16.MT88.4 R108, [R188+0x2900] ;  /* 0x00290000bc6c783b */ /* 0x000ea40000004200 */
[----:B------:R-:W-:Y:S01]  /*13d80*/  FADD.FTZ R160, R160, R165 ;  /* 0x000000a5a0a07221 */ /* 0x000fe20000010000 */
[----:B------:R-:W-:Y:S01]  /*13d90*/  MOV R3, R0 ;  /* 0x0000000000037202 */ /* 0x000fe20000000f00 */
        /* <DEDUP_REMOVED lines=19> */
[----:B------:R-:W-:Y:S01]  /*13ed0*/  FADD.FTZ R219, R219, R206 ;  /* 0x000000cedbdb7221 */ /* 0x000fe20000010000 */
[----:B------:R-:W-:Y:S01]  /*13ee0*/  IADD3 R206, R217, -0x1, RZ ;  /* 0xffffffffd9ce7810 */ /* 0x000fe20007ffe0ff */
[C---:B------:R-:W-:Y:S01]  /*13ef0*/  HMMA.16816.F32 R24, R100.reuse, R106, R24 ;  /* 0x0000006a6418723c */ /* 0x040fe20000001818 */
[----:B------:R-:W1:Y:S03]  /*13f00*/  LDSM.16.MT88.4 R104, [R195+0x4900] ;  /* 0x00490000c368783b */ /* 0x000e660000004200 */
[----:B------:R-:W-:Y:S01]  /*13f10*/  FADD.FTZ R171, R171, R170 ;  /* 0x000000aaabab7221 */ /* 0x000fe20000010000 */
[----:B------:R-:W-:Y:S03]  /*13f20*/  MOV R217, R206 ;  /* 0x000000ce00d97202 */ /* 0x000fe60000000f00 */
        /* <DEDUP_REMOVED lines=20> */
[----:B------:R-:W1:Y:S07]  /*14070*/  LDSM.16.MT88.4 R112, [R189+0x1100] ;  /* 0x00110000bd70783b */ /* 0x000e6e0000004200 */
[C---:B------:R-:W-:Y:S08]  /*14080*/  HMMA.16816.F32 R84, R100.reuse, R116, R84 ;  /* 0x000000746454723c */ /* 0x040ff00000001854 */
[C---:B------:R-:W-:Y:S01]  /*14090*/  HMMA.16816.F32 R88, R100.reuse, R118, R88 ;  /* 0x000000766458723c */ /* 0x040fe20000001858 */
[----:B------:R-:W3:Y:S07]  /*140a0*/  LDSM.16.MT88.4 R116, [R195+0x3100] ;  /* 0x00310000c374783b */ /* 0x000eee0000004200 */
[C---:B--2---:R-:W-:Y:S08]  /*140b0*/  HMMA.16816.F32 R92, R100.reuse, R108, R92 ;  /* 0x0000006c645c723c */ /* 0x044ff0000000185c */
[----:B------:R-:W-:Y:S01]  /*140c0*/  HMMA.16816.F32 R96, R100, R110, R96 ;  /* 0x0000006e6460723c */ /* 0x000fe20000001860 */
[----:B------:R-:W-:Y:S06]  /*140d0*/  LDSM.16.MT88.4 R108, [R195+0x5100] ;  /* 0x00510000c36c783b */ /* 0x000fec0000004200 */
[----:B------:R-:W-:Y:S01]  /*140e0*/  F2FP.PACK_AB R100, R221, R218 ;  /* 0x000000dadd64723e */ /* 0x000fe200000000ff */
[----:B------:R-:W-:Y:S01]  /*140f0*/  FADD.FTZ R218, R218, R171 ;  /* 0x000000abdada7221 */ /* 0x000fe20000010000 */
[----:B-----5:R-:W-:Y:S03]  /*14100*/  F2FP.PACK_AB R101, R223, R220 ;  /* 0x000000dcdf65723e */ /* 0x020fe600000000ff */
[----:B------:R-:W-:Y:S01]  /*14110*/  F2FP.PACK_AB R102, R225, R222 ;  /* 0x000000dee166723e */ /* 0x000fe200000000ff */
[----:B------:R-:W-:Y:S01]  /*14120*/  FADD.FTZ R220, R220, R219 ;  /* 0x000000dbdcdc7221 */ /* 0x000fe20000010000 */
[----:B------:R-:W-:Y:S01]  /*14130*/  F2FP.PACK_AB R103, R227, R224 ;  /* 0x000000e0e367723e */ /* 0x000fe200000000ff */
[----:B------:R-:W-:Y:S02]  /*14140*/  FADD.FTZ R221, R221, R218 ;  /* 0x000000dadddd7221 */ /* 0x000fe40000010000 */
        /* <DEDUP_REMOVED lines=9> */
[C---:B------:R-:W-:Y:S08]  /*141e0*/  HMMA.16816.F32 R16, R100.reuse, R122, R16 ;  /* 0x0000007a6410723c */ /* 0x040ff00000001810 */
[C---:B------:R-:W-:Y:S08]  /*141f0*/  HMMA.16816.F32 R20, R100.reuse, R112, R20 ;  /* 0x000000706414723c */ /* 0x040ff00000001814 */
[C---:B------:R-:W-:Y:S01]  /*14200*/  HMMA.16816.F32 R24, R100.reuse, R114, R24 ;  /* 0x000000726418723c */ /* 0x040fe20000001818 */
[----:B------:R-:W2:Y:S07]  /*14210*/  LDSM.16.MT88.4 R112, [R190+0x5100] ;  /* 0x00510000be70783b */ /* 0x000eae0000004200 */
[C---:B------:R-:W-:Y:S08]  /*14220*/  HMMA.16816.F32 R28, R100.reuse, R124, R28 ;  /* 0x0000007c641c723c */ /* 0x040ff0000000181c */
[C---:B------:R-:W-:Y:S01]  /*14230*/  HMMA.16816.F32 R32, R100.reuse, R126, R32 ;  /* 0x0000007e6420723c */ /* 0x040fe20000001820 */
[----:B------:R-:W-:Y:S07]  /*14240*/  LDSM.16.MT88.4 R124, [R188+0x1900] ;  /* 0x00190000bc7c783b */ /* 0x000fee0000004200 */
[C---:B---3--:R-:W-:Y:S08]  /*14250*/  HMMA.16816.F32 R36, R100.reuse, R116, R36 ;  /* 0x000000746424723c */ /* 0x048ff00000001824 */
        /* <DEDUP_REMOVED lines=11> */
[----:B----4-:R-:W-:Y:S01]  /*14310*/  F2FP.PACK_AB R139, R133, R232 ;  /* 0x000000e8858b723e */ /* 0x010fe200000000ff */
        /* <DEDUP_REMOVED lines=43> */
[C---:B----4-:R-:W-:Y:S08]  /*145d0*/  HMMA.16816.F32 R84, R136.reuse, R8, R84 ;  /* 0x000000088854723c */ /* 0x050ff00000001854 */
[C---:B------:R-:W-:Y:S08]  /*145e0*/  HMMA.16816.F32 R88, R136.reuse, R10, R88 ;  /* 0x0000000a8858723c */ /* 0x040ff00000001858 */
[C---:B--2---:R-:W-:Y:S08]  /*145f0*/  HMMA.16816.F32 R92, R136.reuse, R12, R92 ;  /* 0x0000000c885c723c */ /* 0x044ff0000000185c */
[----:B------:R-:W-:Y:S01]  /*14600*/  HMMA.16816.F32 R96, R136, R14, R96 ;  /* 0x0000000e8860723c */ /* 0x000fe20000001860 */
[----:B------:R-:W-:-:S07]  /*14610*/  @P0 BRA `(.L_x_711) ;  /* 0xffffd13000000947 */ /* 0x000fce000383ffff */
.L_x_708:
[----:B------:R-:W-:-:S13]  /*14620*/  ISETP.GE.AND P0, PT, R206, RZ, PT ;  /* 0x000000ffce00720c */ /* 0x000fda0003f06270 */
[----:B------:R-:W-:Y:S05]  /*14630*/  @!P0 BRA `(.L_x_712) ;  /* 0x00002a6000008947 */ /* 0x000fea0003800000 */
[----:B------:R-:W1:Y:S01]  /*14640*/  S2R R3, SR_TID.X ;  /* 0x0000000000037919 */ /* 0x000e620000002100 */
[----:B------:R-:W-:Y:S01]  /*14650*/  SHF.R.S32.HI R5, RZ, 0x1f, R172 ;  /* 0x0000001fff057819 */ /* 0x000fe200000114ac */
[----:B------:R-:W-:Y:S01]  /*14660*/  IMAD.MOV.U32 R133, RZ, RZ, R132 ;  /* 0x000000ffff857224 */ /* 0x000fe200078e0084 */
[----:B------:R-:W-:Y:S01]  /*14670*/  IADD3 R212, R203, 0x100, RZ ;  /* 0x00000100cbd47810 */ /* 0x000fe20007ffe0ff */
[----:B------:R-:W-:Y:S01]  /*14680*/  IMAD.SHL.U32 R207, R173, 0x2, RZ ;  /* 0x00000002adcf7824 */ /* 0x000fe200078e00ff */
[C---:B------:R-:W-:Y:S01]  /*14690*/  SHF.L.U64.HI R210, R172.reuse, 0x1, R5 ;  /* 0x00000001acd27819 */ /* 0x040fe20000010205 */
[----:B------:R-:W-:Y:S01]  /*146a0*/  IMAD.SHL.U32 R213, R172, 0x2, RZ ;  /* 0x00000002acd57824 */ /* 0x000fe200078e00ff */
[----:B------:R-:W-:Y:S02]  /*146b0*/  ULDC UR5, c[0x0][0x210] ;  /* 0x0000840000057ab9 */ /* 0x000fe40000000800 */
[----:B------:R-:W-:Y:S02]  /*146c0*/  ULDC UR4, c[0x0][0x1e8] ;  /* 0x00007a0000047ab9 */ /* 0x000fe40000000800 */
[----:B------:R-:W-:-:S02]  /*146d0*/  UIMAD UR5, UR11, UR5, URZ ;  /* 0x000000050b0572a4 */ /* 0x000fc4000f8e023f */
[----:B------:R-:W-:Y:S01]  /*146e0*/  UIMAD UR4, UR11, UR4, URZ ;  /* 0x000000040b0472a4 */ /* 0x000fe2000f8e023f */
[----:B-1----:R-:W-:-:S04]  /*146f0*/  SHF.R.S32.HI R2, RZ, 0x1f, R3 ;  /* 0x0000001fff027819 */ /* 0x002fc80000011403 */
[----:B------:R-:W-:-:S04]  /*14700*/  LEA.HI R2, R2, R3, RZ, 0x3 ;  /* 0x0000000302027211 */ /* 0x000fc800078f18ff */
[----:B------:R-:W-:-:S05]  /*14710*/  LOP3.LUT R2, R2, 0xfffffff8, RZ, 0xc0, !PT ;  /* 0xfffffff802027812 */ /* 0x000fca00078ec0ff */
[----:B------:R-:W-:Y:S02]  /*14720*/  IMAD.IADD R2, R3, 0x1, -R2 ;  /* 0x0000000103027824 */ /* 0x000fe400078e0a02 */
[----:B------:R-:W-:Y:S01]  /*14730*/  IMAD.MOV.U32 R3, RZ, RZ, R0 ;  /* 0x000000ffff037224 */ /* 0x000fe200078e0000 */
[----:B------:R-:W-:Y:S01]  /*14740*/  SHF.R.S32.HI R0, RZ, 0x1f, R173 ;  /* 0x0000001fff007819 */ /* 0x000fe200000114ad */
[----:B------:R-:W-:-:S03]  /*14750*/  IMAD.SHL.U32 R208, R2, 0x8, RZ ;  /* 0x0000000802d07824 */ /* 0x000fc600078e00ff */
[----:B------:R-:W-:Y:S02]  /*14760*/  SHF.L.U64.HI R211, R173, 0x1, R0 ;  /* 0x00000001add37819 */ /* 0x000fe40000010200 */
[----:B------:R-:W-:-:S04]  /*14770*/  SHF.R.S32.HI R209, RZ, 0x1f, R208 ;  /* 0x0000001fffd17819 */ /* 0x000fc800000114d0 */
[C---:B------:R-:W-:Y:S01]  /*14780*/  SHF.L.U64.HI R209, R208.reuse, 0x1, R209 ;  /* 0x00000001d0d17819 */ /* 0x040fe200000102d1 */
[----:B------:R-:W-:Y:S01]  /*14790*/  IMAD.SHL.U32 R208, R208, 0x2, RZ ;  /* 0x00000002d0d07824 */ /* 0x000fe200078e00ff */
[----:B------:R-:W-:Y:S05]  /*147a0*/  BRA `(.L_x_713) ;  /* 0x0000032000007947 */ /* 0x000fea0003800000 */
.L_x_715:
[----:B------:R-:W-:Y:S01]  /*147b0*/  ISETP.NE.AND P2, PT, R199, 0x1, PT ;  /* 0x00000001c700780c */ /* 0x000fe20003f45270 */
[----:B------:R-:W-:Y:S01]  /*147c0*/  IMAD.MOV.U32 R200, RZ, RZ, RZ ;  /* 0x000000ffffc87224 */ /* 0x000fe200078e00ff */
[----:B------:R-:W-:Y:S04]  /*147d0*/  LEA R201, R206, UR13, 0x6 ;  /* 0x0000000dcec97c11 */ /* 0x000fe8000f8e30ff */
        /* <DEDUP_REMOVED lines=29> */
[----:B------:R-:W-:Y:S03]  /*149b0*/  IADD3 R136, P1, R132, R207, RZ ;  /* 0x000000cf84887210 */ /* 0x000fe60007f3e0ff */
[----:B--2---:R-:W-:Y:S01]  /*149c0*/  IMAD.X R139, R134, 0x1, R209, P0 ;  /* 0x00000001868b7824 */ /* 0x004fe200000e06d1 */
[----:B------:R-:W-:Y:S01]  /*149d0*/  IADD3 R142, P0, R132, R213, RZ ;  /* 0x000000d5848e7210 */ /* 0x000fe20007f1e0ff */
[----:B------:R-:W-:Y:S01]  /*149e0*/  IMAD.X R137, R134, 0x1, R211, P1 ;  /* 0x0000000186897824 */ /* 0x000fe200008e06d3 */
[----:B---3--:R-:W-:Y:S02]  /*149f0*/  IADD3 R140, P2, R0, R208, RZ ;  /* 0x000000d0008c7210 */ /* 0x008fe40007f5e0ff */
[----:B------:R1:W-:Y:S01]  /*14a00*/  LDGSTS.E.BYPASS.LTC128B.128 [R203+0x6100], [R138.64], !P4 ;  /* 0x061000008acb7fae */ /* 0x0003e2000e101d54 */
[--C-:B------:R-:W-:Y:S01]  /*14a10*/  IMAD.X R143, R134, 0x1, R210.reuse, P0 ;  /* 0x00000001868f7824 */ /* 0x100fe200000e06d2 */
[----:B------:R-:W-:Y:S01]  /*14a20*/  IADD3 R134, P1, R0, R207, RZ ;  /* 0x000000cf00867210 */ /* 0x000fe20007f3e0ff */
[----:B----4-:R-:W-:Y:S01]  /*14a30*/  IMAD.X R141, R2, 0x1, R209, P2 ;  /* 0x00000001028d7824 */ /* 0x010fe200010e06d1 */
        /* <DEDUP_REMOVED lines=9> */
.L_x_713:
        /* <DEDUP_REMOVED lines=33> */
[-C--:B------:R-:W-:Y:S04]  /*14ce0*/  IADD3 R162, P1, R2, R208.reuse, RZ ;  /* 0x000000d002a27210 */ /* 0x080fe80007f3e0ff */
[C---:B------:R-:W-:Y:S01]  /*14cf0*/  HMMA.16816.F32 R16, R32.reuse, R18, RZ ;  /* 0x000000122010723c */ /* 0x040fe200000018ff */
[----:B-1----:R-:W-:Y:S03]  /*14d00*/  IMAD.X R161, R30, 0x1, R211, P0 ;  /* 0x000000011ea17824 */ /* 0x002fe600000e06d3 */
[----:B------:R-:W-:Y:S01]  /*14d10*/  IADD3 R172, P0, R2, R213, RZ ;  /* 0x000000d502ac7210 */ /* 0x000fe20007f1e0ff */
[--C-:B------:R-:W-:Y:S01]  /*14d20*/  IMAD.X R163, R30, 0x1, R209.reuse, P1 ;  /* 0x000000011ea37824 */ /* 0x100fe200008e06d1 */
[----:B----4-:R-:W-:Y:S02]  /*14d30*/  IADD3 R216, P2, R0, R208, RZ ;  /* 0x000000d000d87210 */ /* 0x010fe40007f5e0ff */
[C---:B-----5:R-:W-:Y:S01]  /*14d40*/  HMMA.16816.F32 R20, R32.reuse, R24, RZ ;  /* 0x000000182014723c */ /* 0x060fe200000018ff */
[--C-:B------:R-:W-:Y:S01]  /*14d50*/  IMAD.X R173, R30, 0x1, R210.reuse, P0 ;  /* 0x000000011ead7824 */ /* 0x100fe200000e06d2 */
[----:B------:R1:W-:Y:S02]  /*14d60*/  LDGSTS.E.BYPASS.LTC128B.128 [R212], [R162.64], !P4 ;  /* 0x00000000a2d47fae */ /* 0x0003e4000e101d54 */
[----:B------:R-:W-:Y:S01]  /*14d70*/  IADD3 R134, P1, R0, R207, RZ ;  /* 0x000000cf00867210 */ /* 0x000fe20007f3e0ff */
[----:B------:R-:W-:Y:S01]  /*14d80*/  IMAD.X R217, R28, 0x1, R209, P2 ;  /* 0x000000011cd97824 */ /* 0x000fe200010e06d1 */
[----:B------:R1:W-:Y:S01]  /*14d90*/  LDGSTS.E.BYPASS.LTC128B.128 [R212+0x2000], [R160.64], !P6 ;  /* 0x02000000a0d47fae */ /* 0x0003e2000f101d54 */
[----:B------:R-:W-:Y:S01]  /*14da0*/  IADD3 R214, P0, R0, R213, RZ ;  /* 0x000000d500d67210 */ /* 0x000fe20007f1e0ff */
[C---:B------:R-:W-:Y:S01]  /*14db0*/  HMMA.16816.F32 R24, R32.reuse, R26, RZ ;  /* 0x0000001a2018723c */ /* 0x040fe200000018ff */
[C---:B------:R-:W-:Y:S01]  /*14dc0*/  IMAD.X R135, R28.reuse, 0x1, R211, P1 ;  /* 0x000000011c877824 */ /* 0x040fe200008e06d3 */
[----:B------:R2:W-:Y:S02]  /*14dd0*/  LDGSTS.E.BYPASS.LTC128B.128 [R212+0x4000], [R172.64], !P5 ;  /* 0x04000000acd47fae */ /* 0x0005e4000e901d54 */
[----:B------:R-:W-:Y:S01]  /*14de0*/  IMAD.X R215, R28, 0x1, R210, P0 ;  /* 0x000000011cd77824 */ /* 0x000fe200000e06d2 */
[----:B------:R-:W-:Y:S01]  /*14df0*/  ISETP.GE.AND P0, PT, R206, 0x1, PT ;  /* 0x00000001ce00780c */ /* 0x000fe20003f06270 */
        /* <DEDUP_REMOVED lines=147> */
.L_x_714:
        /* <DEDUP_REMOVED lines=34> */
[----:B------:R-:W-:Y:S02]  /*15950*/  ISETP.GT.AND P0, PT, R206, RZ, PT ;  /* 0x000000ffce00720c */ /* 0x000fe40003f04270 */
        /* <DEDUP_REMOVED lines=208> */
[----:B------:R-:W-:Y:S01]  /*16660*/  FFMA.FTZ R6, R2, R205, R6 ;  /* 0x000000cd02067223 */ /* 0x000fe20000010006 */
[----:B------:R-:W-:Y:S01]  /*16670*/  IADD3 R2, R206, -0x1, RZ ;  /* 0xffffffffce027810 */ /* 0x000fe20007ffe0ff */
[----:B------:R-:W-:Y:S01]  /*16680*/  FADD.FTZ R5, R5, R160 ;  /* 0x000000a005057221 */ /* 0x000fe20000010000 */
[----:B-----5:R-:W-:Y:S01]  /*16690*/  F2FP.PACK_AB R14, R169, R168 ;  /* 0x000000a8a90e723e */ /* 0x020fe200000000ff */
[----:B------:R-:W-:Y:S01]  /*166a0*/  FADD.FTZ R6, R7, R6 ;  /* 0x0000000607067221 */ /* 0x000fe20000010000 */
[----:B------:R-:W-:Y:S03]  /*166b0*/  F2FP.PACK_AB R15, R171, R170 ;  /* 0x000000aaab0f723e */ /* 0x000fe600000000ff */
[----:B------:R-:W-:Y:S01]  /*166c0*/  MOV R206, R2 ;  /* 0x0000000200ce7202 */ /* 0x000fe20000000f00 */
[----:B------:R-:W-:Y:S02]  /*166d0*/  FADD.FTZ R134, R134, R5 ;  /* 0x0000000586867221 */ /* 0x000fe40000010000 */
[----:B------:R-:W-:Y:S01]  /*166e0*/  FADD.FTZ R5, R133, R6 ;  /* 0x0000000685057221 */ /* 0x000fe20000010000 */
[C---:B-1----:R-:W-:Y:S05]  /*166f0*/  HMMA.16816.F32 R8, R12.reuse, R136, R8 ;  /* 0x000000880c08723c */ /* 0x042fea0000001808 */
[----:B------:R-:W-:Y:S01]  /*16700*/  FADD.FTZ R135, R135, R134 ;  /* 0x0000008687877221 */ /* 0x000fe20000010000 */
[----:B------:R-:W-:Y:S01]  /*16710*/  MOV R133, R132 ;  /* 0x0000008400857202 */ /* 0x000fe20000000f00 */
        /* <DEDUP_REMOVED lines=145> */
[C---:B---3--:R-:W-:Y:S08]  /*17030*/  HMMA.16816.F32 R76, R12.reuse, R8, R76 ;  /* 0x000000080c4c723c */ /* 0x048ff0000000184c */
[C---:B------:R-:W-:Y:S08]  /*17040*/  HMMA.16816.F32 R80, R12.reuse, R10, R80 ;  /* 0x0000000a0c50723c */ /* 0x040ff00000001850 */
[C---:B----4-:R-:W-:Y:S08]  /*17050*/  HMMA.16816.F32 R84, R12.reuse, R20, R84 ;  /* 0x000000140c54723c */ /* 0x050ff00000001854 */
[C---:B------:R-:W-:Y:S08]  /*17060*/  HMMA.16816.F32 R88, R12.reuse, R22, R88 ;  /* 0x000000160c58723c */ /* 0x040ff00000001858 */
[C---:B-1----:R-:W-:Y:S08]  /*17070*/  HMMA.16816.F32 R92, R12.reuse, R16, R92 ;  /* 0x000000100c5c723c */ /* 0x042ff0000000185c */
[----:B------:R-:W-:Y:S01]  /*17080*/  HMMA.16816.F32 R96, R12, R18, R96 ;  /* 0x000000120c60723c */ /* 0x000fe20000001860 */
[----:B------:R-:W-:-:S07]  /*17090*/  @P0 BRA `(.L_x_713) ;  /* 0xffffda3000000947 */ /* 0x000fce000383ffff */
.L_x_712:
        /* <DEDUP_REMOVED lines=123> */
.L_x_656:
        /* <DEDUP_REMOVED lines=49> */
[----:B------:R-:W-:Y:S01]  /*17b60*/  SEL R10, R10, 0xffffffe0, !P1 ;  /* 0xffffffe00a0a7807 */ /* 0x000fe20004800000 */
[----:B------:R-:W-:Y:S01]  /*17b70*/  IMAD.SHL.U32 R13, R12, 0x2, RZ ;  /* 0x000000020c0d7824 */ /* 0x000fe200078e00ff */
[----:B------:R-:W-:Y:S01]  /*17b80*/  BAR.SYNC.DEFER_BLOCKING 0x1, 0x100 ;  /* 0x0044000000007b1d */ /* 0x000fe20000010000 */
[----:B------:R-:W-:Y:S01]  /*17b90*/  F2FP.PACK_AB R42, R43, R42 ;  /* 0x0000002a2b2a723e */ /* 0x000fe200000000ff */
[----:B------:R-:W-:Y:S01]  /*17ba0*/  IMAD.U32 R12, RZ, RZ, UR4 ;  /* 0x00000004ff0c7e24 */ /* 0x000fe2000f8e00ff */
[----:B------:R-:W-:Y:S01]  /*17bb0*/  F2FP.PACK_AB R44, R45, R44 ;  /* 0x0000002c2d2c723e */ /* 0x000fe200000000ff */
[C---:B------:R-:W-:Y:S01]  /*17bc0*/  IMAD.IADD R17, R13.reuse, 0x1, R10 ;  /* 0x000000010d117824 */ /* 0x040fe200078e020a */
[----:B------:R-:W-:-:S02]  /*17bd0*/  IADD3 R6, R13, 0x80, RZ ;  /* 0x000000800d067810 */ /* 0x000fc40007ffe0ff */
[----:B------:R-:W-:Y:S02]  /*17be0*/  IADD3 R15, R13, 0x70, RZ ;  /* 0x000000700d0f7810 */ /* 0x000fe40007ffe0ff */
[----:B------:R-:W-:Y:S01]  /*17bf0*/  @P0 IADD3 R15, R6, 0x10, RZ ;  /* 0x00000010060f0810 */ /* 0x000fe20007ffe0ff */
[----:B------:R-:W-:Y:S01]  /*17c00*/  IMAD.MOV.U32 R6, RZ, RZ, 0x40 ;  /* 0x00000040ff067424 */ /* 0x000fe200078e00ff */
[----:B------:R-:W-:Y:S02]  /*17c10*/  F2FP.PACK_AB R46, R47, R46 ;  /* 0x0000002e2f2e723e */ /* 0x000fe400000000ff */
[----:B------:R-:W-:Y:S01]  /*17c20*/  F2FP.PACK_AB R48, R49, R48 ;  /* 0x000000303130723e */ /* 0x000fe200000000ff */
[----:B------:R-:W-:Y:S01]  /*17c30*/  IMAD.IADD R19, R10, 0x1, R15 ;  /* 0x000000010a137824 */ /* 0x000fe200078e020f */
[----:B------:R-:W-:Y:S02]  /*17c40*/  SEL R6, R6, 0xffffffc0, !P2 ;  /* 0xffffffc006067807 */ /* 0x000fe40005000000 */
[----:B------:R-:W-:-:S02]  /*17c50*/  F2FP.PACK_AB R50, R51, R50 ;  /* 0x000000323332723e */ /* 0x000fc400000000ff */
[----:B------:R-:W-:Y:S01]  /*17c60*/  F2FP.PACK_AB R52, R53, R52 ;  /* 0x000000343534723e */ /* 0x000fe200000000ff */
[--C-:B------:R-:W-:Y:S01]  /*17c70*/  IMAD.IADD R21, R13, 0x1, R6.reuse ;  /* 0x000000010d157824 */ /* 0x100fe200078e0206 */
[----:B------:R-:W-:Y:S01]  /*17c80*/  F2FP.PACK_AB R54, R55, R54 ;  /* 0x000000363736723e */ /* 0x000fe200000000ff */
[C---:B------:R-:W-:Y:S01]  /*17c90*/  IMAD.IADD R23, R6.reuse, 0x1, R15 ;  /* 0x0000000106177824 */ /* 0x040fe200078e020f */
[----:B------:R-:W-:Y:S01]  /*17ca0*/  F2FP.PACK_AB R56, R57, R56 ;  /* 0x000000383938723e */ /* 0x000fe200000000ff */
        /* <DEDUP_REMOVED lines=33> */
[----:B------:R-:W-:Y:S01]  /*17ec0*/  PLOP3.LUT P0, PT, PT, PT, UP1, 0x80, 0x0 ;  /* 0x000000000000781c */ /* 0x000fe20003f0f018 */
[----:B------:R-:W-:Y:S04]  /*17ed0*/  STS [R23+0x400], R118 ;  /* 0x0004007617007388 */ /* 0x000fe80000000800 */
        /* <DEDUP_REMOVED lines=45> */
[----:B------:R-:W-:-:S05]  /*181b0*/  IMAD.MOV.U32 R7, RZ, RZ, c[0x0][0x388] ;  /* 0x0000e200ff077624 */ /* 0x000fca00078e00ff */
[----:B------:R-:W-:Y:S02]  /*181c0*/  IMAD.U32 R14, RZ, RZ, UR4 ;  /* 0x00000004ff0e7e24 */ /* 0x000fe4000f8e00ff */
[----:B--2---:R-:W-:-:S05]  /*181d0*/  IMAD.U32 R15, RZ, RZ, UR5 ;  /* 0x00000005ff0f7e24 */ /* 0x004fca000f8e00ff */
        /* <DEDUP_REMOVED lines=12> */
.L_x_717:
[----:B---3--:R-:W-:Y:S01]  /*182a0*/  SHF.R.S32.HI R3, RZ, 0x1f, R2 ;  /* 0x0000001fff037819 */ /* 0x008fe20000011402 */
[----:B------:R-:W1:Y:S01]  /*182b0*/  S2R R57, SR_CTAID.X ;  /* 0x0000000000397919 */ /* 0x000e620000002500 */
[----:B------:R-:W-:Y:S01]  /*182c0*/  LOP3.LUT R13, R9, 0xffffffe0, RZ, 0xc0, !PT ;  /* 0xffffffe0090d7812 */ /* 0x000fe200078ec0ff */
[----:B------:R-:W-:Y:S01]  /*182d0*/  IMAD.MOV.U32 R6, RZ, RZ, c[0x0][0x4e8] ;  /* 0x00013a00ff067624 */ /* 0x000fe200078e00ff */
[----:B------:R-:W-:Y:S01]  /*182e0*/  LEA.HI R3, R3, R2, RZ, 0x3 ;  /* 0x0000000203037211 */ /* 0x000fe200078f18ff */
[----:B------:R-:W-:Y:S01]  /*182f0*/  ULDC.64 UR6, c[0x0][0x490] ;  /* 0x0001240000067ab9 */ /* 0x000fe20000000a00 */
[----:B------:R-:W-:Y:S01]  /*18300*/  BSSY B0, `(.L_x_718) ;  /* 0x000008c000007945 */ /* 0x000fe20003800000 */
[----:B------:R-:W-:Y:S01]  /*18310*/  USHF.R.S32.HI UR10, URZ, 0x1f, UR18 ;  /* 0x0000001f3f0a7899 */ /* 0x000fe20008011412 */
[----:B------:R-:W-:Y:S01]  /*18320*/  LOP3.LUT R9, R3, 0xffffff8, RZ, 0xc0, !PT ;  /* 0x0ffffff803097812 */ /* 0x000fe200078ec0ff */
[----:B------:R-:W-:Y:S01]  /*18330*/  IMAD.IADD R3, R0, 0x1, -R13 ;  /* 0x0000000100037824 */ /* 0x000fe200078e0a0d */
[----:B------:R-:W-:Y:S01]  /*18340*/  ISETP.NE.AND P1, PT, R6, 0x1, PT ;  /* 0x000000010600780c */ /* 0x000fe20003f25270 */
[----:B------:R-:W-:Y:S01]  /*18350*/  UIMAD UR9, UR8, UR6, URZ ;  /* 0x00000006080972a4 */ /* 0x000fe2000f8e023f */
[----:B------:R-:W-:Y:S01]  /*18360*/  LEA.HI R6, R11, R11, RZ, 0x1 ;  /* 0x0000000b0b067211 */ /* 0x000fe200078f08ff */
[----:B------:R-:W-:Y:S01]  /*18370*/  IMAD.IADD R2, R2, 0x1, -R9 ;  /* 0x0000000102027824 */ /* 0x000fe200078e0a09 */
[----:B------:R-:W-:Y:S01]  /*18380*/  SHF.R.S32.HI R10, RZ, 0x1f, R3 ;  /* 0x0000001fff0a7819 */ /* 0x000fe20000011403 */
[----:B------:R-:W-:Y:S01]  /*18390*/  UMOV UR12, UR22 ;  /* 0x00000016000c7c82 */ /* 0x000fe20008000000 */
[----:B------:R-:W-:Y:S01]  /*183a0*/  LOP3.LUT R6, R6, 0x1ffffffe, RZ, 0xc0, !PT ;  /* 0x1ffffffe06067812 */ /* 0x000fe200078ec0ff */
[----:B------:R-:W-:Y:S01]  /*183b0*/  UMOV UR13, UR23 ;  /* 0x00000017000d7c82 */ /* 0x000fe20008000000 */
[----:B------:R-:W-:Y:S01]  /*183c0*/  LEA.HI R9, R10, R3, RZ, 0x2 ;  /* 0x000000030a097211 */ /* 0x000fe200078f10ff */
[----:B------:R-:W-:Y:S01]  /*183d0*/  USEL UR10, UR10, URZ, !UP1 ;  /* 0x0000003f0a0a7287 */ /* 0x000fe2000c800000 */
[----:B------:R-:W-:Y:S01]  /*183e0*/  LOP3.LUT P2, RZ, R3, 0x3, RZ, 0xc0, !PT ;  /* 0x0000000303ff7812 */ /* 0x000fe2000784c0ff */
[----:B------:R-:W-:Y:S01]  /*183f0*/  IMAD.IADD R11, R11, 0x1, -R6 ;  /* 0x000000010b0b7824 */ /* 0x000fe200078e0a06 */
[----:B------:R-:W-:Y:S01]  /*18400*/  SHF.R.S32.HI R9, RZ, 0x2, R9 ;  /* 0x00000002ff097819 */ /* 0x000fe20000011409 */
[----:B------:R-:W-:-:S02]  /*18410*/  UIMAD.WIDE.U32 UR12, UR11, UR6, UR12 ;  /* 0x000000060b0c72a5 */ /* 0x000fc4000f8e000c */
[----:B------:R-:W-:Y:S02]  /*18420*/  UIMAD UR9, UR11, UR7, UR9 ;  /* 0x000000070b0972a4 */ /* 0x000fe4000f8e0209 */
[----:B------:R-:W-:Y:S01]  /*18430*/  IMAD R2, R2, 0x10, R9 ;  /* 0x0000001002027824 */ /* 0x000fe200078e0209 */
[----:B------:R-:W-:Y:S02]  /*18440*/  ULDC.64 UR6, c[0x0][0x498] ;  /* 0x0001260000067ab9 */ /* 0x000fe40000000a00 */
[----:B------:R-:W-:Y:S01]  /*18450*/  USEL UR18, UR18, URZ, !UP1 ;  /* 0x0000003f12127287 */ /* 0x000fe2000c800000 */
[----:B------:R-:W-:Y:S01]  /*18460*/  IMAD R6, R11, 0x8, R2 ;  /* 0x000000080b067824 */ /* 0x000fe200078e0202 */
[----:B------:R-:W-:Y:S02]  /*18470*/  UIMAD UR15, UR10, UR6, URZ ;  /* 0x000000060a0f72a4 */ /* 0x000fe4000f8e023f */
[----:B------:R-:W-:Y:S02]  /*18480*/  UIADD3 UR13, UR13, UR9, URZ ;  /* 0x000000090d0d7290 */ /* 0x000fe4000fffe03f */
[----:B-1----:R-:W-:Y:S01]  /*18490*/  LEA R9, R57, R6, 0x7 ;  /* 0x0000000639097211 */ /* 0x002fe200078e38ff */
[----:B------:R-:W-:Y:S01]  /*184a0*/  UIMAD UR7, UR18, UR7, UR15 ;  /* 0x00000007120772a4 */ /* 0x000fe2000f8e020f */
[CC--:B------:R-:W-:Y:S01]  /*184b0*/  LEA.HI R6, R5.reuse, R0.reuse, RZ, 0x3 ;  /* 0x0000000005067211 */ /* 0x0c0fe200078f18ff */
[----:B------:R-:W-:Y:S01]  /*184c0*/  UIMAD.WIDE.U32 UR12, UR18, UR6, UR12 ;  /* 0x00000006120c72a5 */ /* 0x000fe2000f8e000c */
[----:B------:R-:W-:Y:S01]  /*184d0*/  LEA.HI R5, R5, R0, RZ, 0x6 ;  /* 0x0000000005057211 */ /* 0x000fe200078f30ff */
[----:B------:R-:W-:Y:S01]  /*184e0*/  @P1 IMAD.HI.U32 R3, R9, c[0x0][0x4ec], RZ ;  /* 0x00013b0009031a27 */ /* 0x000fe200078e00ff */
[----:B------:R-:W-:-:S02]  /*184f0*/  ULDC.64 UR4, c[0x0][0x3a0] ;  /* 0x0000e80000047ab9 */ /* 0x000fc40000000a00 */
[----:B------:R-:W-:Y:S01]  /*18500*/  UIMAD UR14, UR23, UR4, URZ ;  /* 0x00000004170e72a4 */ /* 0x000fe2000f8e023f */
[----:B------:R-:W-:Y:S01]  /*18510*/  IMAD.MOV.U32 R14, RZ, RZ, R9 ;  /* 0x000000ffff0e7224 */ /* 0x000fe200078e0009 */
[----:B------:R-:W-:Y:S01]  /*18520*/  @P1 SHF.R.U32.HI R14, RZ, c[0x0][0x4f0], R3 ;  /* 0x00013c00ff0e1a19 */ /* 0x000fe20000011603 */
[----:B------:R-:W-:Y:S01]  /*18530*/  UIMAD.WIDE.U32 UR16, UR22, UR4, URZ ;  /* 0x00000004161072a5 */ /* 0x000fe2000f8e003f */
[----:B------:R-:W-:Y:S01]  /*18540*/  LOP3.LUT R3, R6, 0xfffffff8, RZ, 0xc0, !PT ;  /* 0xfffffff806037812 */ /* 0x000fe200078ec0ff */
[----:B------:R-:W-:Y:S01]  /*18550*/  UIMAD UR14, UR22, UR5, UR14 ;  /* 0x00000005160e72a4 */ /* 0x000fe2000f8e020e */
[----:B------:R-:W-:Y:S01]  /*18560*/  SHF.R.S32.HI R6, RZ, 0x3, R6 ;  /* 0x00000003ff067819 */ /* 0x000fe20000011406 */
[--C-:B------:R-:W-:Y:S01]  /*18570*/  IMAD.MOV R10, RZ, RZ, -R14.reuse ;  /* 0x000000ffff0a7224 */ /* 0x100fe200078e0a0e */
        /* <DEDUP_REMOVED lines=38> */
[----:B------:R-:W1:Y:S01]  /*187e0*/  SHFL.IDX PT, R51, R12, RZ, 0x1c1f ;  /* 0x001c1fff0c337589 */ /* 0x000e6200000e0000 */
[----:B------:R-:W-:Y:S01]  /*187f0*/  SHF.R.S32.HI R11, RZ, 0x1f, R9 ;  /* 0x0000001fff0b7819 */ /* 0x000fe20000011409 */
[----:B------:R-:W-:Y:S01]  /*18800*/  IMAD R10, R10, c[0x0][0x4e8], R13 ;  /* 0x00013a000a0a7a24 */ /* 0x000fe200078e020d */
[----:B------:R-:W-:Y:S01]  /*18810*/  MOV R14, UR16 ;  /* 0x00000010000e7c02 */ /* 0x000fe20008000f00 */
[----:B------:R2:W3:Y:S01]  /*18820*/  SHFL.IDX PT, R49, R12, 0x1, 0x1c1f ;  /* 0x003c1f000c317f89 */ /* 0x0004e200000e0000 */
        /* <DEDUP_REMOVED lines=13> */
[----:B------:R-:W-:Y:S01]  /*18900*/  IMAD R9, R9, c[0x0][0x3d8], RZ ;  /* 0x0000f60009097a24 */ /* 0x000fe200078e02ff */
[----:B-1----:R1:W-:Y:S01]  /*18910*/  @!P1 ST.E [R50.64], R4 ;  /* 0x0000000432009985 */ /* 0x0023e2000c101914 */
[----:B--2---:R-:W-:-:S03]  /*18920*/  IMAD.SHL.U32 R12, R5, 0x8, RZ ;  /* 0x00000008050c7824 */ /* 0x004fc600078e00ff */
[----:B---3--:R1:W-:Y:S02]  /*18930*/  @!P0 ST.E [R48.64], R8 ;  /* 0x0000000830008985 */ /* 0x0083e4000c101914 */
[----:B------:R-:W-:Y:S01]  /*18940*/  LOP3.LUT R12, R3, 0x7ffffe00, R12, 0xf8, !PT ;  /* 0x7ffffe00030c7812 */ /* 0x000fe200078ef80c */
[C---:B------:R-:W-:Y:S02]  /*18950*/  IMAD R3, R10.reuse, c[0x0][0x3dc], R9 ;  /* 0x0000f7000a037a24 */ /* 0x040fe400078e0209 */
[----:B------:R-:W-:-:S04]  /*18960*/  IMAD.WIDE.U32 R10, R10, c[0x0][0x3d8], R14 ;  /* 0x0000f6000a0a7a25 */ /* 0x000fc800078e000e */
[----:B------:R-:W-:Y:S01]  /*18970*/  IMAD.SHL.U32 R58, R12, 0x2, RZ ;  /* 0x000000020c3a7824 */ /* 0x000fe200078e00ff */
[----:B------:R-:W-:Y:S01]  /*18980*/  LEA R56, P0, R10, c[0x0][0x380], 0x1 ;  /* 0x0000e0000a387a11 */ /* 0x000fe200078008ff */
[----:B------:R-:W-:-:S03]  /*18990*/  IMAD.IADD R3, R11, 0x1, R3 ;  /* 0x000000010b037824 */ /* 0x000fc600078e0203 */
[----:B------:R1:W2:Y:S02]  /*189a0*/  LDS.128 R44, [R58+0x1080] ;  /* 0x001080003a2c7984 */ /* 0x0002a40000000c00 */
[----:B------:R-:W-:Y:S02]  /*189b0*/  LEA.HI.X R55, R10, c[0x0][0x384], R3, 0x1, P0 ;  /* 0x0000e1000a377a11 */ /* 0x000fe400000f0c03 */
[----:B------:R1:W3:Y:S01]  /*189c0*/  LDS.128 R40, [R58+0x2080] ;  /* 0x002080003a287984 */ /* 0x0002e20000000c00 */
[----:B------:R-:W-:-:S03]  /*189d0*/  ISETP.GE.AND P0, PT, R57, R2, PT ;  /* 0x000000023900720c */ /* 0x000fc60003f06270 */
        /* <DEDUP_REMOVED lines=30> */
.L_x_719:
[----:B--2---:R-:W-:Y:S05]  /*18bc0*/  BSYNC B0 ;  /* 0x0000000000007941 */ /* 0x004fea0003800000 */
.L_x_718:
        /* <DEDUP_REMOVED lines=23> */
.L_x_721:
[----:B------:R-:W-:Y:S05]  /*18d40*/  BSYNC B0 ;  /* 0x0000000000007941 */ /* 0x000fea0003800000 */
.L_x_720:
        /* <DEDUP_REMOVED lines=23> */
.L_x_723:
[----:B------:R-:W-:Y:S05]  /*18ec0*/  BSYNC B0 ;  /* 0x0000000000007941 */ /* 0x000fea0003800000 */
.L_x_722:
        /* <DEDUP_REMOVED lines=24> */
.L_x_716:
        /* <DEDUP_REMOVED lines=31> */
.L_x_724:
        /* <DEDUP_REMOVED lines=43> */
.L_x_726:
[----:B------:R-:W-:Y:S05]  /*194f0*/  BSYNC B0 ;  /* 0x0000000000007941 */ /* 0x000fea0003800000 */
.L_x_725:
        /* <DEDUP_REMOVED lines=70> */
.L_x_728:
[----:B------:R-:W-:Y:S05]  /*19960*/  BSYNC B0 ;  /* 0x0000000000007941 */ /* 0x000fea0003800000 */
.L_x_727:
        /* <DEDUP_REMOVED lines=21> */
.L_x_730:
[----:B------:R-:W-:Y:S05]  /*19ac0*/  BSYNC B0 ;  /* 0x0000000000007941 */ /* 0x000fea0003800000 */
.L_x_729:
        /* <DEDUP_REMOVED lines=21> */
.L_x_732:
[----:B------:R-:W-:Y:S05]  /*19c20*/  BSYNC B0 ;  /* 0x0000000000007941 */ /* 0x000fea0003800000 */
.L_x_731:
        /* <DEDUP_REMOVED lines=22> */
.L_x_733:
        /* <DEDUP_REMOVED lines=15> */
.L_x_1504:


//--------------------- .text._ZN7cutlass13device_kernelIN5flash19enable_sm80_to_sm89INS1_16FlashAttnFwdSm80INS1_25CollectiveMainloopFwdSm80ILi8ELi2ELb0EN4cute5tupleIJNS5_1CILi128EEENS7_ILi64EEENS7_ILi192EEEEEELi192ENS_6half_tEfNS_4arch4Sm80ELb0ELb0ELb0ELb0ELb1ELb0ELb1ELb0EEENS1_21CollectiveEpilogueFwdINS6_IJS8_SA_S9_EEENS6_IJNS7_ILi1EEESI_SI_EEESC_SE_Li256ELb0ELb1ELb0ELb0EEENS1_19SingleTileSchedulerILb0ELb0ELb1ELi128EEEEEEEEEvNT_6ParamsE --------------------------
	.section	.text._ZN7cutlass13device_kernelIN5flash19enable_sm80_to_sm89INS1_16FlashAttnFwdSm80INS1_25CollectiveMainloopFwdSm80ILi8ELi2ELb0EN4cute5tupleIJNS5_1CILi128EEENS7_ILi64EEENS7_ILi192EEEEEELi192ENS_6half_tEfNS_4arch4Sm80ELb0ELb0ELb0ELb0ELb1ELb0ELb1ELb0EEENS1_21CollectiveEpilogueFwdINS6_IJS8_SA_S9_EEENS6_IJNS7_ILi1EEESI_SI_EEESC_SE_Li256ELb0ELb1ELb0ELb0EEENS1_19SingleTileSchedulerILb0ELb0ELb1ELi128EEEEEEEEEvNT_6ParamsE,"ax",@progbits
	.sectioninfo	@"SHI_REGISTERS=244"
	.align	128
.text._ZN7cutlass13device_kernelIN5flash19enable_sm80_to_sm89INS1_16FlashAttnFwdSm80INS1_25CollectiveMainloopFwdSm80ILi8ELi2ELb0EN4cute5tupleIJNS5_1CILi128EEENS7_ILi64EEENS7_ILi192EEEEEELi192ENS_6half_tEfNS_4arch4Sm80ELb0ELb0ELb0ELb0ELb1ELb0ELb1ELb0EEENS1_21CollectiveEpilogueFwdINS6_IJS8_SA_S9_EEENS6_IJNS7_ILi1EEESI_SI_EEESC_SE_Li256ELb0ELb1ELb0ELb0EEENS1_19SingleTileSchedulerILb0ELb0ELb1ELi128EEEEEEEEEvNT_6ParamsE:
        .type           _ZN7cutlass13device_kernelIN5flash19enable_sm80_to_sm89INS1_16FlashAttnFwdSm80INS1_25CollectiveMainloopFwdSm80ILi8ELi2ELb0EN4cute5tupleIJNS5_1CILi128EEENS7_ILi64EEENS7_ILi192EEEEEELi192ENS_6half_tEfNS_4arch4Sm80ELb0ELb0ELb0ELb0ELb1ELb0ELb1ELb0EEENS1_21CollectiveEpilogueFwdINS6_IJS8_SA_S9_EEENS6_IJNS7_ILi1EEESI_SI_EEESC_SE_Li256ELb0ELb1ELb0ELb0EEENS1_19SingleTileSchedulerILb0ELb0ELb1ELi128EEEEEEEEEvNT_6ParamsE,@function
        .size           _ZN7cutlass13device_kernelIN5flash19enable_sm80_to_sm89INS1_16FlashAttnFwdSm80INS1_25CollectiveMainloopFwdSm80ILi8ELi2ELb0EN4cute5tupleIJNS5_1CILi128EEENS7_ILi64EEENS7_ILi192EEEEEELi192ENS_6half_tEfNS_4arch4Sm80ELb0ELb0ELb0ELb0ELb1ELb0ELb1ELb0EEENS1_21CollectiveEpilogueFwdINS6_IJS8_SA_S9_EEENS6_IJNS7_ILi1EEESI_SI_EEESC_SE_Li256ELb0ELb1ELb0ELb0EEENS1_19SingleTileSchedulerILb0ELb0ELb1ELi128EEEEEEEEEvNT_6ParamsE,(.L_x_1505 - _ZN7cutlass13device_kernelIN5flash19enable_sm80_to_sm89INS1_16FlashAttnFwdSm80INS1_25CollectiveMainloopFwdSm80ILi8ELi2ELb0EN4cute5tupleIJNS5_1CILi128EEENS7_ILi64EEENS7_ILi192EEEEEELi192ENS_6half_tEfNS_4arch4Sm80ELb0ELb0ELb0ELb0ELb1ELb0ELb1ELb0EEENS1_21CollectiveEpilogueFwdINS6_IJS8_SA_S9_EEENS6_IJNS7_ILi1EEESI_SI_EEESC_SE_Li256ELb0ELb1ELb0ELb0EEENS1_19SingleTileSchedulerILb0ELb0ELb1ELi128EEEEEEEEEvNT_6ParamsE)
        .other          _ZN7cutlass13device_kernelIN5flash19enable_sm80_to_sm89INS1_16FlashAttnFwdSm80INS1_25CollectiveMainloopFwdSm80ILi8ELi2ELb0EN4cute5tupleIJNS5_1CILi128EEENS7_ILi64EEENS7_ILi192EEEEEELi192ENS_6half_tEfNS_4arch4Sm80ELb0ELb0ELb0ELb0ELb1ELb0ELb1ELb0EEENS1_21CollectiveEpilogueFwdINS6_IJS8_SA_S9_EEENS6_IJNS7_ILi1EEESI_SI_EEESC_SE_Li256ELb0ELb1ELb0ELb0EEENS1_19SingleTileSchedulerILb0ELb0ELb1ELi128EEEEEEEEEvNT_6ParamsE,@"STO_CUDA_ENTRY STV_DEFAULT"
_ZN7cutlass13device_kernelIN5flash19enable_sm80_to_sm89INS1_16FlashAttnFwdSm80INS1_25CollectiveMainloopFwdSm80ILi8ELi2ELb0EN4cute5tupleIJNS5_1CILi128EEENS7_ILi64EEENS7_ILi192EEEEEELi192ENS_6half_tEfNS_4arch4Sm80ELb0ELb0ELb0ELb0ELb1ELb0ELb1ELb0EEENS1_21CollectiveEpilogueFwdINS6_IJS8_SA_S9_EEENS6_IJNS7_ILi1EEESI_SI_EEESC_SE_Li256ELb0ELb1ELb0ELb0EEENS1_19SingleTileSchedulerILb0ELb0ELb1ELi128EEEEEEEEEvNT_6ParamsE:
[----:B------:R-:W-:Y:S02]  /*0000*/  MOV R1, c[0x0][0x28] ;  /* 0x00000a0000017a02 */ /* 0x000fe40000000f00 */
[----:B------:R-:W1:Y:S02]  /*0010*/  S2UR UR6, SR_CTAID.Z ;  /* 0x00000000000679c3 */ /* 0x000e640000002700 */
[----:B-1----:R-:W-:-:S13]  /*0020*/  ISETP.LE.AND P0, PT, RZ, UR6, PT ;  /* 0x00000006ff007c0c */ /* 0x002fda000bf03270 */
[----:B------:R-:W-:Y:S05]  /*0030*/  @!P0 EXIT ;  /* 0x000000000000894d */ /* 0x000fea0003800000 */
[----:B------:R-:W-:Y:S02]  /*0040*/  ULDC.64 UR4, c[0x0][0x340] ;  /* 0x0000d00000047ab9 */ /* 0x000fe40000000a00 */
[----:B------:R-:W-:Y:S02]  /*0050*/  UISETP.NE.U32.AND UP1, UPT, URZ, UR4, UPT ;  /* 0x000000043f00728c */ /* 0x000fe4000bf25070 */
[----:B------:R-:W-:Y:S02]  /*0060*/  ULDC.64 UR12, c[0x0][0x118] ;  /* 0x00004600000c7ab9 */ /* 0x000fe40000000a00 */
[----:B------:R-:W-:-:S03]  /*0070*/  UISETP.NE.AND.EX UP1, UPT, URZ, UR5, UPT, UP1 ;  /* 0x000000053f00728c */ /* 0x000fc6000bf25310 */
[----:B------:R-:W-:-:S03]  /*0080*/  ULDC.64 UR4, c[0x0][0x340] ;  /* 0x0000d00000047ab9 */ /* 0x000fc60000000a00 */
[----:B------:R-:W-:-:S05]  /*0090*/  PLOP3.LUT P2, PT, PT, PT, UP1, 0x80, 0x0 ;  /* 0x000000000000781c */ /* 0x000fca0003f4f018 */
[----:B------:R-:W-:Y:S02]  /*00a0*/  @UP1 UMOV UR8, 0x4 ;  /* 0x0000000400081882 */ /* 0x000fe40000000000 */
[----:B------:R-:W-:-:S03]  /*00b0*/  @UP1 UIMAD.WIDE UR8, UR6, UR8, UR4 ;  /* 0x00000008060812a5 */ /* 0x000fc6000f8e0204 */
[----:B------:R-:W-:Y:S02]  /*00c0*/  ULDC.64 UR4, c[0x0][0x370] ;  /* 0x0000dc0000047ab9 */ /* 0x000fe40000000a00 */
[----:B------:R-:W-:Y:S01]  /*00d0*/  UISETP.NE.U32.AND UP0, UPT, URZ, UR4, UPT ;  /* 0x000000043f00728c */ /* 0x000fe2000bf05070 */
[----:B------:R-:W-:Y:S02]  /*00e0*/  IMAD.U32 R10, RZ, RZ, UR8 ;  /* 0x00000008ff0a7e24 */ /* 0x000fe4000f8e00ff */
[----:B------:R-:W-:Y:S01]  /*00f0*/  IMAD.U32 R11, RZ, RZ, UR9 ;  /* 0x00000009ff0b7e24 */ /* 0x000fe2000f8e00ff */
[----:B------:R-:W-:-:S04]  /*0100*/  UISETP.NE.AND.EX UP0, UPT, URZ, UR5, UPT, UP0 ;  /* 0x000000053f00728c */ /* 0x000fc8000bf05300 */
[----:B------:R1:W2:Y:S01]  /*0110*/  @P2 LDG.E R10, [R10.64] ;  /* 0x0000000c0a0a2981 */ /* 0x0002a2000c1e1900 */
[----:B------:R-:W-:Y:S01]  /*0120*/  ULDC.64 UR8, c[0x0][0x370] ;  /* 0x0000dc0000087ab9 */ /* 0x000fe20000000a00 */
[----:B------:R-:W-:Y:S01]  /*0130*/  PLOP3.LUT P0, PT, PT, PT, UP0, 0x80, 0x0 ;  /* 0x000000000000781c */ /* 0x000fe20003f0f008 */
[----:B------:R-:W-:-:S04]  /*0140*/  IMAD.MOV.U32 R200, RZ, RZ, RZ ;  /* 0x000000ffffc87224 */ /* 0x000fc800078e00ff */
[----:B------:R-:W-:Y:S02]  /*0150*/  @UP0 UMOV UR4, 0x4 ;  /* 0x0000000400040882 */ /* 0x000fe40000000000 */
        /* <DEDUP_REMOVED lines=11> */
[----:B------:R-:W-:-:S02]  /*0210*/  IMAD.MOV.U32 R148, RZ, RZ, c[0x0][0x2ac] ;  /* 0x0000ab00ff947624 */ /* 0x000fc400078e00ff */
[----:B------:R-:W-:Y:S02]  /*0220*/  IMAD.MOV.U32 R187, RZ, RZ, c[0x0][0x2b8] ;  /* 0x0000ae00ffbb7624 */ /* 0x000fe400078e00ff */
[----:B------:R-:W-:Y:S02]  /*0230*/  IMAD R4, R4, c[0x0][0x168], RZ ;  /* 0x00005a0004047a24 */ /* 0x000fe400078e02ff */
[----:B------:R-:W-:Y:S01]  /*0240*/  IMAD.MOV.U32 R189, RZ, RZ, RZ ;  /* 0x000000ffffbd7224 */ /* 0x000fe200078e00ff */
[----:B------:R-:W-:Y:S02]  /*0250*/  ISETP.NE.AND P6, PT, R187, 0x1, PT ;  /* 0x00000001bb00780c */ /* 0x000fe40003fc5270 */
[----:B---3--:R-:W-:Y:S01]  /*0260*/  SHF.R.S32.HI R5, RZ, 0x1f, R132 ;  /* 0x0000001fff057819 */ /* 0x008fe20000011484 */
[----:B----4-:R-:W-:Y:S02]  /*0270*/  USHF.R.S32.HI UR10, URZ, 0x1f, UR11 ;  /* 0x0000001f3f0a7899 */ /* 0x010fe4000801140b */
[----:B------:R-:W-:Y:S01]  /*0280*/  UIMAD.WIDE.U32 UR14, UR11, UR4, URZ ;  /* 0x000000040b0e72a5 */ /* 0x000fe2000f8e003f */
[----:B------:R-:W-:Y:S01]  /*0290*/  LEA.HI R18, R5, R132, RZ, 0x3 ;  /* 0x0000008405127211 */ /* 0x000fe200078f18ff */
[----:B------:R-:W-:-:S03]  /*02a0*/  UIMAD UR7, UR10, UR4, URZ ;  /* 0x000000040a0772a4 */ /* 0x000fc6000f8e023f */
[----:B-1----:R-:W-:Y:S01]  /*02b0*/  LOP3.LUT R3, R18, 0xfffffff8, RZ, 0xc0, !PT ;  /* 0xfffffff812037812 */ /* 0x002fe200078ec0ff */
        /* <DEDUP_REMOVED lines=16> */
[----:B------:R-:W-:-:S02]  /*03c0*/  IADD3 R198, R199, 0x40, RZ ;  /* 0x00000040c7c67810 */ /* 0x000fc40007ffe0ff */
[----:B------:R-:W-:Y:S01]  /*03d0*/  ISETP.GE.AND P1, PT, R193, R4, PT ;  /* 0x00000004c100720c */ /* 0x000fe20003f26270 */
[----:B------:R-:W-:Y:S01]  /*03e0*/  IMAD.MOV.U32 R7, RZ, RZ, R195 ;  /* 0x000000ffff077224 */ /* 0x000fe200078e00c3 */
[----:B------:R-:W-:Y:S01]  /*03f0*/  @P0 SHF.R.U32.HI R7, RZ, c[0x0][0x2cc], R0 ;  /* 0x0000b300ff070a19 */ /* 0x000fe20000011600 */
[----:B------:R-:W-:Y:S01]  /*0400*/  IMAD.U32 R9, RZ, RZ, UR15 ;  /* 0x0000000fff097e24 */ /* 0x000fe2000f8e00ff */
[C---:B------:R-:W-:Y:S01]  /*0410*/  IADD3 R197, R199.reuse, 0x80, RZ ;  /* 0x00000080c7c57810 */ /* 0x040fe20007ffe0ff */
[----:B------:R-:W-:Y:S01]  /*0420*/  IMAD.U32 R8, RZ, RZ, UR14 ;  /* 0x0000000eff087e24 */ /* 0x000fe2000f8e00ff */
[--C-:B------:R-:W-:Y:S01]  /*0430*/  SHF.R.S32.HI R0, RZ, 0x1f, R7.reuse ;  /* 0x0000001fff007819 */ /* 0x100fe20000011407 */
[----:B------:R-:W-:Y:S01]  /*0440*/  IMAD.MOV R6, RZ, RZ, -R7 ;  /* 0x000000ffff067224 */ /* 0x000fe200078e0a07 */
[----:B------:R-:W-:Y:S01]  /*0450*/  ISETP.GE.AND P5, PT, R199, c[0x0][0x198], PT ;  /* 0x00006600c7007a0c */ /* 0x000fe20003fa6270 */
[----:B------:R-:W-:Y:S01]  /*0460*/  IMAD.U32 R9, RZ, RZ, UR5 ;  /* 0x00000005ff097e24 */ /* 0x000fe2000f8e00ff */
[----:B------:R-:W-:Y:S01]  /*0470*/  ISETP.GE.AND P4, PT, R198, c[0x0][0x198], PT ;  /* 0x00006600c6007a0c */ /* 0x000fe20003f86270 */
[----:B------:R-:W-:Y:S01]  /*0480*/  IMAD R6, R6, c[0x0][0x2c4], R195 ;  /* 0x0000b10006067a24 */ /* 0x000fe200078e02c3 */
[----:B------:R-:W-:Y:S01]  /*0490*/  SHF.R.S32.HI R12, RZ, 0x1f, R197 ;  /* 0x0000001fff0c7819 */ /* 0x000fe200000114c5 */
[----:B------:R-:W-:Y:S01]  /*04a0*/  IMAD R0, R0, c[0x0][0x1b0], RZ ;  /* 0x00006c0000007a24 */ /* 0x000fe200078e02ff */
[----:B------:R-:W-:Y:S01]  /*04b0*/  ISETP.GE.AND P3, PT, R197, c[0x0][0x198], PT ;  /* 0x00006600c5007a0c */ /* 0x000fe20003f66270 */
[C---:B------:R-:W-:Y:S01]  /*04c0*/  IMAD.WIDE.U32 R8, R7.reuse, c[0x0][0x1b0], R8 ;  /* 0x00006c0007087a25 */ /* 0x040fe200078e0008 */
[----:B------:R-:W-:Y:S01]  /*04d0*/  SHF.R.S32.HI R11, RZ, 0x1f, R6 ;  /* 0x0000001fff0b7819 */ /* 0x000fe20000011406 */
[----:B------:R-:W-:Y:S01]  /*04e0*/  ULDC.64 UR4, c[0x0][0x2b0] ;  /* 0x0000ac0000047ab9 */ /* 0x000fe20000000a00 */
[----:B------:R-:W-:Y:S01]  /*04f0*/  LEA.HI R191, R12, R197, RZ, 0x3 ;  /* 0x000000c50cbf7211 */ /* 0x000fe200078f18ff */
[----:B------:R-:W-:-:S02]  /*0500*/  IMAD R7, R7, c[0x0][0x1b4], R0 ;  /* 0x00006d0007077a24 */ /* 0x000fc400078e0200 */
[----:B------:R-:W-:Y:S01]  /*0510*/  IMAD R11, R11, c[0x0][0x1a8], RZ ;  /* 0x00006a000b0b7a24 */ /* 0x000fe200078e02ff */
[----:B------:R-:W-:Y:S01]  /*0520*/  LOP3.LUT R191, R191, 0xfffffff8, RZ, 0xc0, !PT ;  /* 0xfffffff8bfbf7812 */ /* 0x000fe200078ec0ff */
[----:B------:R-:W-:Y:S02]  /*0530*/  IMAD.IADD R9, R9, 0x1, R7 ;  /* 0x0000000109097824 */ /* 0x000fe400078e0207 */
[C---:B------:R-:W-:Y:S02]  /*0540*/  IMAD R11, R6.reuse, c[0x0][0x1ac], R11 ;  /* 0x00006b00060b7a24 */ /* 0x040fe400078e020b */
[----:B------:R-:W-:Y:S01]  /*0550*/  IMAD.WIDE.U32 R6, R6, c[0x0][0x1a8], R8 ;  /* 0x00006a0006067a25 */ /* 0x000fe200078e0008 */
[----:B------:R-:W-:Y:S02]  /*0560*/  SHF.R.U32.HI R9, RZ, 0x3, R194 ;  /* 0x00000003ff097819 */ /* 0x000fe400000116c2 */
[----:B------:R-:W-:Y:S01]  /*0570*/  LOP3.LUT R194, R194, 0x38, R199, 0xf8, !PT ;  /* 0x00000038c2c27812 */ /* 0x000fe200078ef8c7 */
[----:B------:R-:W-:Y:S01]  /*0580*/  IMAD.IADD R0, R7, 0x1, R11 ;  /* 0x0000000107007824 */ /* 0x000fe200078e020b */
[----:B------:R-:W-:Y:S01]  /*0590*/  LEA R2, P0, R6, c[0x0][0x160], 0x1 ;  /* 0x0000580006027a11 */ /* 0x000fe200078008ff */
[----:B------:R-:W-:Y:S01]  /*05a0*/  IMAD.MOV.U32 R7, RZ, RZ, c[0x0][0x1d0] ;  /* 0x00007400ff077624 */ /* 0x000fe200078e00ff */
[----:B------:R-:W-:-:S02]  /*05b0*/  LOP3.LUT R194, R194, R9, RZ, 0x3c, !PT ;  /* 0x00000009c2c27212 */ /* 0x000fc400078e3cff */
[----:B------:R-:W-:Y:S01]  /*05c0*/  LEA.HI.X R0, R6, c[0x0][0x164], R0, 0x1, P0 ;  /* 0x0000590006007a11 */ /* 0x000fe200000f0c00 */
[C---:B------:R-:W-:Y:S01]  /*05d0*/  IMAD R6, R148.reuse, R7, 0x3f ;  /* 0x0000003f94067424 */ /* 0x040fe200078e0207 */
[----:B------:R-:W-:Y:S01]  /*05e0*/  SHFL.IDX PT, R8, R2, RZ, 0x181f ;  /* 0x00181fff02087589 */ /* 0x000fe200000e0000 */
[----:B------:R-:W-:Y:S01]  /*05f0*/  LEA.HI R11, R5, R132, RZ, 0x6 ;  /* 0x00000084050b7211 */ /* 0x000fe200078f30ff */
[----:B------:R-:W-:Y:S01]  /*0600*/  IMAD R148, R148, c[0x0][0x1d0], RZ ;  /* 0x0000740094947a24 */ /* 0x000fe200078e02ff */
[----:B------:R-:W-:Y:S01]  /*0610*/  IADD3 R7, R193, 0x20, RZ ;  /* 0x00000020c1077810 */ /* 0x000fe20007ffe0ff */
[----:B------:R-:W1:Y:S01]  /*0620*/  SHFL.IDX PT, R9, R0, RZ, 0x181f ;  /* 0x00181fff00097589 */ /* 0x000e6200000e0000 */
[----:B------:R-:W-:Y:S01]  /*0630*/  SHF.R.S32.HI R147, RZ, 0x1f, R6 ;  /* 0x0000001fff937819 */ /* 0x000fe20000011406 */
[----:B------:R-:W-:Y:S01]  /*0640*/  IMAD.SHL.U32 R11, R11, 0x8, RZ ;  /* 0x000000080b0b7824 */ /* 0x000fe200078e00ff */
[----:B------:R-:W-:Y:S01]  /*0650*/  ISETP.GE.AND P0, PT, R7, R4, PT ;  /* 0x000000040700720c */ /* 0x000fe20003f06270 */
[----:B------:R-:W-:Y:S01]  /*0660*/  SHFL.IDX PT, R16, R2, 0x2, 0x181f ;  /* 0x00581f0002107f89 */ /* 0x000fe200000e0000 */
[----:B------:R-:W-:-:S02]  /*0670*/  LEA.HI R147, R147, R6, RZ, 0x6 ;  /* 0x0000000693937211 */ /* 0x000fc400078f30ff */
[----:B------:R-:W-:Y:S01]  /*0680*/  P2R R6, PR, RZ, 0x40 ;  /* 0x00000040ff067803 */ /* 0x000fe20000000000 */
[----:B------:R-:W-:Y:S01]  /*0690*/  SHFL.IDX PT, R7, R0, 0x1, 0x181f ;  /* 0x00381f0000077f89 */ /* 0x000fe200000e0000 */
[----:B------:R-:W-:Y:S02]  /*06a0*/  LOP3.LUT R194, R194, 0xfffffe00, R11, 0xf8, !PT ;  /* 0xfffffe00c2c27812 */ /* 0x000fe400078ef80b */
[----:B------:R-:W-:Y:S01]  /*06b0*/  SHF.R.S32.HI R11, RZ, 0x1f, R198 ;  /* 0x0000001fff0b7819 */ /* 0x000fe200000114c6 */
[----:B------:R-:W-:Y:S01]  /*06c0*/  SHFL.IDX PT, R17, R0, 0x2, 0x181f ;  /* 0x00581f0000117f89 */ /* 0x000fe200000e0000 */
[----:B------:R-:W-:Y:S01]  /*06d0*/  SHF.R.S32.HI R147, RZ, 0x6, R147 ;  /* 0x00000006ff937819 */ /* 0x000fe20000011493 */
[----:B------:R-:W-:Y:S01]  /*06e0*/  IMAD.SHL.U32 R146, R194, 0x2, RZ ;  /* 0x00000002c2927824 */ /* 0x000fe200078e00ff */
[----:B------:R-:W-:Y:S01]  /*06f0*/  LEA.HI R192, R11, R198, RZ, 0x3 ;  /* 0x000000c60bc07211 */ /* 0x000fe200078f18ff */
[----:B------:R-:W3:Y:S01]  /*0700*/  SHFL.IDX PT, R6, R2, 0x1, 0x181f ;  /* 0x00381f0002067f89 */ /* 0x000ee200000e0000 */
[----:B------:R-:W-:-:S02]  /*0710*/  IADD3 R11, R193, 0x40, RZ ;  /* 0x00000040c10b7810 */ /* 0x000fc40007ffe0ff */
[----:B------:R-:W-:Y:S01]  /*0720*/  LOP3.LUT R192, R192, 0xfffffff8, RZ, 0xc0, !PT ;  /* 0xfffffff8c0c07812 */ /* 0x000fe200078ec0ff */
[----:B-1----:R-:W-:-:S04]  /*0730*/  @!P1 IMAD.WIDE R14, R199, 0x2, R8 ;  /* 0x00000002c70e9825 */ /* 0x002fc800078e0208 */
[--C-:B------:R-:W-:Y:S01]  /*0740*/  @!P1 IMAD.WIDE R12, R192, 0x2, R8.reuse ;  /* 0x00000002c00c9825 */ /* 0x100fe200078e0208 */
[----:B------:R1:W-:Y:S03]  /*0750*/  @!P1 LDGSTS.E.BYPASS.LTC128B.128 [R146+0x18100], [R14.64], !P5 ;  /* 0x181000000e929fae */ /* 0x0003e6000e901d4c */
[----:B------:R-:W-:Y:S01]  /*0760*/  @!P1 IMAD.WIDE R24, R191, 0x2, R8 ;  /* 0x00000002bf189825 */ /* 0x000fe200078e0208 */
[----:B------:R4:W-:Y:S03]  /*0770*/  @!P1 LDGSTS.E.BYPASS.LTC128B.128 [R146+0x1c100], [R12.64], !P4 ;  /* 0x1c1000000c929fae */ /* 0x0009e6000e101d4c */
[----:B------:R-:W-:Y:S01]  /*0780*/  IMAD R8, R147, 0x40, R196 ;  /* 0x0000004093087824 */ /* 0x000fe200078e02c4 */
[----:B------:R5:W-:Y:S01]  /*0790*/  @!P1 LDGSTS.E.BYPASS.LTC128B.128 [R146+0x20100], [R24.64], !P3 ;  /* 0x2010000018929fae */ /* 0x000be2000d901d4c */
[----:B---3--:R-:W-:-:S03]  /*07a0*/  @!P0 IMAD.WIDE R22, R199, 0x2, R6 ;  /* 0x00000002c7168825 */ /* 0x008fc600078e0206 */
[----:B------:R-:W-:Y:S01]  /*07b0*/  IADD3 R9, R8, -0x40, RZ ;  /* 0xffffffc008097810 */ /* 0x000fe20007ffe0ff */
[--C-:B------:R-:W-:Y:S01]  /*07c0*/  @!P0 IMAD.WIDE R20, R192, 0x2, R6.reuse ;  /* 0x00000002c0148825 */ /* 0x100fe200078e0206 */
[----:B------:R3:W-:Y:S02]  /*07d0*/  @!P0 LDGSTS.E.BYPASS.LTC128B.128 [R146+0x19100], [R22.64], !P5 ;  /* 0x1910000016928fae */ /* 0x0007e4000e901d4c */
[----:B------:R-:W-:Y:S01]  /*07e0*/  ISETP.GE.AND P1, PT, R9, R148, PT ;  /* 0x000000940900720c */ /* 0x000fe20003f26270 */
[----:B------:R-:W-:Y:S01]  /*07f0*/  @!P0 IMAD.WIDE R6, R191, 0x2, R6 ;  /* 0x00000002bf068825 */ /* 0x000fe200078e0206 */
[----:B------:R1:W-:Y:S02]  /*0800*/  @!P0 LDGSTS.E.BYPASS.LTC128B.128 [R146+0x1d100], [R20.64], !P4 ;  /* 0x1d10000014928fae */ /* 0x0003e4000e101d4c */
[----:B------:R-:W-:Y:S02]  /*0810*/  ISETP.GT.OR P1, PT, R196, 0x3f, P1 ;  /* 0x0000003fc400780c */ /* 0x000fe40000f24670 */
[----:B------:R1:W-:Y:S04]  /*0820*/  @!P0 LDGSTS.E.BYPASS.LTC128B.128 [R146+0x21100], [R6.64], !P3 ;  /* 0x2110000006928fae */ /* 0x0003e8000d901d4c */
[----:B----4-:R-:W-:Y:S04]  /*0830*/  SHFL.IDX PT, R12, R2, 0x3, 0x181f ;  /* 0x00781f00020c7f89 */ /* 0x010fe800000e0000 */
[----:B------:R-:W4:Y:S01]  /*0840*/  SHFL.IDX PT, R13, R0, 0x3, 0x181f ;  /* 0x00781f00000d7f89 */ /* 0x000f2200000e0000 */
[----:B--2---:R2:W1:Y:S01]  /*0850*/  @P2 R2UR UR7, R10 ;  /* 0x000000000a0723c2 */ /* 0x00446200000e0000 */
[----:B------:R-:W-:Y:S01]  /*0860*/  ISETP.GE.AND P2, PT, R11, R4, PT ;  /* 0x000000040b00720c */ /* 0x000fe20003f46270 */
[----:B-1----:R-:W-:Y:S01]  /*0870*/  @!UP1 UMOV UR7, UR6 ;  /* 0x0000000600079c82 */ /* 0x002fe20008000000 */
[----:B------:R-:W-:Y:S01]  /*0880*/  IADD3 R11, R193, 0x60, RZ ;  /* 0x00000060c10b7810 */ /* 0x000fe20007ffe0ff */
[----:B------:R-:W-:-:S02]  /*0890*/  USHF.R.S32.HI UR6, URZ, 0x1f, UR7 ;  /* 0x0000001f3f067899 */ /* 0x000fc40008011407 */
[----:B------:R-:W-:Y:S01]  /*08a0*/  UIMAD.WIDE.U32 UR8, UR7, UR4, URZ ;  /* 0x00000004070872a5 */ /* 0x000fe2000f8e003f */
[----:B------:R-:W-:Y:S01]  /*08b0*/  ISETP.GE.AND P0, PT, R11, R4, PT ;  /* 0x000000040b00720c */ /* 0x000fe20003f06270 */
[----:B------:R-:W-:-:S04]  /*08c0*/  UIMAD UR6, UR6, UR4, URZ ;  /* 0x00000004060672a4 */ /* 0x000fc8000f8e023f */
[----:B------:R-:W-:Y:S02]  /*08d0*/  UIMAD UR6, UR7, UR5, UR6 ;  /* 0x00000005070672a4 */ /* 0x000fe4000f8e0206 */
[--C-:B---3--:R-:W-:Y:S01]  /*08e0*/  @!P2 IMAD.WIDE R22, R199, 0x2, R16.reuse ;  /* 0x00000002c716a825 */ /* 0x108fe200078e0210 */
[----:B------:R-:W-:Y:S02]  /*08f0*/  ULDC.64 UR4, c[0x0][0x1e8] ;  /* 0x00007a0000047ab9 */ /* 0x000fe40000000a00 */
[----:B------:R-:W-:Y:S01]  /*0900*/  UIADD3 UR6, UR9, UR6, URZ ;  /* 0x0000000609067290 */ /* 0x000fe2000fffe03f */
[C-C-:B------:R-:W-:Y:S01]  /*0910*/  @!P2 IMAD.WIDE R20, R192.reuse, 0x2, R16.reuse ;  /* 0x00000002c014a825 */ /* 0x140fe200078e0210 */
[----:B------:R1:W-:Y:S03]  /*0920*/  @!P2 LDGSTS.E.BYPASS.LTC128B.128 [R146+0x1a100], [R22.64], !P5 ;  /* 0x1a1000001692afae */ /* 0x0003e6000e901d4c */
[----:B------:R-:W-:Y:S01]  /*0930*/  @!P2 IMAD.WIDE R16, R191, 0x2, R16 ;  /* 0x00000002bf10a825 */ /* 0x000fe200078e0210 */
[----:B------:R3:W-:Y:S03]  /*0940*/  @!P2 LDGSTS.E.BYPASS.LTC128B.128 [R146+0x1e100], [R20.64], !P4 ;  /* 0x1e1000001492afae */ /* 0x0007e6000e101d4c */
[--C-:B----4-:R-:W-:Y:S01]  /*0950*/  @!P0 IMAD.WIDE R14, R199, 0x2, R12.reuse ;  /* 0x00000002c70e8825 */ /* 0x110fe200078e020c */
[----:B------:R4:W-:Y:S03]  /*0960*/  @!P2 LDGSTS.E.BYPASS.LTC128B.128 [R146+0x22100], [R16.64], !P3 ;  /* 0x221000001092afae */ /* 0x0009e6000d901d4c */
[--C-:B--2---:R-:W-:Y:S01]  /*0970*/  @!P0 IMAD.WIDE R10, R192, 0x2, R12.reuse ;  /* 0x00000002c00a8825 */ /* 0x104fe200078e020c */
[----:B------:R2:W-:Y:S03]  /*0980*/  @!P0 LDGSTS.E.BYPASS.LTC128B.128 [R146+0x1b100], [R14.64], !P5 ;  /* 0x1b1000000e928fae */ /* 0x0005e6000e901d4c */
[----:B------:R-:W-:Y:S01]  /*0990*/  @!P0 IMAD.WIDE R12, R191, 0x2, R12 ;  /* 0x00000002bf0c8825 */ /* 0x000fe200078e020c */
[----:B------:R1:W-:Y:S03]  /*09a0*/  @!P0 LDGSTS.E.BYPASS.LTC128B.128 [R146+0x1f100], [R10.64], !P4 ;  /* 0x1f1000000a928fae */ /* 0x0003e6000e101d4c */
[----:B------:R-:W-:Y:S01]  /*09b0*/  IMAD.IADD R9, R9, 0x1, R200 ;  /* 0x0000000109097824 */ /* 0x000fe200078e02c8 */
[----:B------:R1:W-:Y:S03]  /*09c0*/  @!P0 LDGSTS.E.BYPASS.LTC128B.128 [R146+0x23100], [R12.64], !P3 ;  /* 0x231000000c928fae */ /* 0x0003e6000d901d4c */
[----:B------:R-:W-:Y:S01]  /*09d0*/  @P6 IMAD.HI.U32 R6, R9, c[0x0][0x2bc], RZ ;  /* 0x0000af0009066a27 */ /* 0x000fe200078e00ff */
[----:B------:R-:W0:Y:S03]  /*09e0*/  LDGDEPBAR ;  /* 0x00000000000079af */ /* 0x000e260000000000 */
[----:B------:R-:W-:Y:S01]  /*09f0*/  IMAD.MOV.U32 R4, RZ, RZ, R9 ;  /* 0x000000ffff047224 */ /* 0x000fe200078e0009 */
[----:B------:R-:W-:-:S04]  /*0a00*/  @P6 SHF.R.U32.HI R4, RZ, c[0x0][0x2c0], R6 ;  /* 0x0000b000ff046a19 */ /* 0x000fc80000011606 */
[----:B------:R-:W-:-:S04]  /*0a10*/  @!P1 IADD3 R7, P2, R4, UR8, RZ ;  /* 0x0000000804079c10 */ /* 0x000fc8000ff5e0ff */
[----:B------:R-:W-:Y:S02]  /*0a20*/  @!P1 LEA.HI.X.SX32 R0, R4, UR6, 0x1, P2 ;  /* 0x0000000604009c11 */ /* 0x000fe400090f0eff */
[----:B------:R-:W-:-:S04]  /*0a30*/  @!P1 LEA R6, P2, R7, c[0x0][0x2a0], 0x2 ;  /* 0x0000a80007069a11 */ /* 0x000fc800078410ff */
[----:B------:R-:W-:Y:S01]  /*0a40*/  @!P1 LEA.HI.X R7, R7, c[0x0][0x2a4], R0, 0x2, P2 ;  /* 0x0000a90007079a11 */ /* 0x000fe200010f1400 */
[----:B------:R-:W-:Y:S06]  /*0a50*/  BAR.SYNC.DEFER_BLOCKING 0x0 ;  /* 0x0000000000007b1d */ /* 0x000fec0000010000 */
[----:B------:R-:W2:Y:S01]  /*0a60*/  @!P1 LDG.E R189, [R6.64] ;  /* 0x0000000c06bd9981 */ /* 0x000ea2000c1e1900 */
[----:B------:R-:W-:Y:S01]  /*0a70*/  IMAD.MOV R190, RZ, RZ, -R4 ;  /* 0x000000ffffbe7224 */ /* 0x000fe200078e0a04 */
[----:B------:R-:W-:Y:S01]  /*0a80*/  UIMAD UR7, UR10, UR4, URZ ;  /* 0x000000040a0772a4 */ /* 0x000fe2000f8e023f */
[----:B------:R-:W-:Y:S01]  /*0a90*/  LEA R131, R147, 0xffffffc0, 0x6 ;  /* 0xffffffc093837811 */ /* 0x000fe200078e30ff */
[----:B------:R-:W-:Y:S01]  /*0aa0*/  UIMAD.WIDE.U32 UR14, UR11, UR4, URZ ;  /* 0x000000040b0e72a5 */ /* 0x000fe2000f8e003f */
[----:B------:R-:W-:Y:S01]  /*0ab0*/  IMAD R190, R190, c[0x0][0x2b8], R9 ;  /* 0x0000ae00bebe7a24 */ /* 0x000fe200078e0209 */
[----:B------:R-:W-:Y:S01]  /*0ac0*/  UIMAD UR7, UR11, UR5, UR7 ;  /* 0x000000050b0772a4 */ /* 0x000fe2000f8e0207 */
[----:B------:R-:W-:Y:S01]  /*0ad0*/  ISETP.GE.AND P5, PT, R199, c[0x0][0x1d4], PT ;  /* 0x00007500c7007a0c */ /* 0x000fe20003fa6270 */
[----:B------:R-:W-:Y:S01]  /*0ae0*/  IMAD.IADD R131, R148, 0x1, -R131 ;  /* 0x0000000194837824 */ /* 0x000fe200078e0a83 */
[----:B------:R-:W-:Y:S01]  /*0af0*/  ULDC.64 UR4, c[0x0][0x210] ;  /* 0x0000840000047ab9 */ /* 0x000fe20000000a00 */
[----:B------:R-:W-:Y:S01]  /*0b00*/  SHF.R.S32.HI R29, RZ, 0x1f, R190 ;  /* 0x0000001fff1d7819 */ /* 0x000fe200000114be */
[----:B------:R-:W-:Y:S01]  /*0b10*/  IMAD.WIDE.U32 R8, R190, c[0x0][0x1e0], RZ ;  /* 0x00007800be087a25 */ /* 0x000fe200078e00ff */
[----:B------:R-:W-:Y:S01]  /*0b20*/  UIADD3 UR7, UR15, UR7, URZ ;  /* 0x000000070f077290 */ /* 0x000fe2000fffe03f */
[----:B------:R-:W-:Y:S01]  /*0b30*/  ISETP.GE.AND P4, PT, R198, c[0x0][0x1d4], PT ;  /* 0x00007500c6007a0c */ /* 0x000fe20003f86270 */
[----:B------:R-:W-:Y:S01]  /*0b40*/  UIMAD UR10, UR10, UR4, URZ ;  /* 0x000000040a0a72a4 */ /* 0x000fe2000f8e023f */
[----:B----4-:R-:W-:Y:S01]  /*0b50*/  IMAD R17, R29, c[0x0][0x1e0], RZ ;  /* 0x000078001d117a24 */ /* 0x010fe200078e02ff */
[----:B------:R-:W-:Y:S01]  /*0b60*/  UIMAD.WIDE.U32 UR16, UR11, UR4, URZ ;  /* 0x000000040b1072a5 */ /* 0x000fe2000f8e003f */
[----:B-1----:R-:W-:Y:S01]  /*0b70*/  IMAD.WIDE.U32 R12, R190, c[0x0][0x208], RZ ;  /* 0x00008200be0c7a25 */ /* 0x002fe200078e00ff */
[----:B------:R-:W-:Y:S01]  /*0b80*/  UIMAD UR10, UR11, UR5, UR10 ;  /* 0x000000050b0a72a4 */ /* 0x000fe2000f8e020a */
[----:B------:R-:W-:-:S02]  /*0b90*/  ISETP.GE.AND P6, PT, R197, c[0x0][0x1d4], PT ;  /* 0x00007500c5007a0c */ /* 0x000fc40003fc6270 */
[----:B------:R-:W-:Y:S01]  /*0ba0*/  IMAD R10, R190, c[0x0][0x1e4], R17 ;  /* 0x00007900be0a7a24 */ /* 0x000fe200078e0211 */
[----:B------:R-:W-:Y:S01]  /*0bb0*/  UIADD3 UR10, UR17, UR10, URZ ;  /* 0x0000000a110a7290 */ /* 0x000fe2000fffe03f */
[----:B------:R-:W-:Y:S01]  /*0bc0*/  IMAD.IADD R0, R131, 0x1, -R18 ;  /* 0x0000000183007824 */ /* 0x000fe200078e0a12 */
[----:B------:R-:W-:Y:S01]  /*0bd0*/  ISETP.GE.AND P3, PT, R199, c[0x0][0x1d4], PT ;  /* 0x00007500c7007a0c */ /* 0x000fe20003f66270 */
[----:B------:R-:W-:Y:S01]  /*0be0*/  IMAD.IADD R11, R9, 0x1, R10 ;  /* 0x00000001090b7824 */ /* 0x000fe200078e020a */
[----:B------:R-:W-:Y:S01]  /*0bf0*/  ISETP.GE.AND P2, PT, R198, c[0x0][0x1d4], PT ;  /* 0x00007500c6007a0c */ /* 0x000fe20003f46270 */
[----:B------:R-:W-:Y:S01]  /*0c00*/  IMAD.MOV.U32 R10, RZ, RZ, R8 ;  /* 0x000000ffff0a7224 */ /* 0x000fe200078e0008 */
[----:B------:R-:W-:Y:S01]  /*0c10*/  ISETP.GE.AND P1, PT, R0, 0x1, PT ;  /* 0x000000010000780c */ /* 0x000fe20003f26270 */
[----:B------:R-:W-:Y:S01]  /*0c20*/  IMAD R9, R29, c[0x0][0x208], RZ ;  /* 0x000082001d097a24 */ /* 0x000fe200078e02ff */
[----:B------:R-:W-:Y:S01]  /*0c30*/  LEA.HI R19, R5, R132, RZ, 0x4 ;  /* 0x0000008405137211 */ /* 0x000fe200078f20ff */
[----:B------:R-:W-:Y:S01]  /*0c40*/  IMAD.WIDE R202, R199, 0x2, RZ ;  /* 0x00000002c7ca7825 */ /* 0x000fe200078e02ff */
[----:B------:R-:W-:-:S02]  /*0c50*/  SHF.R.S32.HI R144, RZ, 0x1f, R199 ;  /* 0x0000001fff907819 */ /* 0x000fc400000114c7 */
[----:B------:R-:W-:Y:S01]  /*0c60*/  SEL R145, RZ, 0x10, P6 ;  /* 0x00000010ff917807 */ /* 0x000fe20003000000 */
[----:B------:R-:W-:Y:S01]  /*0c70*/  IMAD R9, R190, c[0x0][0x20c], R9 ;  /* 0x00008300be097a24 */ /* 0x000fe200078e0209 */
[----:B------:R-:W-:Y:S01]  /*0c80*/  SHF.R.S32.HI R133, RZ, 0x1f, R192 ;  /* 0x0000001fff857819 */ /* 0x000fe200000114c0 */
[----:B------:R-:W-:Y:S01]  /*0c90*/  IMAD.MOV.U32 R182, RZ, RZ, 0x10 ;  /* 0x00000010ffb67424 */ /* 0x000fe200078e00ff */
[----:B------:R-:W-:Y:S01]  /*0ca0*/  SHF.R.S32.HI R134, RZ, 0x1f, R191 ;  /* 0x0000001fff867819 */ /* 0x000fe200000114bf */
[----:B------:R-:W-:Y:S01]  /*0cb0*/  IMAD.IADD R13, R13, 0x1, R9 ;  /* 0x000000010d0d7824 */ /* 0x000fe200078e0209 */
[----:B------:R-:W-:Y:S02]  /*0cc0*/  IADD3 R188, R146, 0x100, RZ ;  /* 0x0000010092bc7810 */ /* 0x000fe40007ffe0ff */
[----:B--2---:R-:W-:Y:S01]  /*0cd0*/  SHF.R.S32.HI R2, RZ, 0x1f, R189 ;  /* 0x0000001fff027819 */ /* 0x004fe200000114bd */
[----:B------:R-:W-:-:S04]  /*0ce0*/  IMAD.WIDE.U32 R10, R189, c[0x0][0x1f0], R10 ;  /* 0x00007c00bd0a7a25 */ /* 0x000fc800078e000a */
[----:B------:R-:W-:Y:S01]  /*0cf0*/  IMAD R4, R2, c[0x0][0x1f0], RZ ;  /* 0x00007c0002047a24 */ /* 0x000fe200078e02ff */
[----:B------:R-:W-:Y:S01]  /*0d00*/  IADD3 R7, P0, R10, UR14, RZ ;  /* 0x0000000e0a077c10 */ /* 0x000fe2000ff1e0ff */
[----:B------:R-:W-:-:S04]  /*0d10*/  IMAD.WIDE.U32 R12, R189, c[0x0][0x218], R12 ;  /* 0x00008600bd0c7a25 */ /* 0x000fc800078e000c */
[----:B------:R-:W-:Y:S02]  /*0d20*/  IMAD R4, R189, c[0x0][0x1f4], R4 ;  /* 0x00007d00bd047a24 */ /* 0x000fe400078e0204 */
[----:B------:R-:W-:-:S03]  /*0d30*/  IMAD R6, R2, c[0x0][0x218], RZ ;  /* 0x0000860002067a24 */ /* 0x000fc600078e02ff */
[----:B------:R-:W-:Y:S01]  /*0d40*/  IADD3.X R4, R11, UR7, R4, P0, !PT ;  /* 0x000000070b047c10 */ /* 0x000fe200087fe404 */
[----:B------:R-:W-:Y:S01]  /*0d50*/  IMAD R6, R189, c[0x0][0x21c], R6 ;  /* 0x00008700bd067a24 */ /* 0x000fe200078e0206 */
        /* <DEDUP_REMOVED lines=9> */
[----:B------:R-:W2:Y:S01]  /*0df0*/  SHFL.IDX PT, R11, R4, 0x1, 0x181f ;  /* 0x00381f00040b7f89 */ /* 0x000ea200000e0000 */
[----:B------:R-:W-:-:S03]  /*0e00*/  ISETP.GT.AND P0, PT, R0, 0x20, PT ;  /* 0x000000200000780c */ /* 0x000fc60003f04270 */
[----:B------:R-:W4:Y:S04]  /*0e10*/  SHFL.IDX PT, R13, R7, RZ, 0x181f ;  /* 0x00181fff070d7589 */ /* 0x000f2800000e0000 */
[----:B------:R-:W4:Y:S04]  /*0e20*/  SHFL.IDX PT, R15, R9, RZ, 0x181f ;  /* 0x00181fff090f7589 */ /* 0x000f2800000e0000 */
[----:B------:R-:W4:Y:S01]  /*0e30*/  SHFL.IDX PT, R7, R7, 0x1, 0x181f ;  /* 0x00381f0007077f89 */ /* 0x000f2200000e0000 */
[----:B-1----:R-:W-:-:S03]  /*0e40*/  @P1 IMAD.WIDE R22, R199, 0x2, R16 ;  /* 0x00000002c7161825 */ /* 0x002fc600078e0210 */
[----:B------:R-:W1:Y:S01]  /*0e50*/  SHFL.IDX PT, R9, R9, 0x1, 0x181f ;  /* 0x00381f0009097f89 */ /* 0x000e6200000e0000 */
[----:B---3--:R-:W-:-:S03]  /*0e60*/  @P1 IMAD.WIDE R20, R192, 0x2, R16 ;  /* 0x00000002c0141825 */ /* 0x008fc600078e0210 */
[----:B------:R4:W-:Y:S01]  /*0e70*/  @P1 LDGSTS.E.BYPASS.LTC128B.128 [R146+0xc100], [R22.64], !P5 ;  /* 0x0c10000016921fae */ /* 0x0009e2000e901d4c */
[----:B------:R-:W-:-:S03]  /*0e80*/  @P1 IMAD.WIDE R16, R191, 0x2, R16 ;  /* 0x00000002bf101825 */ /* 0x000fc600078e0210 */
[----:B------:R3:W-:Y:S01]  /*0e90*/  @P1 LDGSTS.E.BYPASS.LTC128B.128 [R146+0xe100], [R20.64], !P4 ;  /* 0x0e10000014921fae */ /* 0x0007e2000e101d4c */
[----:B--2---:R-:W-:-:S03]  /*0ea0*/  @P0 IMAD.WIDE R26, R199, 0x2, R10 ;  /* 0x00000002c71a0825 */ /* 0x004fc600078e020a */
[----:B------:R2:W-:Y:S01]  /*0eb0*/  @P1 LDGSTS.E.BYPASS.LTC128B.128 [R146+0x10100], [R16.64], !P6 ;  /* 0x1010000010921fae */ /* 0x0005e2000f101d4c */
[----:B------:R-:W-:Y:S01]  /*0ec0*/  ISETP.LT.OR P1, PT, R0, 0x1, P3 ;  /* 0x000000010000780c */ /* 0x000fe20001f21670 */
[--C-:B-----5:R-:W-:Y:S02]  /*0ed0*/  @P0 IMAD.WIDE R24, R192, 0x2, R10.reuse ;  /* 0x00000002c0180825 */ /* 0x120fe400078e020a */
[----:B------:R1:W-:Y:S02]  /*0ee0*/  @P0 LDGSTS.E.BYPASS.LTC128B.128 [R146+0xd100], [R26.64], !P5 ;  /* 0x0d1000001a920fae */ /* 0x0003e4000e901d4c */
[----:B------:R-:W-:Y:S02]  /*0ef0*/  @P0 IMAD.WIDE R10, R191, 0x2, R10 ;  /* 0x00000002bf0a0825 */ /* 0x000fe400078e020a */
[----:B------:R5:W-:Y:S04]  /*0f00*/  @P0 LDGSTS.E.BYPASS.LTC128B.128 [R146+0xf100], [R24.64], !P4 ;  /* 0x0f10000018920fae */ /* 0x000be8000e101d4c */
[----:B------:R1:W-:Y:S04]  /*0f10*/  @P0 LDGSTS.E.BYPASS.LTC128B.128 [R146+0x11100], [R10.64], !P6 ;  /* 0x111000000a920fae */ /* 0x0003e8000f101d4c */
[----:B------:R-:W0:Y:S01]  /*0f20*/  LDGDEPBAR ;  /* 0x00000000000079af */ /* 0x000e220000000000 */
[----:B----4-:R-:W-:-:S05]  /*0f30*/  IADD3 R22, P0, R13, R202, RZ ;  /* 0x000000ca0d167210 */ /* 0x010fca0007f1e0ff */
[----:B------:R-:W-:Y:S02]  /*0f40*/  IMAD.X R23, R15, 0x1, R203, P0 ;  /* 0x000000010f177824 */ /* 0x000fe400000e06cb */
[----:B--2---:R-:W-:-:S03]  /*0f50*/  IMAD.WIDE R16, R192, 0x2, RZ ;  /* 0x00000002c0107825 */ /* 0x004fc600078e02ff */
[----:B------:R2:W-:Y:S01]  /*0f60*/  LDGSTS.E.BYPASS.LTC128B.128 [R146+0x100], [R22.64], !P1 ;  /* 0x0010000016927fae */ /* 0x0005e2000c901d4c */
[----:B------:R-:W-:Y:S02]  /*0f70*/  ISETP.GE.AND P1, PT, R197, c[0x0][0x1d4], PT ;  /* 0x00007500c5007a0c */ /* 0x000fe40003f26270 */
[----:B---3--:R-:W-:-:S05]  /*0f80*/  IADD3 R20, P0, R13, R16, RZ ;  /* 0x000000100d147210 */ /* 0x008fca0007f1e0ff */
[----:B------:R-:W-:Y:S01]  /*0f90*/  IMAD.X R21, R15, 0x1, R17, P0 ;  /* 0x000000010f157824 */ /* 0x000fe200000e0611 */
[C---:B------:R-:W-:Y:S01]  /*0fa0*/  ISETP.LT.OR P0, PT, R0.reuse, 0x1, P2 ;  /* 0x000000010000780c */ /* 0x040fe20001701670 */
[----:B-1----:R-:W-:Y:S01]  /*0fb0*/  IMAD.WIDE R10, R191, 0x2, RZ ;  /* 0x00000002bf0a7825 */ /* 0x002fe200078e02ff */
[----:B------:R-:W-:-:S11]  /*0fc0*/  ISETP.LT.OR P2, PT, R0, 0x21, P2 ;  /* 0x000000210000780c */ /* 0x000fd60001741670 */
[----:B------:R2:W-:Y:S01]  /*0fd0*/  LDGSTS.E.BYPASS.LTC128B.128 [R146+0x2100], [R20.64], !P0 ;  /* 0x0210000014927fae */ /* 0x0005e2000c101d4c */
[----:B-----5:R-:W-:Y:S02]  /*0fe0*/  IADD3 R24, P0, R13, R10, RZ ;  /* 0x0000000a0d187210 */ /* 0x020fe40007f1e0ff */
[----:B------:R-:W-:-:S03]  /*0ff0*/  LOP3.LUT R13, R19, 0xfffffff0, RZ, 0xc0, !PT ;  /* 0xfffffff0130d7812 */ /* 0x000fc600078ec0ff */
[----:B------:R-:W-:Y:S01]  /*1000*/  IMAD.X R25, R15, 0x1, R11, P0 ;  /* 0x000000010f197824 */ /* 0x000fe200000e060b */
[----:B------:R-:W-:Y:S01]  /*1010*/  IADD3 R14, P0, R202, R7, RZ ;  /* 0x00000007ca0e7210 */ /* 0x000fe20007f1e0ff */
[----:B------:R-:W-:-:S04]  /*1020*/  IMAD.IADD R28, R132, 0x1, -R13 ;  /* 0x00000001841c7824 */ /* 0x000fc800078e0a0d */
[----:B------:R-:W-:Y:S01]  /*1030*/  IMAD.X R15, R203, 0x1, R9, P0 ;  /* 0x00000001cb0f7824 */ /* 0x000fe200000e0609 */
[C---:B------:R-:W-:Y:S02]  /*1040*/  ISETP.LT.OR P0, PT, R0.reuse, 0x1, P1 ;  /* 0x000000010000780c */ /* 0x040fe40000f01670 */
[----:B------:R-:W-:-:S11]  /*1050*/  ISETP.LT.OR P1, PT, R0, 0x21, P1 ;  /* 0x000000210000780c */ /* 0x000fd60000f21670 */
[----:B------:R2:W-:Y:S01]  /*1060*/  LDGSTS.E.BYPASS.LTC128B.128 [R146+0x4100], [R24.64], !P0 ;  /* 0x0410000018927fae */ /* 0x0005e2000c101d4c */
[----:B------:R-:W-:Y:S02]  /*1070*/  ISETP.LT.OR P0, PT, R0, 0x21, P3 ;  /* 0x000000210000780c */ /* 0x000fe40001f01670 */
[----:B------:R-:W-:Y:S02]  /*1080*/  LEA.HI R0, R5, R132, RZ, 0x5 ;  /* 0x0000008405007211 */ /* 0x000fe400078f28ff */
[----:B------:R-:W-:-:S09]  /*1090*/  ISETP.GT.AND P3, PT, R196, 0x3f, PT ;  /* 0x0000003fc400780c */ /* 0x000fd20003f64270 */
[----:B------:R2:W-:Y:S01]  /*10a0*/  LDGSTS.E.BYPASS.LTC128B.128 [R146+0x1100], [R14.64], !P0 ;  /* 0x011000000e927fae */ /* 0x0005e2000c101d4c */
[----:B------:R-:W-:-:S05]  /*10b0*/  IADD3 R12, P0, R16, R7, RZ ;  /* 0x00000007100c7210 */ /* 0x000fca0007f1e0ff */
[--C-:B------:R-:W-:Y:S01]  /*10c0*/  IMAD.X R13, R17, 0x1, R9.reuse, P0 ;  /* 0x00000001110d7824 */ /* 0x100fe200000e0609 */
[----:B------:R-:W-:Y:S02]  /*10d0*/  IADD3 R8, P0, R10, R7, RZ ;  /* 0x000000070a087210 */ /* 0x000fe40007f1e0ff */
[----:B------:R-:W-:Y:S02]  /*10e0*/  SHF.R.S32.HI R7, RZ, 0x1f, R28 ;  /* 0x0000001fff077819 */ /* 0x000fe4000001141c */
[----:B------:R2:W-:Y:S01]  /*10f0*/  LDGSTS.E.BYPASS.LTC128B.128 [R146+0x3100], [R12.64], !P2 ;  /* 0x031000000c927fae */ /* 0x0005e2000d101d4c */
[----:B------:R-:W-:Y:S01]  /*1100*/  ISETP.GE.AND P2, PT, R148, 0x41, PT ;  /* 0x000000419400780c */ /* 0x000fe20003f46270 */
[----:B------:R-:W-:Y:S01]  /*1110*/  IMAD.X R9, R11, 0x1, R9, P0 ;  /* 0x000000010b097824 */ /* 0x000fe200000e0609 */
[----:B------:R-:W-:-:S04]  /*1120*/  LEA.HI R4, R7, R28, RZ, 0x3 ;  /* 0x0000001c07047211 */ /* 0x000fc800078f18ff */
[----:B------:R-:W-:Y:S01]  /*1130*/  LOP3.LUT R5, R4, 0xfffffff8, RZ, 0xc0, !PT ;  /* 0xfffffff804057812 */ /* 0x000fe200078ec0ff */
[----:B------:R2:W-:Y:S01]  /*1140*/  LDGSTS.E.BYPASS.LTC128B.128 [R146+0x5100], [R8.64], !P1 ;  /* 0x0510000008927fae */ /* 0x0005e2000c901d4c */
[----:B------:R-:W-:-:S03]  /*1150*/  LOP3.LUT P1, RZ, R3, 0x2, RZ, 0xc0, !PT ;  /* 0x0000000203ff7812 */ /* 0x000fc6000782c0ff */
[----:B------:R-:W-:Y:S01]  /*1160*/  IMAD.IADD R28, R28, 0x1, -R5 ;  /* 0x000000011c1c7824 */ /* 0x000fe200078e0a05 */
[----:B------:R-:W-:Y:S01]  /*1170*/  LOP3.LUT R5, R0, 0xffffffe0, RZ, 0xc0, !PT ;  /* 0xffffffe000057812 */ /* 0x000fe200078ec0ff */
[----:B------:R-:W0:Y:S01]  /*1180*/  LDGDEPBAR ;  /* 0x00000000000079af */ /* 0x000e220000000000 */
[----:B------:R-:W-:Y:S02]  /*1190*/  SHF.R.S32.HI R0, RZ, 0x5, R0 ;  /* 0x00000005ff007819 */ /* 0x000fe40000011400 */
[----:B------:R-:W-:Y:S01]  /*11a0*/  LOP3.LUT P0, RZ, R28, 0x2, RZ, 0xc0, !PT ;  /* 0x000000021cff7812 */ /* 0x000fe2000780c0ff */
[----:B------:R-:W-:Y:S01]  /*11b0*/  IMAD.IADD R132, R132, 0x1, -R5 ;  /* 0x0000000184847824 */ /* 0x000fe200078e0a05 */
[----:B------:R-:W-:Y:S02]  /*11c0*/  P2R R5, PR, RZ, 0x4 ;  /* 0x00000004ff057803 */ /* 0x000fe40000000000 */
[----:B------:R-:W-:Y:S01]  /*11d0*/  SEL R182, R182, 0xfffffff0, !P0 ;  /* 0xfffffff0b6b67807 */ /* 0x000fe20004000000 */
        /* <DEDUP_REMOVED lines=12> */
[----:B------:R1:W3:Y:S01]  /*12a0*/  @!P3 LDG.E R189, [R10.64] ;  /* 0x0000000c0abdb981 */ /* 0x0002e2000c1e1900 */
[----:B------:R-:W-:Y:S01]  /*12b0*/  IMAD.MOV R5, RZ, RZ, -R2 ;  /* 0x000000ffff057224 */ /* 0x000fe200078e0a02 */
[----:B------:R-:W-:Y:S01]  /*12c0*/  SEL R17, RZ, 0x10, P5 ;  /* 0x00000010ff117807 */ /* 0x000fe20002800000 */
[----:B--2---:R-:W-:Y:S01]  /*12d0*/  IMAD.SHL.U32 R12, R191, 0x2, RZ ;  /* 0x00000002bf0c7824 */ /* 0x004fe200078e00ff */
[----:B------:R-:W-:Y:S01]  /*12e0*/  SEL R16, RZ, 0x10, P4 ;  /* 0x00000010ff107807 */ /* 0x000fe20002000000 */
[----:B------:R-:W-:Y:S01]  /*12f0*/  IMAD R190, R5, c[0x0][0x2b8], R190 ;  /* 0x0000ae0005be7a24 */ /* 0x000fe200078e02be */
[----:B------:R-:W-:Y:S02]  /*1300*/  IADD3 R22, -R17, 0x10, RZ ;  /* 0x0000001011167810 */ /* 0x000fe40007ffe1ff */
[----:B------:R-:W-:Y:S01]  /*1310*/  IADD3 R20, -R16, 0x10, RZ ;  /* 0x0000001010147810 */ /* 0x000fe20007ffe1ff */
[----:B------:R-:W-:Y:S01]  /*1320*/  IMAD.WIDE.U32 R6, R190, c[0x0][0x1e0], RZ ;  /* 0x00007800be067a25 */ /* 0x000fe200078e00ff */
[----:B------:R-:W-:-:S02]  /*1330*/  SHF.R.S32.HI R29, RZ, 0x1f, R190 ;  /* 0x0000001fff1d7819 */ /* 0x000fc400000114be */
[----:B------:R-:W-:Y:S01]  /*1340*/  LOP3.LUT R22, R22, 0xf, RZ, 0xc0, !PT ;  /* 0x0000000f16167812 */ /* 0x000fe200078ec0ff */
[----:B------:R-:W-:Y:S01]  /*1350*/  IMAD.MOV.U32 R8, RZ, RZ, R6 ;  /* 0x000000ffff087224 */ /* 0x000fe200078e0006 */
[----:B------:R-:W-:Y:S01]  /*1360*/  LOP3.LUT R20, R20, 0xf, RZ, 0xc0, !PT ;  /* 0x0000000f14147812 */ /* 0x000fe200078ec0ff */
[----:B------:R-:W-:Y:S01]  /*1370*/  IMAD R5, R29, c[0x0][0x1e0], RZ ;  /* 0x000078001d057a24 */ /* 0x000fe200078e02ff */
[----:B------:R-:W-:-:S03]  /*1380*/  IADD3 R13, -R145, 0x10, RZ ;  /* 0x00000010910d7810 */ /* 0x000fc60007ffe1ff */
[----:B------:R-:W-:Y:S01]  /*1390*/  IMAD R2, R190, c[0x0][0x1e4], R5 ;  /* 0x00007900be027a24 */ /* 0x000fe200078e0205 */
[----:B------:R-:W-:-:S03]  /*13a0*/  LOP3.LUT R13, R13, 0xf, RZ, 0xc0, !PT ;  /* 0x0000000f0d0d7812 */ /* 0x000fc600078ec0ff */
[----:B------:R-:W-:Y:S01]  /*13b0*/  IMAD.IADD R9, R7, 0x1, R2 ;  /* 0x0000000107097824 */ /* 0x000fe200078e0202 */
[----:B------:R-:W-:Y:S01]  /*13c0*/  SHF.L.U64.HI R7, R199, 0x1, R144 ;  /* 0x00000001c7077819 */ /* 0x000fe20000010290 */
[----:B-1----:R-:W-:Y:S01]  /*13d0*/  IMAD.SHL.U32 R10, R192, 0x2, RZ ;  /* 0x00000002c00a7824 */ /* 0x002fe200078e00ff */
[----:B------:R-:W-:Y:S02]  /*13e0*/  SHF.L.U64.HI R11, R191, 0x1, R134 ;  /* 0x00000001bf0b7819 */ /* 0x000fe40000010286 */
[----:B---3--:R-:W-:Y:S01]  /*13f0*/  SHF.R.S32.HI R2, RZ, 0x1f, R189 ;  /* 0x0000001fff027819 */ /* 0x008fe200000114bd */
[----:B------:R-:W-:-:S04]  /*1400*/  IMAD.WIDE.U32 R8, R189, c[0x0][0x1f0], R8 ;  /* 0x00007c00bd087a25 */ /* 0x000fc800078e0008 */
[----:B------:R-:W-:Y:S01]  /*1410*/  IMAD R6, R2, c[0x0][0x1f0], RZ ;  /* 0x00007c0002067a24 */ /* 0x000fe200078e02ff */
[----:B------:R-:W-:-:S03]  /*1420*/  IADD3 R5, P0, R8, UR14, RZ ;  /* 0x0000000e08057c10 */ /* 0x000fc6000ff1e0ff */
[----:B------:R-:W-:-:S05]  /*1430*/  IMAD R6, R189, c[0x0][0x1f4], R6 ;  /* 0x00007d00bd067a24 */ /* 0x000fca00078e0206 */
[----:B------:R-:W-:Y:S02]  /*1440*/  IADD3.X R8, R9, UR7, R6, P0, !PT ;  /* 0x0000000709087c10 */ /* 0x000fe400087fe406 */
[C---:B------:R-:W-:Y:S02]  /*1450*/  LEA R6, P0, R5.reuse, c[0x0][0x1c8], 0x1 ;  /* 0x0000720005067a11 */ /* 0x040fe400078008ff */
[----:B------:R-:W-:Y:S02]  /*1460*/  SHF.L.U64.HI R9, R192, 0x1, R133 ;  /* 0x00000001c0097819 */ /* 0x000fe40000010285 */
[----:B------:R-:W-:Y:S01]  /*1470*/  LEA.HI.X R5, R5, c[0x0][0x1cc], R8, 0x1, P0 ;  /* 0x0000730005057a11 */ /* 0x000fe200000f0c08 */
[----:B------:R-:W1:Y:S01]  /*1480*/  SHFL.IDX PT, R15, R6, 0x1, 0x181f ;  /* 0x00381f00060f7f89 */ /* 0x000e6200000e0000 */
[----:B------:R-:W-:-:S03]  /*1490*/  IMAD.SHL.U32 R8, R199, 0x2, RZ ;  /* 0x00000002c7087824 */ /* 0x000fc600078e00ff */
[----:B------:R-:W2:Y:S02]  /*14a0*/  SHFL.IDX PT, R14, R5, 0x1, 0x181f ;  /* 0x00381f00050e7f89 */ /* 0x000ea400000e0000 */
[----:B-1----:R-:W-:-:S04]  /*14b0*/  IADD3 R22, P2, P0, R22, R15, R8 ;  /* 0x0000000f16167210 */ /* 0x002fc8000785e008 */
[----:B--2---:R-:W-:Y:S02]  /*14c0*/  IADD3.X R23, RZ, R14, R7, P2, P0 ;  /* 0x0000000eff177210 */ /* 0x004fe400017e0407 */
[----:B------:R-:W-:-:S04]  /*14d0*/  IADD3 R20, P2, P0, R20, R15, R10 ;  /* 0x0000000f14147210 */ /* 0x000fc8000785e00a */
[-C--:B------:R-:W-:Y:S02]  /*14e0*/  IADD3.X R21, RZ, R14.reuse, R9, P2, P0 ;  /* 0x0000000eff157210 */ /* 0x080fe400017e0409 */
[----:B------:R-:W-:Y:S02]  /*14f0*/  IADD3 R24, P2, P0, R13, R15, R12 ;  /* 0x0000000f0d187210 */ /* 0x000fe4000785e00c */
[----:B------:R-:W1:Y:S02]  /*1500*/  SHFL.IDX PT, R13, R6, RZ, 0x181f ;  /* 0x00181fff060d7589 */ /* 0x000e6400000e0000 */
[----:B------:R-:W-:Y:S02]  /*1510*/  IADD3.X R25, RZ, R14, R11, P2, P0 ;  /* 0x0000000eff197210 */ /* 0x000fe400017e040b */
[----:B------:R-:W2:Y:S01]  /*1520*/  SHFL.IDX PT, R14, R5, RZ, 0x181f ;  /* 0x00181fff050e7589 */ /* 0x000ea200000e0000 */
[----:B-1----:R-:W-:-:S05]  /*1530*/  IADD3 R26, P0, R13, R8, RZ ;  /* 0x000000080d1a7210 */ /* 0x002fca0007f1e0ff */
[----:B--2---:R-:W-:Y:S01]  /*1540*/  IMAD.X R27, R14, 0x1, R7, P0 ;  /* 0x000000010e1b7824 */ /* 0x004fe200000e0607 */
        /* <DEDUP_REMOVED lines=13> */
.L_x_734:
[----:B------:R-:W0:Y:S01]  /*1620*/  LDGDEPBAR ;  /* 0x00000000000079af */ /* 0x000e220000000000 */
[----:B------:R-:W-:Y:S01]  /*1630*/  SHF.R.S32.HI R6, RZ, 0x4, R19 ;  /* 0x00000004ff067819 */ /* 0x000fe20000011413 */
[----:B------:R-:W-:Y:S01]  /*1640*/  IMAD.SHL.U32 R5, R3, 0x40, RZ ;  /* 0x0000004003057824 */ /* 0x000fe200078e00ff */
[----:B------:R-:W-:Y:S01]  /*1650*/  ISETP.GE.AND P0, PT, R148, 0x41, PT ;  /* 0x000000419400780c */ /* 0x000fe20003f06270 */
[----:B------:R-:W-:Y:S01]  /*1660*/  IMAD.SHL.U32 R18, R18, 0x8, RZ ;  /* 0x0000000812127824 */ /* 0x000fe200078e00ff */
[----:B-12---:R-:W-:Y:S01]  /*1670*/  LEA.HI R9, R19, R6, RZ, 0x1 ;  /* 0x0000000613097211 */ /* 0x006fe200078f08ff */
[----:B------:R-:W-:Y:S01]  /*1680*/  IMAD.SHL.U32 R7, R28, 0x40, RZ ;  /* 0x000000401c077824 */ /* 0x000fe200078e00ff */
[----:B------:R-:W-:Y:S01]  /*1690*/  LOP3.LUT R5, R5, 0x1c0, RZ, 0xc0, !PT ;  /* 0x000001c005057812 */ /* 0x000fe200078ec0ff */
[----:B------:R-:W-:Y:S01]  /*16a0*/  IMAD.SHL.U32 R129, R4, 0x40, RZ ;  /* 0x0000004004817824 */ /* 0x000fe200078e00ff */
[----:B------:R-:W-:Y:S01]  /*16b0*/  LOP3.LUT R9, R9, 0xfffffffe, RZ, 0xc0, !PT ;  /* 0xfffffffe09097812 */ /* 0x000fe200078ec0ff */
[----:B------:R-:W-:Y:S01]  /*16c0*/  IMAD.MOV.U32 R135, RZ, RZ, 0x20 ;  /* 0x00000020ff877424 */ /* 0x000fe200078e00ff */
[----:B------:R-:W-:Y:S01]  /*16d0*/  LOP3.LUT R18, R5, 0x8, R18, 0xf8, !PT ;  /* 0x0000000805127812 */ /* 0x000fe200078ef812 */
[----:B------:R-:W-:Y:S01]  /*16e0*/  IMAD.SHL.U32 R182, R182, 0x2, RZ ;  /* 0x00000002b6b67824 */ /* 0x000fe200078e00ff */
[----:B------:R-:W-:Y:S01]  /*16f0*/  SHF.R.U32.HI R5, RZ, 0x3, R5 ;  /* 0x00000003ff057819 */ /* 0x000fe20000011605 */
[----:B------:R-:W-:Y:S01]  /*1700*/  IMAD.IADD R9, R6, 0x1, -R9 ;  /* 0x0000000106097824 */ /* 0x000fe200078e0a09 */
[----:B------:R-:W-:-:S02]  /*1710*/  LOP3.LUT R7, R7, 0x1c0, RZ, 0xc0, !PT ;  /* 0x000001c007077812 */ /* 0x000fc400078ec0ff */
[----:B------:R-:W-:Y:S01]  /*1720*/  LOP3.LUT R184, R18, R5, RZ, 0x3c, !PT ;  /* 0x0000000512b87212 */ /* 0x000fe200078e3cff */
[----:B------:R-:W-:Y:S01]  /*1730*/  IMAD.SHL.U32 R6, R9, 0x8, RZ ;  /* 0x0000000809067824 */ /* 0x000fe200078e00ff */
[----:B------:R-:W-:Y:S02]  /*1740*/  SHF.R.U32.HI R128, RZ, 0x3, R7 ;  /* 0x00000003ff807819 */ /* 0x000fe40000011607 */
[----:B------:R-:W-:Y:S01]  /*1750*/  LOP3.LUT R129, R129, 0xfffffe00, RZ, 0xc0, !PT ;  /* 0xfffffe0081817812 */ /* 0x000fe200078ec0ff */
[----:B------:R-:W-:Y:S01]  /*1760*/  IMAD R184, R9, 0x200, R184 ;  /* 0x0000020009b87824 */ /* 0x000fe200078e02b8 */
[----:B------:R-:W-:Y:S01]  /*1770*/  LOP3.LUT R5, R7, 0x8, R6, 0xf8, !PT ;  /* 0x0000000807057812 */ /* 0x000fe200078ef806 */
[----:B------:R-:W-:-:S04]  /*1780*/  DEPBAR.LE SB0, 0x3 ;  /* 0x000080c00000791a */ /* 0x000fc80000000000 */
[----:B------:R-:W-:-:S04]  /*1790*/  DEPBAR.LE SB0, 0x2 ;  /* 0x000080800000791a */ /* 0x000fc80000000000 */
[----:B------:R-:W-:Y:S01]  /*17a0*/  LOP3.LUT R128, R5, R128, RZ, 0x3c, !PT ;  /* 0x0000008005807212 */ /* 0x000fe200078e3cff */
[----:B------:R-:W-:Y:S01]  /*17b0*/  IMAD R7, R0, 0x400, R129 ;  /* 0x0000040000077824 */ /* 0x000fe200078e0281 */
[----:B------:R-:W-:Y:S01]  /*17c0*/  SEL R5, R135, 0xffffffe0, !P1 ;  /* 0xffffffe087057807 */ /* 0x000fe20004800000 */
[----:B------:R-:W-:Y:S01]  /*17d0*/  IMAD.SHL.U32 R184, R184, 0x2, RZ ;  /* 0x00000002b8b87824 */ /* 0x000fe200078e00ff */
[----:B------:R-:W-:Y:S01]  /*17e0*/  BAR.SYNC.DEFER_BLOCKING 0x0 ;  /* 0x0000000000007b1d */ /* 0x000fe20000010000 */
[----:B------:R-:W-:Y:S02]  /*17f0*/  IMAD.IADD R0, R128, 0x1, R7 ;  /* 0x0000000180007824 */ /* 0x000fe400078e0207 */
[----:B------:R-:W-:Y:S02]  /*1800*/  IMAD.IADD R130, R184, 0x1, R5 ;  /* 0x00000001b8827824 */ /* 0x000fe400078e0205 */
[C---:B------:R-:W-:Y:S01]  /*1810*/  IMAD.SHL.U32 R24, R0.reuse, 0x2, RZ ;  /* 0x0000000200187824 */ /* 0x040fe200078e00ff */
[----:B------:R-:W-:-:S05]  /*1820*/  LEA R183, R0, 0x18100, 0x1 ;  /* 0x0001810000b77811 */ /* 0x000fca00078e08ff */
[----:B------:R-:W-:Y:S01]  /*1830*/  IMAD.IADD R181, R183, 0x1, R182 ;  /* 0x00000001b7b57824 */ /* 0x000fe200078e02b6 */
[----:B------:R1:W2:Y:S04]  /*1840*/  LDSM.16.M88.4 R124, [R184+0xc100] ;  /* 0x00c10000b87c783b */ /* 0x0002a80000000200 */
[----:B------:R1:W3:Y:S04]  /*1850*/  LDSM.16.M88.4 R116, [R184+0xc900] ;  /* 0x00c90000b874783b */ /* 0x0002e80000000200 */
[----:B------:R1:W4:Y:S04]  /*1860*/  LDSM.16.M88.4 R8, [R184+0xd100] ;  /* 0x00d10000b808783b */ /* 0x0003280000000200 */
[----:B------:R1:W1:Y:S04]  /*1870*/  LDSM.16.M88.4 R4, [R184+0xd900] ;  /* 0x00d90000b804783b */ /* 0x0002680000000200 */
[----:B------:R1:W1:Y:S04]  /*1880*/  LDSM.16.M88.4 R120, [R130+0xc100] ;  /* 0x00c100008278783b */ /* 0x0002680000000200 */
[----:B------:R1:W1:Y:S04]  /*1890*/  LDSM.16.M88.4 R112, [R130+0xc900] ;  /* 0x00c900008270783b */ /* 0x0002680000000200 */
[----:B------:R1:W1:Y:S04]  /*18a0*/  LDSM.16.M88.4 R16, [R130+0xd100] ;  /* 0x00d100008210783b */ /* 0x0002680000000200 */
[----:B------:R1:W1:Y:S04]  /*18b0*/  LDSM.16.M88.4 R12, [R130+0xd900] ;  /* 0x00d90000820c783b */ /* 0x0002680000000200 */
[----:B------:R-:W1:Y:S04]  /*18c0*/  LDSM.16.M88.4 R24, [R24+0x18100] ;  /* 0x018100001818783b */ /* 0x000e680000000200 */
[----:B------:R1:W1:Y:S01]  /*18d0*/  LDSM.16.M88.4 R20, [R181] ;  /* 0x00000000b514783b */ /* 0x0002620000000200 */
[----:B------:R-:W-:Y:S05]  /*18e0*/  @!P0 BRA `(.L_x_735) ;  /* 0x0000032000008947 */ /* 0x000fea0003800000 */
[----:B------:R-:W-:Y:S01]  /*18f0*/  IMAD R29, R29, c[0x0][0x208], RZ ;  /* 0x000082001d1d7a24 */ /* 0x000fe200078e02ff */
[----:B------:R-:W-:Y:S01]  /*1900*/  SEL R33, RZ, 0x10, P5 ;  /* 0x00000010ff217807 */ /* 0x000fe20002800000 */
[----:B------:R-:W-:Y:S01]  /*1910*/  IMAD.WIDE.U32 R30, R190, c[0x0][0x208], RZ ;  /* 0x00008200be1e7a25 */ /* 0x000fe200078e00ff */
[----:B------:R-:W-:-:S02]  /*1920*/  SHF.L.U64.HI R35, R199, 0x1, R144 ;  /* 0x00000001c7237819 */ /* 0x000fc40000010290 */
[----:B------:R-:W-:Y:S01]  /*1930*/  IADD3 R43, -R33, 0x10, RZ ;  /* 0x00000010212b7810 */ /* 0x000fe20007ffe1ff */
[----:B------:R-:W-:Y:S01]  /*1940*/  IMAD R0, R190, c[0x0][0x20c], R29 ;  /* 0x00008300be007a24 */ /* 0x000fe200078e021d */
[----:B------:R-:W-:Y:S01]  /*1950*/  SHF.L.U64.HI R32, R192, 0x1, R133 ;  /* 0x00000001c0207819 */ /* 0x000fe20000010285 */
[----:B------:R-:W-:Y:S01]  /*1960*/  IMAD R2, R2, c[0x0][0x218], RZ ;  /* 0x0000860002027a24 */ /* 0x000fe200078e02ff */
[----:B------:R-:W-:Y:S01]  /*1970*/  LOP3.LUT R43, R43, 0xf, RZ, 0xc0, !PT ;  /* 0x0000000f2b2b7812 */ /* 0x000fe200078ec0ff */
[----:B------:R-:W-:Y:S01]  /*1980*/  IMAD.IADD R31, R31, 0x1, R0 ;  /* 0x000000011f1f7824 */ /* 0x000fe200078e0200 */
[----:B------:R-:W-:Y:S01]  /*1990*/  IADD3 R0, -R145, 0x10, RZ ;  /* 0x0000001091007810 */ /* 0x000fe20007ffe1ff */
[C---:B------:R-:W-:Y:S02]  /*19a0*/  IMAD R2, R189.reuse, c[0x0][0x21c], R2 ;  /* 0x00008700bd027a24 */ /* 0x040fe400078e0202 */
[----:B------:R-:W-:Y:S01]  /*19b0*/  IMAD.WIDE.U32 R30, R189, c[0x0][0x218], R30 ;  /* 0x00008600bd1e7a25 */ /* 0x000fe200078e001e */
[----:B------:R-:W-:-:S03]  /*19c0*/  LOP3.LUT R0, R0, 0xf, RZ, 0xc0, !PT ;  /* 0x0000000f00007812 */ /* 0x000fc600078ec0ff */
[----:B------:R-:W-:Y:S01]  /*19d0*/  IMAD.SHL.U32 R34, R199, 0x2, RZ ;  /* 0x00000002c7227824 */ /* 0x000fe200078e00ff */
[----:B------:R-:W-:Y:S01]  /*19e0*/  IADD3 R36, P0, R30, UR16, RZ ;  /* 0x000000101e247c10 */ /* 0x000fe2000ff1e0ff */
[----:B------:R-:W-:Y:S01]  /*19f0*/  IMAD.SHL.U32 R29, R191, 0x2, RZ ;  /* 0x00000002bf1d7824 */ /* 0x000fe200078e00ff */
[----:B------:R-:W-:Y:S02]  /*1a00*/  SEL R30, RZ, 0x10, P4 ;  /* 0x00000010ff1e7807 */ /* 0x000fe40002000000 */
[----:B------:R-:W-:Y:S02]  /*1a10*/  IADD3.X R31, R31, UR10, R2, P0, !PT ;  /* 0x0000000a1f1f7c10 */ /* 0x000fe400087fe402 */
[----:B------:R-:W-:Y:S02]  /*1a20*/  LEA R37, P0, R36, c[0x0][0x1f8], 0x1 ;  /* 0x00007e0024257a11 */ /* 0x000fe400078008ff */
[----:B------:R-:W-:Y:S02]  /*1a30*/  IADD3 R40, -R30, 0x10, RZ ;  /* 0x000000101e287810 */ /* 0x000fe40007ffe1ff */
[----:B------:R-:W-:Y:S01]  /*1a40*/  LEA.HI.X R36, R36, c[0x0][0x1fc], R31, 0x1, P0 ;  /* 0x00007f0024247a11 */ /* 0x000fe200000f0c1f */
[----:B------:R-:W5:Y:S01]  /*1a50*/  SHFL.IDX PT, R38, R37, 0x1, 0x181f ;  /* 0x00381f0025267f89 */ /* 0x000f6200000e0000 */
[----:B------:R-:W-:Y:S01]  /*1a60*/  IMAD.SHL.U32 R31, R192, 0x2, RZ ;  /* 0x00000002c01f7824 */ /* 0x000fe200078e00ff */
[----:B------:R-:W-:-:S02]  /*1a70*/  LOP3.LUT R40, R40, 0xf, RZ, 0xc0, !PT ;  /* 0x0000000f28287812 */ /* 0x000fc400078ec0ff */
[----:B------:R-:W4:Y:S01]  /*1a80*/  SHFL.IDX PT, R39, R36, 0x1, 0x181f ;  /* 0x00381f0024277f89 */ /* 0x000f2200000e0000 */
[----:B------:R-:W-:Y:S02]  /*1a90*/  SHF.L.U64.HI R2, R191, 0x1, R134 ;  /* 0x00000001bf027819 */ /* 0x000fe40000010286 */
[----:B-----5:R-:W-:-:S04]  /*1aa0*/  IADD3 R42, P2, P0, R43, R38, R34 ;  /* 0x000000262b2a7210 */ /* 0x020fc8000785e022 */
[----:B----4-:R-:W-:Y:S02]  /*1ab0*/  IADD3.X R43, RZ, R39, R35, P2, P0 ;  /* 0x00000027ff2b7210 */ /* 0x010fe400017e0423 */
[----:B------:R-:W-:-:S04]  /*1ac0*/  IADD3 R40, P2, P0, R40, R38, R31 ;  /* 0x0000002628287210 */ /* 0x000fc8000785e01f */
[-C--:B------:R-:W-:Y:S02]  /*1ad0*/  IADD3.X R41, RZ, R39.reuse, R32, P2, P0 ;  /* 0x00000027ff297210 */ /* 0x080fe400017e0420 */
[----:B------:R-:W-:Y:S02]  /*1ae0*/  IADD3 R44, P2, P0, R0, R38, R29 ;  /* 0x00000026002c7210 */ /* 0x000fe4000785e01d */
[----:B------:R-:W4:Y:S02]  /*1af0*/  SHFL.IDX PT, R0, R37, RZ, 0x181f ;  /* 0x00181fff25007589 */ /* 0x000f2400000e0000 */
[----:B------:R-:W-:Y:S02]  /*1b00*/  IADD3.X R45, RZ, R39, R2, P2, P0 ;  /* 0x00000027ff2d7210 */ /* 0x000fe400017e0402 */
[----:B------:R-:W5:Y:S01]  /*1b10*/  SHFL.IDX PT, R39, R36, RZ, 0x181f ;  /* 0x00181fff24277589 */ /* 0x000f6200000e0000 */
[----:B----4-:R-:W-:-:S05]  /*1b20*/  IADD3 R34, P0, R0, R34, RZ ;  /* 0x0000002200227210 */ /* 0x010fca0007f1e0ff */
[----:B-----5:R-:W-:Y:S01]  /*1b30*/  IMAD.X R35, R39, 0x1, R35, P0 ;  /* 0x0000000127237824 */ /* 0x020fe200000e0623 */
        /* <DEDUP_REMOVED lines=13> */
.L_x_735:
[----:B------:R-:W-:Y:S01]  /*1c10*/  IMAD.MOV.U32 R2, RZ, RZ, 0x40 ;  /* 0x00000040ff027424 */ /* 0x000fe200078e00ff */
[----:B------:R-:W-:Y:S01]  /*1c20*/  LOP3.LUT P0, RZ, R28, 0x4, RZ, 0xc0, !PT ;  /* 0x000000041cff7812 */ /* 0x000fe2000780c0ff */
[----:B-12-4-:R-:W-:Y:S01]  /*1c30*/  HMMA.16816.F32 R40, R24, R124, RZ ;  /* 0x0000007c1828723c */ /* 0x016fe200000018ff */
[----:B------:R-:W-:Y:S01]  /*1c40*/  LDSM.16.M88.4 R68, [R183+0x4000] ;  /* 0x00400000b744783b */ /* 0x000fe20000000200 */
[----:B------:R-:W-:Y:S01]  /*1c50*/  SHF.R.S32.HI R201, RZ, 0x1f, R132 ;  /* 0x0000001fffc97819 */ /* 0x000fe20000011484 */
[----:B------:R-:W-:Y:S01]  /*1c60*/  IMAD.IADD R177, R129, 0x1, R128 ;  /* 0x0000000181b17824 */ /* 0x000fe200078e0280 */
[C---:B------:R-:W-:Y:S01]  /*1c70*/  SEL R0, R2.reuse, 0xffffffc0, !P0 ;  /* 0xffffffc002007807 */ /* 0x040fe20004000000 */
[----:B------:R-:W-:Y:S01]  /*1c80*/  LDSM.16.M88.4 R100, [R184+0xe100] ;  /* 0x00e10000b864783b */ /* 0x000fe20000000200 */
[----:B------:R-:W-:Y:S01]  /*1c90*/  LOP3.LUT P0, RZ, R3, 0x4, RZ, 0xc0, !PT ;  /* 0x0000000403ff7812 */ /* 0x000fe2000780c0ff */
[----:B------:R-:W-:Y:S01]  /*1ca0*/  IMAD.SHL.U32 R177, R177, 0x2, RZ ;  /* 0x00000002b1b17824 */ /* 0x000fe200078e00ff */
[----:B------:R-:W-:Y:S01]  /*1cb0*/  LEA.HI R201, R201, R132, RZ, 0x2 ;  /* 0x00000084c9c97211 */ /* 0x000fe200078f10ff */
[--C-:B------:R-:W-:Y:S01]  /*1cc0*/  IMAD.IADD R180, R183, 0x1, R0.reuse ;  /* 0x00000001b7b47824 */ /* 0x100fe200078e0200 */
[----:B------:R-:W-:Y:S01]  /*1cd0*/  SEL R179, R2, 0xffffffc0, !P0 ;  /* 0xffffffc002b37807 */ /* 0x000fe20004000000 */
[----:B------:R-:W-:Y:S01]  /*1ce0*/  IMAD.IADD R178, R181, 0x1, R0 ;  /* 0x00000001b5b27824 */ /* 0x000fe200078e0200 */
[----:B------:R-:W-:Y:S01]  /*1cf0*/  LDSM.16.M88.4 R64, [R181+0x4000] ;  /* 0x00400000b540783b */ /* 0x000fe20000000200 */
[----:B------:R-:W-:-:S02]  /*1d00*/  IMAD.IADD R176, R0, 0x1, R177 ;  /* 0x0000000100b07824 */ /* 0x000fc400078e02b1 */
[----:B------:R-:W-:Y:S01]  /*1d10*/  IMAD.IADD R3, R184, 0x1, R179 ;  /* 0x00000001b8037824 */ /* 0x000fe200078e02b3 */
[----:B------:R-:W-:Y:S01]  /*1d20*/  LDSM.16.M88.4 R76, [R180] ;  /* 0x00000000b44c783b */ /* 0x000fe20000000200 */
[----:B------:R-:W-:Y:S02]  /*1d30*/  IMAD.IADD R2, R179, 0x1, R130 ;  /* 0x00000001b3027824 */ /* 0x000fe400078e0282 */
[C---:B------:R-:W-:Y:S01]  /*1d40*/  IMAD.IADD R171, R182.reuse, 0x1, R177 ;  /* 0x00000001b6ab7824 */ /* 0x040fe200078e02b1 */
[----:B------:R-:W1:Y:S01]  /*1d50*/  LDSM.16.M88.4 R108, [R3+0xc100] ;  /* 0x00c10000036c783b */ /* 0x000e620000000200 */
[----:B------:R-:W-:Y:S02]  /*1d60*/  IMAD.IADD R162, R182, 0x1, R176 ;  /* 0x00000001b6a27824 */ /* 0x000fe400078e02b0 */
[----:B------:R-:W-:Y:S01]  /*1d70*/  IMAD.IADD R0, R0, 0x1, R171 ;  /* 0x0000000100007824 */ /* 0x000fe200078e02ab */
[----:B------:R-:W-:Y:S01]  /*1d80*/  HMMA.16816.F32 R40, R20, R120, R40 ;  /* 0x000000781428723c */ /* 0x000fe20000001828 */
[----:B------:R-:W-:Y:S04]  /*1d90*/  LDSM.16.M88.4 R72, [R178] ;  /* 0x00000000b248783b */ /* 0x000fe80000000200 */
[----:B------:R-:W2:Y:S04]  /*1da0*/  LDSM.16.M88.4 R104, [R2+0xc100] ;  /* 0x00c100000268783b */ /* 0x000ea80000000200 */
[----:B------:R-:W4:Y:S04]  /*1db0*/  LDSM.16.M88.4 R96, [R130+0xe100] ;  /* 0x00e100008260783b */ /* 0x000f280000000200 */
[----:B------:R-:W-:Y:S04]  /*1dc0*/  LDSM.16.M88.4 R60, [R180+0x4000] ;  /* 0x00400000b43c783b */ /* 0x000fe80000000200 */
[----:B------:R-:W5:Y:S04]  /*1dd0*/  LDSM.16.M88.4 R92, [R3+0xe100] ;  /* 0x00e10000035c783b */ /* 0x000f680000000200 */
[----:B------:R-:W-:Y:S04]  /*1de0*/  LDSM.16.M88.4 R56, [R178+0x4000] ;  /* 0x00400000b238783b */ /* 0x000fe80000000200 */
[----:B------:R-:W3:Y:S04]  /*1df0*/  LDSM.16.M88.4 R88, [R2+0xe100] ;  /* 0x00e100000258783b */ /* 0x000ee80000000200 */
[----:B------:R-:W-:Y:S04]  /*1e00*/  LDSM.16.M88.4 R52, [R183+0x8000] ;  /* 0x00800000b734783b */ /* 0x000fe80000000200 */
[----:B------:R-:W3:Y:S01]  /*1e10*/  LDSM.16.M88.4 R84, [R184+0x10100] ;  /* 0x01010000b854783b */ /* 0x000ee20000000200 */
[----:B-1----:R-:W-:Y:S03]  /*1e20*/  HMMA.16816.F32 R40, R76, R108, R40 ;  /* 0x0000006c4c28723c */ /* 0x002fe60000001828 */
[----:B------:R-:W-:Y:S04]  /*1e30*/  LDSM.16.M88.4 R48, [R181+0x8000] ;  /* 0x00800000b530783b */ /* 0x000fe80000000200 */
[----:B------:R-:W1:Y:S04]  /*1e40*/  LDSM.16.M88.4 R80, [R130+0x10100] ;  /* 0x010100008250783b */ /* 0x000e680000000200 */
[----:B------:R-:W-:Y:S04]  /*1e50*/  LDSM.16.M88.4 R44, [R180+0x8000] ;  /* 0x00800000b42c783b */ /* 0x000fe80000000200 */
[----:B------:R-:W1:Y:S04]  /*1e60*/  LDSM.16.M88.4 R36, [R3+0x10100] ;  /* 0x010100000324783b */ /* 0x000e680000000200 */
[----:B------:R-:W-:Y:S04]  /*1e70*/  LDSM.16.M88.4 R32, [R178+0x8000] ;  /* 0x00800000b220783b */ /* 0x000fe80000000200 */
[----:B------:R-:W1:Y:S01]  /*1e80*/  LDSM.16.M88.4 R28, [R2+0x10100] ;  /* 0x01010000021c783b */ /* 0x000e620000000200 */
[----:B--2---:R-:W-:Y:S03]  /*1e90*/  HMMA.16816.F32 R40, R72, R104, R40 ;  /* 0x000000684828723c */ /* 0x004fe60000001828 */
[----:B------:R-:W0:Y:S11]  /*1ea0*/  LDGDEPBAR ;  /* 0x00000000000079af */ /* 0x000e360000000000 */
[----:B------:R-:W-:Y:S10]  /*1eb0*/  @!UPT UIADD3 URZ, URZ, URZ, URZ ;  /* 0x0000003f3f3ff290 */ /* 0x000ff4000fffe03f */
[----:B------:R-:W-:Y:S11]  /*1ec0*/  HMMA.16816.F32 R40, R68, R100, R40 ;  /* 0x000000644428723c */ /* 0x000ff60000001828 */
[----:B------:R-:W-:Y:S11]  /*1ed0*/  @!UPT UIADD3 URZ, URZ, URZ, URZ ;  /* 0x0000003f3f3ff290 */ /* 0x000ff6000fffe03f */
[----:B------:R-:W-:Y:S02]  /*1ee0*/  @!UPT UIADD3 URZ, URZ, URZ, URZ ;  /* 0x0000003f3f3ff290 */ /* 0x000fe4000fffe03f */
[----:B----4-:R-:W-:Y:S11]  /*1ef0*/  HMMA.16816.F32 R40, R64, R96, R40 ;  /* 0x000000604028723c */ /* 0x010ff60000001828 */
[----:B------:R-:W-:Y:S11]  /*1f00*/  @!UPT UIADD3 URZ, URZ, URZ, URZ ;  /* 0x0000003f3f3ff290 */ /* 0x000ff6000fffe03f */
[----:B------:R-:W-:Y:S02]  /*1f10*/  @!UPT UIADD3 URZ, URZ, URZ, URZ ;  /* 0x0000003f3f3ff290 */ /* 0x000fe4000fffe03f */
[----:B-----5:R-:W-:Y:S11]  /*1f20*/  HMMA.16816.F32 R40, R60, R92, R40 ;  /* 0x0000005c3c28723c */ /* 0x020ff60000001828 */
[----:B------:R-:W-:Y:S11]  /*1f30*/  @!UPT UIADD3 URZ, URZ, URZ, URZ ;  /* 0x0000003f3f3ff290 */ /* 0x000ff6000fffe03f */
[----:B------:R-:W-:Y:S02]  /*1f40*/  @!UPT UIADD3 URZ, URZ, URZ, URZ ;  /* 0x0000003f3f3ff290 */ /* 0x000fe4000fffe03f */
[----:B---3--:R-:W-:Y:S11]  /*1f50*/  HMMA.16816.F32 R40, R56, R88, R40 ;  /* 0x000000583828723c */ /* 0x008ff60000001828 */
[----:B------:R-:W-:Y:S11]  /*1f60*/  @!UPT UIADD3 URZ, URZ, URZ, URZ ;  /* 0x0000003f3f3ff290 */ /* 0x000ff6000fffe03f */
[----:B------:R-:W-:Y:S02]  /*1f70*/  @!UPT UIADD3 URZ, URZ, URZ, URZ ;  /* 0x0000003f3f3ff290 */ /* 0x000fe4000fffe03f */
[----:B------:R-:W-:Y:S11]  /*1f80*/  HMMA.16816.F32 R40, R52, R84, R40 ;  /* 0x000000543428723c */ /* 0x000ff60000001828 */
[----:B------:R-:W-:Y:S11]  /*1f90*/  @!UPT UIADD3 URZ, URZ, URZ, URZ ;  /* 0x0000003f3f3ff290 */ /* 0x000ff6000fffe03f */
[----:B------:R-:W-:Y:S02]  /*1fa0*/  @!UPT UIADD3 URZ, URZ, URZ, URZ ;  /* 0x0000003f3f3ff290 */ /* 0x000fe4000fffe03f */
[----:B-1----:R-:W-:Y:S11]  /*1fb0*/  HMMA.16816.F32 R40, R48, R80, R40 ;  /* 0x000000503028723c */ /* 0x002ff60000001828 */
[----:B------:R-:W-:Y:S11]  /*1fc0*/  @!UPT UIADD3 URZ, URZ, URZ, URZ ;  /* 0x0000003f3f3ff290 */ /* 0x000ff6000fffe03f */
[----:B------:R-:W-:Y:S02]  /*1fd0*/  @!UPT UIADD3 URZ, URZ, URZ, URZ ;  /* 0x0000003f3f3ff290 */ /* 0x000fe4000fffe03f */
[----:B------:R-:W-:Y:S11]  /*1fe0*/  HMMA.16816.F32 R40, R44, R36, R40 ;  /* 0x000000242c28723c */ /* 0x000ff60000001828 */
[----:B------:R-:W-:Y:S11]  /*1ff0*/  @!UPT UIADD3 URZ, URZ, URZ, URZ ;  /* 0x0000003f3f3ff290 */ /* 0x000ff6000fffe03f */
[----:B------:R-:W-:Y:S02]  /*2000*/  @!UPT UIADD3 URZ, URZ, URZ, URZ ;  /* 0x0000003f3f3ff290 */ /* 0x000fe4000fffe03f */
[----:B------:R-:W-:Y:S07]  /*2010*/  HMMA.16816.F32 R40, R32, R28, R40 ;  /* 0x0000001c2028723c */ /* 0x000fee0000001828 */
[----:B------:R-:W-:-:S05]  /*2020*/  LOP3.LUT R29, R201, 0x7ffffffc, RZ, 0xc0, !PT ;  /* 0x7ffffffcc91d7812 */ /* 0x000fca00078ec0ff */
[----:B------:R-:W-:-:S04]  /*2030*/  IMAD.IADD R132, R132, 0x1, -R29 ;  /* 0x0000000184847824 */ /* 0x000fc800078e0a1d */
[----:B------:R-:W-:-:S05]  /*2040*/  IMAD R131, R132, -0x2, R131 ;  /* 0xfffffffe84837824 */ /* 0x000fca00078e0283 */
[----:B------:R-:W-:-:S04]  /*2050*/  ISETP.GT.AND P0, PT, R131, RZ, PT ;  /* 0x000000ff8300720c */ /* 0x000fc80003f04270 */
[----:B------:R-:W-:Y:S02]  /*2060*/  FSEL R120, R42, -INF , P0 ;  /* 0xff8000002a787808 */ /* 0x000fe40000000000 */
[----:B------:R-:W-:Y:S02]  /*2070*/  FSEL R125, R40, -INF , P0 ;  /* 0xff800000287d7808 */ /* 0x000fe40000000000 */
[----:B------:R-:W-:-:S04]  /*2080*/  ISETP.GT.AND P0, PT, R131, 0x1, PT ;  /* 0x000000018300780c */ /* 0x000fc80003f04270 */
[----:B------:R-:W-:Y:S02]  /*2090*/  FSEL R121, R43, -INF , P0 ;  /* 0xff8000002b797808 */ /* 0x000fe40000000000 */
[----:B------:R-:W-:Y:S02]  /*20a0*/  FSEL R124, R41, -INF , P0 ;  /* 0xff800000297c7808 */ /* 0x000fe40000000000 */
[----:B------:R-:W-:Y:S01]  /*20b0*/  HMMA.16816.F32 R40, R24, R126, RZ ;  /* 0x0000007e1828723c */ /* 0x000fe200000018ff */
[----:B------:R-:W-:Y:S11]  /*20c0*/  ISETP.GT.AND P0, PT, R131, 0x8, PT ;  /* 0x000000088300780c */ /* 0x000ff60003f04270 */
[----:B------:R-:W-:Y:S11]  /*20d0*/  @!UPT UIADD3 URZ, URZ, URZ, URZ ;  /* 0x0000003f3f3ff290 */ /* 0x000ff6000fffe03f */
[----:B------:R-:W-:Y:S01]  /*20e0*/  @!UPT UIADD3 URZ, URZ, URZ, URZ ;  /* 0x0000003f3f3ff290 */ /* 0x000fe2000fffe03f */
[----:B------:R-:W-:Y:S11]  /*20f0*/  HMMA.16816.F32 R40, R20, R122, R40 ;  /* 0x0000007a1428723c */ /* 0x000ff60000001828 */
[----:B------:R-:W-:Y:S11]  /*2100*/  @!UPT UIADD3 URZ, URZ, URZ, URZ ;  /* 0x0000003f3f3ff290 */ /* 0x000ff6000fffe03f */
[----:B------:R-:W-:Y:S02]  /*2110*/  @!UPT UIADD3 URZ, URZ, URZ, URZ ;  /* 0x0000003f3f3ff290 */ /* 0x000fe4000fffe03f */
[----:B------:R-:W-:Y:S01]  /*2120*/  HMMA.16816.F32 R40, R76, R110, R40 ;  /* 0x0000006e4c28723c */ /* 0x000fe20000001828 */
[----:B------:R-:W1:Y:S11]  /*2130*/  LDSM.16.M88.4 R108, [R3+0xc900] ;  /* 0x00c90000036c783b */ /* 0x000e760000000200 */
[----:B------:R-:W-:Y:S11]  /*2140*/  @!UPT UIADD3 URZ, URZ, URZ, URZ ;  /* 0x0000003f3f3ff290 */ /* 0x000ff6000fffe03f */
[----:B------:R-:W-:Y:S01]  /*2150*/  @!UPT UIADD3 URZ, URZ, URZ, URZ ;  /* 0x0000003f3f3ff290 */ /* 0x000fe2000fffe03f */
[----:B------:R-:W-:Y:S01]  /*2160*/  HMMA.16816.F32 R40, R72, R106, R40 ;  /* 0x0000006a4828723c */ /* 0x000fe20000001828 */
[----:B------:R-:W2:Y:S11]  /*2170*/  LDSM.16.M88.4 R104, [R2+0xc900] ;  /* 0x00c900000268783b */ /* 0x000eb60000000200 */
[----:B------:R-:W-:Y:S11]  /*2180*/  @!UPT UIADD3 URZ, URZ, URZ, URZ ;  /* 0x0000003f3f3ff290 */ /* 0x000ff6000fffe03f */
[----:B------:R-:W-:Y:S01]  /*2190*/  @!UPT UIADD3 URZ, URZ, URZ, URZ ;  /* 0x0000003f3f3ff290 */ /* 0x000fe2000fffe03f */
[----:B------:R-:W-:Y:S01]  /*21a0*/  HMMA.16816.F32 R40, R68, R102, R40 ;  /* 0x000000664428723c */ /* 0x000fe20000001828 */
[----:B------:R-:W3:Y:S11]  /*21b0*/  LDSM.16.M88.4 R100, [R184+0xe900] ;  /* 0x00e90000b864783b */ /* 0x000ef60000000200 */
[----:B------:R-:W-:Y:S11]  /*21c0*/  @!UPT UIADD3 URZ, URZ, URZ, URZ ;  /* 0x0000003f3f3ff290 */ /* 0x000ff6000fffe03f */
[----:B------:R-:W-:Y:S01]  /*21d0*/  @!UPT UIADD3 URZ, URZ, URZ, URZ ;  /* 0x0000003f3f3ff290 */ /* 0x000fe2000fffe03f */
[----:B------:R-:W-:Y:S01]  /*21e0*/  HMMA.16816.F32 R40, R64, R98, R40 ;  /* 0x000000624028723c */ /* 0x000fe20000001828 */
[----:B------:R-:W4:Y:S11]  /*21f0*/  LDSM.16.M88.4 R96, [R130+0xe900] ;  /* 0x00e900008260783b */ /* 0x000f360000000200 */
[----:B------:R-:W-:Y:S11]  /*2200*/  @!UPT UIADD3 URZ, URZ, URZ, URZ ;  /* 0x0000003f3f3ff290 */ /* 0x000ff6000fffe03f */
[----:B------:R-:W-:Y:S01]  /*2210*/  @!UPT UIADD3 URZ, URZ, URZ, URZ ;  /* 0x0000003f3f3ff290 */ /* 0x000fe2000fffe03f */
[----:B------:R-:W-:Y:S01]  /*2220*/  HMMA.16816.F32 R40, R60, R94, R40 ;  /* 0x0000005e3c28723c */ /* 0x000fe20000001828 */
[----:B------:R-:W5:Y:S11]  /*2230*/  LDSM.16.M88.4 R92, [R3+0xe900] ;  /* 0x00e90000035c783b */ /* 0x000f760000000200 */
[----:B------:R-:W-:Y:S11]  /*2240*/  @!UPT UIADD3 URZ, URZ, URZ, URZ ;  /* 0x0000003f3f3ff290 */ /* 0x000ff6000fffe03f */
[----:B------:R-:W-:Y:S01]  /*2250*/  @!UPT UIADD3 URZ, URZ, URZ, URZ ;  /* 0x0000003f3f3ff290 */ /* 0x000fe2000fffe03f */
[----:B------:R-:W-:Y:S01]  /*2260*/  HMMA.16816.F32 R40, R56, R90, R40 ;  /* 0x0000005a3828723c */ /* 0x000fe20000001828 */
[----:B------:R-:W1:Y:S11]  /*2270*/  LDSM.16.M88.4 R88, [R2+0xe900] ;  /* 0x00e900000258783b */ /* 0x000e760000000200 */
        /* <DEDUP_REMOVED lines=10> */
[----:B------:R-:W-:Y:S08]  /*2320*/  HMMA.16816.F32 R40, R44, R38, R40 ;  /* 0x000000262c28723c */ /* 0x000ff00000001828 */
[C---:B------:R-:W-:Y:S08]  /*2330*/  HMMA.16816.F32 R36, R24.reuse, R116, RZ ;  /* 0x000000741824723c */ /* 0x040ff000000018ff */
[----:B------:R-:W-:Y:S08]  /*2340*/  HMMA.16816.F32 R116, R24, R118, RZ ;  /* 0x000000761874723c */ /* 0x000ff000000018ff */
[----:B------:R-:W-:Y:S01]  /*2350*/  HMMA.16816.F32 R40, R32, R30, R40 ;  /* 0x0000001e2028723c */ /* 0x000fe20000001828 */
[----:B------:R-:W-:Y:S07]  /*2360*/  LDSM.16.M88.4 R28, [R2+0x10900] ;  /* 0x01090000021c783b */ /* 0x000fee0000000200 */
[C---:B------:R-:W-:Y:S08]  /*2370*/  HMMA.16816.F32 R36, R20.reuse, R112, R36 ;  /* 0x000000701424723c */ /* 0x040ff00000001824 */
[----:B------:R-:W-:Y:S08]  /*2380*/  HMMA.16816.F32 R116, R20, R114, R116 ;  /* 0x000000721474723c */ /* 0x000ff00000001874 */
[----:B------:R-:W-:-:S02]  /*2390*/  FSEL R151, R42, -INF , P0 ;  /* 0xff8000002a977808 */ /* 0x000fc40000000000 */
[----:B------:R-:W-:Y:S02]  /*23a0*/  FSEL R155, R40, -INF , P0 ;  /* 0xff800000289b7808 */ /* 0x000fe40000000000 */
[----:B------:R-:W-:-:S04]  /*23b0*/  ISETP.GT.AND P0, PT, R131, 0x9, PT ;  /* 0x000000098300780c */ /* 0x000fc80003f04270 */
[C---:B-1----:R-:W-:Y:S01]  /*23c0*/  HMMA.16816.F32 R36, R76.reuse, R108, R36 ;  /* 0x0000006c4c24723c */ /* 0x042fe20000001824 */
[----:B------:R-:W-:Y:S02]  /*23d0*/  FSEL R127, R43, -INF , P0 ;  /* 0xff8000002b7f7808 */ /* 0x000fe40000000000 */
[----:B------:R-:W-:Y:S02]  /*23e0*/  FSEL R153, R41, -INF , P0 ;  /* 0xff80000029997808 */ /* 0x000fe40000000000 */
[----:B------:R-:W1:Y:S01]  /*23f0*/  LDSM.16.M88.4 R40, [R3+0x10900] ;  /* 0x010900000328783b */ /* 0x000e620000000200 */
[C---:B------:R-:W-:Y:S02]  /*2400*/  ISETP.GT.AND P0, PT, R131.reuse, 0x10, PT ;  /* 0x000000108300780c */ /* 0x040fe40003f04270 */
[----:B------:R-:W-:Y:S01]  /*2410*/  HMMA.16816.F32 R116, R76, R110, R116 ;  /* 0x0000006e4c74723c */ /* 0x000fe20000001874 */
[----:B------:R-:W1:Y:S11]  /*2420*/  LDSM.16.M88.4 R108, [R3+0xd100] ;  /* 0x00d10000036c783b */ /* 0x000e760000000200 */
[----:B------:R-:W-:Y:S04]  /*2430*/  @!UPT UIADD3 URZ, URZ, URZ, URZ ;  /* 0x0000003f3f3ff290 */ /* 0x000fe8000fffe03f */
[C---:B--2---:R-:W-:Y:S08]  /*2440*/  HMMA.16816.F32 R36, R72.reuse, R104, R36 ;  /* 0x000000684824723c */ /* 0x044ff00000001824 */
[----:B------:R-:W-:Y:S01]  /*2450*/  HMMA.16816.F32 R116, R72, R106, R116 ;  /* 0x0000006a4874723c */ /* 0x000fe20000001874 */
[----:B------:R-:W2:Y:S11]  /*2460*/  LDSM.16.M88.4 R104, [R2+0xd100] ;  /* 0x00d100000268783b */ /* 0x000eb60000000200 */
[----:B------:R-:W-:Y:S04]  /*2470*/  @!UPT UIADD3 URZ, URZ, URZ, URZ ;  /* 0x0000003f3f3ff290 */ /* 0x000fe8000fffe03f */
[C---:B---3--:R-:W-:Y:S08]  /*2480*/  HMMA.16816.F32 R36, R68.reuse, R100, R36 ;  /* 0x000000644424723c */ /* 0x048ff00000001824 */
[----:B------:R-:W-:Y:S01]  /*2490*/  HMMA.16816.F32 R116, R68, R102, R116 ;  /* 0x000000664474723c */ /* 0x000fe20000001874 */
[----:B------:R-:W3:Y:S11]  /*24a0*/  LDSM.16.M88.4 R100, [R184+0xf100] ;  /* 0x00f10000b864783b */ /* 0x000ef60000000200 */
[----:B------:R-:W-:Y:S04]  /*24b0*/  @!UPT UIADD3 URZ, URZ, URZ, URZ ;  /* 0x0000003f3f3ff290 */ /* 0x000fe8000fffe03f */
[C---:B----4-:R-:W-:Y:S08]  /*24c0*/  HMMA.16816.F32 R36, R64.reuse, R96, R36 ;  /* 0x000000604024723c */ /* 0x050ff00000001824 */
[----:B------:R-:W-:Y:S01]  /*24d0*/  HMMA.16816.F32 R116, R64, R98, R116 ;  /* 0x000000624074723c */ /* 0x000fe20000001874 */
[----:B------:R-:W4:Y:S11]  /*24e0*/  LDSM.16.M88.4 R96, [R130+0xf100] ;  /* 0x00f100008260783b */ /* 0x000f360000000200 */
[----:B------:R-:W-:Y:S04]  /*24f0*/  @!UPT UIADD3 URZ, URZ, URZ, URZ ;  /* 0x0000003f3f3ff290 */ /* 0x000fe8000fffe03f */
[C---:B-----5:R-:W-:Y:S08]  /*2500*/  HMMA.16816.F32 R36, R60.reuse, R92, R36 ;  /* 0x0000005c3c24723c */ /* 0x060ff00000001824 */
[----:B------:R-:W-:Y:S01]  /*2510*/  HMMA.16816.F32 R116, R60, R94, R116 ;  /* 0x0000005e3c74723c */ /* 0x000fe20000001874 */
[----:B------:R-:W5:Y:S11]  /*2520*/  LDSM.16.M88.4 R92, [R3+0xf100] ;  /* 0x00f10000035c783b */ /* 0x000f760000000200 */
[----:B------:R-:W-:Y:S04]  /*2530*/  @!UPT UIADD3 URZ, URZ, URZ, URZ ;  /* 0x0000003f3f3ff290 */ /* 0x000fe8000fffe03f */
[C---:B------:R-:W-:Y:S08]  /*2540*/  HMMA.16816.F32 R36, R56.reuse, R88, R36 ;  /* 0x000000583824723c */ /* 0x040ff00000001824 */
[----:B------:R-:W-:Y:S01]  /*2550*/  HMMA.16816.F32 R116, R56, R90, R116 ;  /* 0x0000005a3874723c */ /* 0x000fe20000001874 */
[----:B------:R-:W1:Y:S11]  /*2560*/  LDSM.16.M88.4 R88, [R2+0xf100] ;  /* 0x00f100000258783b */ /* 0x000e760000000200 */
[----:B------:R-:W-:Y:S04]  /*2570*/  @!UPT UIADD3 URZ, URZ, URZ, URZ ;  /* 0x0000003f3f3ff290 */ /* 0x000fe8000fffe03f */
[C---:B------:R-:W-:Y:S08]  /*2580*/  HMMA.16816.F32 R36, R52.reuse, R84, R36 ;  /* 0x000000543424723c */ /* 0x040ff00000001824 */
[----:B------:R-:W-:Y:S01]  /*2590*/  HMMA.16816.F32 R116, R52, R86, R116 ;  /* 0x000000563474723c */ /* 0x000fe20000001874 */
[----:B------:R-:W2:Y:S11]  /*25a0*/  LDSM.16.M88.4 R84, [R184+0x11100] ;  /* 0x01110000b854783b */ /* 0x000eb60000000200 */
[----:B------:R-:W-:Y:S04]  /*25b0*/  @!UPT UIADD3 URZ, URZ, URZ, URZ ;  /* 0x0000003f3f3ff290 */ /* 0x000fe8000fffe03f */
[C---:B------:R-:W-:Y:S08]  /*25c0*/  HMMA.16816.F32 R36, R48.reuse, R80, R36 ;  /* 0x000000503024723c */ /* 0x040ff00000001824 */
[----:B------:R-:W-:Y:S01]  /*25d0*/  HMMA.16816.F32 R116, R48, R82, R116 ;  /* 0x000000523074723c */ /* 0x000fe20000001874 */
[----:B------:R-:W2:Y:S11]  /*25e0*/  LDSM.16.M88.4 R80, [R130+0x11100] ;  /* 0x011100008250783b */ /* 0x000eb60000000200 */
[----:B------:R-:W-:Y:S04]  /*25f0*/  @!UPT UIADD3 URZ, URZ, URZ, URZ ;  /* 0x0000003f3f3ff290 */ /* 0x000fe8000fffe03f */
[C---:B-1----:R-:W-:Y:S08]  /*2600*/  HMMA.16816.F32 R36, R44.reuse, R40, R36 ;  /* 0x000000282c24723c */ /* 0x042ff00000001824 */
[----:B------:R-:W-:Y:S01]  /*2610*/  HMMA.16816.F32 R116, R44, R42, R116 ;  /* 0x0000002a2c74723c */ /* 0x000fe20000001874 */
[----:B------:R-:W1:Y:S11]  /*2620*/  LDSM.16.M88.4 R40, [R3+0x11100] ;  /* 0x011100000328783b */ /* 0x000e760000000200 */
[----:B------:R-:W-:Y:S04]  /*2630*/  @!UPT UIADD3 URZ, URZ, URZ, URZ ;  /* 0x0000003f3f3ff290 */ /* 0x000fe8000fffe03f */
[C---:B------:R-:W-:Y:S08]  /*2640*/  HMMA.16816.F32 R36, R32.reuse, R28, R36 ;  /* 0x0000001c2024723c */ /* 0x040ff00000001824 */
[----:B------:R-:W-:Y:S11]  /*2650*/  HMMA.16816.F32 R28, R32, R30, R116 ;  /* 0x0000001e201c723c */ /* 0x000ff60000001874 */
[----:B------:R-:W-:Y:S05]  /*2660*/  @!UPT UIADD3 URZ, URZ, URZ, URZ ;  /* 0x0000003f3f3ff290 */ /* 0x000fea000fffe03f */
[----:B------:R-:W-:Y:S02]  /*2670*/  FSEL R137, R38, -INF , P0 ;  /* 0xff80000026897808 */ /* 0x000fe40000000000 */
[----:B------:R-:W-:Y:S02]  /*2680*/  FSEL R149, R36, -INF , P0 ;  /* 0xff80000024957808 */ /* 0x000fe40000000000 */
[----:B------:R-:W-:-:S04]  /*2690*/  ISETP.GT.AND P0, PT, R131, 0x11, PT ;  /* 0x000000118300780c */ /* 0x000fc80003f04270 */
[----:B------:R-:W-:Y:S02]  /*26a0*/  FSEL R123, R39, -INF , P0 ;  /* 0xff800000277b7808 */ /* 0x000fe40000000000 */
[----:B------:R-:W-:Y:S02]  /*26b0*/  FSEL R139, R37, -INF , P0 ;  /* 0xff800000258b7808 */ /* 0x000fe40000000000 */
[----:B------:R-:W-:Y:S01]  /*26c0*/  HMMA.16816.F32 R36, R24, R8, RZ ;  /* 0x000000081824723c */ /* 0x000fe200000018ff */
[----:B------:R-:W-:-:S04]  /*26d0*/  ISETP.GT.AND P0, PT, R131, 0x18, PT ;  /* 0x000000188300780c */ /* 0x000fc80003f04270 */
[----:B------:R-:W-:Y:S02]  /*26e0*/  FSEL R119, R30, -INF , P0 ;  /* 0xff8000001e777808 */ /* 0x000fe40000000000 */
[----:B------:R-:W-:Y:S01]  /*26f0*/  FSEL R219, R28, -INF , P0 ;  /* 0xff8000001cdb7808 */ /* 0x000fe20000000000 */
[----:B------:R-:W-:Y:S01]  /*2700*/  HMMA.16816.F32 R8, R24, R10, RZ ;  /* 0x0000000a1808723c */ /* 0x000fe200000018ff */
[----:B------:R-:W-:-:S04]  /*2710*/  ISETP.GT.AND P0, PT, R131, 0x19, PT ;  /* 0x000000198300780c */ /* 0x000fc80003f04270 */
[----:B------:R-:W-:Y:S02]  /*2720*/  FSEL R117, R31, -INF , P0 ;  /* 0xff8000001f757808 */ /* 0x000fe40000000000 */
[----:B------:R-:W-:Y:S02]  /*2730*/  FSEL R217, R29, -INF , P0 ;  /* 0xff8000001dd97808 */ /* 0x000fe40000000000 */
[----:B------:R-:W1:Y:S01]  /*2740*/  LDSM.16.M88.4 R28, [R2+0x11100] ;  /* 0x01110000021c783b */ /* 0x000e620000000200 */
[----:B------:R-:W-:-:S06]  /*2750*/  ISETP.GT.AND P0, PT, R131, 0x20, PT ;  /* 0x000000208300780c */ /* 0x000fcc0003f04270 */
[C---:B------:R-:W-:Y:S08]  /*2760*/  HMMA.16816.F32 R36, R20.reuse, R16, R36 ;  /* 0x000000101424723c */ /* 0x040ff00000001824 */
[----:B------:R-:W-:Y:S01]  /*2770*/  HMMA.16816.F32 R8, R20, R18, R8 ;  /* 0x000000121408723c */ /* 0x000fe20000001808 */
[----:B------:R-:W-:Y:S11]  /*2780*/  LDSM.16.M88.4 R16, [R2+0xd900] ;  /* 0x00d900000210783b */ /* 0x000ff60000000200 */
[----:B------:R-:W-:Y:S04]  /*2790*/  @!UPT UIADD3 URZ, URZ, URZ, URZ ;  /* 0x0000003f3f3ff290 */ /* 0x000fe8000fffe03f */
[C---:B------:R-:W-:Y:S08]  /*27a0*/  HMMA.16816.F32 R36, R76.reuse, R108, R36 ;  /* 0x0000006c4c24723c */ /* 0x040ff00000001824 */
[----:B------:R-:W-:Y:S11]  /*27b0*/  HMMA.16816.F32 R8, R76, R110, R8 ;  /* 0x0000006e4c08723c */ /* 0x000ff60000001808 */
[----:B------:R-:W-:Y:S05]  /*27c0*/  @!UPT UIADD3 URZ, URZ, URZ, URZ ;  /* 0x0000003f3f3ff290 */ /* 0x000fea000fffe03f */
[C---:B--2---:R-:W-:Y:S08]  /*27d0*/  HMMA.16816.F32 R36, R72.reuse, R104, R36 ;  /* 0x000000684824723c */ /* 0x044ff00000001824 */
[----:B------:R-:W-:Y:S11]  /*27e0*/  HMMA.16816.F32 R8, R72, R106, R8 ;  /* 0x0000006a4808723c */ /* 0x000ff60000001808 */
[----:B------:R-:W-:Y:S05]  /*27f0*/  @!UPT UIADD3 URZ, URZ, URZ, URZ ;  /* 0x0000003f3f3ff290 */ /* 0x000fea000fffe03f */
[C---:B---3--:R-:W-:Y:S08]  /*2800*/  HMMA.16816.F32 R36, R68.reuse, R100, R36 ;  /* 0x000000644424723c */ /* 0x048ff00000001824 */
[----:B------:R-:W-:Y:S08]  /*2810*/  HMMA.16816.F32 R8, R68, R102, R8 ;  /* 0x000000664408723c */ /* 0x000ff00000001808 */
[----:B------:R-:W-:Y:S08]  /*2820*/  HMMA.16816.F32 R100, R24, R4, RZ ;  /* 0x000000041864723c */ /* 0x000ff000000018ff */
[C---:B----4-:R-:W-:Y:S08]  /*2830*/  HMMA.16816.F32 R36, R64.reuse, R96, R36 ;  /* 0x000000604024723c */ /* 0x050ff00000001824 */
[----:B------:R-:W-:Y:S01]  /*2840*/  HMMA.16816.F32 R8, R64, R98, R8 ;  /* 0x000000624008723c */ /* 0x000fe20000001808 */
[----:B------:R-:W-:Y:S07]  /*2850*/  LDSM.16.M88.4 R96, [R2+0x11900] ;  /* 0x011900000260783b */ /* 0x000fee0000000200 */
[----:B------:R-:W-:Y:S08]  /*2860*/  HMMA.16816.F32 R4, R24, R6, RZ ;  /* 0x000000061804723c */ /* 0x000ff000000018ff */
[C---:B-----5:R-:W-:Y:S08]  /*2870*/  HMMA.16816.F32 R36, R60.reuse, R92, R36 ;  /* 0x0000005c3c24723c */ /* 0x060ff00000001824 */
[----:B------:R-:W-:Y:S01]  /*2880*/  HMMA.16816.F32 R8, R60, R94, R8 ;  /* 0x0000005e3c08723c */ /* 0x000fe20000001808 */
[----:B------:R-:W-:Y:S07]  /*2890*/  LDSM.16.M88.4 R92, [R3+0x11900] ;  /* 0x01190000035c783b */ /* 0x000fee0000000200 */
[----:B------:R-:W-:Y:S08]  /*28a0*/  HMMA.16816.F32 R100, R20, R12, R100 ;  /* 0x0000000c1464723c */ /* 0x000ff00000001864 */
[C---:B------:R-:W-:Y:S08]  /*28b0*/  HMMA.16816.F32 R36, R56.reuse, R88, R36 ;  /* 0x000000583824723c */ /* 0x040ff00000001824 */
[----:B------:R-:W-:Y:S01]  /*28c0*/  HMMA.16816.F32 R8, R56, R90, R8 ;  /* 0x0000005a3808723c */ /* 0x000fe20000001808 */
[----:B------:R-:W-:Y:S07]  /*28d0*/  LDSM.16.M88.4 R88, [R130+0x11900] ;  /* 0x011900008258783b */ /* 0x000fee0000000200 */
[----:B------:R-:W-:Y:S08]  /*28e0*/  HMMA.16816.F32 R4, R20, R14, R4 ;  /* 0x0000000e1404723c */ /* 0x000ff00000001804 */
[C---:B------:R-:W-:Y:S08]  /*28f0*/  HMMA.16816.F32 R36, R52.reuse, R84, R36 ;  /* 0x000000543424723c */ /* 0x040ff00000001824 */
[----:B------:R-:W-:Y:S01]  /*2900*/  HMMA.16816.F32 R8, R52, R86, R8 ;  /* 0x000000563408723c */ /* 0x000fe20000001808 */
[----:B------:R-:W-:Y:S11]  /*2910*/  LDSM.16.M88.4 R84, [R184+0x11900] ;  /* 0x01190000b854783b */ /* 0x000ff60000000200 */
[----:B------:R-:W-:Y:S04]  /*2920*/  @!UPT UIADD3 URZ, URZ, URZ, URZ ;  /* 0x0000003f3f3ff290 */ /* 0x000fe8000fffe03f */
[C---:B------:R-:W-:Y:S08]  /*2930*/  HMMA.16816.F32 R36, R48.reuse, R80, R36 ;  /* 0x000000503024723c */ /* 0x040ff00000001824 */
[----:B------:R-:W-:Y:S01]  /*2940*/  HMMA.16816.F32 R8, R48, R82, R8 ;  /* 0x000000523008723c */ /* 0x000fe20000001808 */
[----:B------:R2:W-:Y:S11]  /*2950*/  LDSM.16.M88.4 R80, [R2+0xf900] ;  /* 0x00f900000250783b */ /* 0x0005f60000000200 */
[----:B------:R-:W-:Y:S04]  /*2960*/  @!UPT UIADD3 URZ, URZ, URZ, URZ ;  /* 0x0000003f3f3ff290 */ /* 0x000fe8000fffe03f */
[C---:B-1----:R-:W-:Y:S08]  /*2970*/  HMMA.16816.F32 R36, R44.reuse, R40, R36 ;  /* 0x000000282c24723c */ /* 0x042ff00000001824 */
[----:B------:R-:W-:Y:S01]  /*2980*/  HMMA.16816.F32 R8, R44, R42, R8 ;  /* 0x0000002a2c08723c */ /* 0x000fe20000001808 */
[----:B------:R-:W-:Y:S01]  /*2990*/  LDSM.16.M88.4 R40, [R3+0xf900] ;  /* 0x00f900000328783b */ /* 0x000fe20000000200 */
[----:B--2---:R-:W-:-:S04]  /*29a0*/  FMNMX.FTZ R2, R125, R124, !PT ;  /* 0x0000007c7d027209 */ /* 0x004fc80007810000 */
[----:B------:R-:W-:-:S04]  /*29b0*/  FMNMX.FTZ R2, R155, R2, !PT ;  /* 0x000000029b027209 */ /* 0x000fc80007810000 */
[----:B------:R-:W-:-:S04]  /*29c0*/  FMNMX.FTZ R2, R153, R2, !PT ;  /* 0x0000000299027209 */ /* 0x000fc80007810000 */
[----:B------:R-:W-:Y:S02]  /*29d0*/  FMNMX.FTZ R2, R149, R2, !PT ;  /* 0x0000000295027209 */ /* 0x000fe40007810000 */
[----:B------:R-:W-:Y:S02]  /*29e0*/  HMMA.16816.F32 R36, R32, R28, R36 ;  /* 0x0000001c2024723c */ /* 0x000fe40000001824 */
[----:B------:R-:W-:-:S04]  /*29f0*/  FMNMX.FTZ R2, R139, R2, !PT ;  /* 0x000000028b027209 */ /* 0x000fc80007810000 */
[----:B------:R-:W-:Y:S02]  /*2a00*/  FMNMX.FTZ R2, R219, R2, !PT ;  /* 0x00000002db027209 */ /* 0x000fe40007810000 */
[----:B------:R-:W-:Y:S01]  /*2a10*/  HMMA.16816.F32 R8, R32, R30, R8 ;  /* 0x0000001e2008723c */ /* 0x000fe20000001808 */
[----:B------:R-:W-:Y:S01]  /*2a20*/  LDSM.16.M88.4 R28, [R184+0xf900] ;  /* 0x00f90000b81c783b */ /* 0x000fe20000000200 */
[----:B------:R-:W-:Y:S11]  /*2a30*/  FMNMX.FTZ R2, R217, R2, !PT ;  /* 0x00000002d9027209 */ /* 0x000ff60007810000 */
[----:B------:R-:W-:Y:S03]  /*2a40*/  @!UPT UIADD3 URZ, URZ, URZ, URZ ;  /* 0x0000003f3f3ff290 */ /* 0x000fe6000fffe03f */
[----:B------:R-:W-:Y:S02]  /*2a50*/  FSEL R207, R38, -INF , P0 ;  /* 0xff80000026cf7808 */ /* 0x000fe40000000000 */
[----:B------:R-:W-:Y:S02]  /*2a60*/  FSEL R165, R36, -INF , P0 ;  /* 0xff80000024a57808 */ /* 0x000fe40000000000 */
[----:B------:R-:W-:Y:S02]  /*2a70*/  ISETP.GT.AND P0, PT, R131, 0x21, PT ;  /* 0x000000218300780c */ /* 0x000fe40003f04270 */
[----:B------:R-:W-:Y:S02]  /*2a80*/  FMNMX.FTZ R2, R165, R2, !PT ;  /* 0x00000002a5027209 */ /* 0x000fe40007810000 */
[----:B------:R-:W-:Y:S02]  /*2a90*/  FSEL R205, R39, -INF , P0 ;  /* 0xff80000027cd7808 */ /* 0x000fe40000000000 */
[----:B------:R-:W-:-:S02]  /*2aa0*/  FSEL R167, R37, -INF , P0 ;  /* 0xff80000025a77808 */ /* 0x000fc40000000000 */
[----:B------:R-:W-:Y:S01]  /*2ab0*/  ISETP.GT.AND P0, PT, R131, 0x28, PT ;  /* 0x000000288300780c */ /* 0x000fe20003f04270 */
[----:B------:R-:W-:Y:S01]  /*2ac0*/  LDSM.16.M88.4 R36, [R130+0xf900] ;  /* 0x00f900008224783b */ /* 0x000fe20000000200 */
[----:B------:R-:W-:Y:S02]  /*2ad0*/  FMNMX.FTZ R2, R167, R2, !PT ;  /* 0x00000002a7027209 */ /* 0x000fe40007810000 */
[----:B------:R-:W-:Y:S02]  /*2ae0*/  FSEL R211, R10, -INF , P0 ;  /* 0xff8000000ad37808 */ /* 0x000fe40000000000 */
[----:B------:R-:W-:Y:S02]  /*2af0*/  FSEL R215, R8, -INF , P0 ;  /* 0xff80000008d77808 */ /* 0x000fe40000000000 */
[----:B------:R-:W-:Y:S02]  /*2b00*/  ISETP.GT.AND P0, PT, R131, 0x29, PT ;  /* 0x000000298300780c */ /* 0x000fe40003f04270 */
[----:B------:R-:W-:-:S02]  /*2b10*/  FMNMX.FTZ R2, R215, R2, !PT ;  /* 0x00000002d7027209 */ /* 0x000fc40007810000 */
[----:B------:R-:W-:Y:S02]  /*2b20*/  FSEL R209, R11, -INF , P0 ;  /* 0xff8000000bd17808 */ /* 0x000fe40000000000 */
[----:B------:R-:W-:Y:S02]  /*2b30*/  FSEL R213, R9, -INF , P0 ;  /* 0xff80000009d57808 */ /* 0x000fe40000000000 */
[----:B------:R-:W1:Y:S01]  /*2b40*/  LDSM.16.M88.4 R8, [R3+0xd900] ;  /* 0x00d900000308783b */ /* 0x000e620000000200 */
[----:B------:R-:W-:Y:S01]  /*2b50*/  ISETP.GT.AND P0, PT, R131, 0x30, PT ;  /* 0x000000308300780c */ /* 0x000fe20003f04270 */
[----:B------:R-:W-:-:S04]  /*2b60*/  DEPBAR.LE SB0, 0x2 ;  /* 0x000080800000791a */ /* 0x000fc80000000000 */
[----:B------:R-:W-:Y:S01]  /*2b70*/  FMNMX.FTZ R2, R213, R2, !PT ;  /* 0x00000002d5027209 */ /* 0x000fe20007810000 */
[----:B------:R-:W-:Y:S06]  /*2b80*/  BAR.SYNC.DEFER_BLOCKING 0x0 ;  /* 0x0000000000007b1d */ /* 0x000fec0000010000 */
[----:B------:R-:W-:Y:S04]  /*2b90*/  LDSM.16.MT88.4 R108, [R176+0x4100] ;  /* 0x00410000b06c783b */ /* 0x000fe80000004200 */
[----:B------:R-:W-:Y:S04]  /*2ba0*/  LDSM.16.MT88.4 R20, [R177+0x900] ;  /* 0x00090000b114783b */ /* 0x000fe80000004200 */
[----:B------:R-:W-:Y:S01]  /*2bb0*/  LDSM.16.MT88.4 R12, [R162+0x2900] ;  /* 0x00290000a20c783b */ /* 0x000fe20000004200 */
[C---:B-1----:R-:W-:Y:S03]  /*2bc0*/  HMMA.16816.F32 R100, R76.reuse, R8, R100 ;  /* 0x000000084c64723c */ /* 0x042fe60000001864 */
[----:B------:R-:W-:Y:S05]  /*2bd0*/  LDSM.16.MT88.4 R24, [R171+0x2900] ;  /* 0x00290000ab18783b */ /* 0x000fea0000004200 */
[----:B------:R-:W-:Y:S01]  /*2be0*/  HMMA.16816.F32 R4, R76, R10, R4 ;  /* 0x0000000a4c04723c */ /* 0x000fe20000001804 */
[----:B------:R-:W-:Y:S11]  /*2bf0*/  LDSM.16.MT88.4 R8, [R177+0x2900] ;  /* 0x00290000b108783b */ /* 0x000ff60000004200 */
[----:B------:R-:W-:Y:S04]  /*2c00*/  @!UPT UIADD3 URZ, URZ, URZ, URZ ;  /* 0x0000003f3f3ff290 */ /* 0x000fe8000fffe03f */
[C---:B------:R-:W-:Y:S08]  /*2c10*/  HMMA.16816.F32 R100, R72.reuse, R16, R100 ;  /* 0x000000104864723c */ /* 0x040ff00000001864 */
[----:B------:R-:W-:Y:S01]  /*2c20*/  HMMA.16816.F32 R4, R72, R18, R4 ;  /* 0x000000124804723c */ /* 0x000fe20000001804 */
[----:B------:R-:W-:Y:S04]  /*2c30*/  LDSM.16.MT88.4 R72, [R171+0x2100] ;  /* 0x00210000ab48783b */ /* 0x000fe80000004200 */
[----:B------:R-:W-:Y:S11]  /*2c40*/  LDSM.16.MT88.4 R16, [R176+0x2900] ;  /* 0x00290000b010783b */ /* 0x000ff60000004200 */
[C---:B------:R-:W-:Y:S08]  /*2c50*/  HMMA.16816.F32 R100, R68.reuse, R28, R100 ;  /* 0x0000001c4464723c */ /* 0x040ff00000001864 */
[----:B------:R-:W-:Y:S01]  /*2c60*/  HMMA.16816.F32 R4, R68, R30, R4 ;  /* 0x0000001e4404723c */ /* 0x000fe20000001804 */
[----:B------:R-:W-:Y:S11]  /*2c70*/  LDSM.16.MT88.4 R28, [R162+0x900] ;  /* 0x00090000a21c783b */ /* 0x000ff60000004200 */
[----:B------:R-:W-:Y:S04]  /*2c80*/  @!UPT UIADD3 URZ, URZ, URZ, URZ ;  /* 0x0000003f3f3ff290 */ /* 0x000fe8000fffe03f */
        /* <DEDUP_REMOVED lines=13> */
[----:B------:R-:W-:Y:S11]  /*2d60*/  HMMA.16816.F32 R4, R52, R86, R4 ;  /* 0x000000563404723c */ /* 0x000ff60000001804 */
[----:B------:R-:W-:Y:S05]  /*2d70*/  @!UPT UIADD3 URZ, URZ, URZ, URZ ;  /* 0x0000003f3f3ff290 */ /* 0x000fea000fffe03f */
        /* <DEDUP_REMOVED lines=11> */
[----:B------:R-:W-:-:S02]  /*2e30*/  FSEL R141, R102, -INF , P0 ;  /* 0xff800000668d7808 */ /* 0x000fc40000000000 */
[----:B------:R-:W-:Y:S02]  /*2e40*/  FSEL R143, R100, -INF , P0 ;  /* 0xff800000648f7808 */ /* 0x000fe40000000000 */
[----:B------:R-:W-:Y:S02]  /*2e50*/  ISETP.GT.AND P0, PT, R131, 0x31, PT ;  /* 0x000000318300780c */ /* 0x000fe40003f04270 */
[----:B------:R-:W-:Y:S02]  /*2e60*/  FMNMX.FTZ R3, R143, R2, !PT ;  /* 0x000000028f037209 */ /* 0x000fe40007810000 */
[----:B------:R-:W-:Y:S02]  /*2e70*/  FSEL R140, R103, -INF , P0 ;  /* 0xff800000678c7808 */ /* 0x000fe40000000000 */
[----:B------:R-:W-:Y:S02]  /*2e80*/  FSEL R142, R101, -INF , P0 ;  /* 0xff800000658e7808 */ /* 0x000fe40000000000 */
[----:B------:R-:W-:Y:S01]  /*2e90*/  ISETP.GT.AND P0, PT, R131, 0x38, PT ;  /* 0x000000388300780c */ /* 0x000fe20003f04270 */
[----:B------:R-:W-:Y:S01]  /*2ea0*/  LDSM.16.MT88.4 R100, [R171+0x4100] ;  /* 0x00410000ab64783b */ /* 0x000fe20000004200 */
[----:B------:R-:W-:-:S02]  /*2eb0*/  FMNMX.FTZ R2, R120, R121, !PT ;  /* 0x0000007978027209 */ /* 0x000fc40007810000 */
[----:B------:R-:W-:Y:S02]  /*2ec0*/  FSEL R173, R6, -INF , P0 ;  /* 0xff80000006ad7808 */ /* 0x000fe40000000000 */
[----:B------:R-:W-:Y:S02]  /*2ed0*/  FSEL R185, R4, -INF , P0 ;  /* 0xff80000004b97808 */ /* 0x000fe40000000000 */
[----:B------:R-:W-:Y:S02]  /*2ee0*/  ISETP.GT.AND P0, PT, R131, 0x39, PT ;  /* 0x000000398300780c */ /* 0x000fe40003f04270 */
[----:B------:R-:W-:Y:S02]  /*2ef0*/  FMNMX.FTZ R4, R142, R3, !PT ;  /* 0x000000038e047209 */ /* 0x000fe40007810000 */
[----:B------:R-:W-:Y:S02]  /*2f00*/  FSEL R175, R5, -INF , P0 ;  /* 0xff80000005af7808 */ /* 0x000fe40000000000 */
[----:B------:R-:W-:-:S02]  /*2f10*/  FMNMX.FTZ R4, R185, R4, !PT ;  /* 0x00000004b9047209 */ /* 0x000fc40007810000 */
[----:B------:R-:W-:Y:S02]  /*2f20*/  FMNMX.FTZ R2, R151, R2, !PT ;  /* 0x0000000297027209 */ /* 0x000fe40007810000 */
[----:B------:R-:W-:Y:S02]  /*2f30*/  FMNMX.FTZ R4, R175, R4, !PT ;  /* 0x00000004af047209 */ /* 0x000fe40007810000 */
[----:B------:R-:W-:Y:S02]  /*2f40*/  FMNMX.FTZ R2, R127, R2, !PT ;  /* 0x000000027f027209 */ /* 0x000fe40007810000 */
[----:B------:R-:W-:Y:S01]  /*2f50*/  FSEL R169, R7, -INF , P0 ;  /* 0xff80000007a97808 */ /* 0x000fe20000000000 */
[----:B------:R-:W1:Y:S01]  /*2f60*/  SHFL.BFLY PT, R3, R4, 0x2, 0x1f ;  /* 0x0c401f0004037f89 */ /* 0x000e6200000e0000 */
[----:B------:R-:W-:-:S04]  /*2f70*/  FMNMX.FTZ R2, R137, R2, !PT ;  /* 0x0000000289027209 */ /* 0x000fc80007810000 */
[----:B------:R-:W-:-:S04]  /*2f80*/  FMNMX.FTZ R2, R123, R2, !PT ;  /* 0x000000027b027209 */ /* 0x000fc80007810000 */
[----:B------:R-:W-:-:S04]  /*2f90*/  FMNMX.FTZ R2, R119, R2, !PT ;  /* 0x0000000277027209 */ /* 0x000fc80007810000 */
[----:B------:R-:W-:-:S04]  /*2fa0*/  FMNMX.FTZ R2, R117, R2, !PT ;  /* 0x0000000275027209 */ /* 0x000fc80007810000 */
[----:B------:R-:W-:-:S04]  /*2fb0*/  FMNMX.FTZ R2, R207, R2, !PT ;  /* 0x00000002cf027209 */ /* 0x000fc80007810000 */
[----:B------:R-:W-:Y:S02]  /*2fc0*/  FMNMX.FTZ R2, R205, R2, !PT ;  /* 0x00000002cd027209 */ /* 0x000fe40007810000 */
[----:B-1----:R-:W-:Y:S02]  /*2fd0*/  FMNMX.FTZ R3, R4, R3, !PT ;  /* 0x0000000304037209 */ /* 0x002fe40007810000 */
[----:B------:R-:W-:-:S03]  /*2fe0*/  FMNMX.FTZ R2, R211, R2, !PT ;  /* 0x00000002d3027209 */ /* 0x000fc60007810000 */
[----:B------:R-:W1:Y:S01]  /*2ff0*/  SHFL.BFLY PT, R132, R3, 0x1, 0x1f ;  /* 0x0c201f0003847f89 */ /* 0x000e6200000e0000 */
[----:B------:R-:W-:Y:S02]  /*3000*/  FMNMX.FTZ R2, R209, R2, !PT ;  /* 0x00000002d1027209 */ /* 0x000fe40007810000 */
[----:B-1----:R-:W-:Y:S02]  /*3010*/  FMNMX.FTZ R132, R3, R132, !PT ;  /* 0x0000008403847209 */ /* 0x002fe40007810000 */
[----:B------:R-:W-:Y:S02]  /*3020*/  FMNMX.FTZ R3, R141, R2, !PT ;  /* 0x000000028d037209 */ /* 0x000fe40007810000 */
[C---:B------:R-:W-:Y:S01]  /*3030*/  FSETP.NEU.FTZ.AND P0, PT, R132.reuse, -INF , PT ;  /* 0xff8000008400780b */ /* 0x040fe20003f1d000 */
[----:B------:R-:W-:Y:S01]  /*3040*/  FMUL.FTZ R170, R132, c[0x0][0x2d0] ;  /* 0x0000b40084aa7a20 */ /* 0x000fe20000410000 */
[----:B------:R-:W-:-:S04]  /*3050*/  FMNMX.FTZ R2, R140, R3, !PT ;  /* 0x000000038c027209 */ /* 0x000fc80007810000 */
[----:B------:R-:W-:Y:S02]  /*3060*/  FMNMX.FTZ R2, R173, R2, !PT ;  /* 0x00000002ad027209 */ /* 0x000fe40007810000 */
[----:B------:R-:W-:Y:S02]  /*3070*/  FSEL R170, R170, RZ, P0 ;  /* 0x000000ffaaaa7208 */ /* 0x000fe40000000000 */
[----:B------:R-:W-:-:S03]  /*3080*/  FMNMX.FTZ R5, R169, R2, !PT ;  /* 0x00000002a9057209 */ /* 0x000fc60007810000 */
[--C-:B------:R-:W-:Y:S02]  /*3090*/  FFMA.FTZ R159, R125, c[0x0][0x2d0], -R170.reuse ;  /* 0x0000b4007d9f7a23 */ /* 0x100fe400000108aa */
[----:B------:R-:W1:Y:S01]  /*30a0*/  SHFL.BFLY PT, R2, R5, 0x2, 0x1f ;  /* 0x0c401f0005027f89 */ /* 0x000e6200000e0000 */
[--C-:B------:R-:W-:Y:S02]  /*30b0*/  FFMA.FTZ R158, R124, c[0x0][0x2d0], -R170.reuse ;  /* 0x0000b4007c9e7a23 */ /* 0x100fe400000108aa */
[--C-:B------:R-:W-:Y:S01]  /*30c0*/  FFMA.FTZ R156, R155, c[0x0][0x2d0], -R170.reuse ;  /* 0x0000b4009b9c7a23 */ /* 0x100fe200000108aa */
[----:B------:R-:W-:Y:S01]  /*30d0*/  MUFU.EX2 R159, R159 ;  /* 0x0000009f009f7308 */ /* 0x000fe20000000800 */
[--C-:B------:R-:W-:Y:S02]  /*30e0*/  FFMA.FTZ R153, R153, c[0x0][0x2d0], -R170.reuse ;  /* 0x0000b40099997a23 */ /* 0x100fe400000108aa */
[--C-:B------:R-:W-:Y:S02]  /*30f0*/  FFMA.FTZ R157, R149, c[0x0][0x2d0], -R170.reuse ;  /* 0x0000b400959d7a23 */ /* 0x100fe400000108aa */
[----:B------:R-:W-:-:S02]  /*3100*/  FFMA.FTZ R152, R139, c[0x0][0x2d0], -R170 ;  /* 0x0000b4008b987a23 */ /* 0x000fc400000108aa */
[--C-:B------:R-:W-:Y:S01]  /*3110*/  FFMA.FTZ R164, R165, c[0x0][0x2d0], -R170.reuse ;  /* 0x0000b400a5a47a23 */ /* 0x100fe200000108aa */
[----:B------:R-:W2:Y:S01]  /*3120*/  MUFU.EX2 R158, R158 ;  /* 0x0000009e009e7308 */ /* 0x000ea20000000800 */
[--C-:B------:R-:W-:Y:S02]  /*3130*/  FFMA.FTZ R167, R167, c[0x0][0x2d0], -R170.reuse ;  /* 0x0000b400a7a77a23 */ /* 0x100fe400000108aa */
[--C-:B------:R-:W-:Y:S02]  /*3140*/  FFMA.FTZ R165, R215, c[0x0][0x2d0], -R170.reuse ;  /* 0x0000b400d7a57a23 */ /* 0x100fe400000108aa */
[--C-:B------:R-:W-:Y:S02]  /*3150*/  FFMA.FTZ R166, R213, c[0x0][0x2d0], -R170.reuse ;  /* 0x0000b400d5a67a23 */ /* 0x100fe400000108aa */
[--C-:B------:R-:W-:Y:S01]  /*3160*/  FFMA.FTZ R186, R143, c[0x0][0x2d0], -R170.reuse ;  /* 0x0000b4008fba7a23 */ /* 0x100fe200000108aa */
[----:B------:R-:W-:Y:S01]  /*3170*/  MUFU.EX2 R156, R156 ;  /* 0x0000009c009c7308 */ /* 0x000fe20000000800 */
[----:B------:R-:W-:Y:S01]  /*3180*/  FFMA.FTZ R185, R185, c[0x0][0x2d0], -R170 ;  /* 0x0000b400b9b97a23 */ /* 0x000fe200000108aa */
[----:B-1----:R-:W-:-:S02]  /*3190*/  FMNMX.FTZ R2, R5, R2, !PT ;  /* 0x0000000205027209 */ /* 0x002fc40007810000 */
[----:B------:R-:W-:Y:S04]  /*31a0*/  LDSM.16.MT88.4 R4, [R177+0x100] ;  /* 0x00010000b104783b */ /* 0x000fe80000004200 */
[----:B------:R-:W1:Y:S01]  /*31b0*/  MUFU.EX2 R153, R153 ;  /* 0x0000009900997308 */ /* 0x000e620000000800 */
[----:B--2---:R-:W-:Y:S01]  /*31c0*/  F2FP.PACK_AB R112, R158, R159 ;  /* 0x0000009f9e70723e */ /* 0x004fe200000000ff */
[----:B------:R-:W2:Y:S01]  /*31d0*/  SHFL.BFLY PT, R3, R2, 0x1, 0x1f ;  /* 0x0c201f0002037f89 */ /* 0x000ea200000e0000 */
[----:B------:R-:W-:-:S05]  /*31e0*/  FADD.FTZ R159, R159, R158 ;  /* 0x0000009e9f9f7221 */ /* 0x000fca0000010000 */
[----:B------:R-:W-:Y:S01]  /*31f0*/  MUFU.EX2 R157, R157 ;  /* 0x0000009d009d7308 */ /* 0x000fe20000000800 */
[----:B-1----:R-:W-:-:S07]  /*3200*/  F2FP.PACK_AB R114, R153, R156 ;  /* 0x0000009c9972723e */ /* 0x002fce00000000ff */
[----:B------:R-:W-:Y:S01]  /*3210*/  MUFU.EX2 R152, R152 ;  /* 0x0000009800987308 */ /* 0x000fe20000000800 */
[----:B------:R-:W-:-:S04]  /*3220*/  FADD.FTZ R156, R156, R159 ;  /* 0x0000009f9c9c7221 */ /* 0x000fc80000010000 */
[----:B------:R-:W-:-:S03]  /*3230*/  FADD.FTZ R156, R153, R156 ;  /* 0x0000009c999c7221 */ /* 0x000fc60000010000 */
[----:B------:R-:W-:Y:S01]  /*3240*/  MUFU.EX2 R164, R164 ;  /* 0x000000a400a47308 */ /* 0x000fe20000000800 */
[----:B--2---:R-:W-:Y:S01]  /*3250*/  FMNMX.FTZ R3, R2, R3, !PT ;  /* 0x0000000302037209 */ /* 0x004fe20007810000 */
[----:B------:R-:W-:-:S03]  /*3260*/  FFMA.FTZ R2, R217, c[0x0][0x2d0], -R170 ;  /* 0x0000b400d9027a23 */ /* 0x000fc600000108aa */
[C---:B------:R-:W-:Y:S01]  /*3270*/  FSETP.NEU.FTZ.AND P0, PT, R3.reuse, -INF , PT ;  /* 0xff8000000300780b */ /* 0x040fe20003f1d000 */
[----:B------:R-:W-:Y:S02]  /*3280*/  FMUL.FTZ R168, R3, c[0x0][0x2d0] ;  /* 0x0000b40003a87a20 */ /* 0x000fe40000410000 */
[----:B------:R-:W-:Y:S03]  /*3290*/  MUFU.EX2 R2, R2 ;  /* 0x0000000200027308 */ /* 0x000fe60000000800 */
[----:B------:R-:W-:Y:S02]  /*32a0*/  FSEL R168, R168, RZ, P0 ;  /* 0x000000ffa8a87208 */ /* 0x000fe40000000000 */
[----:B------:R-:W-:-:S03]  /*32b0*/  ISETP.GE.AND P0, PT, R148, 0x81, PT ;  /* 0x000000819400780c */ /* 0x000fc60003f06270 */
[--C-:B------:R-:W-:Y:S01]  /*32c0*/  FFMA.FTZ R161, R120, c[0x0][0x2d0], -R168.reuse ;  /* 0x0000b40078a17a23 */ /* 0x100fe200000108a8 */
[----:B------:R-:W-:Y:S01]  /*32d0*/  MUFU.EX2 R167, R167 ;  /* 0x000000a700a77308 */ /* 0x000fe20000000800 */
[--C-:B------:R-:W-:Y:S02]  /*32e0*/  FFMA.FTZ R160, R121, c[0x0][0x2d0], -R168.reuse ;  /* 0x0000b40079a07a23 */ /* 0x100fe400000108a8 */
[--C-:B------:R-:W-:Y:S02]  /*32f0*/  FFMA.FTZ R163, R151, c[0x0][0x2d0], -R168.reuse ;  /* 0x0000b40097a37a23 */ /* 0x100fe400000108a8 */
[----:B------:R-:W-:Y:S02]  /*3300*/  FFMA.FTZ R154, R127, c[0x0][0x2d0], -R168 ;  /* 0x0000b4007f9a7a23 */ /* 0x000fe400000108a8 */
        /* <DEDUP_REMOVED lines=8> */
[--C-:B------:R-:W-:Y:S02]  /*3390*/  FFMA.FTZ R205, R205, c[0x0][0x2d0], -R168.reuse ;  /* 0x0000b400cdcd7a23 */ /* 0x100fe400000108a8 */
[--C-:B------:R-:W-:Y:S02]  /*33a0*/  FFMA.FTZ R174, R211, c[0x0][0x2d0], -R168.reuse ;  /* 0x0000b400d3ae7a23 */ /* 0x100fe400000108a8 */
[----:B------:R-:W-:-:S02]  /*33b0*/  FFMA.FTZ R207, R209, c[0x0][0x2d0], -R168 ;  /* 0x0000b400d1cf7a23 */ /* 0x000fc400000108a8 */
[--C-:B------:R-:W-:Y:S01]  /*33c0*/  FFMA.FTZ R209, R142, c[0x0][0x2d0], -R170.reuse ;  /* 0x0000b4008ed17a23 */ /* 0x100fe200000108aa */
[----:B------:R-:W-:Y:S01]  /*33d0*/  MUFU.EX2 R163, R163 ;  /* 0x000000a300a37308 */ /* 0x000fe20000000800 */
[----:B------:R-:W-:Y:S02]  /*33e0*/  FFMA.FTZ R170, R175, c[0x0][0x2d0], -R170 ;  /* 0x0000b400afaa7a23 */ /* 0x000fe400000108aa */
[--C-:B------:R-:W-:Y:S02]  /*33f0*/  FFMA.FTZ R175, R141, c[0x0][0x2d0], -R168.reuse ;  /* 0x0000b4008daf7a23 */ /* 0x100fe400000108a8 */
[--C-:B------:R-:W-:Y:S02]  /*3400*/  FFMA.FTZ R204, R140, c[0x0][0x2d0], -R168.reuse ;  /* 0x0000b4008ccc7a23 */ /* 0x100fe400000108a8 */
[----:B------:R-:W-:Y:S01]  /*3410*/  FFMA.FTZ R173, R173, c[0x0][0x2d0], -R168 ;  /* 0x0000b400adad7a23 */ /* 0x000fe200000108a8 */
[----:B------:R-:W2:Y:S01]  /*3420*/  MUFU.EX2 R154, R154 ;  /* 0x0000009a009a7308 */ /* 0x000ea20000000800 */
[----:B-1----:R-:W-:Y:S01]  /*3430*/  F2FP.PACK_AB R113, R160, R161 ;  /* 0x000000a1a071723e */ /* 0x002fe200000000ff */
[----:B------:R-:W-:Y:S01]  /*3440*/  FADD.FTZ R160, R161, R160 ;  /* 0x000000a0a1a07221 */ /* 0x000fe20000010000 */
[----:B------:R-:W-:Y:S05]  /*3450*/  LDSM.16.MT88.4 R140, [R171+0x3900] ;  /* 0x00390000ab8c783b */ /* 0x000fea0000004200 */
[----:B------:R-:W-:Y:S01]  /*3460*/  MUFU.EX2 R151, R151 ;  /* 0x0000009700977308 */ /* 0x000fe20000000800 */
[----:B--2---:R-:W-:-:S07]  /*3470*/  F2FP.PACK_AB R115, R154, R163 ;  /* 0x000000a39a73723e */ /* 0x004fce00000000ff */
[----:B------:R-:W-:Y:S01]  /*3480*/  MUFU.EX2 R155, R155 ;  /* 0x0000009b009b7308 */ /* 0x000fe20000000800 */
[----:B------:R-:W-:-:S04]  /*3490*/  FADD.FTZ R163, R163, R160 ;  /* 0x000000a0a3a37221 */ /* 0x000fc80000010000 */
[----:B------:R-:W-:Y:S01]  /*34a0*/  FADD.FTZ R154, R154, R163 ;  /* 0x000000a39a9a7221 */ /* 0x000fe20000010000 */
[C---:B------:R-:W-:Y:S02]  /*34b0*/  HMMA.16816.F32 R128, R112.reuse, R4, RZ ;  /* 0x000000047080723c */ /* 0x040fe400000018ff */
[----:B------:R-:W1:Y:S06]  /*34c0*/  MUFU.EX2 R150, R150 ;  /* 0x0000009600967308 */ /* 0x000e6c0000000800 */
[C---:B------:R-:W-:Y:S01]  /*34d0*/  HMMA.16816.F32 R124, R112.reuse, R6, RZ ;  /* 0x00000006707c723c */ /* 0x040fe200000018ff */
[----:B------:R2:W3:Y:S01]  /*34e0*/  LDSM.16.MT88.4 R4, [R0+0x4100] ;  /* 0x004100000004783b */ /* 0x0004e20000004200 */
[----:B------:R-:W-:Y:S06]  /*34f0*/  MUFU.EX2 R149, R149 ;  /* 0x0000009500957308 */ /* 0x000fec0000000800 */
[C---:B------:R-:W-:Y:S02]  /*3500*/  HMMA.16816.F32 R60, R112.reuse, R64, RZ ;  /* 0x00000040703c723c */ /* 0x040fe400000018ff */
[----:B------:R-:W-:Y:S06]  /*3510*/  MUFU.EX2 R165, R165 ;  /* 0x000000a500a57308 */ /* 0x000fec0000000800 */
[----:B------:R-:W-:Y:S02]  /*3520*/  HMMA.16816.F32 R76, R112, R80, RZ ;  /* 0x00000050704c723c */ /* 0x000fe400000018ff */
[----:B------:R-:W-:Y:S01]  /*3530*/  MUFU.EX2 R166, R166 ;  /* 0x000000a600a67308 */ /* 0x000fe20000000800 */
[----:B--2---:R-:W-:-:S05]  /*3540*/  FFMA.FTZ R0, R117, c[0x0][0x2d0], -R168 ;  /* 0x0000b40075007a23 */ /* 0x004fca00000108a8 */
[----:B------:R-:W-:Y:S02]  /*3550*/  HMMA.16816.F32 R64, R112, R66, RZ ;  /* 0x000000427040723c */ /* 0x000fe400000018ff */
[----:B------:R-:W-:Y:S01]  /*3560*/  MUFU.EX2 R172, R172 ;  /* 0x000000ac00ac7308 */ /* 0x000fe20000000800 */
[----:B------:R-:W-:-:S05]  /*3570*/  FFMA.FTZ R168, R169, c[0x0][0x2d0], -R168 ;  /* 0x0000b400a9a87a23 */ /* 0x000fca00000108a8 */
[C---:B------:R-:W-:Y:S02]  /*3580*/  HMMA.16816.F32 R80, R112.reuse, R82, RZ ;  /* 0x000000527050723c */ /* 0x040fe400000018ff */
[----:B------:R-:W2:Y:S06]  /*3590*/  MUFU.EX2 R0, R0 ;  /* 0x0000000000007308 */ /* 0x000eac0000000800 */
        /* <DEDUP_REMOVED lines=22> */
[C---:B------:R-:W-:Y:S08]  /*3700*/  HMMA.16816.F32 R72, R112.reuse, R74, RZ ;  /* 0x0000004a7048723c */ /* 0x040ff000000018ff */
[C---:B------:R-:W-:Y:S08]  /*3710*/  HMMA.16816.F32 R88, R112.reuse, R90, RZ ;  /* 0x0000005a7058723c */ /* 0x040ff000000018ff */
[C---:B------:R-:W-:Y:S08]  /*3720*/  HMMA.16816.F32 R96, R112.reuse, R98, RZ ;  /* 0x000000627060723c */ /* 0x040ff000000018ff */
[C---:B------:R-:W-:Y:S08]  /*3730*/  HMMA.16816.F32 R100, R112.reuse, R102, RZ ;  /* 0x000000667064723c */ /* 0x040ff000000018ff */
[C---:B------:R-:W-:Y:S08]  /*3740*/  HMMA.16816.F32 R108, R112.reuse, R110, RZ ;  /* 0x0000006e706c723c */ /* 0x040ff000000018ff */
[C---:B---3--:R-:W-:Y:S07]  /*3750*/  HMMA.16816.F32 R116, R112.reuse, R4, RZ ;  /* 0x000000047074723c */ /* 0x048fee00000018ff */
[----:B------:R-:W-:Y:S01]  /*3760*/  F2FP.PACK_AB R4, R152, R157 ;  /* 0x0000009d9804723e */ /* 0x000fe200000000ff */
[----:B------:R-:W-:Y:S01]  /*3770*/  HMMA.16816.F32 R112, R112, R6, RZ ;  /* 0x000000067070723c */ /* 0x000fe200000018ff */
[----:B-1----:R-:W-:Y:S01]  /*3780*/  F2FP.PACK_AB R5, R150, R155 ;  /* 0x0000009b9605723e */ /* 0x002fe200000000ff */
[----:B------:R-:W-:-:S02]  /*3790*/  FADD.FTZ R157, R157, R156 ;  /* 0x0000009c9d9d7221 */ /* 0x000fc40000010000 */
[----:B------:R-:W-:Y:S02]  /*37a0*/  FADD.FTZ R155, R155, R154 ;  /* 0x0000009a9b9b7221 */ /* 0x000fe40000010000 */
[----:B------:R-:W-:Y:S01]  /*37b0*/  FADD.FTZ R152, R152, R157 ;  /* 0x0000009d98987221 */ /* 0x000fe20000010000 */
[----:B------:R-:W-:Y:S01]  /*37c0*/  F2FP.PACK_AB R6, R2, R151 ;  /* 0x000000970206723e */ /* 0x000fe200000000ff */
[----:B------:R-:W-:Y:S01]  /*37d0*/  FADD.FTZ R150, R150, R155 ;  /* 0x0000009b96967221 */ /* 0x000fe20000010000 */
[----:B--2---:R-:W-:Y:S01]  /*37e0*/  F2FP.PACK_AB R7, R0, R149 ;  /* 0x000000950007723e */ /* 0x004fe200000000ff */
        /* <DEDUP_REMOVED lines=37> */
[C---:B------:R-:W-:Y:S08]  /*3a40*/  HMMA.16816.F32 R116, R4.reuse, R12, R116 ;  /* 0x0000000c0474723c */ /* 0x040ff00000001874 */
[----:B------:R-:W-:Y:S01]  /*3a50*/  HMMA.16816.F32 R112, R4, R14, R112 ;  /* 0x0000000e0470723c */ /* 0x000fe20000001870 */
[----:B------:R-:W3:Y:S06]  /*3a60*/  LDSM.16.MT88.4 R12, [R177+0x3100] ;  /* 0x00310000b10c783b */ /* 0x000eec0000004200 */
[----:B------:R-:W-:Y:S01]  /*3a70*/  F2FP.PACK_AB R4, R167, R164 ;  /* 0x000000a4a704723e */ /* 0x000fe200000000ff */
[----:B------:R-:W-:Y:S01]  /*3a80*/  FADD.FTZ R164, R164, R151 ;  /* 0x00000097a4a47221 */ /* 0x000fe20000010000 */
[----:B----4-:R-:W-:Y:S01]  /*3a90*/  F2FP.PACK_AB R5, R205, R172 ;  /* 0x000000accd05723e */ /* 0x010fe200000000ff */
[----:B------:R-:W-:Y:S01]  /*3aa0*/  FADD.FTZ R172, R172, R149 ;  /* 0x00000095acac7221 */ /* 0x000fe20000010000 */
[----:B------:R-:W-:Y:S01]  /*3ab0*/  F2FP.PACK_AB R6, R166, R165 ;  /* 0x000000a5a606723e */ /* 0x000fe200000000ff */
[----:B------:R-:W-:Y:S01]  /*3ac0*/  FADD.FTZ R164, R167, R164 ;  /* 0x000000a4a7a47221 */ /* 0x000fe20000010000 */
[----:B-----5:R-:W-:Y:S01]  /*3ad0*/  F2FP.PACK_AB R7, R207, R174 ;  /* 0x000000aecf07723e */ /* 0x020fe200000000ff */
        /* <DEDUP_REMOVED lines=94> */
[----:B------:R-:W-:Y:S01]  /*40c0*/  SEL R10, RZ, 0x10, P4 ;  /* 0x00000010ff0a7807 */ /* 0x000fe20002000000 */
[C---:B------:R-:W-:Y:S01]  /*40d0*/  IMAD.SHL.U32 R2, R199.reuse, 0x2, RZ ;  /* 0x00000002c7027824 */ /* 0x040fe200078e00ff */
[----:B------:R-:W-:Y:S01]  /*40e0*/  SHF.L.U64.HI R15, R199, 0x1, R144 ;  /* 0x00000001c70f7819 */ /* 0x000fe20000010290 */
[----:B------:R-:W-:Y:S01]  /*40f0*/  IMAD R190, R5, c[0x0][0x2b8], R190 ;  /* 0x0000ae0005be7a24 */ /* 0x000fe200078e02be */
[----:B------:R-:W-:Y:S01]  /*4100*/  IADD3 R16, -R10, 0x10, RZ ;  /* 0x000000100a107810 */ /* 0x000fe20007ffe1ff */
[C---:B------:R-:W-:Y:S01]  /*4110*/  IMAD.SHL.U32 R12, R192.reuse, 0x2, RZ ;  /* 0x00000002c00c7824 */ /* 0x040fe200078e00ff */
[----:B------:R-:W-:Y:S01]  /*4120*/  SHF.L.U64.HI R13, R192, 0x1, R133 ;  /* 0x00000001c00d7819 */ /* 0x000fe20000010285 */
[----:B------:R-:W-:Y:S01]  /*4130*/  IMAD.WIDE.U32 R6, R190, c[0x0][0x1e0], RZ ;  /* 0x00007800be067a25 */ /* 0x000fe200078e00ff */
[----:B------:R-:W-:-:S02]  /*4140*/  SHF.R.S32.HI R5, RZ, 0x1f, R190 ;  /* 0x0000001fff057819 */ /* 0x000fc400000114be */
[----:B------:R-:W-:Y:S02]  /*4150*/  LOP3.LUT R16, R16, 0xf, RZ, 0xc0, !PT ;  /* 0x0000000f10107812 */ /* 0x000fe400078ec0ff */
[----:B------:R-:W-:Y:S01]  /*4160*/  SHF.L.U64.HI R11, R191, 0x1, R134 ;  /* 0x00000001bf0b7819 */ /* 0x000fe20000010286 */
[----:B------:R-:W-:-:S04]  /*4170*/  IMAD R5, R5, c[0x0][0x1e0], RZ ;  /* 0x0000780005057a24 */ /* 0x000fc800078e02ff */
[----:B------:R-:W-:-:S04]  /*4180*/  IMAD R0, R190, c[0x0][0x1e4], R5 ;  /* 0x00007900be007a24 */ /* 0x000fc800078e0205 */
[----:B------:R-:W-:Y:S01]  /*4190*/  IMAD.IADD R7, R7, 0x1, R0 ;  /* 0x0000000107077824 */ /* 0x000fe200078e0200 */
[----:B------:R-:W-:-:S04]  /*41a0*/  SEL R0, RZ, 0x10, P5 ;  /* 0x00000010ff007807 */ /* 0x000fc80002800000 */
[----:B------:R-:W-:-:S04]  /*41b0*/  IADD3 R18, -R0, 0x10, RZ ;  /* 0x0000001000127810 */ /* 0x000fc80007ffe1ff */
[----:B------:R-:W-:Y:S02]  /*41c0*/  LOP3.LUT R18, R18, 0xf, RZ, 0xc0, !PT ;  /* 0x0000000f12127812 */ /* 0x000fe400078ec0ff */
[----:B--2---:R-:W-:Y:S01]  /*41d0*/  SHF.R.S32.HI R4, RZ, 0x1f, R189 ;  /* 0x0000001fff047819 */ /* 0x004fe200000114bd */
[----:B------:R-:W-:-:S04]  /*41e0*/  IMAD.WIDE.U32 R8, R189, c[0x0][0x1f0], R6 ;  /* 0x00007c00bd087a25 */ /* 0x000fc800078e0006 */
[----:B------:R-:W-:Y:S01]  /*41f0*/  IMAD R4, R4, c[0x0][0x1f0], RZ ;  /* 0x00007c0004047a24 */ /* 0x000fe200078e02ff */
[----:B------:R-:W-:Y:S02]  /*4200*/  IADD3 R7, P0, R8, UR14, RZ ;  /* 0x0000000e08077c10 */ /* 0x000fe4000ff1e0ff */
[----:B------:R-:W-:Y:S01]  /*4210*/  IADD3 R8, -R145, 0x10, RZ ;  /* 0x0000001091087810 */ /* 0x000fe20007ffe1ff */
[----:B------:R-:W-:-:S03]  /*4220*/  IMAD R4, R189, c[0x0][0x1f4], R4 ;  /* 0x00007d00bd047a24 */ /* 0x000fc600078e0204 */
[----:B------:R-:W-:Y:S02]  /*4230*/  LOP3.LUT R8, R8, 0xf, RZ, 0xc0, !PT ;  /* 0x0000000f08087812 */ /* 0x000fe400078ec0ff */
[----:B------:R-:W-:Y:S01]  /*4240*/  IADD3.X R4, R9, UR7, R4, P0, !PT ;  /* 0x0000000709047c10 */ /* 0x000fe200087fe404 */
[----:B------:R-:W-:Y:S01]  /*4250*/  IMAD.SHL.U32 R9, R191, 0x2, RZ ;  /* 0x00000002bf097824 */ /* 0x000fe200078e00ff */
[----:B------:R-:W-:-:S04]  /*4260*/  LEA R5, P0, R7, c[0x0][0x1c8], 0x1 ;  /* 0x0000720007057a11 */ /* 0x000fc800078008ff */
[----:B------:R-:W-:Y:S02]  /*4270*/  LEA.HI.X R4, R7, c[0x0][0x1cc], R4, 0x1, P0 ;  /* 0x0000730007047a11 */ /* 0x000fe400000f0c04 */
[----:B------:R-:W1:Y:S04]  /*4280*/  SHFL.IDX PT, R7, R5, 0x1, 0x181f ;  /* 0x00381f0005077f89 */ /* 0x000e6800000e0000 */
[----:B------:R-:W2:Y:S04]  /*4290*/  SHFL.IDX PT, R6, R4, 0x1, 0x181f ;  /* 0x00381f0004067f89 */ /* 0x000ea800000e0000 */
        /* <DEDUP_REMOVED lines=23> */
.L_x_736:
[----:B------:R-:W-:Y:S01]  /*4410*/  ISETP.GE.AND P0, PT, R148, 0x41, PT ;  /* 0x000000419400780c */ /* 0x000fe20003f06270 */
[----:B------:R-:W0:-:S12]  /*4420*/  LDGDEPBAR ;  /* 0x00000000000079af */ /* 0x000e180000000000 */
[----:B------:R-:W-:Y:S05]  /*4430*/  @!P0 BRA `(.L_x_737) ;  /* 0x00002c6000008947 */ /* 0x000fea0003800000 */
[C---:B------:R-:W-:Y:S01]  /*4440*/  SHF.L.U64.HI R207, R192.reuse, 0x1, R133 ;  /* 0x00000001c0cf7819 */ /* 0x040fe20000010285 */
[----:B------:R-:W-:Y:S01]  /*4450*/  IMAD.MOV.U32 R0, RZ, RZ, R3 ;  /* 0x000000ffff007224 */ /* 0x000fe200078e0003 */
[----:B------:R-:W-:Y:S01]  /*4460*/  IADD3 R209, R147, -0x2, RZ ;  /* 0xfffffffe93d17810 */ /* 0x000fe20007ffe0ff */
[----:B------:R-:W-:Y:S01]  /*4470*/  IMAD.MOV.U32 R133, RZ, RZ, R132 ;  /* 0x000000ffff857224 */ /* 0x000fe200078e0084 */
[C---:B------:R-:W-:Y:S01]  /*4480*/  SHF.L.U64.HI R205, R191.reuse, 0x1, R134 ;  /* 0x00000001bfcd7819 */ /* 0x040fe20000010286 */
[----:B------:R-:W-:Y:S01]  /*4490*/  IMAD.SHL.U32 R204, R191, 0x2, RZ ;  /* 0x00000002bfcc7824 */ /* 0x000fe200078e00ff */
[----:B------:R-:W-:Y:S01]  /*44a0*/  SHF.L.U32 R206, R192, 0x1, RZ ;  /* 0x00000001c0ce7819 */ /* 0x000fe200000006ff */
[----:B------:R-:W-:Y:S02]  /*44b0*/  UMOV UR11, URZ ;  /* 0x0000003f000b7c82 */ /* 0x000fe40008000000 */
[----:B------:R-:W-:Y:S02]  /*44c0*/  UMOV UR5, 0x1 ;  /* 0x0000000100057882 */ /* 0x000fe40000000000 */
[----:B------:R-:W-:-:S03]  /*44d0*/  SEL R134, R135, 0xffffffe0, !P1 ;  /* 0xffffffe087867807 */ /* 0x000fc60004800000 */
.L_x_740:
[----:B------:R-:W-:Y:S04]  /*44e0*/  DEPBAR.LE SB0, 0x2 ;  /* 0x000080800000791a */ /* 0x000fe80000000000 */
[----:B------:R-:W-:Y:S01]  /*44f0*/  BAR.SYNC.DEFER_BLOCKING 0x0 ;  /* 0x0000000000007b1d */ /* 0x000fe20000010000 */
[----:B------:R-:W-:Y:S01]  /*4500*/  UIMAD UR4, UR5, 0x6000, URZ ;  /* 0x00006000050478a4 */ /* 0x000fe2000f8e023f */
[----:B------:R-:W-:Y:S05]  /*4510*/  ISETP.NE.AND P0, PT, R209, RZ, PT ;  /* 0x000000ffd100720c */ /* 0x000fea0003f05270 */
[----:B------:R-:W-:Y:S05]  /*4520*/  IADD3 R186, R184, UR4, RZ ;  /* 0x00000004b8ba7c10 */ /* 0x000fea000fffe0ff */
[----:B------:R-:W-:Y:S01]  /*4530*/  IMAD.IADD R132, R134, 0x1, R186 ;  /* 0x0000000186847824 */ /* 0x000fe200078e02ba */
[----:B------:R2:W3:Y:S04]  /*4540*/  LDSM.16.M88.4 R136, [R183] ;  /* 0x00000000b788783b */ /* 0x0004e80000000200 */
[----:B------:R2:W4:Y:S04]  /*4550*/  LDSM.16.M88.4 R140, [R184+UR4+0xc100] ;  /* 0x00c10004b88c783b */ /* 0x0005280008000200 */
[----:B-1----:R2:W1:Y:S04]  /*4560*/  LDSM.16.M88.4 R144, [R184+UR4+0xc900] ;  /* 0x00c90004b890783b */ /* 0x0024680008000200 */
[----:B------:R2:W1:Y:S04]  /*4570*/  LDSM.16.M88.4 R148, [R184+UR4+0xd100] ;  /* 0x00d10004b894783b */ /* 0x0004680008000200 */
[----:B------:R2:W1:Y:S04]  /*4580*/  LDSM.16.M88.4 R152, [R184+UR4+0xd900] ;  /* 0x00d90004b898783b */ /* 0x0004680008000200 */
[----:B------:R2:W1:Y:S04]  /*4590*/  LDSM.16.M88.4 R156, [R181] ;  /* 0x00000000b59c783b */ /* 0x0004680000000200 */
[----:B------:R2:W1:Y:S04]  /*45a0*/  LDSM.16.M88.4 R160, [R132+0xc100] ;  /* 0x00c1000084a0783b */ /* 0x0004680000000200 */
[----:B------:R2:W1:Y:S04]  /*45b0*/  LDSM.16.M88.4 R164, [R132+0xc900] ;  /* 0x00c9000084a4783b */ /* 0x0004680000000200 */
[----:B------:R2:W1:Y:S04]  /*45c0*/  LDSM.16.M88.4 R168, [R132+0xd100] ;  /* 0x00d1000084a8783b */ /* 0x0004680000000200 */
[----:B------:R2:W1:Y:S01]  /*45d0*/  LDSM.16.M88.4 R172, [R132+0xd900] ;  /* 0x00d9000084ac783b */ /* 0x0004620000000200 */
[----:B------:R-:W-:-:S05]  /*45e0*/  @!P0 BRA `(.L_x_738) ;  /* 0x0000031000008947 */ /* 0x000fca0003800000 */
[----:B------:R-:W-:Y:S01]  /*45f0*/  SHF.R.S32.HI R3, RZ, 0x1f, R190 ;  /* 0x0000001fff037819 */ /* 0x000fe200000114be */
[----:B------:R-:W-:Y:S01]  /*4600*/  IMAD.WIDE.U32 R4, R190, c[0x0][0x208], RZ ;  /* 0x00008200be047a25 */ /* 0x000fe200078e00ff */
[----:B------:R-:W-:Y:S02]  /*4610*/  SHF.R.S32.HI R2, RZ, 0x1f, R189 ;  /* 0x0000001fff027819 */ /* 0x000fe400000114bd */
[----:B------:R-:W-:Y:S01]  /*4620*/  SEL R6, RZ, 0x10, P5 ;  /* 0x00000010ff067807 */ /* 0x000fe20002800000 */
[----:B------:R-:W-:Y:S02]  /*4630*/  IMAD R3, R3, c[0x0][0x208], RZ ;  /* 0x0000820003037a24 */ /* 0x000fe400078e02ff */
[----:B------:R-:W-:Y:S01]  /*4640*/  IMAD R2, R2, c[0x0][0x218], RZ ;  /* 0x0000860002027a24 */ /* 0x000fe200078e02ff */
[----:B------:R-:W-:Y:S01]  /*4650*/  IADD3 R12, -R6, 0x10, RZ ;  /* 0x00000010060c7810 */ /* 0x000fe20007ffe1ff */
[----:B------:R-:W-:Y:S01]  /*4660*/  IMAD R3, R190, c[0x0][0x20c], R3 ;  /* 0x00008300be037a24 */ /* 0x000fe200078e0203 */
[----:B------:R-:W-:Y:S01]  /*4670*/  ISETP.NE.U32.AND P2, PT, R6, RZ, PT ;  /* 0x000000ff0600720c */ /* 0x000fe20003f45070 */
[----:B------:R-:W-:Y:S01]  /*4680*/  IMAD R2, R189, c[0x0][0x21c], R2 ;  /* 0x00008700bd027a24 */ /* 0x000fe200078e0202 */
[----:B------:R-:W-:Y:S01]  /*4690*/  LOP3.LUT R12, R12, 0xf, RZ, 0xc0, !PT ;  /* 0x0000000f0c0c7812 */ /* 0x000fe200078ec0ff */
[----:B------:R-:W-:Y:S04]  /*46a0*/  IMAD.IADD R5, R5, 0x1, R3 ;  /* 0x0000000105057824 */ /* 0x000fe800078e0203 */
[----:B------:R-:W-:Y:S05]  /*46b0*/  IMAD.WIDE.U32 R4, R189, c[0x0][0x218], R4 ;  /* 0x00008600bd047a25 */ /* 0x000fea00078e0004 */
[----:B------:R-:W-:Y:S02]  /*46c0*/  IADD3 R3, P0, R4, UR16, RZ ;  /* 0x0000001004037c10 */ /* 0x000fe4000ff1e0ff */
[----:B------:R-:W-:Y:S02]  /*46d0*/  SEL R4, RZ, 0x10, P6 ;  /* 0x00000010ff047807 */ /* 0x000fe40003000000 */
[----:B------:R-:W-:Y:S02]  /*46e0*/  IADD3.X R2, R5, UR10, R2, P0, !PT ;  /* 0x0000000a05027c10 */ /* 0x000fe400087fe402 */
[C---:B------:R-:W-:Y:S02]  /*46f0*/  LEA R14, P0, R3.reuse, c[0x0][0x1f8], 0x1 ;  /* 0x00007e00030e7a11 */ /* 0x040fe400078008ff */
[----:B------:R-:W-:Y:S02]  /*4700*/  SEL R5, RZ, 0x10, P4 ;  /* 0x00000010ff057807 */ /* 0x000fe40002000000 */
[----:B------:R-:W-:Y:S01]  /*4710*/  LEA.HI.X R11, R3, c[0x0][0x1fc], R2, 0x1, P0 ;  /* 0x00007f00030b7a11 */ /* 0x000fe200000f0c02 */
[----:B------:R-:W5:Y:S01]  /*4720*/  SHFL.IDX PT, R7, R14, 0x1, 0x181f ;  /* 0x00381f000e077f89 */ /* 0x000f6200000e0000 */
[----:B------:R-:W-:Y:S02]  /*4730*/  IADD3 R3, -R5, 0x10, RZ ;  /* 0x0000001005037810 */ /* 0x000fe40007ffe1ff */
[----:B------:R-:W-:Y:S01]  /*4740*/  IADD3 R2, -R4, 0x10, RZ ;  /* 0x0000001004027810 */ /* 0x000fe20007ffe1ff */
[----:B------:R-:W2:Y:S01]  /*4750*/  SHFL.IDX PT, R8, R11, 0x1, 0x181f ;  /* 0x00381f000b087f89 */ /* 0x000ea200000e0000 */
[----:B------:R-:W-:Y:S02]  /*4760*/  LOP3.LUT R3, R3, 0xf, RZ, 0xc0, !PT ;  /* 0x0000000f03037812 */ /* 0x000fe400078ec0ff */
[----:B------:R-:W-:Y:S01]  /*4770*/  LOP3.LUT R2, R2, 0xf, RZ, 0xc0, !PT ;  /* 0x0000000f02027812 */ /* 0x000fe200078ec0ff */
[----:B------:R4:W3:Y:S04]  /*4780*/  SHFL.IDX PT, R9, R14, RZ, 0x181f ;  /* 0x00181fff0e097589 */ /* 0x0008e800000e0000 */
[----:B------:R-:W1:Y:S01]  /*4790*/  SHFL.IDX PT, R10, R11, RZ, 0x181f ;  /* 0x00181fff0b0a7589 */ /* 0x000e6200000e0000 */
[-C--:B-----5:R-:W-:Y:S04]  /*47a0*/  IADD3 R12, P1, P0, R12, R7.reuse, R202 ;  /* 0x000000070c0c7210 */ /* 0x0a0fe8000783e0ca */
[-C--:B--2---:R-:W-:Y:S02]  /*47b0*/  IADD3.X R13, RZ, R8.reuse, R203, P1, P0 ;  /* 0x00000008ff0d7210 */ /* 0x084fe40000fe04cb */
[-C--:B----4-:R-:W-:Y:S01]  /*47c0*/  IADD3 R14, P1, P0, R3, R7.reuse, R206 ;  /* 0x00000007030e7210 */ /* 0x090fe2000783e0ce */
[----:B------:R-:W-:Y:S03]  /*47d0*/  IMAD.U32 R3, RZ, RZ, UR11 ;  /* 0x0000000bff037e24 */ /* 0x000fe6000f8e00ff */
[-C--:B------:R-:W-:Y:S02]  /*47e0*/  IADD3.X R15, RZ, R8.reuse, R207, P1, P0 ;  /* 0x00000008ff0f7210 */ /* 0x080fe40000fe04cf */
[----:B------:R-:W-:Y:S01]  /*47f0*/  IADD3 R16, P1, P0, R2, R7, R204 ;  /* 0x0000000702107210 */ /* 0x000fe2000783e0cc */
[----:B------:R-:W-:Y:S03]  /*4800*/  IMAD R7, R3, 0x6000, R188 ;  /* 0x0000600003077824 */ /* 0x000fe600078e02bc */
[----:B------:R-:W-:Y:S02]  /*4810*/  IADD3.X R17, RZ, R8, R205, P1, P0 ;  /* 0x00000008ff117210 */ /* 0x000fe40000fe04cd */
[----:B---3--:R-:W-:Y:S02]  /*4820*/  IADD3 R20, P1, R202, R9, RZ ;  /* 0x00000009ca147210 */ /* 0x008fe40007f3e0ff */
[----:B------:R-:W-:Y:S03]  /*4830*/  IADD3 R18, P0, R9, R206, RZ ;  /* 0x000000ce09127210 */ /* 0x000fe60007f1e0ff */
[----:B-1----:R-:W-:Y:S01]  /*4840*/  IMAD.X R21, R203, 0x1, R10, P1 ;  /* 0x00000001cb157824 */ /* 0x002fe200008e060a */
[----:B------:R-:W-:Y:S01]  /*4850*/  ISETP.NE.U32.AND P1, PT, R5, RZ, PT ;  /* 0x000000ff0500720c */ /* 0x000fe20003f25070 */
[C---:B------:R-:W-:Y:S01]  /*4860*/  IMAD.X R19, R10.reuse, 0x1, R207, P0 ;  /* 0x000000010a137824 */ /* 0x040fe200000e06cf */
[----:B------:R-:W-:Y:S02]  /*4870*/  IADD3 R8, P0, R9, R204, RZ ;  /* 0x000000cc09087210 */ /* 0x000fe40007f1e0ff */
[----:B------:R1:W-:Y:S03]  /*4880*/  LDGSTS.E.BYPASS.LTC128B.128 [R7], [R20.64], !P5 ;  /* 0x0000000014077fae */ /* 0x0003e6000e901d4c */
[----:B------:R-:W-:Y:S01]  /*4890*/  IMAD.X R9, R10, 0x1, R205, P0 ;  /* 0x000000010a097824 */ /* 0x000fe200000e06cd */
[----:B------:R1:W-:Y:S01]  /*48a0*/  LDGSTS.E.BYPASS.LTC128B.128 [R7+0x2000], [R18.64], !P4 ;  /* 0x0200000012077fae */ /* 0x0003e2000e101d4c */
[----:B------:R-:W-:Y:S03]  /*48b0*/  ISETP.NE.U32.AND P0, PT, R4, RZ, PT ;  /* 0x000000ff0400720c */ /* 0x000fe60003f05070 */
[----:B------:R1:W-:Y:S04]  /*48c0*/  LDGSTS.E.BYPASS.LTC128B.128 [R7+0x4000], [R8.64], !P6 ;  /* 0x0400000008077fae */ /* 0x0003e8000f101d4c */
[----:B------:R1:W-:Y:S04]  /*48d0*/  LDGSTS.E.BYPASS.LTC128B.128.ZFILL [R7+0x1000], [R12.64], P2 ;  /* 0x010000000c077fae */ /* 0x0003e80009141d4c */
[----:B------:R1:W-:Y:S04]  /*48e0*/  LDGSTS.E.BYPASS.LTC128B.128.ZFILL [R7+0x3000], [R14.64], P1 ;  /* 0x030000000e077fae */ /* 0x0003e80008941d4c */
[----:B------:R1:W-:Y:S02]  /*48f0*/  LDGSTS.E.BYPASS.LTC128B.128.ZFILL [R7+0x5000], [R16.64], P0 ;  /* 0x0500000010077fae */ /* 0x0003e40008141d4c */
.L_x_738:
[C---:B-1-34-:R-:W-:Y:S01]  /*4900*/  HMMA.16816.F32 R4, R136.reuse, R140, RZ ;  /* 0x0000008c8804723c */ /* 0x05afe200000018ff */
[----:B------:R-:W0:Y:S01]  /*4910*/  LDGDEPBAR ;  /* 0x00000000000079af */ /* 0x000e220000000000 */
[----:B------:R-:W-:Y:S01]  /*4920*/  UIADD3 UR18, UR11, 0x1, URZ ;  /* 0x000000010b127890 */ /* 0x000fe2000fffe03f */
[----:B------:R-:W-:Y:S01]  /*4930*/  ISETP.GE.AND P0, PT, R209, 0x2, PT ;  /* 0x00000002d100780c */ /* 0x000fe20003f06270 */
[----:B------:R-:W-:Y:S01]  /*4940*/  UISETP.GE.AND UP0, UPT, UR11, 0x1, UPT ;  /* 0x000000010b00788c */ /* 0x000fe2000bf06270 */
[C---:B------:R-:W-:Y:S02]  /*4950*/  IADD3 R185, R179.reuse, R186, RZ ;  /* 0x000000bab3b97210 */ /* 0x040fe40007ffe0ff */
[----:B------:R-:W-:Y:S01]  /*4960*/  IADD3 R2, R179, R132, RZ ;  /* 0x00000084b3027210 */ /* 0x000fe20007ffe0ff */
[C---:B------:R-:W-:Y:S01]  /*4970*/  HMMA.16816.F32 R8, R136.reuse, R142, RZ ;  /* 0x0000008e8808723c */ /* 0x040fe200000018ff */
[----:B------:R-:W-:Y:S01]  /*4980*/  IADD3 R186, R134, R186, R179 ;  /* 0x000000ba86ba7210 */ /* 0x000fe20007ffe0b3 */
[----:B------:R-:W-:Y:S01]  /*4990*/  LDSM.16.M88.4 R140, [R185+0xc100] ;  /* 0x00c10000b98c783b */ /* 0x000fe20000000200 */
[----:B------:R-:W-:Y:S05]  /*49a0*/  USEL UR11, UR18, URZ, !UP0 ;  /* 0x0000003f120b7287 */ /* 0x000fea000c000000 */
[C---:B------:R-:W-:Y:S08]  /*49b0*/  HMMA.16816.F32 R12, R136.reuse, R144, RZ ;  /* 0x00000090880c723c */ /* 0x040ff000000018ff */
[C---:B------:R-:W-:Y:S01]  /*49c0*/  HMMA.16816.F32 R16, R136.reuse, R146, RZ ;  /* 0x000000928810723c */ /* 0x040fe200000018ff */
[----:B------:R-:W-:Y:S07]  /*49d0*/  LDSM.16.M88.4 R144, [R185+0xc900] ;  /* 0x00c90000b990783b */ /* 0x000fee0000000200 */
[C---:B------:R-:W-:Y:S08]  /*49e0*/  HMMA.16816.F32 R20, R136.reuse, R148, RZ ;  /* 0x000000948814723c */ /* 0x040ff000000018ff */
[C---:B------:R-:W-:Y:S01]  /*49f0*/  HMMA.16816.F32 R24, R136.reuse, R150, RZ ;  /* 0x000000968818723c */ /* 0x040fe200000018ff */
[----:B------:R-:W-:Y:S07]  /*4a00*/  LDSM.16.M88.4 R148, [R185+0xd100] ;  /* 0x00d10000b994783b */ /* 0x000fee0000000200 */
[C---:B------:R-:W-:Y:S08]  /*4a10*/  HMMA.16816.F32 R28, R136.reuse, R152, RZ ;  /* 0x00000098881c723c */ /* 0x040ff000000018ff */
[----:B------:R-:W-:Y:S01]  /*4a20*/  HMMA.16816.F32 R32, R136, R154, RZ ;  /* 0x0000009a8820723c */ /* 0x000fe200000018ff */
[----:B------:R-:W1:Y:S07]  /*4a30*/  LDSM.16.M88.4 R136, [R180] ;  /* 0x00000000b488783b */ /* 0x000e6e0000000200 */
[C---:B------:R-:W-:Y:S01]  /*4a40*/  HMMA.16816.F32 R4, R156.reuse, R160, R4 ;  /* 0x000000a09c04723c */ /* 0x040fe20000001804 */
[----:B------:R-:W3:Y:S07]  /*4a50*/  LDSM.16.M88.4 R152, [R185+0xd900] ;  /* 0x00d90000b998783b */ /* 0x000eee0000000200 */
[C---:B------:R-:W-:Y:S01]  /*4a60*/  HMMA.16816.F32 R8, R156.reuse, R162, R8 ;  /* 0x000000a29c08723c */ /* 0x040fe20000001808 */
[----:B------:R-:W-:Y:S07]  /*4a70*/  LDSM.16.M88.4 R160, [R178] ;  /* 0x00000000b2a0783b */ /* 0x000fee0000000200 */
[C---:B------:R-:W-:Y:S08]  /*4a80*/  HMMA.16816.F32 R12, R156.reuse, R164, R12 ;  /* 0x000000a49c0c723c */ /* 0x040ff0000000180c */
[C---:B------:R-:W-:Y:S01]  /*4a90*/  HMMA.16816.F32 R16, R156.reuse, R166, R16 ;  /* 0x000000a69c10723c */ /* 0x040fe20000001810 */
[----:B------:R-:W4:Y:S07]  /*4aa0*/  LDSM.16.M88.4 R164, [R2+0xc100] ;  /* 0x00c1000002a4783b */ /* 0x000f2e0000000200 */
[C---:B------:R-:W-:Y:S08]  /*4ab0*/  HMMA.16816.F32 R20, R156.reuse, R168, R20 ;  /* 0x000000a89c14723c */ /* 0x040ff00000001814 */
[C---:B------:R-:W-:Y:S01]  /*4ac0*/  HMMA.16816.F32 R24, R156.reuse, R170, R24 ;  /* 0x000000aa9c18723c */ /* 0x040fe20000001818 */
[----:B------:R-:W-:Y:S07]  /*4ad0*/  LDSM.16.M88.4 R168, [R2+0xd100] ;  /* 0x00d1000002a8783b */ /* 0x000fee0000000200 */
[C---:B------:R-:W-:Y:S08]  /*4ae0*/  HMMA.16816.F32 R28, R156.reuse, R172, R28 ;  /* 0x000000ac9c1c723c */ /* 0x040ff0000000181c */
[----:B------:R-:W-:Y:S01]  /*4af0*/  HMMA.16816.F32 R32, R156, R174, R32 ;  /* 0x000000ae9c20723c */ /* 0x000fe20000001820 */
[----:B------:R-:W5:Y:S07]  /*4b00*/  LDSM.16.M88.4 R156, [R2+0xc900] ;  /* 0x00c90000029c783b */ /* 0x000f6e0000000200 */
[C---:B-1----:R-:W-:Y:S01]  /*4b10*/  HMMA.16816.F32 R4, R136.reuse, R140, R4 ;  /* 0x0000008c8804723c */ /* 0x042fe20000001804 */
[----:B------:R-:W-:Y:S07]  /*4b20*/  LDSM.16.M88.4 R172, [R2+0x10100] ;  /* 0x0101000002ac783b */ /* 0x000fee0000000200 */
[C---:B------:R-:W-:Y:S01]  /*4b30*/  HMMA.16816.F32 R8, R136.reuse, R142, R8 ;  /* 0x0000008e8808723c */ /* 0x040fe20000001808 */
[----:B------:R-:W1:Y:S07]  /*4b40*/  LDSM.16.M88.4 R140, [R2+0xd900] ;  /* 0x00d90000028c783b */ /* 0x000e6e0000000200 */
[C---:B------:R-:W-:Y:S08]  /*4b50*/  HMMA.16816.F32 R12, R136.reuse, R144, R12 ;  /* 0x00000090880c723c */ /* 0x040ff0000000180c */
[C---:B------:R-:W-:Y:S01]  /*4b60*/  HMMA.16816.F32 R16, R136.reuse, R146, R16 ;  /* 0x000000928810723c */ /* 0x040fe20000001810 */
[----:B------:R-:W-:Y:S07]  /*4b70*/  LDSM.16.M88.4 R144, [R184+UR4+0xe100] ;  /* 0x00e10004b890783b */ /* 0x000fee0008000200 */
[C---:B------:R-:W-:Y:S08]  /*4b80*/  HMMA.16816.F32 R20, R136.reuse, R148, R20 ;  /* 0x000000948814723c */ /* 0x040ff00000001814 */
[C---:B------:R-:W-:Y:S01]  /*4b90*/  HMMA.16816.F32 R24, R136.reuse, R150, R24 ;  /* 0x000000968818723c */ /* 0x040fe20000001818 */
[----:B------:R-:W-:Y:S07]  /*4ba0*/  LDSM.16.M88.4 R148, [R184+UR4+0xe900] ;  /* 0x00e90004b894783b */ /* 0x000fee0008000200 */
[C---:B---3--:R-:W-:Y:S08]  /*4bb0*/  HMMA.16816.F32 R28, R136.reuse, R152, R28 ;  /* 0x00000098881c723c */ /* 0x048ff0000000181c */
[----:B------:R-:W-:Y:S01]  /*4bc0*/  HMMA.16816.F32 R32, R136, R154, R32 ;  /* 0x0000009a8820723c */ /* 0x000fe20000001820 */
[----:B------:R-:W3:Y:S07]  /*4bd0*/  LDSM.16.M88.4 R136, [R183+0x4000] ;  /* 0x00400000b788783b */ /* 0x000eee0000000200 */
[C---:B----4-:R-:W-:Y:S01]  /*4be0*/  HMMA.16816.F32 R4, R160.reuse, R164, R4 ;  /* 0x000000a4a004723c */ /* 0x050fe20000001804 */
[----:B------:R-:W4:Y:S07]  /*4bf0*/  LDSM.16.M88.4 R152, [R184+UR4+0xf100] ;  /* 0x00f10004b898783b */ /* 0x000f2e0008000200 */
[C---:B------:R-:W-:Y:S01]  /*4c00*/  HMMA.16816.F32 R8, R160.reuse, R166, R8 ;  /* 0x000000a6a008723c */ /* 0x040fe20000001808 */
[----:B------:R-:W-:Y:S07]  /*4c10*/  LDSM.16.M88.4 R164, [R181+0x4000] ;  /* 0x00400000b5a4783b */ /* 0x000fee0000000200 */
[C---:B-----5:R-:W-:Y:S08]  /*4c20*/  HMMA.16816.F32 R12, R160.reuse, R156, R12 ;  /* 0x0000009ca00c723c */ /* 0x060ff0000000180c */
[C---:B------:R-:W-:Y:S01]  /*4c30*/  HMMA.16816.F32 R16, R160.reuse, R158, R16 ;  /* 0x0000009ea010723c */ /* 0x040fe20000001810 */
[----:B------:R-:W5:Y:S07]  /*4c40*/  LDSM.16.M88.4 R156, [R184+UR4+0xf900] ;  /* 0x00f90004b89c783b */ /* 0x000f6e0008000200 */
[C---:B------:R-:W-:Y:S08]  /*4c50*/  HMMA.16816.F32 R20, R160.reuse, R168, R20 ;  /* 0x000000a8a014723c */ /* 0x040ff00000001814 */
[C---:B------:R-:W-:Y:S01]  /*4c60*/  HMMA.16816.F32 R24, R160.reuse, R170, R24 ;  /* 0x000000aaa018723c */ /* 0x040fe20000001818 */
[----:B------:R-:W2:Y:S07]  /*4c70*/  LDSM.16.M88.4 R168, [R132+0xe100] ;  /* 0x00e1000084a8783b */ /* 0x000eae0000000200 */
[C---:B-1----:R-:W-:Y:S08]  /*4c80*/  HMMA.16816.F32 R28, R160.reuse, R140, R28 ;  /* 0x0000008ca01c723c */ /* 0x042ff0000000181c */
[----:B------:R-:W-:Y:S01]  /*4c90*/  HMMA.16816.F32 R32, R160, R142, R32 ;  /* 0x0000008ea020723c */ /* 0x000fe20000001820 */
[----:B------:R-:W1:Y:S07]  /*4ca0*/  LDSM.16.M88.4 R140, [R132+0xe900] ;  /* 0x00e90000848c783b */ /* 0x000e6e0000000200 */
[C---:B---3--:R-:W-:Y:S01]  /*4cb0*/  HMMA.16816.F32 R4, R136.reuse, R144, R4 ;  /* 0x000000908804723c */ /* 0x048fe20000001804 */
[----:B------:R-:W-:Y:S07]  /*4cc0*/  LDSM.16.M88.4 R160, [R132+0xf900] ;  /* 0x00f9000084a0783b */ /* 0x000fee0000000200 */
[C---:B------:R-:W-:Y:S01]  /*4cd0*/  HMMA.16816.F32 R8, R136.reuse, R146, R8 ;  /* 0x000000928808723c */ /* 0x040fe20000001808 */
[----:B------:R-:W3:Y:S07]  /*4ce0*/  LDSM.16.M88.4 R144, [R132+0xf100] ;  /* 0x00f100008490783b */ /* 0x000eee0000000200 */
[C---:B------:R-:W-:Y:S08]  /*4cf0*/  HMMA.16816.F32 R12, R136.reuse, R148, R12 ;  /* 0x00000094880c723c */ /* 0x040ff0000000180c */
[C---:B------:R-:W-:Y:S01]  /*4d00*/  HMMA.16816.F32 R16, R136.reuse, R150, R16 ;  /* 0x000000968810723c */ /* 0x040fe20000001810 */
[----:B------:R-:W-:Y:S07]  /*4d10*/  LDSM.16.M88.4 R148, [R180+0x4000] ;  /* 0x00400000b494783b */ /* 0x000fee0000000200 */
[C---:B----4-:R-:W-:Y:S08]  /*4d20*/  HMMA.16816.F32 R20, R136.reuse, R152, R20 ;  /* 0x000000988814723c */ /* 0x050ff00000001814 */
[C---:B------:R-:W-:Y:S01]  /*4d30*/  HMMA.16816.F32 R24, R136.reuse, R154, R24 ;  /* 0x0000009a8818723c */ /* 0x040fe20000001818 */
[----:B------:R-:W4:Y:S07]  /*4d40*/  LDSM.16.M88.4 R152, [R185+0xe100] ;  /* 0x00e10000b998783b */ /* 0x000f2e0000000200 */
[C---:B-----5:R-:W-:Y:S08]  /*4d50*/  HMMA.16816.F32 R28, R136.reuse, R156, R28 ;  /* 0x0000009c881c723c */ /* 0x060ff0000000181c */
[----:B------:R-:W-:Y:S01]  /*4d60*/  HMMA.16816.F32 R32, R136, R158, R32 ;  /* 0x0000009e8820723c */ /* 0x000fe20000001820 */
[----:B------:R-:W5:Y:S07]  /*4d70*/  LDSM.16.M88.4 R136, [R185+0xe900] ;  /* 0x00e90000b988783b */ /* 0x000f6e0000000200 */
[C---:B--2---:R-:W-:Y:S01]  /*4d80*/  HMMA.16816.F32 R4, R164.reuse, R168, R4 ;  /* 0x000000a8a404723c */ /* 0x044fe20000001804 */
[----:B------:R-:W-:Y:S07]  /*4d90*/  LDSM.16.M88.4 R156, [R178+0x4000] ;  /* 0x00400000b29c783b */ /* 0x000fee0000000200 */
[C---:B------:R-:W-:Y:S01]  /*4da0*/  HMMA.16816.F32 R8, R164.reuse, R170, R8 ;  /* 0x000000aaa408723c */ /* 0x040fe20000001808 */
[----:B------:R-:W-:Y:S07]  /*4db0*/  LDSM.16.M88.4 R168, [R2+0xe100] ;  /* 0x00e1000002a8783b */ /* 0x000fee0000000200 */
[C---:B-1----:R-:W-:Y:S08]  /*4dc0*/  HMMA.16816.F32 R12, R164.reuse, R140, R12 ;  /* 0x0000008ca40c723c */ /* 0x042ff0000000180c */
[C---:B------:R-:W-:Y:S01]  /*4dd0*/  HMMA.16816.F32 R16, R164.reuse, R142, R16 ;  /* 0x0000008ea410723c */ /* 0x040fe20000001810 */
[----:B------:R-:W1:Y:S07]  /*4de0*/  LDSM.16.M88.4 R140, [R185+0xf100] ;  /* 0x00f10000b98c783b */ /* 0x000e6e0000000200 */
[C---:B---3--:R-:W-:Y:S08]  /*4df0*/  HMMA.16816.F32 R20, R164.reuse, R144, R20 ;  /* 0x00000090a414723c */ /* 0x048ff00000001814 */
[C---:B------:R-:W-:Y:S01]  /*4e00*/  HMMA.16816.F32 R24, R164.reuse, R146, R24 ;  /* 0x00000092a418723c */ /* 0x040fe20000001818 */
[----:B------:R-:W2:Y:S07]  /*4e10*/  LDSM.16.M88.4 R144, [R185+0xf900] ;  /* 0x00f90000b990783b */ /* 0x000eae0000000200 */
[C---:B------:R-:W-:Y:S08]  /*4e20*/  HMMA.16816.F32 R28, R164.reuse, R160, R28 ;  /* 0x000000a0a41c723c */ /* 0x040ff0000000181c */
[----:B------:R-:W-:Y:S01]  /*4e30*/  HMMA.16816.F32 R32, R164, R162, R32 ;  /* 0x000000a2a420723c */ /* 0x000fe20000001820 */
[----:B------:R-:W3:Y:S07]  /*4e40*/  LDSM.16.M88.4 R160, [R186+0xe900] ;  /* 0x00e90000baa0783b */ /* 0x000eee0000000200 */
[C---:B----4-:R-:W-:Y:S01]  /*4e50*/  HMMA.16816.F32 R4, R148.reuse, R152, R4 ;  /* 0x000000989404723c */ /* 0x050fe20000001804 */
[----:B------:R-:W-:Y:S07]  /*4e60*/  LDSM.16.M88.4 R164, [R184+UR4+0x11100] ;  /* 0x01110004b8a4783b */ /* 0x000fee0008000200 */
[C---:B------:R-:W-:Y:S01]  /*4e70*/  HMMA.16816.F32 R8, R148.reuse, R154, R8 ;  /* 0x0000009a9408723c */ /* 0x040fe20000001808 */
[----:B------:R-:W-:Y:S07]  /*4e80*/  LDSM.16.M88.4 R152, [R184+UR4+0x10900] ;  /* 0x01090004b898783b */ /* 0x000fee0008000200 */
[C---:B-----5:R-:W-:Y:S08]  /*4e90*/  HMMA.16816.F32 R12, R148.reuse, R136, R12 ;  /* 0x00000088940c723c */ /* 0x060ff0000000180c */
[C---:B------:R-:W-:Y:S01]  /*4ea0*/  HMMA.16816.F32 R16, R148.reuse, R138, R16 ;  /* 0x0000008a9410723c */ /* 0x040fe20000001810 */
[----:B------:R-:W4:Y:S07]  /*4eb0*/  LDSM.16.M88.4 R136, [R186+0xf100] ;  /* 0x00f10000ba88783b */ /* 0x000f2e0000000200 */
[C---:B-1----:R-:W-:Y:S08]  /*4ec0*/  HMMA.16816.F32 R20, R148.reuse, R140, R20 ;  /* 0x0000008c9414723c */ /* 0x042ff00000001814 */
[C---:B------:R-:W-:Y:S01]  /*4ed0*/  HMMA.16816.F32 R24, R148.reuse, R142, R24 ;  /* 0x0000008e9418723c */ /* 0x040fe20000001818 */
[----:B------:R-:W1:Y:S07]  /*4ee0*/  LDSM.16.M88.4 R140, [R186+0xf900] ;  /* 0x00f90000ba8c783b */ /* 0x000e6e0000000200 */
[C---:B--2---:R-:W-:Y:S08]  /*4ef0*/  HMMA.16816.F32 R28, R148.reuse, R144, R28 ;  /* 0x00000090941c723c */ /* 0x044ff0000000181c */
[----:B------:R-:W-:Y:S01]  /*4f00*/  HMMA.16816.F32 R32, R148, R146, R32 ;  /* 0x000000929420723c */ /* 0x000fe20000001820 */
[----:B------:R-:W-:Y:S07]  /*4f10*/  LDSM.16.M88.4 R144, [R183+0x8000] ;  /* 0x00800000b790783b */ /* 0x000fee0000000200 */
[C---:B------:R-:W-:Y:S01]  /*4f20*/  HMMA.16816.F32 R4, R156.reuse, R168, R4 ;  /* 0x000000a89c04723c */ /* 0x040fe20000001804 */
[----:B------:R-:W2:Y:S07]  /*4f30*/  LDSM.16.M88.4 R148, [R184+UR4+0x10100] ;  /* 0x01010004b894783b */ /* 0x000eae0008000200 */
[C---:B------:R-:W-:Y:S01]  /*4f40*/  HMMA.16816.F32 R8, R156.reuse, R170, R8 ;  /* 0x000000aa9c08723c */ /* 0x040fe20000001808 */
[----:B------:R-:W-:Y:S07]  /*4f50*/  LDSM.16.M88.4 R168, [R132+0x10100] ;  /* 0x0101000084a8783b */ /* 0x000fee0000000200 */
[C---:B---3--:R-:W-:Y:S08]  /*4f60*/  HMMA.16816.F32 R12, R156.reuse, R160, R12 ;  /* 0x000000a09c0c723c */ /* 0x048ff0000000180c */
[C---:B------:R-:W-:Y:S01]  /*4f70*/  HMMA.16816.F32 R16, R156.reuse, R162, R16 ;  /* 0x000000a29c10723c */ /* 0x040fe20000001810 */
[----:B------:R-:W3:Y:S07]  /*4f80*/  LDSM.16.M88.4 R160, [R184+UR4+0x11900] ;  /* 0x01190004b8a0783b */ /* 0x000eee0008000200 */
[C---:B----4-:R-:W-:Y:S08]  /*4f90*/  HMMA.16816.F32 R20, R156.reuse, R136, R20 ;  /* 0x000000889c14723c */ /* 0x050ff00000001814 */
[C---:B------:R-:W-:Y:S01]  /*4fa0*/  HMMA.16816.F32 R24, R156.reuse, R138, R24 ;  /* 0x0000008a9c18723c */ /* 0x040fe20000001818 */
[----:B------:R-:W4:Y:S07]  /*4fb0*/  LDSM.16.M88.4 R136, [R181+0x8000] ;  /* 0x00800000b588783b */ /* 0x000f2e0000000200 */
[C---:B-1----:R-:W-:Y:S08]  /*4fc0*/  HMMA.16816.F32 R28, R156.reuse, R140, R28 ;  /* 0x0000008c9c1c723c */ /* 0x042ff0000000181c */
[----:B------:R-:W-:Y:S01]  /*4fd0*/  HMMA.16816.F32 R32, R156, R142, R32 ;  /* 0x0000008e9c20723c */ /* 0x000fe20000001820 */
[----:B------:R-:W1:Y:S07]  /*4fe0*/  LDSM.16.M88.4 R140, [R132+0x10900] ;  /* 0x01090000848c783b */ /* 0x000e6e0000000200 */
[C---:B--2---:R-:W-:Y:S01]  /*4ff0*/  HMMA.16816.F32 R4, R144.reuse, R148, R4 ;  /* 0x000000949004723c */ /* 0x044fe20000001804 */
[----:B------:R-:W-:Y:S07]  /*5000*/  LDSM.16.M88.4 R156, [R180+0x8000] ;  /* 0x00800000b49c783b */ /* 0x000fee0000000200 */
[C---:B------:R-:W-:Y:S01]  /*5010*/  HMMA.16816.F32 R8, R144.reuse, R150, R8 ;  /* 0x000000969008723c */ /* 0x040fe20000001808 */
[----:B------:R-:W2:Y:S07]  /*5020*/  LDSM.16.M88.4 R148, [R132+0x11100] ;  /* 0x011100008494783b */ /* 0x000eae0000000200 */
[C---:B------:R-:W-:Y:S08]  /*5030*/  HMMA.16816.F32 R12, R144.reuse, R152, R12 ;  /* 0x00000098900c723c */ /* 0x040ff0000000180c */
[C---:B------:R-:W-:Y:S01]  /*5040*/  HMMA.16816.F32 R16, R144.reuse, R154, R16 ;  /* 0x0000009a9010723c */ /* 0x040fe20000001810 */
[----:B------:R-:W5:Y:S07]  /*5050*/  LDSM.16.M88.4 R152, [R132+0x11900] ;  /* 0x011900008498783b */ /* 0x000f6e0000000200 */
[C---:B------:R-:W-:Y:S08]  /*5060*/  HMMA.16816.F32 R20, R144.reuse, R164, R20 ;  /* 0x000000a49014723c */ /* 0x040ff00000001814 */
[C---:B------:R-:W-:Y:S01]  /*5070*/  HMMA.16816.F32 R24, R144.reuse, R166, R24 ;  /* 0x000000a69018723c */ /* 0x040fe20000001818 */
[----:B------:R-:W2:Y:S07]  /*5080*/  LDSM.16.M88.4 R164, [R185+0x10100] ;  /* 0x01010000b9a4783b */ /* 0x000eae0000000200 */
[C---:B---3--:R-:W-:Y:S08]  /*5090*/  HMMA.16816.F32 R28, R144.reuse, R160, R28 ;  /* 0x000000a0901c723c */ /* 0x048ff0000000181c */
[----:B------:R-:W-:Y:S01]  /*50a0*/  HMMA.16816.F32 R32, R144, R162, R32 ;  /* 0x000000a29020723c */ /* 0x000fe20000001820 */
[----:B------:R-:W3:Y:S07]  /*50b0*/  LDSM.16.M88.4 R144, [R185+0x10900] ;  /* 0x01090000b990783b */ /* 0x000eee0000000200 */
[C---:B----4-:R-:W-:Y:S01]  /*50c0*/  HMMA.16816.F32 R4, R136.reuse, R168, R4 ;  /* 0x000000a88804723c */ /* 0x050fe20000001804 */
[----:B------:R-:W4:Y:S07]  /*50d0*/  LDSM.16.M88.4 R160, [R185+0x11100] ;  /* 0x01110000b9a0783b */ /* 0x000f2e0000000200 */
[C---:B------:R-:W-:Y:S01]  /*50e0*/  HMMA.16816.F32 R8, R136.reuse, R170, R8 ;  /* 0x000000aa8808723c */ /* 0x040fe20000001808 */
[----:B------:R-:W-:Y:S07]  /*50f0*/  LDSM.16.M88.4 R168, [R178+0x8000] ;  /* 0x00800000b2a8783b */ /* 0x000fee0000000200 */
[C---:B-1----:R-:W-:Y:S08]  /*5100*/  HMMA.16816.F32 R12, R136.reuse, R140, R12 ;  /* 0x0000008c880c723c */ /* 0x042ff0000000180c */
[C---:B------:R-:W-:Y:S01]  /*5110*/  HMMA.16816.F32 R16, R136.reuse, R142, R16 ;  /* 0x0000008e8810723c */ /* 0x040fe20000001810 */
[----:B------:R-:W1:Y:S07]  /*5120*/  LDSM.16.M88.4 R140, [R185+0x11900] ;  /* 0x01190000b98c783b */ /* 0x000e6e0000000200 */
[C---:B--2---:R-:W-:Y:S08]  /*5130*/  HMMA.16816.F32 R20, R136.reuse, R148, R20 ;  /* 0x000000948814723c */ /* 0x044ff00000001814 */
[C---:B------:R-:W-:Y:S08]  /*5140*/  HMMA.16816.F32 R24, R136.reuse, R150, R24 ;  /* 0x000000968818723c */ /* 0x040ff00000001818 */
[C---:B-----5:R-:W-:Y:S08]  /*5150*/  HMMA.16816.F32 R28, R136.reuse, R152, R28 ;  /* 0x00000098881c723c */ /* 0x060ff0000000181c */
[----:B------:R-:W-:Y:S01]  /*5160*/  HMMA.16816.F32 R32, R136, R154, R32 ;  /* 0x0000009a8820723c */ /* 0x000fe20000001820 */
[----:B------:R-:W2:Y:S07]  /*5170*/  LDSM.16.M88.4 R136, [R186+0x10900] ;  /* 0x01090000ba88783b */ /* 0x000eae0000000200 */
[C---:B------:R-:W-:Y:S08]  /*5180*/  HMMA.16816.F32 R4, R156.reuse, R164, R4 ;  /* 0x000000a49c04723c */ /* 0x040ff00000001804 */
[C---:B------:R-:W-:Y:S08]  /*5190*/  HMMA.16816.F32 R8, R156.reuse, R166, R8 ;  /* 0x000000a69c08723c */ /* 0x040ff00000001808 */
[C---:B---3--:R-:W-:Y:S08]  /*51a0*/  HMMA.16816.F32 R12, R156.reuse, R144, R12 ;  /* 0x000000909c0c723c */ /* 0x048ff0000000180c */
[C---:B------:R-:W-:Y:S01]  /*51b0*/  HMMA.16816.F32 R16, R156.reuse, R146, R16 ;  /* 0x000000929c10723c */ /* 0x040fe20000001810 */
[----:B------:R-:W3:Y:S07]  /*51c0*/  LDSM.16.M88.4 R144, [R186+0x11100] ;  /* 0x01110000ba90783b */ /* 0x000eee0000000200 */
[C---:B----4-:R-:W-:Y:S08]  /*51d0*/  HMMA.16816.F32 R20, R156.reuse, R160, R20 ;  /* 0x000000a09c14723c */ /* 0x050ff00000001814 */
[C---:B------:R-:W-:Y:S08]  /*51e0*/  HMMA.16816.F32 R24, R156.reuse, R162, R24 ;  /* 0x000000a29c18723c */ /* 0x040ff00000001818 */
[C---:B-1----:R-:W-:Y:S08]  /*51f0*/  HMMA.16816.F32 R28, R156.reuse, R140, R28 ;  /* 0x0000008c9c1c723c */ /* 0x042ff0000000181c */
[----:B------:R-:W-:Y:S01]  /*5200*/  HMMA.16816.F32 R32, R156, R142, R32 ;  /* 0x0000008e9c20723c */ /* 0x000fe20000001820 */
[----:B------:R-:W1:Y:S01]  /*5210*/  LDSM.16.M88.4 R140, [R186+0x11900] ;  /* 0x01190000ba8c783b */ /* 0x000e620000000200 */
[----:B------:R-:W-:Y:S06]  /*5220*/  DEPBAR.LE SB0, 0x2 ;  /* 0x000080800000791a */ /* 0x000fec0000000000 */
[C---:B------:R-:W-:Y:S01]  /*5230*/  HMMA.16816.F32 R4, R168.reuse, R172, R4 ;  /* 0x000000aca804723c */ /* 0x040fe20000001804 */
[----:B------:R-:W-:Y:S07]  /*5240*/  BAR.SYNC.DEFER_BLOCKING 0x0 ;  /* 0x0000000000007b1d */ /* 0x000fee0000010000 */
[C---:B------:R-:W-:Y:S08]  /*5250*/  HMMA.16816.F32 R8, R168.reuse, R174, R8 ;  /* 0x000000aea808723c */ /* 0x040ff00000001808 */
[C---:B--2---:R-:W-:Y:S08]  /*5260*/  HMMA.16816.F32 R12, R168.reuse, R136, R12 ;  /* 0x00000088a80c723c */ /* 0x044ff0000000180c */
[C---:B------:R-:W-:Y:S01]  /*5270*/  HMMA.16816.F32 R16, R168.reuse, R138, R16 ;  /* 0x0000008aa810723c */ /* 0x040fe20000001810 */
[----:B------:R-:W-:Y:S03]  /*5280*/  LDSM.16.MT88.4 R136, [R177+UR4+0x100] ;  /* 0x00010004b188783b */ /* 0x000fe60008004200 */
[----:B------:R-:W-:Y:S02]  /*5290*/  FMNMX.FTZ R2, R4, R133, !PT ;  /* 0x0000008504027209 */ /* 0x000fe40007810000 */
[----:B------:R-:W-:Y:S02]  /*52a0*/  FMNMX.FTZ R132, R6, R0, !PT ;  /* 0x0000000006847209 */ /* 0x000fe40007810000 */
[C---:B---3--:R-:W-:Y:S01]  /*52b0*/  HMMA.16816.F32 R20, R168.reuse, R144, R20 ;  /* 0x00000090a814723c */ /* 0x048fe20000001814 */
[----:B------:R-:W-:Y:S03]  /*52c0*/  LDSM.16.MT88.4 R148, [R177+UR4+0x2900] ;  /* 0x00290004b194783b */ /* 0x000fe60008004200 */
[----:B------:R-:W-:Y:S02]  /*52d0*/  FMNMX.FTZ R3, R5, R2, !PT ;  /* 0x0000000205037209 */ /* 0x000fe40007810000 */
[----:B------:R-:W-:Y:S02]  /*52e0*/  FMNMX.FTZ R163, R7, R132, !PT ;  /* 0x0000008407a37209 */ /* 0x000fe40007810000 */
[C---:B------:R-:W-:Y:S01]  /*52f0*/  HMMA.16816.F32 R24, R168.reuse, R146, R24 ;  /* 0x00000092a818723c */ /* 0x040fe20000001818 */
[----:B------:R-:W-:Y:S03]  /*5300*/  LDSM.16.MT88.4 R156, [R176+UR4+0x2900] ;  /* 0x00290004b09c783b */ /* 0x000fe60008004200 */
[----:B------:R-:W-:Y:S02]  /*5310*/  FMNMX.FTZ R2, R8, R3, !PT ;  /* 0x0000000308027209 */ /* 0x000fe40007810000 */
[----:B------:R-:W-:Y:S02]  /*5320*/  FMNMX.FTZ R132, R10, R163, !PT ;  /* 0x000000a30a847209 */ /* 0x000fe40007810000 */
[C---:B-1----:R-:W-:Y:S04]  /*5330*/  HMMA.16816.F32 R28, R168.reuse, R140, R28 ;  /* 0x0000008ca81c723c */ /* 0x042fe8000000181c */
[----:B------:R-:W-:Y:S02]  /*5340*/  FMNMX.FTZ R3, R9, R2, !PT ;  /* 0x0000000209037209 */ /* 0x000fe40007810000 */
[----:B------:R-:W-:Y:S02]  /*5350*/  FMNMX.FTZ R163, R11, R132, !PT ;  /* 0x000000840ba37209 */ /* 0x000fe40007810000 */
[----:B------:R-:W-:Y:S04]  /*5360*/  HMMA.16816.F32 R32, R168, R142, R32 ;  /* 0x0000008ea820723c */ /* 0x000fe80000001820 */
[----:B------:R-:W-:Y:S02]  /*5370*/  FMNMX.FTZ R2, R12, R3, !PT ;  /* 0x000000030c027209 */ /* 0x000fe40007810000 */
[----:B------:R-:W-:Y:S02]  /*5380*/  FMNMX.FTZ R132, R14, R163, !PT ;  /* 0x000000a30e847209 */ /* 0x000fe40007810000 */
[----:B------:R-:W-:Y:S04]  /*5390*/  FMNMX.FTZ R3, R13, R2, !PT ;  /* 0x000000020d037209 */ /* 0x000fe80007810000 */
        /* <DEDUP_REMOVED lines=16> */
[----:B------:R-:W-:Y:S02]  /*54a0*/  IADD3 R141, R177, UR4, RZ ;  /* 0x00000004b18d7c10 */ /* 0x000fe4000fffe0ff */
[----:B------:R-:W-:Y:S02]  /*54b0*/  FMNMX.FTZ R2, R32, R3, !PT ;  /* 0x0000000320027209 */ /* 0x000fe40007810000 */
[----:B------:R-:W-:Y:S02]  /*54c0*/  FMNMX.FTZ R3, R31, R132, !PT ;  /* 0x000000841f037209 */ /* 0x000fe40007810000 */
[----:B------:R-:W-:Y:S02]  /*54d0*/  FMNMX.FTZ R165, R33, R2, !PT ;  /* 0x0000000221a57209 */ /* 0x000fe40007810000 */
[----:B------:R-:W-:Y:S03]  /*54e0*/  FMNMX.FTZ R132, R34, R3, !PT ;  /* 0x0000000322847209 */ /* 0x000fe60007810000 */
[----:B------:R-:W1:Y:S01]  /*54f0*/  SHFL.BFLY PT, R2, R165, 0x2, 0x1f ;  /* 0x0c401f00a5027f89 */ /* 0x000e6200000e0000 */
[----:B------:R-:W-:Y:S07]  /*5500*/  FMNMX.FTZ R164, R35, R132, !PT ;  /* 0x0000008423a47209 */ /* 0x000fee0007810000 */
[----:B------:R-:W2:Y:S01]  /*5510*/  SHFL.BFLY PT, R3, R164, 0x2, 0x1f ;  /* 0x0c401f00a4037f89 */ /* 0x000ea200000e0000 */
[----:B-1----:R-:W-:Y:S07]  /*5520*/  FMNMX.FTZ R163, R165, R2, !PT ;  /* 0x00000002a5a37209 */ /* 0x002fee0007810000 */
[----:B------:R-:W1:Y:S01]  /*5530*/  SHFL.BFLY PT, R132, R163, 0x1, 0x1f ;  /* 0x0c201f00a3847f89 */ /* 0x000e6200000e0000 */
[----:B--2---:R-:W-:Y:S07]  /*5540*/  FMNMX.FTZ R162, R164, R3, !PT ;  /* 0x00000003a4a27209 */ /* 0x004fee0007810000 */
[----:B------:R-:W2:Y:S08]  /*5550*/  SHFL.BFLY PT, R3, R162, 0x1, 0x1f ;  /* 0x0c201f00a2037f89 */ /* 0x000eb000000e0000 */
[----:B------:R-:W-:Y:S01]  /*5560*/  LDSM.16.MT88.4 R164, [R177+UR4+0x5900] ;  /* 0x00590004b1a4783b */ /* 0x000fe20008004200 */
[----:B-1----:R-:W-:Y:S05]  /*5570*/  FMNMX.FTZ R132, R163, R132, !PT ;  /* 0x00000084a3847209 */ /* 0x002fea0007810000 */
[C---:B------:R-:W-:Y:S02]  /*5580*/  FADD.FTZ R133, -R132.reuse, R133 ;  /* 0x0000008584857221 */ /* 0x040fe40000010100 */
[----:B------:R-:W-:Y:S01]  /*5590*/  FMUL.FTZ R163, R132, c[0x0][0x2d0] ;  /* 0x0000b40084a37a20 */ /* 0x000fe20000410000 */
[----:B--2---:R-:W-:Y:S01]  /*55a0*/  FMNMX.FTZ R3, R162, R3, !PT ;  /* 0x00000003a2037209 */ /* 0x004fe20007810000 */
[----:B------:R-:W-:Y:S02]  /*55b0*/  FMUL.FTZ R2, R133, c[0x0][0x2d0] ;  /* 0x0000b40085027a20 */ /* 0x000fe40000410000 */
[--C-:B------:R-:W-:Y:S02]  /*55c0*/  FFMA.FTZ R173, R4, c[0x0][0x2d0], -R163.reuse ;  /* 0x0000b40004ad7a23 */ /* 0x100fe400000108a3 */
[C---:B------:R-:W-:Y:S02]  /*55d0*/  FADD.FTZ R133, -R3.reuse, R0 ;  /* 0x0000000003857221 */ /* 0x040fe40000010100 */
[----:B------:R-:W-:Y:S01]  /*55e0*/  FMUL.FTZ R162, R3, c[0x0][0x2d0] ;  /* 0x0000b40003a27a20 */ /* 0x000fe20000410000 */
[----:B------:R-:W1:Y:S01]  /*55f0*/  MUFU.EX2 R2, R2 ;  /* 0x0000000200027308 */ /* 0x000e620000000800 */
[----:B------:R-:W-:Y:S01]  /*5600*/  FMUL.FTZ R0, R133, c[0x0][0x2d0] ;  /* 0x0000b40085007a20 */ /* 0x000fe20000410000 */
[----:B------:R-:W-:Y:S01]  /*5610*/  IADD3 R133, R182, R141, RZ ;  /* 0x0000008db6857210 */ /* 0x000fe20007ffe0ff */
[--C-:B------:R-:W-:Y:S02]  /*5620*/  FFMA.FTZ R174, R5, c[0x0][0x2d0], -R163.reuse ;  /* 0x0000b40005ae7a23 */ /* 0x100fe400000108a3 */
[--C-:B------:R-:W-:Y:S02]  /*5630*/  FFMA.FTZ R175, R8, c[0x0][0x2d0], -R163.reuse ;  /* 0x0000b40008af7a23 */ /* 0x100fe400000108a3 */
[--C-:B------:R-:W-:Y:S01]  /*5640*/  FFMA.FTZ R208, R9, c[0x0][0x2d0], -R163.reuse ;  /* 0x0000b40009d07a23 */ /* 0x100fe200000108a3 */
[----:B------:R-:W2:Y:S01]  /*5650*/  LDSM.16.MT88.4 R140, [R133+0x100] ;  /* 0x00010000858c783b */ /* 0x000ea20000004200 */
[--C-:B------:R-:W-:Y:S01]  /*5660*/  FFMA.FTZ R210, R6, c[0x0][0x2d0], -R162.reuse ;  /* 0x0000b40006d27a23 */ /* 0x100fe200000108a2 */
[----:B------:R-:W3:Y:S01]  /*5670*/  MUFU.EX2 R0, R0 ;  /* 0x0000000000007308 */ /* 0x000ee20000000800 */
[--C-:B------:R-:W-:Y:S02]  /*5680*/  FFMA.FTZ R215, R7, c[0x0][0x2d0], -R162.reuse ;  /* 0x0000b40007d77a23 */ /* 0x100fe400000108a2 */
[--C-:B------:R-:W-:Y:S02]  /*5690*/  FFMA.FTZ R212, R10, c[0x0][0x2d0], -R162.reuse ;  /* 0x0000b4000ad47a23 */ /* 0x100fe400000108a2 */
[--C-:B------:R-:W-:Y:S01]  /*56a0*/  FFMA.FTZ R217, R11, c[0x0][0x2d0], -R162.reuse ;  /* 0x0000b4000bd97a23 */ /* 0x100fe200000108a2 */
[----:B------:R-:W-:Y:S01]  /*56b0*/  LDSM.16.MT88.4 R152, [R133+0x2900] ;  /* 0x002900008598783b */ /* 0x000fe20000004200 */
[--C-:B------:R-:W-:Y:S02]  /*56c0*/  FFMA.FTZ R214, R12, c[0x0][0x2d0], -R163.reuse ;  /* 0x0000b4000cd67a23 */ /* 0x100fe400000108a3 */
[--C-:B------:R-:W-:Y:S01]  /*56d0*/  FFMA.FTZ R219, R13, c[0x0][0x2d0], -R163.reuse ;  /* 0x0000b4000ddb7a23 */ /* 0x100fe200000108a3 */
[----:B------:R-:W-:Y:S01]  /*56e0*/  MUFU.EX2 R173, R173 ;  /* 0x000000ad00ad7308 */ /* 0x000fe20000000800 */
[--C-:B------:R-:W-:Y:S02]  /*56f0*/  FFMA.FTZ R216, R14, c[0x0][0x2d0], -R162.reuse ;  /* 0x0000b4000ed87a23 */ /* 0x100fe400000108a2 */
[--C-:B------:R-:W-:Y:S01]  /*5700*/  FFMA.FTZ R221, R15, c[0x0][0x2d0], -R162.reuse ;  /* 0x0000b4000fdd7a23 */ /* 0x100fe200000108a2 */
[----:B------:R-:W-:Y:S01]  /*5710*/  LDSM.16.MT88.4 R168, [R133+0x5900] ;  /* 0x0059000085a8783b */ /* 0x000fe20000004200 */
[C---:B-1----:R-:W-:Y:S02]  /*5720*/  FMUL.FTZ R4, R2.reuse, R128 ;  /* 0x0000008002047220 */ /* 0x042fe40000410000 */
[C---:B------:R-:W-:Y:S02]  /*5730*/  FMUL.FTZ R5, R2.reuse, R129 ;  /* 0x0000008102057220 */ /* 0x040fe40000410000 */
[C---:B------:R-:W-:Y:S01]  /*5740*/  FMUL.FTZ R8, R2.reuse, R124 ;  /* 0x0000007c02087220 */ /* 0x040fe20000410000 */
[----:B------:R-:W1:Y:S01]  /*5750*/  MUFU.EX2 R174, R174 ;  /* 0x000000ae00ae7308 */ /* 0x000e620000000800 */
[C---:B------:R-:W-:Y:S02]  /*5760*/  FMUL.FTZ R9, R2.reuse, R125 ;  /* 0x0000007d02097220 */ /* 0x040fe40000410000 */
[----:B------:R-:W-:Y:S02]  /*5770*/  FMUL.FTZ R36, R2, R36 ;  /* 0x0000002402247220 */ /* 0x000fe40000410000 */
[C---:B---3--:R-:W-:Y:S02]  /*5780*/  FMUL.FTZ R6, R0.reuse, R130 ;  /* 0x0000008200067220 */ /* 0x048fe40000410000 */
[C---:B------:R-:W-:Y:S02]  /*5790*/  FMUL.FTZ R7, R0.reuse, R131 ;  /* 0x0000008300077220 */ /* 0x040fe40000410000 */
[C---:B------:R-:W-:Y:S01]  /*57a0*/  FMUL.FTZ R10, R0.reuse, R126 ;  /* 0x0000007e000a7220 */ /* 0x040fe20000410000 */
[----:B------:R-:W-:Y:S01]  /*57b0*/  MUFU.EX2 R175, R175 ;  /* 0x000000af00af7308 */ /* 0x000fe20000000800 */
[----:B------:R-:W-:Y:S02]  /*57c0*/  FMUL.FTZ R11, R0, R127 ;  /* 0x0000007f000b7220 */ /* 0x000fe40000410000 */
[----:B------:R-:W3:Y:S01]  /*57d0*/  LDSM.16.MT88.4 R124, [R176+UR4+0x100] ;  /* 0x00010004b07c783b */ /* 0x000ee20008004200 */
[----:B------:R-:W-:Y:S02]  /*57e0*/  FMUL.FTZ R37, R2, R37 ;  /* 0x0000002502257220 */ /* 0x000fe40000410000 */
[C---:B------:R-:W-:Y:S02]  /*57f0*/  FMUL.FTZ R38, R0.reuse, R38 ;  /* 0x0000002600267220 */ /* 0x040fe40000410000 */
[----:B------:R-:W-:Y:S02]  /*5800*/  FMUL.FTZ R39, R0, R39 ;  /* 0x0000002700277220 */ /* 0x000fe40000410000 */
[----:B------:R-:W4:Y:S01]  /*5810*/  MUFU.EX2 R208, R208 ;  /* 0x000000d000d07308 */ /* 0x000f220000000800 */
[C---:B------:R-:W-:Y:S02]  /*5820*/  FMUL.FTZ R40, R2.reuse, R40 ;  /* 0x0000002802287220 */ /* 0x040fe40000410000 */
[----:B------:R-:W-:Y:S01]  /*5830*/  FMUL.FTZ R41, R2, R41 ;  /* 0x0000002902297220 */ /* 0x000fe20000410000 */
[----:B-1----:R-:W-:Y:S01]  /*5840*/  F2FP.PACK_AB R128, R174, R173 ;  /* 0x000000adae80723e */ /* 0x002fe200000000ff */
        /* <DEDUP_REMOVED lines=9> */
[----:B------:R-:W1:Y:S01]  /*58e0*/  MUFU.EX2 R215, R215 ;  /* 0x000000d700d77308 */ /* 0x000e620000000800 */
[C---:B------:R-:W-:Y:S02]  /*58f0*/  FMUL.FTZ R46, R0.reuse, R46 ;  /* 0x0000002e002e7220 */ /* 0x040fe40000410000 */
[----:B------:R-:W-:Y:S01]  /*5900*/  FMUL.FTZ R47, R0, R47 ;  /* 0x0000002f002f7220 */ /* 0x000fe20000410000 */
[----:B----4-:R-:W-:Y:S01]  /*5910*/  F2FP.PACK_AB R130, R208, R175 ;  /* 0x000000afd082723e */ /* 0x010fe200000000ff */
        /* <DEDUP_REMOVED lines=30> */
[C---:B------:R-:W-:Y:S05]  /*5b00*/  HMMA.16816.F32 R4, R128.reuse, R136, R4 ;  /* 0x000000888004723c */ /* 0x040fea0000001804 */
[----:B------:R-:W-:Y:S02]  /*5b10*/  FMUL.FTZ R71, R0, R71 ;  /* 0x0000004700477220 */ /* 0x000fe40000410000 */
[----:B------:R-:W-:Y:S01]  /*5b20*/  IADD3 R137, R176, UR4, RZ ;  /* 0x00000004b0897c10 */ /* 0x000fe2000fffe0ff */
[C---:B------:R-:W-:Y:S01]  /*5b30*/  HMMA.16816.F32 R8, R128.reuse, R138, R8 ;  /* 0x0000008a8008723c */ /* 0x040fe20000001808 */
[----:B------:R-:W4:Y:S03]  /*5b40*/  MUFU.EX2 R221, R221 ;  /* 0x000000dd00dd7308 */ /* 0x000f260000000800 */
[----:B------:R-:W-:Y:S01]  /*5b50*/  IADD3 R172, R182, R137, RZ ;  /* 0x00000089b6ac7210 */ /* 0x000fe20007ffe0ff */
[C---:B------:R-:W-:Y:S02]  /*5b60*/  FMUL.FTZ R72, R2.reuse, R72 ;  /* 0x0000004802487220 */ /* 0x040fe40000410000 */
[----:B------:R-:W-:Y:S01]  /*5b70*/  FMUL.FTZ R73, R2, R73 ;  /* 0x0000004902497220 */ /* 0x000fe20000410000 */
[C---:B--2---:R-:W-:Y:S01]  /*5b80*/  HMMA.16816.F32 R36, R128.reuse, R140, R36 ;  /* 0x0000008c8024723c */ /* 0x044fe20000001824 */
[----:B------:R-:W2:Y:S03]  /*5b90*/  LDSM.16.MT88.4 R136, [R172+0x100] ;  /* 0x00010000ac88783b */ /* 0x000ea60000004200 */
[C---:B------:R-:W-:Y:S02]  /*5ba0*/  FMUL.FTZ R74, R0.reuse, R74 ;  /* 0x0000004a004a7220 */ /* 0x040fe40000410000 */
[----:B------:R-:W-:Y:S02]  /*5bb0*/  FMUL.FTZ R75, R0, R75 ;  /* 0x0000004b004b7220 */ /* 0x000fe40000410000 */
[C---:B------:R-:W-:Y:S01]  /*5bc0*/  HMMA.16816.F32 R40, R128.reuse, R142, R40 ;  /* 0x0000008e8028723c */ /* 0x040fe20000001828 */
[----:B------:R-:W5:Y:S03]  /*5bd0*/  LDSM.16.MT88.4 R140, [R177+UR4+0x2100] ;  /* 0x00210004b18c783b */ /* 0x000f660008004200 */
[C---:B------:R-:W-:Y:S02]  /*5be0*/  FMUL.FTZ R76, R2.reuse, R76 ;  /* 0x0000004c024c7220 */ /* 0x040fe40000410000 */
[----:B------:R-:W-:Y:S02]  /*5bf0*/  FMUL.FTZ R77, R2, R77 ;  /* 0x0000004d024d7220 */ /* 0x000fe40000410000 */
[C---:B---3--:R-:W-:Y:S01]  /*5c00*/  HMMA.16816.F32 R44, R128.reuse, R124, R44 ;  /* 0x0000007c802c723c */ /* 0x048fe2000000182c */
[----:B------:R-:W-:Y:S03]  /*5c10*/  LDSM.16.MT88.4 R120, [R172+0x4100] ;  /* 0x00410000ac78783b */ /* 0x000fe60000004200 */
[C---:B------:R-:W-:Y:S02]  /*5c20*/  FMUL.FTZ R78, R0.reuse, R78 ;  /* 0x0000004e004e7220 */ /* 0x040fe40000410000 */
[----:B------:R-:W-:Y:S02]  /*5c30*/  FMUL.FTZ R79, R0, R79 ;  /* 0x0000004f004f7220 */ /* 0x000fe40000410000 */
[C---:B------:R-:W-:Y:S01]  /*5c40*/  HMMA.16816.F32 R48, R128.reuse, R126, R48 ;  /* 0x0000007e8030723c */ /* 0x040fe20000001830 */
[----:B------:R-:W3:Y:S03]  /*5c50*/  LDSM.16.MT88.4 R124, [R133+0x2100] ;  /* 0x00210000857c783b */ /* 0x000ee60000004200 */
[C---:B------:R-:W-:Y:S02]  /*5c60*/  FMUL.FTZ R80, R2.reuse, R80 ;  /* 0x0000005002507220 */ /* 0x040fe40000410000 */
[----:B------:R-:W-:Y:S02]  /*5c70*/  FMUL.FTZ R81, R2, R81 ;  /* 0x0000005102517220 */ /* 0x000fe40000410000 */
[C---:B------:R-:W-:Y:S01]  /*5c80*/  FMUL.FTZ R82, R0.reuse, R82 ;  /* 0x0000005200527220 */ /* 0x040fe20000410000 */
[----:B------:R-:W-:Y:S03]  /*5c90*/  LDSM.16.MT88.4 R144, [R172+0x900] ;  /* 0x00090000ac90783b */ /* 0x000fe60000004200 */
[----:B------:R-:W-:Y:S02]  /*5ca0*/  FMUL.FTZ R83, R0, R83 ;  /* 0x0000005300537220 */ /* 0x000fe40000410000 */
[C---:B------:R-:W-:Y:S02]  /*5cb0*/  FMUL.FTZ R84, R2.reuse, R84 ;  /* 0x0000005402547220 */ /* 0x040fe40000410000 */
[----:B------:R-:W-:Y:S01]  /*5cc0*/  FMUL.FTZ R85, R2, R85 ;  /* 0x0000005502557220 */ /* 0x000fe20000410000 */
[C---:B--2---:R-:W-:Y:S03]  /*5cd0*/  HMMA.16816.F32 R52, R128.reuse, R136, R52 ;  /* 0x000000888034723c */ /* 0x044fe60000001834 */
[C---:B------:R-:W-:Y:S02]  /*5ce0*/  FMUL.FTZ R86, R0.reuse, R86 ;  /* 0x0000005600567220 */ /* 0x040fe40000410000 */
[----:B------:R-:W-:Y:S02]  /*5cf0*/  FMUL.FTZ R87, R0, R87 ;  /* 0x0000005700577220 */ /* 0x000fe40000410000 */
[C---:B------:R-:W-:Y:S01]  /*5d00*/  FMUL.FTZ R88, R2.reuse, R88 ;  /* 0x0000005802587220 */ /* 0x040fe20000410000 */
[C---:B------:R-:W-:Y:S01]  /*5d10*/  HMMA.16816.F32 R56, R128.reuse, R138, R56 ;  /* 0x0000008a8038723c */ /* 0x040fe20000001838 */
[----:B------:R-:W2:Y:S03]  /*5d20*/  LDSM.16.MT88.4 R136, [R176+UR4+0x2100] ;  /* 0x00210004b088783b */ /* 0x000ea60008004200 */
[----:B------:R-:W-:Y:S02]  /*5d30*/  FMUL.FTZ R89, R2, R89 ;  /* 0x0000005902597220 */ /* 0x000fe40000410000 */
[C---:B------:R-:W-:Y:S02]  /*5d40*/  FMUL.FTZ R90, R0.reuse, R90 ;  /* 0x0000005a005a7220 */ /* 0x040fe40000410000 */
[C---:B-----5:R-:W-:Y:S04]  /*5d50*/  HMMA.16816.F32 R60, R128.reuse, R140, R60 ;  /* 0x0000008c803c723c */ /* 0x060fe8000000183c */
[----:B------:R-:W-:Y:S02]  /*5d60*/  FMUL.FTZ R91, R0, R91 ;  /* 0x0000005b005b7220 */ /* 0x000fe40000410000 */
[C---:B------:R-:W-:Y:S02]  /*5d70*/  FMUL.FTZ R92, R2.reuse, R92 ;  /* 0x0000005c025c7220 */ /* 0x040fe40000410000 */
[C---:B------:R-:W-:Y:S01]  /*5d80*/  HMMA.16816.F32 R64, R128.reuse, R142, R64 ;  /* 0x0000008e8040723c */ /* 0x040fe20000001840 */
[----:B------:R-:W5:Y:S03]  /*5d90*/  LDSM.16.MT88.4 R140, [R172+0x2100] ;  /* 0x00210000ac8c783b */ /* 0x000f660000004200 */
[----:B------:R-:W-:Y:S02]  /*5da0*/  FMUL.FTZ R93, R2, R93 ;  /* 0x0000005d025d7220 */ /* 0x000fe40000410000 */
[C---:B------:R-:W-:Y:S02]  /*5db0*/  FMUL.FTZ R94, R0.reuse, R94 ;  /* 0x0000005e005e7220 */ /* 0x040fe40000410000 */
[C---:B---3--:R-:W-:Y:S04]  /*5dc0*/  HMMA.16816.F32 R68, R128.reuse, R124, R68 ;  /* 0x0000007c8044723c */ /* 0x048fe80000001844 */
[----:B------:R-:W-:Y:S02]  /*5dd0*/  FMUL.FTZ R95, R0, R95 ;  /* 0x0000005f005f7220 */ /* 0x000fe40000410000 */
[C---:B------:R-:W-:Y:S02]  /*5de0*/  FMUL.FTZ R96, R2.reuse, R96 ;  /* 0x0000006002607220 */ /* 0x040fe40000410000 */
[C---:B------:R-:W-:Y:S01]  /*5df0*/  HMMA.16816.F32 R72, R128.reuse, R126, R72 ;  /* 0x0000007e8048723c */ /* 0x040fe20000001848 */
[----:B------:R-:W3:Y:S03]  /*5e00*/  LDSM.16.MT88.4 R124, [R177+UR4+0x4100] ;  /* 0x00410004b17c783b */ /* 0x000ee60008004200 */
        /* <DEDUP_REMOVED lines=8> */
[----:B------:R-:W2:Y:S03]  /*5e90*/  LDSM.16.MT88.4 R136, [R133+0x4100] ;  /* 0x004100008588783b */ /* 0x000ea60000004200 */
[----:B------:R-:W-:Y:S02]  /*5ea0*/  FMUL.FTZ R103, R0, R103 ;  /* 0x0000006700677220 */ /* 0x000fe40000410000 */
[C---:B------:R-:W-:Y:S02]  /*5eb0*/  FMUL.FTZ R104, R2.reuse, R104 ;  /* 0x0000006802687220 */ /* 0x040fe40000410000 */
[C---:B-----5:R-:W-:Y:S04]  /*5ec0*/  HMMA.16816.F32 R84, R128.reuse, R140, R84 ;  /* 0x0000008c8054723c */ /* 0x060fe80000001854 */
[----:B------:R-:W-:Y:S02]  /*5ed0*/  FMUL.FTZ R105, R2, R105 ;  /* 0x0000006902697220 */ /* 0x000fe40000410000 */
[C---:B------:R-:W-:Y:S02]  /*5ee0*/  FMUL.FTZ R106, R0.reuse, R106 ;  /* 0x0000006a006a7220 */ /* 0x040fe40000410000 */
[C---:B------:R-:W-:Y:S01]  /*5ef0*/  HMMA.16816.F32 R88, R128.reuse, R142, R88 ;  /* 0x0000008e8058723c */ /* 0x040fe20000001858 */
[----:B------:R-:W5:Y:S03]  /*5f00*/  LDSM.16.MT88.4 R140, [R176+UR4+0x4100] ;  /* 0x00410004b08c783b */ /* 0x000f660008004200 */
[----:B------:R-:W-:Y:S02]  /*5f10*/  FMUL.FTZ R107, R0, R107 ;  /* 0x0000006b006b7220 */ /* 0x000fe40000410000 */
[--C-:B------:R-:W-:Y:S02]  /*5f20*/  FFMA.FTZ R218, R16, c[0x0][0x2d0], -R163.reuse ;  /* 0x0000b40010da7a23 */ /* 0x100fe400000108a3 */
[C---:B---3--:R-:W-:Y:S04]  /*5f30*/  HMMA.16816.F32 R92, R128.reuse, R124, R92 ;  /* 0x0000007c805c723c */ /* 0x048fe8000000185c */
[--C-:B------:R-:W-:Y:S01]  /*5f40*/  FFMA.FTZ R223, R17, c[0x0][0x2d0], -R163.reuse ;  /* 0x0000b40011df7a23 */ /* 0x100fe200000108a3 */
[----:B------:R-:W-:Y:S01]  /*5f50*/  MUFU.EX2 R218, R218 ;  /* 0x000000da00da7308 */ /* 0x000fe20000000800 */
[--C-:B------:R-:W-:Y:S02]  /*5f60*/  FFMA.FTZ R220, R18, c[0x0][0x2d0], -R162.reuse ;  /* 0x0000b40012dc7a23 */ /* 0x100fe400000108a2 */
[C---:B------:R-:W-:Y:S01]  /*5f70*/  HMMA.16816.F32 R96, R128.reuse, R126, R96 ;  /* 0x0000007e8060723c */ /* 0x040fe20000001860 */
[----:B------:R-:W3:Y:S03]  /*5f80*/  LDSM.16.MT88.4 R124, [R177+UR4+0x900] ;  /* 0x00090004b17c783b */ /* 0x000ee60008004200 */
[--C-:B------:R-:W-:Y:S02]  /*5f90*/  FFMA.FTZ R225, R19, c[0x0][0x2d0], -R162.reuse ;  /* 0x0000b40013e17a23 */ /* 0x100fe400000108a2 */
[C---:B------:R-:W-:Y:S01]  /*5fa0*/  FMUL.FTZ R108, R2.reuse, R108 ;  /* 0x0000006c026c7220 */ /* 0x040fe20000410000 */
[----:B------:R-:W5:Y:S01]  /*5fb0*/  MUFU.EX2 R223, R223 ;  /* 0x000000df00df7308 */ /* 0x000f620000000800 */
[----:B------:R-:W-:Y:S01]  /*5fc0*/  FMUL.FTZ R109, R2, R109 ;  /* 0x0000006d026d7220 */ /* 0x000fe20000410000 */
[C---:B--2---:R-:W-:Y:S03]  /*5fd0*/  HMMA.16816.F32 R12, R128.reuse, R136, R12 ;  /* 0x00000088800c723c */ /* 0x044fe6000000180c */
[C---:B------:R-:W-:Y:S02]  /*5fe0*/  FMUL.FTZ R110, R0.reuse, R110 ;  /* 0x0000006e006e7220 */ /* 0x040fe40000410000 */
[----:B------:R-:W-:Y:S02]  /*5ff0*/  FMUL.FTZ R111, R0, R111 ;  /* 0x0000006f006f7220 */ /* 0x000fe40000410000 */
[C---:B------:R-:W-:Y:S01]  /*6000*/  FMUL.FTZ R16, R2.reuse, R116 ;  /* 0x0000007402107220 */ /* 0x040fe20000410000 */
[C---:B------:R-:W-:Y:S01]  /*6010*/  HMMA.16816.F32 R100, R128.reuse, R138, R100 ;  /* 0x0000008a8064723c */ /* 0x040fe20000001864 */
[----:B------:R-:W2:Y:S01]  /*6020*/  LDSM.16.MT88.4 R136, [R133+0x900] ;  /* 0x000900008588783b */ /* 0x000ea20000004200 */
[----:B------:R-:W-:Y:S02]  /*6030*/  MUFU.EX2 R220, R220 ;  /* 0x000000dc00dc7308 */ /* 0x000fe40000000800 */
[----:B------:R-:W-:Y:S01]  /*6040*/  FMUL.FTZ R17, R2, R117 ;  /* 0x0000007502117220 */ /* 0x000fe20000410000 */
[----:B-1----:R-:W-:Y:S01]  /*6050*/  F2FP.PACK_AB R116, R219, R214 ;  /* 0x000000d6db74723e */ /* 0x002fe200000000ff */
[C---:B------:R-:W-:Y:S01]  /*6060*/  FMUL.FTZ R18, R0.reuse, R118 ;  /* 0x0000007600127220 */ /* 0x040fe20000410000 */
[----:B----4-:R-:W-:Y:S01]  /*6070*/  F2FP.PACK_AB R117, R221, R216 ;  /* 0x000000d8dd75723e */ /* 0x010fe200000000ff */
[C---:B-----5:R-:W-:Y:S04]  /*6080*/  HMMA.16816.F32 R104, R128.reuse, R140, R104 ;  /* 0x0000008c8068723c */ /* 0x060fe80000001868 */
[----:B------:R-:W1:Y:S01]  /*6090*/  MUFU.EX2 R225, R225 ;  /* 0x000000e100e17308 */ /* 0x000e620000000800 */
[----:B------:R-:W-:Y:S01]  /*60a0*/  FMUL.FTZ R19, R0, R119 ;  /* 0x0000007700137220 */ /* 0x000fe20000410000 */
[----:B------:R-:W-:Y:S01]  /*60b0*/  F2FP.PACK_AB R118, R223, R218 ;  /* 0x000000dadf76723e */ /* 0x000fe200000000ff */
[C---:B------:R-:W-:Y:S01]  /*60c0*/  FMUL.FTZ R112, R2.reuse, R112 ;  /* 0x0000007002707220 */ /* 0x040fe20000410000 */
[C---:B------:R-:W-:Y:S01]  /*60d0*/  HMMA.16816.F32 R108, R128.reuse, R142, R108 ;  /* 0x0000008e806c723c */ /* 0x040fe2000000186c */
[----:B------:R-:W4:Y:S03]  /*60e0*/  LDSM.16.MT88.4 R140, [R176+UR4+0x900] ;  /* 0x00090004b08c783b */ /* 0x000f260008004200 */
[----:B------:R-:W-:Y:S02]  /*60f0*/  FMUL.FTZ R113, R2, R113 ;  /* 0x0000007102717220 */ /* 0x000fe40000410000 */
[C---:B------:R-:W-:Y:S02]  /*6100*/  FMUL.FTZ R114, R0.reuse, R114 ;  /* 0x0000007200727220 */ /* 0x040fe40000410000 */
[C---:B------:R-:W-:Y:S04]  /*6110*/  HMMA.16816.F32 R16, R128.reuse, R120, R16 ;  /* 0x000000788010723c */ /* 0x040fe80000001810 */
[----:B------:R-:W-:Y:S02]  /*6120*/  FMUL.FTZ R115, R0, R115 ;  /* 0x0000007300737220 */ /* 0x000fe40000410000 */
[--C-:B------:R-:W-:Y:S02]  /*6130*/  FFMA.FTZ R222, R20, c[0x0][0x2d0], -R163.reuse ;  /* 0x0000b40014de7a23 */ /* 0x100fe400000108a3 */
[--C-:B------:R-:W-:Y:S03]  /*6140*/  FFMA.FTZ R227, R21, c[0x0][0x2d0], -R163.reuse ;  /* 0x0000b40015e37a23 */ /* 0x100fe600000108a3 */
[----:B------:R-:W-:Y:S01]  /*6150*/  HMMA.16816.F32 R112, R128, R122, R112 ;  /* 0x0000007a8070723c */ /* 0x000fe20000001870 */
[----:B------:R-:W5:Y:S01]  /*6160*/  LDSM.16.MT88.4 R120, [R172+0x2900] ;  /* 0x00290000ac78783b */ /* 0x000f620000004200 */
[----:B------:R-:W-:Y:S01]  /*6170*/  MUFU.EX2 R222, R222 ;  /* 0x000000de00de7308 */ /* 0x000fe20000000800 */
[----:B-1----:R-:W-:Y:S01]  /*6180*/  F2FP.PACK_AB R119, R225, R220 ;  /* 0x000000dce177723e */ /* 0x002fe200000000ff */
[--C-:B------:R-:W-:Y:S02]  /*6190*/  FFMA.FTZ R224, R22, c[0x0][0x2d0], -R162.reuse ;  /* 0x0000b40016e07a23 */ /* 0x100fe400000108a2 */
[--C-:B------:R-:W-:Y:S02]  /*61a0*/  FFMA.FTZ R229, R23, c[0x0][0x2d0], -R162.reuse ;  /* 0x0000b40017e57a23 */ /* 0x100fe400000108a2 */
[--C-:B------:R-:W-:Y:S01]  /*61b0*/  FFMA.FTZ R226, R24, c[0x0][0x2d0], -R163.reuse ;  /* 0x0000b40018e27a23 */ /* 0x100fe200000108a3 */
[----:B------:R-:W-:Y:S01]  /*61c0*/  LDSM.16.MT88.4 R128, [R133+0x4900] ;  /* 0x004900008580783b */ /* 0x000fe20000004200 */
[C---:B---3--:R-:W-:Y:S02]  /*61d0*/  HMMA.16816.F32 R4, R116.reuse, R124, R4 ;  /* 0x0000007c7404723c */ /* 0x048fe40000001804 */
[----:B------:R-:W1:Y:S03]  /*61e0*/  MUFU.EX2 R227, R227 ;  /* 0x000000e300e37308 */ /* 0x000e660000000800 */
[--C-:B------:R-:W-:Y:S02]  /*61f0*/  FFMA.FTZ R231, R25, c[0x0][0x2d0], -R163.reuse ;  /* 0x0000b40019e77a23 */ /* 0x100fe400000108a3 */
[--C-:B------:R-:W-:Y:S01]  /*6200*/  FFMA.FTZ R228, R26, c[0x0][0x2d0], -R162.reuse ;  /* 0x0000b4001ae47a23 */ /* 0x100fe200000108a2 */
[C---:B------:R-:W-:Y:S01]  /*6210*/  HMMA.16816.F32 R8, R116.reuse, R126, R8 ;  /* 0x0000007e7408723c */ /* 0x040fe20000001808 */
[----:B------:R-:W3:Y:S03]  /*6220*/  LDSM.16.MT88.4 R124, [R177+UR4+0x4900] ;  /* 0x00490004b17c783b */ /* 0x000ee60008004200 */
[--C-:B------:R-:W-:Y:S01]  /*6230*/  FFMA.FTZ R233, R27, c[0x0][0x2d0], -R162.reuse ;  /* 0x0000b4001be97a23 */ /* 0x100fe200000108a2 */
[----:B------:R-:W-:Y:S01]  /*6240*/  MUFU.EX2 R224, R224 ;  /* 0x000000e000e07308 */ /* 0x000fe20000000800 */
[--C-:B------:R-:W-:Y:S02]  /*6250*/  FFMA.FTZ R230, R28, c[0x0][0x2d0], -R163.reuse ;  /* 0x0000b4001ce67a23 */ /* 0x100fe400000108a3 */
[C---:B--2---:R-:W-:Y:S04]  /*6260*/  HMMA.16816.F32 R36, R116.reuse, R136, R36 ;  /* 0x000000887424723c */ /* 0x044fe80000001824 */
[--C-:B------:R-:W-:Y:S02]  /*6270*/  FFMA.FTZ R235, R29, c[0x0][0x2d0], -R163.reuse ;  /* 0x0000b4001deb7a23 */ /* 0x100fe400000108a3 */
[--C-:B------:R-:W-:Y:S01]  /*6280*/  FFMA.FTZ R232, R30, c[0x0][0x2d0], -R162.reuse ;  /* 0x0000b4001ee87a23 */ /* 0x100fe200000108a2 */
[----:B------:R-:W2:Y:S01]  /*6290*/  MUFU.EX2 R229, R229 ;  /* 0x000000e500e57308 */ /* 0x000ea20000000800 */
[C---:B------:R-:W-:Y:S01]  /*62a0*/  HMMA.16816.F32 R40, R116.reuse, R138, R40 ;  /* 0x0000008a7428723c */ /* 0x040fe20000001828 */
[----:B------:R-:W1:Y:S03]  /*62b0*/  LDSM.16.MT88.4 R136, [R176+UR4+0x4900] ;  /* 0x00490004b088783b */ /* 0x000e660008004200 */
[--C-:B------:R-:W-:Y:S02]  /*62c0*/  FFMA.FTZ R237, R31, c[0x0][0x2d0], -R162.reuse ;  /* 0x0000b4001fed7a23 */ /* 0x100fe400000108a2 */
[--C-:B------:R-:W-:Y:S02]  /*62d0*/  FFMA.FTZ R234, R32, c[0x0][0x2d0], -R163.reuse ;  /* 0x0000b40020ea7a23 */ /* 0x100fe400000108a3 */
[C---:B----4-:R-:W-:Y:S01]  /*62e0*/  HMMA.16816.F32 R44, R116.reuse, R140, R44 ;  /* 0x0000008c742c723c */ /* 0x050fe2000000182c */
[----:B------:R-:W-:Y:S03]  /*62f0*/  MUFU.EX2 R226, R226 ;  /* 0x000000e200e27308 */ /* 0x000fe60000000800 */
[----:B------:R-:W-:Y:S02]  /*6300*/  FFMA.FTZ R163, R33, c[0x0][0x2d0], -R163 ;  /* 0x0000b40021a37a23 */ /* 0x000fe400000108a3 */
[--C-:B------:R-:W-:Y:S02]  /*6310*/  FFMA.FTZ R236, R34, c[0x0][0x2d0], -R162.reuse ;  /* 0x0000b40022ec7a23 */ /* 0x100fe400000108a2 */
[C---:B------:R-:W-:Y:S01]  /*6320*/  HMMA.16816.F32 R48, R116.reuse, R142, R48 ;  /* 0x0000008e7430723c */ /* 0x040fe20000001830 */
[----:B------:R-:W-:Y:S02]  /*6330*/  LDSM.16.MT88.4 R140, [R133+0x1100] ;  /* 0x00110000858c783b */ /* 0x000fe40000004200 */
[----:B------:R-:W-:Y:S01]  /*6340*/  MUFU.EX2 R239, R163 ;  /* 0x000000a300ef7308 */ /* 0x000fe20000000800 */
[----:B------:R-:W-:Y:S02]  /*6350*/  FFMA.FTZ R162, R35, c[0x0][0x2d0], -R162 ;  /* 0x0000b40023a27a23 */ /* 0x000fe400000108a2 */
[----:B------:R-:W-:Y:S02]  /*6360*/  FFMA.FTZ R173, R2, R213, R173 ;  /* 0x000000d502ad7223 */ /* 0x000fe400000100ad */
[C---:B------:R-:W-:Y:S04]  /*6370*/  HMMA.16816.F32 R52, R116.reuse, R144, R52 ;  /* 0x000000907434723c */ /* 0x040fe80000001834 */
[----:B------:R-:W-:Y:S01]  /*6380*/  FFMA.FTZ R210, R0, R211, R210 ;  /* 0x000000d300d27223 */ /* 0x000fe200000100d2 */
[----:B------:R4:W-:Y:S01]  /*6390*/  MUFU.EX2 R241, R162 ;  /* 0x000000a200f17308 */ /* 0x0009e20000000800 */
[----:B------:R-:W-:Y:S02]  /*63a0*/  FADD.FTZ R174, R174, R173 ;  /* 0x000000adaeae7221 */ /* 0x000fe40000010000 */
[C---:B------:R-:W-:Y:S01]  /*63b0*/  HMMA.16816.F32 R56, R116.reuse, R146, R56 ;  /* 0x000000927438723c */ /* 0x040fe20000001838 */
[----:B------:R-:W-:Y:S03]  /*63c0*/  LDSM.16.MT88.4 R144, [R176+UR4+0x1100] ;  /* 0x00110004b090783b */ /* 0x000fe60008004200 */
[----:B------:R-:W-:Y:S03]  /*63d0*/  FADD.FTZ R215, R215, R210 ;  /* 0x000000d2d7d77221 */ /* 0x000fe60000010000 */
[----:B------:R-:W1:Y:S01]  /*63e0*/  MUFU.EX2 R231, R231 ;  /* 0x000000e700e77308 */ /* 0x000e620000000800 */
[C---:B------:R-:W-:Y:S04]  /*63f0*/  HMMA.16816.F32 R60, R116.reuse, R148, R60 ;  /* 0x00000094743c723c */ /* 0x040fe8000000183c */
[----:B------:R-:W-:Y:S04]  /*6400*/  FADD.FTZ R212, R212, R215 ;  /* 0x000000d7d4d47221 */ /* 0x000fe80000010000 */
[C---:B------:R-:W-:Y:S01]  /*6410*/  HMMA.16816.F32 R64, R116.reuse, R150, R64 ;  /* 0x000000967440723c */ /* 0x040fe20000001840 */
[----:B------:R-:W-:Y:S01]  /*6420*/  LDSM.16.MT88.4 R148, [R172+0x1900] ;  /* 0x00190000ac94783b */ /* 0x000fe20000004200 */
[----:B------:R-:W-:Y:S02]  /*6430*/  MUFU.EX2 R228, R228 ;  /* 0x000000e400e47308 */ /* 0x000fe40000000800 */
[----:B------:R-:W-:Y:S04]  /*6440*/  FADD.FTZ R217, R217, R212 ;  /* 0x000000d4d9d97221 */ /* 0x000fe80000010000 */
[C---:B------:R-:W-:Y:S01]  /*6450*/  HMMA.16816.F32 R68, R116.reuse, R152, R68 ;  /* 0x000000987444723c */ /* 0x040fe20000001844 */
[----:B----4-:R-:W-:Y:S03]  /*6460*/  LDSM.16.MT88.4 R160, [R172+0x3900] ;  /* 0x00390000aca0783b */ /* 0x010fe60000004200 */
[----:B------:R-:W4:Y:S01]  /*6470*/  MUFU.EX2 R233, R233 ;  /* 0x000000e900e97308 */ /* 0x000f220000000800 */
[----:B------:R-:W-:Y:S03]  /*6480*/  FADD.FTZ R216, R216, R217 ;  /* 0x000000d9d8d87221 */ /* 0x000fe60000010000 */
[C---:B------:R-:W-:Y:S01]  /*6490*/  HMMA.16816.F32 R72, R116.reuse, R154, R72 ;  /* 0x0000009a7448723c */ /* 0x040fe20000001848 */
[----:B------:R-:W-:Y:S03]  /*64a0*/  LDSM.16.MT88.4 R152, [R177+UR4+0x3900] ;  /* 0x00390004b198783b */ /* 0x000fe60008004200 */
[----:B------:R-:W-:Y:S02]  /*64b0*/  FADD.FTZ R221, R221, R216 ;  /* 0x000000d8dddd7221 */ /* 0x000fe40000010000 */
[----:B------:R-:W-:Y:S02]  /*64c0*/  MUFU.EX2 R230, R230 ;  /* 0x000000e600e67308 */ /* 0x000fe40000000800 */
[C---:B------:R-:W-:Y:S04]  /*64d0*/  HMMA.16816.F32 R76, R116.reuse, R156, R76 ;  /* 0x0000009c744c723c */ /* 0x040fe8000000184c */
[----:B------:R-:W-:Y:S04]  /*64e0*/  FADD.FTZ R220, R220, R221 ;  /* 0x000000dddcdc7221 */ /* 0x000fe80000010000 */
[C---:B------:R-:W-:Y:S01]  /*64f0*/  HMMA.16816.F32 R80, R116.reuse, R158, R80 ;  /* 0x0000009e7450723c */ /* 0x040fe20000001850 */
[----:B------:R-:W-:Y:S01]  /*6500*/  LDSM.16.MT88.4 R156, [R176+UR4+0x3900] ;  /* 0x00390004b09c783b */ /* 0x000fe20008004200 */
[----:B------:R-:W1:Y:S02]  /*6510*/  MUFU.EX2 R235, R235 ;  /* 0x000000eb00eb7308 */ /* 0x000e640000000800 */
[----:B------:R-:W-:Y:S04]  /*6520*/  FADD.FTZ R225, R225, R220 ;  /* 0x000000dce1e17221 */ /* 0x000fe80000010000 */
[C---:B-----5:R-:W-:Y:S04]  /*6530*/  HMMA.16816.F32 R84, R116.reuse, R120, R84 ;  /* 0x000000787454723c */ /* 0x060fe80000001854 */
[----:B------:R-:W-:Y:S04]  /*6540*/  MUFU.EX2 R232, R232 ;  /* 0x000000e800e87308 */ /* 0x000fe80000000800 */
[C---:B------:R-:W-:Y:S01]  /*6550*/  HMMA.16816.F32 R88, R116.reuse, R122, R88 ;  /* 0x0000007a7458723c */ /* 0x040fe20000001858 */
[----:B------:R-:W5:Y:S05]  /*6560*/  LDSM.16.MT88.4 R120, [R172+0x4900] ;  /* 0x00490000ac78783b */ /* 0x000f6a0000004200 */
[----:B------:R-:W1:Y:S02]  /*6570*/  MUFU.EX2 R237, R237 ;  /* 0x000000ed00ed7308 */ /* 0x000e640000000800 */
[C---:B---3--:R-:W-:Y:S08]  /*6580*/  HMMA.16816.F32 R92, R116.reuse, R124, R92 ;  /* 0x0000007c745c723c */ /* 0x048ff0000000185c */
[C---:B------:R-:W-:Y:S01]  /*6590*/  HMMA.16816.F32 R96, R116.reuse, R126, R96 ;  /* 0x0000007e7460723c */ /* 0x040fe20000001860 */
[----:B------:R-:W3:Y:S01]  /*65a0*/  LDSM.16.MT88.4 R124, [R177+UR4+0x1100] ;  /* 0x00110004b17c783b */ /* 0x000ee20008004200 */
[----:B------:R-:W2:Y:S06]  /*65b0*/  MUFU.EX2 R234, R234 ;  /* 0x000000ea00ea7308 */ /* 0x000eac0000000800 */
[C---:B------:R-:W-:Y:S04]  /*65c0*/  HMMA.16816.F32 R12, R116.reuse, R128, R12 ;  /* 0x00000080740c723c */ /* 0x040fe8000000180c */
[----:B------:R-:W2:Y:S04]  /*65d0*/  MUFU.EX2 R236, R236 ;  /* 0x000000ec00ec7308 */ /* 0x000ea80000000800 */
[C---:B------:R-:W-:Y:S01]  /*65e0*/  HMMA.16816.F32 R100, R116.reuse, R130, R100 ;  /* 0x000000827464723c */ /* 0x040fe20000001864 */
[----:B------:R-:W2:Y:S07]  /*65f0*/  LDSM.16.MT88.4 R128, [R172+0x1100] ;  /* 0x00110000ac80783b */ /* 0x000eae0000004200 */
[C---:B-1----:R-:W-:Y:S08]  /*6600*/  HMMA.16816.F32 R104, R116.reuse, R136, R104 ;  /* 0x000000887468723c */ /* 0x042ff00000001868 */
[C---:B------:R-:W-:Y:S01]  /*6610*/  HMMA.16816.F32 R108, R116.reuse, R138, R108 ;  /* 0x0000008a746c723c */ /* 0x040fe2000000186c */
[----:B------:R-:W1:Y:S07]  /*6620*/  LDSM.16.MT88.4 R136, [R177+UR4+0x3100] ;  /* 0x00310004b188783b */ /* 0x000e6e0008004200 */
[C---:B-----5:R-:W-:Y:S08]  /*6630*/  HMMA.16816.F32 R16, R116.reuse, R120, R16 ;  /* 0x000000787410723c */ /* 0x060ff00000001810 */
[----:B------:R-:W-:Y:S01]  /*6640*/  HMMA.16816.F32 R112, R116, R122, R112 ;  /* 0x0000007a7470723c */ /* 0x000fe20000001870 */
[----:B------:R-:W5:Y:S06]  /*6650*/  LDSM.16.MT88.4 R120, [R133+0x3100] ;  /* 0x003100008578783b */ /* 0x000f6c0000004200 */
[----:B------:R-:W-:Y:S02]  /*6660*/  F2FP.PACK_AB R116, R227, R222 ;  /* 0x000000dee374723e */ /* 0x000fe400000000ff */
[----:B--2---:R-:W-:Y:S03]  /*6670*/  F2FP.PACK_AB R117, R229, R224 ;  /* 0x000000e0e575723e */ /* 0x004fe600000000ff */
[----:B------:R-:W-:Y:S01]  /*6680*/  F2FP.PACK_AB R118, R231, R226 ;  /* 0x000000e2e776723e */ /* 0x000fe200000000ff */
[----:B------:R-:W-:Y:S01]  /*6690*/  FADD.FTZ R224, R224, R225 ;  /* 0x000000e1e0e07221 */ /* 0x000fe20000010000 */
[----:B----4-:R-:W-:Y:S03]  /*66a0*/  F2FP.PACK_AB R119, R233, R228 ;  /* 0x000000e4e977723e */ /* 0x010fe600000000ff */
[----:B------:R-:W-:Y:S04]  /*66b0*/  FADD.FTZ R229, R229, R224 ;  /* 0x000000e0e5e57221 */ /* 0x000fe80000010000 */
[C---:B---3--:R-:W-:Y:S03]  /*66c0*/  HMMA.16816.F32 R4, R116.reuse, R124, R4 ;  /* 0x0000007c7404723c */ /* 0x048fe60000001804 */
[----:B------:R-:W-:Y:S04]  /*66d0*/  FADD.FTZ R228, R228, R229 ;  /* 0x000000e5e4e47221 */ /* 0x000fe80000010000 */
[----:B------:R-:W-:Y:S01]  /*66e0*/  FADD.FTZ R233, R233, R228 ;  /* 0x000000e4e9e97221 */ /* 0x000fe20000010000 */
[C---:B------:R-:W-:Y:S01]  /*66f0*/  HMMA.16816.F32 R8, R116.reuse, R126, R8 ;  /* 0x0000007e7408723c */ /* 0x040fe20000001808 */
[----:B------:R-:W2:Y:S07]  /*6700*/  LDSM.16.MT88.4 R124, [R176+UR4+0x3100] ;  /* 0x00310004b07c783b */ /* 0x000eae0008004200 */
[C---:B------:R-:W-:Y:S08]  /*6710*/  HMMA.16816.F32 R36, R116.reuse, R140, R36 ;  /* 0x0000008c7424723c */ /* 0x040ff00000001824 */
[C---:B------:R-:W-:Y:S01]  /*6720*/  HMMA.16816.F32 R40, R116.reuse, R142, R40 ;  /* 0x0000008e7428723c */ /* 0x040fe20000001828 */
[----:B------:R-:W-:Y:S07]  /*6730*/  LDSM.16.MT88.4 R140, [R133+0x1900] ;  /* 0x00190000858c783b */ /* 0x000fee0000004200 */
[C---:B------:R-:W-:Y:S08]  /*6740*/  HMMA.16816.F32 R44, R116.reuse, R144, R44 ;  /* 0x00000090742c723c */ /* 0x040ff0000000182c */
[C---:B------:R-:W-:Y:S01]  /*6750*/  HMMA.16816.F32 R48, R116.reuse, R146, R48 ;  /* 0x000000927430723c */ /* 0x040fe20000001830 */
[----:B------:R-:W-:Y:S07]  /*6760*/  LDSM.16.MT88.4 R144, [R176+UR4+0x1900] ;  /* 0x00190004b090783b */ /* 0x000fee0008004200 */
[C---:B------:R-:W-:Y:S08]  /*6770*/  HMMA.16816.F32 R52, R116.reuse, R128, R52 ;  /* 0x000000807434723c */ /* 0x040ff00000001834 */
[C---:B------:R-:W-:Y:S01]  /*6780*/  HMMA.16816.F32 R56, R116.reuse, R130, R56 ;  /* 0x000000827438723c */ /* 0x040fe20000001838 */
[----:B------:R-:W3:Y:S07]  /*6790*/  LDSM.16.MT88.4 R128, [R172+0x3100] ;  /* 0x00310000ac80783b */ /* 0x000eee0000004200 */
[C---:B-1----:R-:W-:Y:S08]  /*67a0*/  HMMA.16816.F32 R60, R116.reuse, R136, R60 ;  /* 0x00000088743c723c */ /* 0x042ff0000000183c */
[C---:B------:R-:W-:Y:S01]  /*67b0*/  HMMA.16816.F32 R64, R116.reuse, R138, R64 ;  /* 0x0000008a7440723c */ /* 0x040fe20000001840 */
[----:B------:R-:W1:Y:S07]  /*67c0*/  LDSM.16.MT88.4 R136, [R177+UR4+0x5100] ;  /* 0x00510004b188783b */ /* 0x000e6e0008004200 */
[C---:B-----5:R-:W-:Y:S08]  /*67d0*/  HMMA.16816.F32 R68, R116.reuse, R120, R68 ;  /* 0x000000787444723c */ /* 0x060ff00000001844 */
[C---:B------:R-:W-:Y:S01]  /*67e0*/  HMMA.16816.F32 R72, R116.reuse, R122, R72 ;  /* 0x0000007a7448723c */ /* 0x040fe20000001848 */
[----:B------:R-:W4:Y:S07]  /*67f0*/  LDSM.16.MT88.4 R120, [R133+0x5100] ;  /* 0x005100008578783b */ /* 0x000f2e0000004200 */
[C---:B--2---:R-:W-:Y:S08]  /*6800*/  HMMA.16816.F32 R76, R116.reuse, R124, R76 ;  /* 0x0000007c744c723c */ /* 0x044ff0000000184c */
[C---:B------:R-:W-:Y:S01]  /*6810*/  HMMA.16816.F32 R80, R116.reuse, R126, R80 ;  /* 0x0000007e7450723c */ /* 0x040fe20000001850 */
[----:B------:R-:W2:Y:S07]  /*6820*/  LDSM.16.MT88.4 R124, [R176+UR4+0x5100] ;  /* 0x00510004b07c783b */ /* 0x000eae0008004200 */
[C---:B---3--:R-:W-:Y:S08]  /*6830*/  HMMA.16816.F32 R84, R116.reuse, R128, R84 ;  /* 0x000000807454723c */ /* 0x048ff00000001854 */
[C---:B------:R-:W-:Y:S01]  /*6840*/  HMMA.16816.F32 R88, R116.reuse, R130, R88 ;  /* 0x000000827458723c */ /* 0x040fe20000001858 */
[----:B------:R-:W3:Y:S07]  /*6850*/  LDSM.16.MT88.4 R128, [R172+0x5100] ;  /* 0x00510000ac80783b */ /* 0x000eee0000004200 */
[C---:B-1----:R-:W-:Y:S07]  /*6860*/  HMMA.16816.F32 R92, R116.reuse, R136, R92 ;  /* 0x00000088745c723c */ /* 0x042fee000000185c */
[----:B------:R-:W-:Y:S01]  /*6870*/  F2FP.PACK_AB R136, R235, R230 ;  /* 0x000000e6eb88723e */ /* 0x000fe200000000ff */
[C---:B------:R-:W-:Y:S04]  /*6880*/  HMMA.16816.F32 R96, R116.reuse, R138, R96 ;  /* 0x0000008a7460723c */ /* 0x040fe80000001860 */
[----:B------:R-:W-:Y:S01]  /*6890*/  F2FP.PACK_AB R137, R237, R232 ;  /* 0x000000e8ed89723e */ /* 0x000fe200000000ff */
[----:B------:R-:W-:Y:S02]  /*68a0*/  FADD.FTZ R232, R232, R233 ;  /* 0x000000e9e8e87221 */ /* 0x000fe40000010000 */
[----:B------:R-:W-:Y:S01]  /*68b0*/  F2FP.PACK_AB R138, R239, R234 ;  /* 0x000000eaef8a723e */ /* 0x000fe200000000ff */
[C---:B----4-:R-:W-:Y:S04]  /*68c0*/  HMMA.16816.F32 R12, R116.reuse, R120, R12 ;  /* 0x00000078740c723c */ /* 0x050fe8000000180c */
[----:B------:R-:W-:Y:S01]  /*68d0*/  F2FP.PACK_AB R139, R241, R236 ;  /* 0x000000ecf18b723e */ /* 0x000fe200000000ff */
[----:B------:R-:W-:Y:S03]  /*68e0*/  FADD.FTZ R237, R237, R232 ;  /* 0x000000e8eded7221 */ /* 0x000fe60000010000 */
[C---:B------:R-:W-:Y:S01]  /*68f0*/  HMMA.16816.F32 R100, R116.reuse, R122, R100 ;  /* 0x0000007a7464723c */ /* 0x040fe20000001864 */
[----:B------:R-:W1:Y:S03]  /*6900*/  LDSM.16.MT88.4 R120, [R177+UR4+0x1900] ;  /* 0x00190004b178783b */ /* 0x000e660008004200 */
[----:B------:R-:W-:Y:S04]  /*6910*/  FADD.FTZ R236, R236, R237 ;  /* 0x000000edecec7221 */ /* 0x000fe80000010000 */
[C---:B--2---:R-:W-:Y:S04]  /*6920*/  HMMA.16816.F32 R104, R116.reuse, R124, R104 ;  /* 0x0000007c7468723c */ /* 0x044fe80000001868 */
[----:B------:R-:W-:Y:S04]  /*6930*/  FADD.FTZ R211, R241, R236 ;  /* 0x000000ecf1d37221 */ /* 0x000fe80000010000 */
[C---:B------:R-:W-:Y:S08]  /*6940*/  HMMA.16816.F32 R108, R116.reuse, R126, R108 ;  /* 0x0000007e746c723c */ /* 0x040ff0000000186c */
[C---:B---3--:R-:W-:Y:S08]  /*6950*/  HMMA.16816.F32 R16, R116.reuse, R128, R16 ;  /* 0x000000807410723c */ /* 0x048ff00000001810 */
[----:B------:R-:W-:Y:S01]  /*6960*/  HMMA.16816.F32 R112, R116, R130, R112 ;  /* 0x000000827470723c */ /* 0x000fe20000001870 */
[----:B------:R-:W2:Y:S07]  /*6970*/  LDSM.16.MT88.4 R116, [R133+0x3900] ;  /* 0x003900008574783b */ /* 0x000eae0000004200 */
[C---:B-1----:R-:W-:Y:S08]  /*6980*/  HMMA.16816.F32 R128, R136.reuse, R120, R4 ;  /* 0x000000788880723c */ /* 0x042ff00000001804 */
[C---:B------:R-:W-:Y:S08]  /*6990*/  HMMA.16816.F32 R124, R136.reuse, R122, R8 ;  /* 0x0000007a887c723c */ /* 0x040ff00000001808 */
[C---:B------:R-:W-:Y:S08]  /*69a0*/  HMMA.16816.F32 R36, R136.reuse, R140, R36 ;  /* 0x0000008c8824723c */ /* 0x040ff00000001824 */
[C---:B------:R-:W-:Y:S01]  /*69b0*/  HMMA.16816.F32 R40, R136.reuse, R142, R40 ;  /* 0x0000008e8828723c */ /* 0x040fe20000001828 */
[----:B------:R-:W1:Y:S07]  /*69c0*/  LDSM.16.MT88.4 R140, [R176+UR4+0x5900] ;  /* 0x00590004b08c783b */ /* 0x000e6e0008004200 */
[C---:B------:R-:W-:Y:S08]  /*69d0*/  HMMA.16816.F32 R44, R136.reuse, R144, R44 ;  /* 0x00000090882c723c */ /* 0x040ff0000000182c */
[C---:B------:R-:W-:Y:S01]  /*69e0*/  HMMA.16816.F32 R48, R136.reuse, R146, R48 ;  /* 0x000000928830723c */ /* 0x040fe20000001830 */
[----:B------:R-:W3:Y:S07]  /*69f0*/  LDSM.16.MT88.4 R144, [R172+0x5900] ;  /* 0x00590000ac90783b */ /* 0x000eee0000004200 */
[C---:B------:R-:W-:Y:S08]  /*6a00*/  HMMA.16816.F32 R52, R136.reuse, R148, R52 ;  /* 0x000000948834723c */ /* 0x040ff00000001834 */
[C---:B------:R-:W-:Y:S08]  /*6a10*/  HMMA.16816.F32 R56, R136.reuse, R150, R56 ;  /* 0x000000968838723c */ /* 0x040ff00000001838 */
[C---:B------:R-:W-:Y:S08]  /*6a20*/  HMMA.16816.F32 R60, R136.reuse, R152, R60 ;  /* 0x00000098883c723c */ /* 0x040ff0000000183c */
[C---:B------:R-:W-:Y:S08]  /*6a30*/  HMMA.16816.F32 R64, R136.reuse, R154, R64 ;  /* 0x0000009a8840723c */ /* 0x040ff00000001840 */
[C---:B--2---:R-:W-:Y:S07]  /*6a40*/  HMMA.16816.F32 R68, R136.reuse, R116, R68 ;  /* 0x000000748844723c */ /* 0x044fee0000001844 */
[----:B------:R-:W-:Y:S01]  /*6a50*/  FADD.FTZ R117, R175, R174 ;  /* 0x000000aeaf757221 */ /* 0x000fe20000010000 */
[C---:B------:R-:W-:Y:S04]  /*6a60*/  HMMA.16816.F32 R72, R136.reuse, R118, R72 ;  /* 0x000000768848723c */ /* 0x040fe80000001848 */
[----:B------:R-:W-:Y:S04]  /*6a70*/  FADD.FTZ R117, R208, R117 ;  /* 0x00000075d0757221 */ /* 0x000fe80000010000 */
        /* <DEDUP_REMOVED lines=16> */
[C---:B-1----:R-:W-:Y:S04]  /*6b80*/  HMMA.16816.F32 R104, R136.reuse, R140, R104 ;  /* 0x0000008c8868723c */ /* 0x042fe80000001868 */
[----:B------:R-:W-:Y:S04]  /*6b90*/  FADD.FTZ R230, R230, R231 ;  /* 0x000000e7e6e67221 */ /* 0x000fe80000010000 */
[C---:B------:R-:W-:Y:S04]  /*6ba0*/  HMMA.16816.F32 R108, R136.reuse, R142, R108 ;  /* 0x0000008e886c723c */ /* 0x040fe8000000186c */
[----:B------:R-:W-:Y:S04]  /*6bb0*/  FADD.FTZ R235, R235, R230 ;  /* 0x000000e6ebeb7221 */ /* 0x000fe80000010000 */
[C---:B---3--:R-:W-:Y:S04]  /*6bc0*/  HMMA.16816.F32 R116, R136.reuse, R144, R16 ;  /* 0x000000908874723c */ /* 0x048fe80000001810 */
[----:B------:R-:W-:Y:S04]  /*6bd0*/  FADD.FTZ R234, R234, R235 ;  /* 0x000000ebeaea7221 */ /* 0x000fe80000010000 */
[----:B------:R-:W-:Y:S04]  /*6be0*/  HMMA.16816.F32 R112, R136, R146, R112 ;  /* 0x000000928870723c */ /* 0x000fe80000001870 */
[----:B------:R-:W-:Y:S04]  /*6bf0*/  FADD.FTZ R213, R239, R234 ;  /* 0x000000eaefd57221 */ /* 0x000fe80000010000 */
[----:B------:R-:W-:-:S05]  /*6c00*/  @!P0 BRA `(.L_x_739) ;  /* 0x0000040000008947 */ /* 0x000fca0003800000 */
[----:B------:R-:W-:Y:S01]  /*6c10*/  ISETP.NE.AND P1, PT, R187, 0x1, PT ;  /* 0x00000001bb00780c */ /* 0x000fe20003f25270 */
[----:B------:R-:W-:Y:S01]  /*6c20*/  IMAD R5, R209, 0x40, R200 ;  /* 0x00000040d1057824 */ /* 0x000fe200078e02c8 */
[----:B------:R-:W-:Y:S01]  /*6c30*/  SEL R4, RZ, 0x10, P5 ;  /* 0x00000010ff047807 */ /* 0x000fe20002800000 */
[----:B------:R-:W-:Y:S03]  /*6c40*/  IMAD.MOV.U32 R189, RZ, RZ, RZ ;  /* 0x000000ffffbd7224 */ /* 0x000fe600078e00ff */
[----:B------:R-:W-:Y:S02]  /*6c50*/  IADD3 R190, R5, -0x80, R196 ;  /* 0xffffff8005be7810 */ /* 0x000fe40007ffe0c4 */
[C---:B------:R-:W-:Y:S02]  /*6c60*/  IADD3 R12, -R4.reuse, 0x10, RZ ;  /* 0x00000010040c7810 */ /* 0x040fe40007ffe1ff */
[----:B------:R-:W-:Y:S01]  /*6c70*/  ISETP.NE.U32.AND P2, PT, R4, RZ, PT ;  /* 0x000000ff0400720c */ /* 0x000fe20003f45070 */
[----:B------:R-:W-:Y:S01]  /*6c80*/  IMAD.MOV.U32 R0, RZ, RZ, R190 ;  /* 0x000000ffff007224 */ /* 0x000fe200078e00be */
[----:B------:R-:W-:Y:S01]  /*6c90*/  LOP3.LUT R12, R12, 0xf, RZ, 0xc0, !PT ;  /* 0x0000000f0c0c7812 */ /* 0x000fe200078ec0ff */
[----:B------:R-:W-:Y:S05]  /*6ca0*/  @P1 IMAD.HI.U32 R2, R190, c[0x0][0x2bc], RZ ;  /* 0x0000af00be021a27 */ /* 0x000fea00078e00ff */
[----:B------:R-:W-:Y:S04]  /*6cb0*/  @P1 SHF.R.U32.HI R0, RZ, c[0x0][0x2c0], R2 ;  /* 0x0000b000ff001a19 */ /* 0x000fe80000011602 */
[C---:B------:R-:W-:Y:S04]  /*6cc0*/  @!P3 IADD3 R5, P0, R0.reuse, UR8, RZ ;  /* 0x000000080005bc10 */ /* 0x040fe8000ff1e0ff */
[----:B------:R-:W-:Y:S02]  /*6cd0*/  @!P3 LEA.HI.X.SX32 R2, R0, UR6, 0x1, P0 ;  /* 0x000000060002bc11 */ /* 0x000fe400080f0eff */
[C---:B------:R-:W-:Y:S04]  /*6ce0*/  @!P3 LEA R8, P0, R5.reuse, c[0x0][0x2a0], 0x2 ;  /* 0x0000a8000508ba11 */ /* 0x040fe800078010ff */
[----:B------:R-:W-:Y:S01]  /*6cf0*/  @!P3 LEA.HI.X R9, R5, c[0x0][0x2a4], R2, 0x2, P0 ;  /* 0x0000a9000509ba11 */ /* 0x000fe200000f1402 */
[----:B------:R-:W-:Y:S01]  /*6d00*/  IMAD.MOV R5, RZ, RZ, -R0 ;  /* 0x000000ffff057224 */ /* 0x000fe200078e0a00 */
[----:B------:R-:W-:Y:S03]  /*6d10*/  SEL R2, RZ, 0x10, P4 ;  /* 0x00000010ff027807 */ /* 0x000fe60002000000 */
[----:B------:R-:W2:Y:S01]  /*6d20*/  @!P3 LDG.E R189, [R8.64] ;  /* 0x0000000c08bdb981 */ /* 0x000ea2000c1e1900 */
[----:B------:R-:W-:Y:S01]  /*6d30*/  IADD3 R10, -R2, 0x10, RZ ;  /* 0x00000010020a7810 */ /* 0x000fe20007ffe1ff */
[----:B------:R-:W-:Y:S03]  /*6d40*/  IMAD R190, R5, c[0x0][0x2b8], R190 ;  /* 0x0000ae0005be7a24 */ /* 0x000fe600078e02be */
[----:B------:R-:W-:Y:S01]  /*6d50*/  LOP3.LUT R10, R10, 0xf, RZ, 0xc0, !PT ;  /* 0x0000000f0a0a7812 */ /* 0x000fe200078ec0ff */
        /* <DEDUP_REMOVED lines=13> */
[----:B------:R-:W1:Y:S01]  /*6e30*/  SHFL.IDX PT, R7, R11, 0x1, 0x181f ;  /* 0x00381f000b077f89 */ /* 0x000e6200000e0000 */
[----:B------:R-:W-:Y:S03]  /*6e40*/  SEL R0, RZ, 0x10, P6 ;  /* 0x00000010ff007807 */ /* 0x000fe60003000000 */
[----:B------:R-:W2:Y:S01]  /*6e50*/  SHFL.IDX PT, R6, R14, 0x1, 0x181f ;  /* 0x00381f000e067f89 */ /* 0x000ea200000e0000 */
[----:B------:R-:W-:Y:S03]  /*6e60*/  IADD3 R5, -R0, 0x10, RZ ;  /* 0x0000001000057810 */ /* 0x000fe60007ffe1ff */
[----:B------:R3:W4:Y:S01]  /*6e70*/  SHFL.IDX PT, R9, R11, RZ, 0x181f ;  /* 0x00181fff0b097589 */ /* 0x00072200000e0000 */
[----:B------:R-:W-:Y:S03]  /*6e80*/  LOP3.LUT R5, R5, 0xf, RZ, 0xc0, !PT ;  /* 0x0000000f05057812 */ /* 0x000fe600078ec0ff */
[----:B------:R5:W4:Y:S01]  /*6e90*/  SHFL.IDX PT, R8, R14, RZ, 0x181f ;  /* 0x00181fff0e087589 */ /* 0x000b2200000e0000 */
[-C--:B-1----:R-:W-:Y:S04]  /*6ea0*/  IADD3 R12, P1, P0, R12, R7.reuse, R202 ;  /* 0x000000070c0c7210 */ /* 0x082fe8000783e0ca */
[-C--:B--2---:R-:W-:Y:S02]  /*6eb0*/  IADD3.X R13, RZ, R6.reuse, R203, P1, P0 ;  /* 0x00000006ff0d7210 */ /* 0x084fe40000fe04cb */
[-C--:B------:R-:W-:Y:S04]  /*6ec0*/  IADD3 R10, P1, P0, R10, R7.reuse, R206 ;  /* 0x000000070a0a7210 */ /* 0x080fe8000783e0ce */
[-C--:B---3--:R-:W-:Y:S02]  /*6ed0*/  IADD3.X R11, RZ, R6.reuse, R207, P1, P0 ;  /* 0x00000006ff0b7210 */ /* 0x088fe40000fe04cf */
[----:B-----5:R-:W-:Y:S01]  /*6ee0*/  IADD3 R14, P1, P0, R5, R7, R204 ;  /* 0x00000007050e7210 */ /* 0x020fe2000783e0cc */
[----:B------:R-:W-:Y:S03]  /*6ef0*/  IMAD.U32 R5, RZ, RZ, UR11 ;  /* 0x0000000bff057e24 */ /* 0x000fe6000f8e00ff */
[----:B------:R-:W-:Y:S01]  /*6f00*/  IADD3.X R15, RZ, R6, R205, P1, P0 ;  /* 0x00000006ff0f7210 */ /* 0x000fe20000fe04cd */
[----:B------:R-:W-:Y:S01]  /*6f10*/  IMAD R5, R5, 0x3000, R194 ;  /* 0x0000300005057824 */ /* 0x000fe200078e02c2 */
[----:B----4-:R-:W-:Y:S02]  /*6f20*/  IADD3 R18, P1, R202, R9, RZ ;  /* 0x00000009ca127210 */ /* 0x010fe40007f3e0ff */
[----:B------:R-:W-:Y:S01]  /*6f30*/  IADD3 R16, P0, R9, R206, RZ ;  /* 0x000000ce09107210 */ /* 0x000fe20007f1e0ff */
[----:B------:R-:W-:Y:S02]  /*6f40*/  IMAD.SHL.U32 R7, R5, 0x2, RZ ;  /* 0x0000000205077824 */ /* 0x000fe400078e00ff */
[----:B------:R-:W-:Y:S01]  /*6f50*/  IMAD.X R19, R203, 0x1, R8, P1 ;  /* 0x00000001cb137824 */ /* 0x000fe200008e0608 */
[----:B------:R-:W-:Y:S01]  /*6f60*/  ISETP.NE.U32.AND P1, PT, R2, RZ, PT ;  /* 0x000000ff0200720c */ /* 0x000fe20003f25070 */
[C---:B------:R-:W-:Y:S01]  /*6f70*/  IMAD.X R17, R8.reuse, 0x1, R207, P0 ;  /* 0x0000000108117824 */ /* 0x040fe200000e06cf */
[----:B------:R-:W-:Y:S02]  /*6f80*/  IADD3 R20, P0, R9, R204, RZ ;  /* 0x000000cc09147210 */ /* 0x000fe40007f1e0ff */
[----:B------:R1:W-:Y:S03]  /*6f90*/  LDGSTS.E.BYPASS.LTC128B.128 [R7+0xc100], [R18.64], !P5 ;  /* 0x0c10000012077fae */ /* 0x0003e6000e901d4c */
[----:B------:R-:W-:Y:S01]  /*6fa0*/  IMAD.X R21, R8, 0x1, R205, P0 ;  /* 0x0000000108157824 */ /* 0x000fe200000e06cd */
[----:B------:R1:W-:Y:S01]  /*6fb0*/  LDGSTS.E.BYPASS.LTC128B.128 [R7+0xe100], [R16.64], !P4 ;  /* 0x0e10000010077fae */ /* 0x0003e2000e101d4c */
[----:B------:R-:W-:Y:S03]  /*6fc0*/  ISETP.NE.U32.AND P0, PT, R0, RZ, PT ;  /* 0x000000ff0000720c */ /* 0x000fe60003f05070 */
[----:B------:R1:W-:Y:S04]  /*6fd0*/  LDGSTS.E.BYPASS.LTC128B.128 [R7+0x10100], [R20.64], !P6 ;  /* 0x1010000014077fae */ /* 0x0003e8000f101d4c */
[----:B------:R1:W-:Y:S04]  /*6fe0*/  LDGSTS.E.BYPASS.LTC128B.128.ZFILL [R7+0xd100], [R12.64], P2 ;  /* 0x0d1000000c077fae */ /* 0x0003e80009141d4c */
[----:B------:R1:W-:Y:S04]  /*6ff0*/  LDGSTS.E.BYPASS.LTC128B.128.ZFILL [R7+0xf100], [R10.64], P1 ;  /* 0x0f1000000a077fae */ /* 0x0003e80008941d4c */
[----:B------:R1:W-:Y:S02]  /*7000*/  LDGSTS.E.BYPASS.LTC128B.128.ZFILL [R7+0x11100], [R14.64], P0 ;  /* 0x111000000e077fae */ /* 0x0003e40008141d4c */
.L_x_739:
[----:B------:R-:W-:Y:S01]  /*7010*/  UIADD3 UR4, UR5, 0x1, URZ ;  /* 0x0000000105047890 */ /* 0x000fe2000fffe03f */
[----:B------:R-:W0:Y:S01]  /*7020*/  LDGDEPBAR ;  /* 0x00000000000079af */ /* 0x000e220000000000 */
[----:B------:R-:W-:Y:S01]  /*7030*/  UISETP.GE.AND UP0, UPT, UR5, 0x1, UPT ;  /* 0x000000010500788c */ /* 0x000fe2000bf06270 */
[C---:B------:R-:W-:Y:S01]  /*7040*/  ISETP.GT.AND P0, PT, R209.reuse, RZ, PT ;  /* 0x000000ffd100720c */ /* 0x040fe20003f04270 */
[----:B------:R-:W-:Y:S01]  /*7050*/  IMAD.MOV.U32 R0, RZ, RZ, R3 ;  /* 0x000000ffff007224 */ /* 0x000fe200078e0003 */
[----:B------:R-:W-:Y:S01]  /*7060*/  IADD3 R209, R209, -0x1, RZ ;  /* 0xffffffffd1d17810 */ /* 0x000fe20007ffe0ff */
[----:B------:R-:W-:Y:S01]  /*7070*/  USEL UR5, UR4, URZ, !UP0 ;  /* 0x0000003f04057287 */ /* 0x000fe2000c000000 */
[----:B------:R-:W-:Y:S09]  /*7080*/  IMAD.MOV.U32 R133, RZ, RZ, R132 ;  /* 0x000000ffff857224 */ /* 0x000ff200078e0084 */
[----:B------:R-:W-:-:S05]  /*7090*/  @P0 BRA `(.L_x_740) ;  /* 0xffffd44000000947 */ /* 0x000fca000383ffff */
.L_x_737:
[----:B------:R-:W2:Y:S01]  /*70a0*/  SHFL.BFLY PT, R0, R211, 0x2, 0x1f ;  /* 0x0c401f00d3007f89 */ /* 0x000ea200000e0000 */
[----:B------:R-:W-:Y:S01]  /*70b0*/  MOV R5, c[0x0][0x4e8] ;  /* 0x00013a0000057a02 */ /* 0x000fe20000000f00 */
[----:B------:R-:W3:Y:S01]  /*70c0*/  S2UR UR7, SR_CTAID.Y ;  /* 0x00000000000779c3 */ /* 0x000ee20000002600 */
[----:B-1----:R-:W-:Y:S01]  /*70d0*/  MOV R6, R195 ;  /* 0x000000c300067202 */ /* 0x002fe20000000f00 */
[----:B------:R-:W1:Y:S01]  /*70e0*/  SHFL.BFLY PT, R2, R213, 0x2, 0x1f ;  /* 0x0c401f00d5027f89 */ /* 0x000e6200000e0000 */
[----:B------:R-:W-:Y:S01]  /*70f0*/  ISETP.NE.AND P4, PT, R5, 0x1, PT ;  /* 0x000000010500780c */ /* 0x000fe20003f85270 */
[----:B------:R-:W-:Y:S01]  /*7100*/  ULDC.64 UR4, c[0x0][0x490] ;  /* 0x0001240000047ab9 */ /* 0x000fe20000000a00 */
[----:B------:R-:W-:Y:S01]  /*7110*/  MOV R10, RZ ;  /* 0x000000ff000a7202 */ /* 0x000fe20000000f00 */
[----:B------:R-:W4:Y:S01]  /*7120*/  S2R R7, SR_TID.X ;  /* 0x0000000000077919 */ /* 0x000f220000002100 */
[----:B------:R-:W-:Y:S01]  /*7130*/  SHF.R.S32.HI R20, RZ, 0x2, R201 ;  /* 0x00000002ff147819 */ /* 0x000fe200000114c9 */
[----:B------:R-:W-:Y:S01]  /*7140*/  BSSY B0, `(.L_x_741) ;  /* 0x000016a000007945 */ /* 0x000fe20003800000 */
[----:B------:R-:W-:Y:S01]  /*7150*/  SHF.L.U32 R194, R194, 0x1, RZ ;  /* 0x00000001c2c27819 */ /* 0x000fe200000006ff */
[----:B--2---:R-:W-:Y:S01]  /*7160*/  FADD.FTZ R11, R0, R211 ;  /* 0x000000d3000b7221 */ /* 0x004fe20000010000 */
[----:B---3--:R-:W-:Y:S01]  /*7170*/  USHF.R.S32.HI UR6, URZ, 0x1f, UR7 ;  /* 0x0000001f3f067899 */ /* 0x008fe20008011407 */
[----:B-1----:R-:W-:Y:S01]  /*7180*/  FADD.FTZ R9, R2, R213 ;  /* 0x000000d502097221 */ /* 0x002fe20000010000 */
[----:B------:R-:W-:-:S02]  /*7190*/  UIMAD.WIDE.U32 UR10, UR7, UR4, URZ ;  /* 0x00000004070a72a5 */ /* 0x000fc4000f8e003f */
[----:B------:R-:W1:Y:S01]  /*71a0*/  SHFL.BFLY PT, R2, R11, 0x1, 0x1f ;  /* 0x0c201f000b027f89 */ /* 0x000e6200000e0000 */
[----:B------:R-:W-:Y:S01]  /*71b0*/  UIMAD UR8, UR6, UR4, URZ ;  /* 0x00000004060872a4 */ /* 0x000fe2000f8e023f */
[----:B----4-:R-:W-:Y:S02]  /*71c0*/  SHF.R.S32.HI R8, RZ, 0x1f, R7 ;  /* 0x0000001fff087819 */ /* 0x010fe40000011407 */
[----:B------:R-:W2:Y:S01]  /*71d0*/  SHFL.BFLY PT, R4, R9, 0x1, 0x1f ;  /* 0x0c201f0009047f89 */ /* 0x000ea200000e0000 */
[----:B------:R-:W-:Y:S01]  /*71e0*/  UIMAD UR8, UR7, UR5, UR8 ;  /* 0x00000005070872a4 */ /* 0x000fe2000f8e0208 */
[CC--:B------:R-:W-:Y:S02]  /*71f0*/  LEA.HI R0, R8.reuse, R7.reuse, RZ, 0x5 ;  /* 0x0000000708007211 */ /* 0x0c0fe400078f28ff */
[----:B------:R-:W-:Y:S01]  /*7200*/  LEA.HI R8, R8, R7, RZ, 0x2 ;  /* 0x0000000708087211 */ /* 0x000fe200078f10ff */
[----:B------:R-:W-:Y:S01]  /*7210*/  ULDC.64 UR4, c[0x0][0x3e8] ;  /* 0x0000fa0000047ab9 */ /* 0x000fe20000000a00 */
[----:B------:R-:W-:Y:S01]  /*7220*/  LOP3.LUT R12, R0, 0xffffffe0, RZ, 0xc0, !PT ;  /* 0xffffffe0000c7812 */ /* 0x000fe200078ec0ff */
[----:B------:R-:W-:Y:S01]  /*7230*/  UIMAD UR6, UR6, UR4, URZ ;  /* 0x00000004060672a4 */ /* 0x000fe2000f8e023f */
[----:B------:R-:W-:Y:S01]  /*7240*/  LOP3.LUT R14, R8, 0xfffffffc, RZ, 0xc0, !PT ;  /* 0xfffffffc080e7812 */ /* 0x000fe200078ec0ff */
[----:B------:R-:W-:Y:S01]  /*7250*/  UIMAD.WIDE.U32 UR14, UR7, UR4, URZ ;  /* 0x00000004070e72a5 */ /* 0x000fe2000f8e003f */
[--C-:B------:R-:W-:Y:S01]  /*7260*/  SHF.R.S32.HI R13, RZ, 0x2, R8.reuse ;  /* 0x00000002ff0d7819 */ /* 0x100fe20000011408 */
[----:B------:R-:W-:Y:S01]  /*7270*/  UIMAD UR5, UR7, UR5, UR6 ;  /* 0x00000005070572a4 */ /* 0x000fe2000f8e0206 */
[----:B------:R-:W-:Y:S01]  /*7280*/  SHF.R.S32.HI R8, RZ, 0x1f, R8 ;  /* 0x0000001fff087819 */ /* 0x000fe20000011408 */
[----:B------:R-:W-:Y:S01]  /*7290*/  UIADD3 UR8, UR11, UR8, URZ ;  /* 0x000000080b087290 */ /* 0x000fe2000fffe03f */
[----:B------:R-:W-:Y:S01]  /*72a0*/  SHF.R.S32.HI R0, RZ, 0x5, R0 ;  /* 0x00000005ff007819 */ /* 0x000fe20000011400 */
[----:B------:R-:W-:Y:S01]  /*72b0*/  UIADD3 UR5, UR15, UR5, URZ ;  /* 0x000000050f057290 */ /* 0x000fe2000fffe03f */
[----:B------:R-:W-:Y:S01]  /*72c0*/  LEA.HI R8, R8, R13, RZ, 0x3 ;  /* 0x0000000d08087211 */ /* 0x000fe200078f18ff */
[----:B------:R-:W-:Y:S01]  /*72d0*/  IMAD.U32 R16, RZ, RZ, UR14 ;  /* 0x0000000eff107e24 */ /* 0x000fe2000f8e00ff */
[----:B------:R-:W-:Y:S01]  /*72e0*/  MOV R17, UR15 ;  /* 0x0000000f00117c02 */ /* 0x000fe20008000f00 */
[----:B-1----:R-:W-:Y:S01]  /*72f0*/  FADD.FTZ R2, R11, R2 ;  /* 0x000000020b027221 */ /* 0x002fe20000010000 */
[----:B------:R-:W-:Y:S01]  /*7300*/  IADD3 R11, -R12, R7, RZ ;  /* 0x000000070c0b7210 */ /* 0x000fe20007ffe1ff */
[----:B------:R-:W-:Y:S01]  /*7310*/  IMAD.IADD R7, R7, 0x1, -R14 ;  /* 0x0000000107077824 */ /* 0x000fe200078e0a0e */
[----:B------:R-:W-:Y:S01]  /*7320*/  LOP3.LUT R8, R8, 0xfffffff8, RZ, 0xc0, !PT ;  /* 0xfffffff808087812 */ /* 0x000fe200078ec0ff */
[----:B--2---:R-:W-:Y:S01]  /*7330*/  FADD.FTZ R4, R9, R4 ;  /* 0x0000000409047221 */ /* 0x004fe20000010000 */
[----:B------:R-:W-:Y:S01]  /*7340*/  FSETP.NE.FTZ.AND P0, PT, R2, RZ, PT ;  /* 0x000000ff0200720b */ /* 0x000fe20003f15000 */
[----:B------:R-:W-:Y:S01]  /*7350*/  @P4 IMAD.HI.U32 R9, R195, c[0x0][0x4ec], RZ ;  /* 0x00013b00c3094a27 */ /* 0x000fe200078e00ff */
[----:B------:R-:W-:Y:S01]  /*7360*/  BAR.SYNC.DEFER_BLOCKING 0x1, 0x100 ;  /* 0x0044000000007b1d */ /* 0x000fe20000010000 */
[----:B------:R-:W-:-:S02]  /*7370*/  LOP3.LUT P3, RZ, R11, 0x3, RZ, 0xc0, !PT ;  /* 0x000000030bff7812 */ /* 0x000fc4000786c0ff */
[----:B------:R-:W-:Y:S02]  /*7380*/  FSETP.NE.FTZ.AND P1, PT, R4, RZ, PT ;  /* 0x000000ff0400720b */ /* 0x000fe40003f35000 */
[----:B------:R-:W-:Y:S02]  /*7390*/  @P4 SHF.R.U32.HI R6, RZ, c[0x0][0x4f0], R9 ;  /* 0x00013c00ff064a19 */ /* 0x000fe40000011609 */
[----:B------:R-:W-:Y:S02]  /*73a0*/  MOV R9, RZ ;  /* 0x000000ff00097202 */ /* 0x000fe40000000f00 */
[----:B------:R-:W-:Y:S02]  /*73b0*/  IADD3 R12, -R6, RZ, RZ ;  /* 0x000000ff060c7210 */ /* 0x000fe40007ffe1ff */
[----:B------:R-:W-:Y:S02]  /*73c0*/  MOV R14, 0xff800000 ;  /* 0xff800000000e7802 */ /* 0x000fe40000000f00 */
[----:B------:R-:W1:Y:S01]  /*73d0*/  @P0 MUFU.RCP R9, R2 ;  /* 0x0000000200090308 */ /* 0x000e620000001000 */
[----:B------:R-:W-:Y:S01]  /*73e0*/  IMAD R11, R12, c[0x0][0x4e8], R195 ;  /* 0x00013a000c0b7a24 */ /* 0x000fe200078e02c3 */
[----:B------:R-:W-:-:S02]  /*73f0*/  MOV R17, UR5 ;  /* 0x0000000500117c02 */ /* 0x000fc40008000f00 */
[----:B------:R-:W-:Y:S02]  /*7400*/  MOV R19, UR11 ;  /* 0x0000000b00137c02 */ /* 0x000fe40008000f00 */
[----:B------:R-:W-:Y:S02]  /*7410*/  MOV R18, UR10 ;  /* 0x0000000a00127c02 */ /* 0x000fe40008000f00 */
[----:B------:R2:W3:Y:S01]  /*7420*/  @P0 MUFU.LG2 R12, R2 ;  /* 0x00000002000c0308 */ /* 0x0004e20000000c00 */
[----:B------:R-:W-:-:S07]  /*7430*/  MOV R19, UR8 ;  /* 0x0000000800137c02 */ /* 0x000fce0008000f00 */
[----:B------:R-:W-:Y:S01]  /*7440*/  @P1 MUFU.RCP R10, R4 ;  /* 0x00000004000a1308 */ /* 0x000fe20000001000 */
[C---:B-1----:R-:W-:Y:S02]  /*7450*/  FMUL.FTZ R131, R9.reuse, R131 ;  /* 0x0000008309837220 */ /* 0x042fe40000410000 */
[C---:B------:R-:W-:Y:S02]  /*7460*/  FMUL.FTZ R130, R9.reuse, R130 ;  /* 0x0000008209827220 */ /* 0x040fe40000410000 */
[C---:B------:R-:W-:Y:S02]  /*7470*/  FMUL.FTZ R127, R9.reuse, R127 ;  /* 0x0000007f097f7220 */ /* 0x040fe40000410000 */
[C---:B------:R-:W-:Y:S01]  /*7480*/  FMUL.FTZ R126, R9.reuse, R126 ;  /* 0x0000007e097e7220 */ /* 0x040fe20000410000 */
[----:B--2---:R-:W-:Y:S01]  /*7490*/  @P0 MOV R2, 0x3f317218 ;  /* 0x3f31721800020802 */ /* 0x004fe20000000f00 */
[----:B---3--:R-:W-:Y:S01]  /*74a0*/  @P0 FMUL.FTZ R12, R12, 0.69314718246459960938 ;  /* 0x3f3172180c0c0820 */ /* 0x008fe20000410000 */
[----:B------:R-:W1:Y:S01]  /*74b0*/  @P1 MUFU.LG2 R4, R4 ;  /* 0x0000000400041308 */ /* 0x000e620000000c00 */
[----:B------:R-:W-:Y:S01]  /*74c0*/  FMUL.FTZ R39, R9, R39 ;  /* 0x0000002709277220 */ /* 0x000fe20000410000 */
[----:B------:R-:W-:Y:S01]  /*74d0*/  F2FP.PACK_AB R130, R131, R130 ;  /* 0x000000828382723e */ /* 0x000fe200000000ff */
[----:B------:R-:W-:Y:S01]  /*74e0*/  @P0 FMUL.FTZ R2, R2, c[0x0][0x2d0] ;  /* 0x0000b40002020a20 */ /* 0x000fe20000410000 */
[----:B------:R-:W-:Y:S01]  /*74f0*/  F2FP.PACK_AB R126, R127, R126 ;  /* 0x0000007e7f7e723e */ /* 0x000fe200000000ff */
[----:B------:R-:W-:-:S02]  /*7500*/  FMUL.FTZ R38, R9, R38 ;  /* 0x0000002609267220 */ /* 0x000fc40000410000 */
[C---:B------:R-:W-:Y:S02]  /*7510*/  FMUL.FTZ R43, R9.reuse, R43 ;  /* 0x0000002b092b7220 */ /* 0x040fe40000410000 */
[----:B------:R-:W-:Y:S01]  /*7520*/  FMUL.FTZ R42, R9, R42 ;  /* 0x0000002a092a7220 */ /* 0x000fe20000410000 */
[----:B------:R-:W-:Y:S01]  /*7530*/  F2FP.PACK_AB R38, R39, R38 ;  /* 0x000000262726723e */ /* 0x000fe200000000ff */
[C---:B------:R-:W-:Y:S02]  /*7540*/  FMUL.FTZ R47, R9.reuse, R47 ;  /* 0x0000002f092f7220 */ /* 0x040fe40000410000 */
[----:B------:R-:W-:Y:S01]  /*7550*/  FMUL.FTZ R46, R9, R46 ;  /* 0x0000002e092e7220 */ /* 0x000fe20000410000 */
[----:B------:R-:W-:Y:S01]  /*7560*/  F2FP.PACK_AB R42, R43, R42 ;  /* 0x0000002a2b2a723e */ /* 0x000fe200000000ff */
[C---:B------:R-:W-:Y:S02]  /*7570*/  FMUL.FTZ R51, R9.reuse, R51 ;  /* 0x0000003309337220 */ /* 0x040fe40000410000 */
[----:B------:R-:W-:Y:S01]  /*7580*/  FMUL.FTZ R50, R9, R50 ;  /* 0x0000003209327220 */ /* 0x000fe20000410000 */
[----:B------:R-:W-:Y:S01]  /*7590*/  F2FP.PACK_AB R46, R47, R46 ;  /* 0x0000002e2f2e723e */ /* 0x000fe200000000ff */
[----:B------:R-:W-:-:S02]  /*75a0*/  FMUL.FTZ R55, R9, R55 ;  /* 0x0000003709377220 */ /* 0x000fc40000410000 */
        /* <DEDUP_REMOVED lines=52> */
[----:B------:R-:W-:Y:S01]  /*78f0*/  IADD3 R9, R13, -R8, RZ ;  /* 0x800000080d097210 */ /* 0x000fe20007ffe0ff */
[----:B-1----:R-:W-:Y:S01]  /*7900*/  @P1 FMUL.FTZ R15, R4, 0.69314718246459960938 ;  /* 0x3f317218040f1820 */ /* 0x002fe20000410000 */
[----:B------:R-:W-:Y:S01]  /*7910*/  MOV R13, 0xff800000 ;  /* 0xff800000000d7802 */ /* 0x000fe20000000f00 */
[----:B------:R-:W-:Y:S01]  /*7920*/  @P0 FFMA.FTZ R13, R2, R3, R12 ;  /* 0x00000003020d0223 */ /* 0x000fe2000001000c */
[----:B------:R-:W-:Y:S01]  /*7930*/  @P1 MOV R8, 0x3f317218 ;  /* 0x3f31721800081802 */ /* 0x000fe20000000f00 */
[----:B------:R-:W1:Y:S01]  /*7940*/  S2R R3, SR_CTAID.Z ;  /* 0x0000000000037919 */ /* 0x000e620000002700 */
[----:B------:R-:W-:Y:S01]  /*7950*/  LEA.HI R4, R7, R7, RZ, 0x1 ;  /* 0x0000000707047211 */ /* 0x000fe200078f08ff */
[----:B------:R-:W-:Y:S01]  /*7960*/  FMUL.FTZ R129, R10, R129 ;  /* 0x000000810a817220 */ /* 0x000fe20000410000 */
[----:B------:R-:W-:Y:S01]  /*7970*/  F2FP.PACK_AB R118, R119, R118 ;  /* 0x000000767776723e */ /* 0x000fe200000000ff */
[----:B------:R-:W-:Y:S01]  /*7980*/  @P1 FMUL.FTZ R8, R8, c[0x0][0x2d0] ;  /* 0x0000b40008081a20 */ /* 0x000fe20000410000 */
[----:B------:R-:W-:Y:S01]  /*7990*/  LOP3.LUT R12, R4, 0x1ffffffe, RZ, 0xc0, !PT ;  /* 0x1ffffffe040c7812 */ /* 0x000fe200078ec0ff */
[----:B------:R-:W-:Y:S01]  /*79a0*/  FMUL.FTZ R128, R10, R128 ;  /* 0x000000800a807220 */ /* 0x000fe20000410000 */
[----:B------:R-:W-:Y:S01]  /*79b0*/  F2FP.PACK_AB R114, R115, R114 ;  /* 0x000000727372723e */ /* 0x000fe200000000ff */
[----:B------:R-:W-:Y:S01]  /*79c0*/  @P1 FFMA.FTZ R14, R8, R132, R15 ;  /* 0x00000084080e1223 */ /* 0x000fe2000001000f */
[----:B------:R-:W-:Y:S01]  /*79d0*/  SHF.R.S32.HI R15, RZ, 0x1f, R0 ;  /* 0x0000001fff0f7819 */ /* 0x000fe20000011400 */
[----:B------:R-:W2:Y:S01]  /*79e0*/  S2R R8, SR_CTAID.X ;  /* 0x0000000000087919 */ /* 0x000ea20000002500 */
[----:B------:R-:W-:Y:S01]  /*79f0*/  IADD3 R12, R7, -R12, RZ ;  /* 0x8000000c070c7210 */ /* 0x000fe20007ffe0ff */
[C---:B------:R-:W-:Y:S01]  /*7a00*/  FMUL.FTZ R125, R10.reuse, R125 ;  /* 0x0000007d0a7d7220 */ /* 0x040fe20000410000 */
[----:B------:R-:W-:Y:S01]  /*7a10*/  LEA.HI R15, R15, R0, RZ, 0x3 ;  /* 0x000000000f0f7211 */ /* 0x000fe200078f18ff */
[C---:B------:R-:W-:Y:S01]  /*7a20*/  FMUL.FTZ R124, R10.reuse, R124 ;  /* 0x0000007c0a7c7220 */ /* 0x040fe20000410000 */
[----:B------:R-:W-:Y:S01]  /*7a30*/  R2P PR, R9, 0x6 ;  /* 0x0000000609007804 */ /* 0x000fe20000000000 */
[C---:B------:R-:W-:Y:S01]  /*7a40*/  FMUL.FTZ R37, R10.reuse, R37 ;  /* 0x000000250a257220 */ /* 0x040fe20000410000 */
[----:B------:R-:W-:Y:S01]  /*7a50*/  LOP3.LUT R15, R15, 0xffffff8, RZ, 0xc0, !PT ;  /* 0x0ffffff80f0f7812 */ /* 0x000fe200078ec0ff */
[C---:B------:R-:W-:Y:S01]  /*7a60*/  FMUL.FTZ R36, R10.reuse, R36 ;  /* 0x000000240a247220 */ /* 0x040fe20000410000 */
[----:B------:R-:W-:Y:S01]  /*7a70*/  F2FP.PACK_AB R128, R129, R128 ;  /* 0x000000808180723e */ /* 0x000fe200000000ff */
[----:B------:R-:W-:Y:S01]  /*7a80*/  FMUL.FTZ R41, R10, R41 ;  /* 0x000000290a297220 */ /* 0x000fe20000410000 */
[----:B------:R-:W-:Y:S01]  /*7a90*/  F2FP.PACK_AB R124, R125, R124 ;  /* 0x0000007c7d7c723e */ /* 0x000fe200000000ff */
[C---:B------:R-:W-:Y:S01]  /*7aa0*/  IMAD.IADD R15, R0.reuse, 0x1, -R15 ;  /* 0x00000001000f7824 */ /* 0x040fe200078e0a0f */
[----:B------:R-:W-:Y:S01]  /*7ab0*/  LEA R0, R0, R7, 0x9 ;  /* 0x0000000700007211 */ /* 0x000fe200078e48ff */
[----:B-1----:R-:W-:Y:S01]  /*7ac0*/  IMAD.WIDE.U32 R16, R3, c[0x0][0x3f0], R16 ;  /* 0x0000fc0003107a25 */ /* 0x002fe200078e0010 */
[----:B------:R-:W-:-:S02]  /*7ad0*/  SHF.R.S32.HI R2, RZ, 0x1f, R3 ;  /* 0x0000001fff027819 */ /* 0x000fc40000011403 */
[----:B------:R-:W-:Y:S01]  /*7ae0*/  LOP3.LUT R7, R9, 0x1, RZ, 0xc0, !PT ;  /* 0x0000000109077812 */ /* 0x000fe200078ec0ff */
[----:B------:R-:W-:Y:S01]  /*7af0*/  IMAD.WIDE.U32 R18, R3, c[0x0][0x498], R18 ;  /* 0x0001260003127a25 */ /* 0x000fe200078e0012 */
[----:B------:R-:W-:Y:S02]  /*7b00*/  SHF.L.U32 R9, R9, 0x6, RZ ;  /* 0x0000000609097819 */ /* 0x000fe400000006ff */
[----:B------:R-:W-:Y:S01]  /*7b10*/  LEA R15, R15, R20, 0x4 ;  /* 0x000000140f0f7211 */ /* 0x000fe200078e20ff */
[C---:B------:R-:W-:Y:S01]  /*7b20*/  IMAD R4, R2.reuse, c[0x0][0x3f0], RZ ;  /* 0x0000fc0002047a24 */ /* 0x040fe200078e02ff */
[----:B------:R-:W-:Y:S01]  /*7b30*/  LOP3.LUT R9, R9, 0x1c0, RZ, 0xc0, !PT ;  /* 0x000001c009097812 */ /* 0x000fe200078ec0ff */
[----:B------:R-:W-:Y:S01]  /*7b40*/  IMAD R2, R2, c[0x0][0x498], RZ ;  /* 0x0001260002027a24 */ /* 0x000fe200078e02ff */
[----:B------:R-:W-:Y:S01]  /*7b50*/  ISETP.NE.U32.AND P0, PT, R7, 0x1, PT ;  /* 0x000000010700780c */ /* 0x000fe20003f05070 */
[----:B------:R-:W-:Y:S01]  /*7b60*/  IMAD R4, R3, c[0x0][0x3f4], R4 ;  /* 0x0000fd0003047a24 */ /* 0x000fe200078e0204 */
[----:B------:R-:W-:Y:S01]  /*7b70*/  LEA.HI R9, R9, R9, RZ, 0x1d ;  /* 0x0000000909097211 */ /* 0x000fe200078fe8ff */
[----:B------:R-:W-:Y:S01]  /*7b80*/  IMAD R2, R3, c[0x0][0x49c], R2 ;  /* 0x0001270003027a24 */ /* 0x000fe200078e0202 */
[----:B------:R-:W-:Y:S01]  /*7b90*/  SHF.R.S32.HI R3, RZ, 0x1f, R6 ;  /* 0x0000001fff037819 */ /* 0x000fe20000011406 */
[----:B------:R-:W-:Y:S01]  /*7ba0*/  FMUL.FTZ R40, R10, R40 ;  /* 0x000000280a287220 */ /* 0x000fe20000410000 */
[----:B------:R-:W-:Y:S01]  /*7bb0*/  IADD3 R17, R17, R4, RZ ;  /* 0x0000000411117210 */ /* 0x000fe20007ffe0ff */
[----:B------:R-:W-:Y:S01]  /*7bc0*/  IMAD R4, R5, c[0x0][0x388], RZ ;  /* 0x0000e20005047a24 */ /* 0x000fe200078e02ff */
[----:B------:R-:W-:Y:S01]  /*7bd0*/  LEA R0, R0, R9, 0x1 ;  /* 0x0000000900007211 */ /* 0x000fe200078e08ff */
[----:B------:R-:W-:Y:S01]  /*7be0*/  IMAD R5, R12, 0x8, R15 ;  /* 0x000000080c057824 */ /* 0x000fe200078e020f */
[----:B--2---:R-:W-:Y:S01]  /*7bf0*/  LEA R15, R8, R15, 0x7 ;  /* 0x0000000f080f7211 */ /* 0x004fe200078e38ff */
[----:B------:R-:W-:Y:S01]  /*7c00*/  IMAD R3, R3, c[0x0][0x3e0], RZ ;  /* 0x0000f80003037a24 */ /* 0x000fe200078e02ff */
[----:B------:R-:W-:Y:S01]  /*7c10*/  SHF.L.U32 R7, R0, 0x1, RZ ;  /* 0x0000000100077819 */ /* 0x000fe200000006ff */
[----:B------:R-:W-:Y:S01]  /*7c20*/  IMAD.WIDE.U32 R16, R6, c[0x0][0x3e0], R16 ;  /* 0x0000f80006107a25 */ /* 0x000fe200078e0010 */
[----:B------:R-:W-:-:S02]  /*7c30*/  LEA R5, R8, R5, 0x7 ;  /* 0x0000000508057211 */ /* 0x000fc400078e38ff */
[CC--:B------:R-:W-:Y:S01]  /*7c40*/  ISETP.GE.OR P5, PT, R15.reuse, R4.reuse, P3 ;  /* 0x000000040f00720c */ /* 0x0c0fe20001fa6670 */
[----:B------:R-:W-:Y:S01]  /*7c50*/  IMAD R3, R6, c[0x0][0x3e4], R3 ;  /* 0x0000f90006037a24 */ /* 0x000fe200078e0203 */
[----:B------:R-:W-:Y:S01]  /*7c60*/  IADD3 R15, R15, 0x8, RZ ;  /* 0x000000080f0f7810 */ /* 0x000fe20007ffe0ff */
[----:B------:R-:W-:Y:S01]  /*7c70*/  @P4 IMAD.HI.U32 R0, R5, c[0x0][0x4ec], RZ ;  /* 0x00013b0005004a27 */ /* 0x000fe200078e00ff */
[----:B------:R-:W-:Y:S01]  /*7c80*/  MOV R9, R5 ;  /* 0x0000000500097202 */ /* 0x000fe20000000f00 */
[----:B------:R-:W-:Y:S01]  /*7c90*/  STS [R7+0x80], R128 ;  /* 0x0000808007007388 */ /* 0x000fe20000000800 */
[----:B------:R-:W-:Y:S01]  /*7ca0*/  IADD3 R6, R7, 0x80, RZ ;  /* 0x0000008007067810 */ /* 0x000fe20007ffe0ff */
[----:B------:R-:W-:Y:S01]  /*7cb0*/  IMAD.IADD R17, R17, 0x1, R3 ;  /* 0x0000000111117824 */ /* 0x000fe200078e0203 */
[----:B------:R-:W-:Y:S01]  /*7cc0*/  @P4 SHF.R.U32.HI R9, RZ, c[0x0][0x4f0], R0 ;  /* 0x00013c00ff094a19 */ /* 0x000fe20000011600 */
[C---:B------:R-:W-:Y:S01]  /*7cd0*/  FMUL.FTZ R45, R10.reuse, R45 ;  /* 0x0000002d0a2d7220 */ /* 0x040fe20000410000 */
[----:B------:R-:W-:Y:S01]  /*7ce0*/  ISETP.GE.OR P3, PT, R15, R4, P3 ;  /* 0x000000040f00720c */ /* 0x000fe20001f66670 */
[C---:B------:R-:W-:Y:S01]  /*7cf0*/  FMUL.FTZ R44, R10.reuse, R44 ;  /* 0x0000002c0a2c7220 */ /* 0x040fe20000410000 */
[----:B------:R-:W-:Y:S01]  /*7d00*/  IADD3 R15, R7, 0x70, RZ ;  /* 0x00000070070f7810 */ /* 0x000fe20007ffe0ff */
[----:B------:R-:W-:Y:S01]  /*7d10*/  FMUL.FTZ R49, R10, R49 ;  /* 0x000000310a317220 */ /* 0x000fe20000410000 */
[----:B------:R-:W-:Y:S01]  /*7d20*/  @P0 IADD3 R15, R6, 0x10, RZ ;  /* 0x00000010060f0810 */ /* 0x000fe20007ffe0ff */
[C---:B------:R-:W-:Y:S01]  /*7d30*/  FMUL.FTZ R48, R10.reuse, R48 ;  /* 0x000000300a307220 */ /* 0x040fe20000410000 */
[C---:B------:R-:W-:Y:S01]  /*7d40*/  IADD3 R6, -R9.reuse, RZ, RZ ;  /* 0x000000ff09067210 */ /* 0x040fe20007ffe1ff */
[C---:B------:R-:W-:Y:S01]  /*7d50*/  FMUL.FTZ R53, R10.reuse, R53 ;  /* 0x000000350a357220 */ /* 0x040fe20000410000 */
[----:B------:R-:W-:Y:S01]  /*7d60*/  SHF.R.S32.HI R3, RZ, 0x1f, R9 ;  /* 0x0000001fff037819 */ /* 0x000fe20000011409 */
[----:B------:R-:W-:Y:S01]  /*7d70*/  FMUL.FTZ R52, R10, R52 ;  /* 0x000000340a347220 */ /* 0x000fe20000410000 */
[----:B------:R-:W-:Y:S01]  /*7d80*/  IADD3 R8, P0, R9, R18, RZ ;  /* 0x0000001209087210 */ /* 0x000fe20007f1e0ff */
[----:B------:R-:W-:Y:S01]  /*7d90*/  IMAD R5, R6, c[0x0][0x4e8], R5 ;  /* 0x00013a0006057a24 */ /* 0x000fe200078e0205 */
[----:B------:R-:W-:Y:S01]  /*7da0*/  SEL R0, R135, 0xffffffe0, !P1 ;  /* 0xffffffe087007807 */ /* 0x000fe20004800000 */
[C---:B------:R-:W-:Y:S01]  /*7db0*/  FMUL.FTZ R57, R10.reuse, R57 ;  /* 0x000000390a397220 */ /* 0x040fe20000410000 */
[----:B------:R-:W-:Y:S01]  /*7dc0*/  IADD3.X R9, R3, R19, R2, P0, !PT ;  /* 0x0000001303097210 */ /* 0x000fe200007fe402 */
[C---:B------:R-:W-:Y:S01]  /*7dd0*/  FMUL.FTZ R56, R10.reuse, R56 ;  /* 0x000000380a387220 */ /* 0x040fe20000410000 */
[----:B------:R-:W-:Y:S01]  /*7de0*/  IADD3 R3, R7, R0, RZ ;  /* 0x0000000007037210 */ /* 0x000fe20007ffe0ff */
[----:B------:R-:W-:Y:S01]  /*7df0*/  FMUL.FTZ R61, R10, R61 ;  /* 0x0000003d0a3d7220 */ /* 0x000fe20000410000 */
[----:B------:R-:W-:Y:S01]  /*7e00*/  IADD3 R19, R0, R15, RZ ;  /* 0x0000000f00137210 */ /* 0x000fe20007ffe0ff */
[C---:B------:R-:W-:Y:S01]  /*7e10*/  FMUL.FTZ R60, R10.reuse, R60 ;  /* 0x0000003c0a3c7220 */ /* 0x040fe20000410000 */
[----:B------:R-:W-:Y:S01]  /*7e20*/  SHF.R.S32.HI R0, RZ, 0x1f, R5 ;  /* 0x0000001fff007819 */ /* 0x000fe20000011405 */
[C---:B------:R-:W-:Y:S01]  /*7e30*/  FMUL.FTZ R65, R10.reuse, R65 ;  /* 0x000000410a417220 */ /* 0x040fe20000410000 */
[----:B------:R-:W-:Y:S01]  /*7e40*/  MOV R2, 0x40 ;  /* 0x0000004000027802 */ /* 0x000fe20000000f00 */
[----:B------:R-:W-:Y:S01]  /*7e50*/  FMUL.FTZ R64, R10, R64 ;  /* 0x000000400a407220 */ /* 0x000fe20000410000 */
[----:B------:R-:W-:Y:S01]  /*7e60*/  F2FP.PACK_AB R36, R37, R36 ;  /* 0x000000242524723e */ /* 0x000fe200000000ff */
[----:B------:R-:W-:Y:S01]  /*7e70*/  IMAD R0, R0, c[0x0][0x488], RZ ;  /* 0x0001220000007a24 */ /* 0x000fe200078e02ff */
[----:B------:R-:W-:Y:S01]  /*7e80*/  SEL R2, R2, 0xffffffc0, !P2 ;  /* 0xffffffc002027807 */ /* 0x000fe20005000000 */
[----:B------:R-:W-:Y:S01]  /*7e90*/  IMAD.WIDE.U32 R8, R5, c[0x0][0x488], R8 ;  /* 0x0001220005087a25 */ /* 0x000fe200078e0008 */
[----:B------:R-:W-:Y:S01]  /*7ea0*/  F2FP.PACK_AB R40, R41, R40 ;  /* 0x000000282928723e */ /* 0x000fe200000000ff */
[----:B------:R-:W-:Y:S01]  /*7eb0*/  STS [R7+0x480], R130 ;  /* 0x0004808207007388 */ /* 0x000fe20000000800 */
[----:B------:R-:W-:Y:S01]  /*7ec0*/  F2FP.PACK_AB R44, R45, R44 ;  /* 0x0000002c2d2c723e */ /* 0x000fe200000000ff */
[----:B------:R-:W-:Y:S01]  /*7ed0*/  IMAD R0, R5, c[0x0][0x48c], R0 ;  /* 0x0001230005007a24 */ /* 0x000fe200078e0200 */
[----:B------:R-:W-:Y:S01]  /*7ee0*/  IADD3 R21, R7, R2, RZ ;  /* 0x0000000207157210 */ /* 0x000fe20007ffe0ff */
[C---:B------:R-:W-:Y:S01]  /*7ef0*/  FMUL.FTZ R69, R10.reuse, R69 ;  /* 0x000000450a457220 */ /* 0x040fe20000410000 */
[----:B------:R-:W-:Y:S01]  /*7f00*/  F2FP.PACK_AB R48, R49, R48 ;  /* 0x000000303130723e */ /* 0x000fe200000000ff */
[----:B------:R-:W-:Y:S01]  /*7f10*/  FMUL.FTZ R68, R10, R68 ;  /* 0x000000440a447220 */ /* 0x000fe20000410000 */
[----:B------:R-:W-:Y:S01]  /*7f20*/  F2FP.PACK_AB R52, R53, R52 ;  /* 0x000000343534723e */ /* 0x000fe200000000ff */
[----:B------:R-:W-:Y:S01]  /*7f30*/  IMAD.IADD R5, R2, 0x1, R15 ;  /* 0x0000000102057824 */ /* 0x000fe200078e020f */
[----:B------:R-:W-:Y:S01]  /*7f40*/  STS [R15], R124 ;  /* 0x0000007c0f007388 */ /* 0x000fe20000000800 */
[----:B------:R-:W-:Y:S01]  /*7f50*/  FMUL.FTZ R73, R10, R73 ;  /* 0x000000490a497220 */ /* 0x000fe20000410000 */
[----:B------:R-:W-:Y:S01]  /*7f60*/  IADD3 R23, R2, R3, RZ ;  /* 0x0000000302177210 */ /* 0x000fe20007ffe0ff */
[C---:B------:R-:W-:Y:S01]  /*7f70*/  FMUL.FTZ R72, R10.reuse, R72 ;  /* 0x000000480a487220 */ /* 0x040fe20000410000 */
[----:B------:R-:W-:Y:S01]  /*7f80*/  STS [R15+0x400], R126 ;  /* 0x0004007e0f007388 */ /* 0x000fe20000000800 */
[C---:B------:R-:W-:Y:S01]  /*7f90*/  FMUL.FTZ R77, R10.reuse, R77 ;  /* 0x0000004d0a4d7220 */ /* 0x040fe20000410000 */
[----:B------:R-:W-:Y:S01]  /*7fa0*/  F2FP.PACK_AB R56, R57, R56 ;  /* 0x000000383938723e */ /* 0x000fe200000000ff */
[C---:B------:R-:W-:Y:S01]  /*7fb0*/  FMUL.FTZ R76, R10.reuse, R76 ;  /* 0x0000004c0a4c7220 */ /* 0x040fe20000410000 */
[----:B------:R-:W-:Y:S01]  /*7fc0*/  STS [R3+0x80], R36 ;  /* 0x0000802403007388 */ /* 0x000fe20000000800 */
[----:B------:R-:W-:Y:S01]  /*7fd0*/  IADD3 R25, R19, R2, RZ ;  /* 0x0000000213197210 */ /* 0x000fe20007ffe0ff */
[C---:B------:R-:W-:Y:S01]  /*7fe0*/  FMUL.FTZ R81, R10.reuse, R81 ;  /* 0x000000510a517220 */ /* 0x040fe20000410000 */
[----:B------:R-:W-:Y:S01]  /*7ff0*/  F2FP.PACK_AB R60, R61, R60 ;  /* 0x0000003c3d3c723e */ /* 0x000fe200000000ff */
        /* <DEDUP_REMOVED lines=41> */
[----:B------:R-:W-:Y:S01]  /*8290*/  FMUL.FTZ R10, R10, R112 ;  /* 0x000000700a0a7220 */ /* 0x000fe20000410000 */
[----:B------:R-:W-:-:S02]  /*82a0*/  F2FP.PACK_AB R100, R101, R100 ;  /* 0x000000646564723e */ /* 0x000fc400000000ff */
[----:B------:R-:W-:Y:S01]  /*82b0*/  STS [R7+0x4080], R60 ;  /* 0x0040803c07007388 */ /* 0x000fe20000000800 */
[----:B------:R-:W-:Y:S02]  /*82c0*/  F2FP.PACK_AB R104, R105, R104 ;  /* 0x000000686968723e */ /* 0x000fe400000000ff */
[C---:B------:R-:W-:Y:S01]  /*82d0*/  LEA R6, P0, R8.reuse, c[0x0][0x450], 0x2 ;  /* 0x0001140008067a11 */ /* 0x040fe200078010ff */
[----:B------:R-:W-:Y:S01]  /*82e0*/  STS [R7+0x4480], R62 ;  /* 0x0044803e07007388 */ /* 0x000fe20000000800 */
[----:B------:R-:W-:Y:S02]  /*82f0*/  IADD3 R9, R9, R0, RZ ;  /* 0x0000000009097210 */ /* 0x000fe40007ffe0ff */
[----:B------:R-:W-:Y:S01]  /*8300*/  F2FP.PACK_AB R108, R109, R108 ;  /* 0x0000006c6d6c723e */ /* 0x000fe200000000ff */
[----:B------:R-:W-:Y:S01]  /*8310*/  STS [R15+0x4000], R64 ;  /* 0x004000400f007388 */ /* 0x000fe20000000800 */
[----:B------:R-:W-:Y:S02]  /*8320*/  F2FP.PACK_AB R116, R117, R116 ;  /* 0x000000747574723e */ /* 0x000fe400000000ff */
[----:B------:R-:W-:Y:S01]  /*8330*/  F2FP.PACK_AB R10, R113, R10 ;  /* 0x0000000a710a723e */ /* 0x000fe200000000ff */
[----:B------:R-:W-:Y:S01]  /*8340*/  STS [R15+0x4400], R66 ;  /* 0x004400420f007388 */ /* 0x000fe20000000800 */
[----:B------:R-:W-:-:S02]  /*8350*/  LEA.HI.X R9, R8, c[0x0][0x454], R9, 0x2, P0 ;  /* 0x0001150008097a11 */ /* 0x000fc400000f1409 */
[----:B------:R-:W-:Y:S01]  /*8360*/  SHF.R.S32.HI R0, RZ, 0x1f, R11 ;  /* 0x0000001fff007819 */ /* 0x000fe2000001140b */
[----:B------:R-:W-:Y:S04]  /*8370*/  STS [R3+0x4080], R68 ;  /* 0x0040804403007388 */ /* 0x000fe80000000800 */
[----:B------:R-:W-:Y:S01]  /*8380*/  STS [R3+0x4480], R70 ;  /* 0x0044804603007388 */ /* 0x000fe20000000800 */
[----:B------:R-:W-:-:S03]  /*8390*/  IMAD R0, R0, c[0x0][0x3d8], RZ ;  /* 0x0000f60000007a24 */ /* 0x000fc600078e02ff */
[----:B------:R-:W-:Y:S01]  /*83a0*/  STS [R19+0x4000], R72 ;  /* 0x0040004813007388 */ /* 0x000fe20000000800 */
[----:B------:R-:W-:-:S03]  /*83b0*/  IMAD R0, R11, c[0x0][0x3dc], R0 ;  /* 0x0000f7000b007a24 */ /* 0x000fc600078e0200 */
        /* <DEDUP_REMOVED lines=21> */
[----:B-1----:R-:W-:-:S03]  /*8510*/  IMAD.WIDE.U32 R2, R11, c[0x0][0x3d8], R16 ;  /* 0x0000f6000b027a25 */ /* 0x002fc600078e0010 */
[----:B------:R-:W-:Y:S02]  /*8520*/  STS [R23+0x8080], R116 ;  /* 0x0080807417007388 */ /* 0x000fe40000000800 */
[----:B------:R-:W-:Y:S02]  /*8530*/  IADD3 R0, R3, R0, RZ ;  /* 0x0000000003007210 */ /* 0x000fe40007ffe0ff */
[----:B------:R-:W-:Y:S01]  /*8540*/  STS [R23+0x8480], R118 ;  /* 0x0084807617007388 */ /* 0x000fe20000000800 */
[----:B------:R-:W-:-:S03]  /*8550*/  SHF.R.S32.HI R3, RZ, 0x1f, R192 ;  /* 0x0000001fff037819 */ /* 0x000fc600000114c0 */
[----:B------:R-:W-:Y:S04]  /*8560*/  STS [R25+0x8000], R10 ;  /* 0x0080000a19007388 */ /* 0x000fe80000000800 */
[----:B------:R-:W-:Y:S04]  /*8570*/  STS [R25+0x8400], R114 ;  /* 0x0084007219007388 */ /* 0x000fe80000000800 */
[----:B------:R-:W-:Y:S04]  /*8580*/  SHFL.IDX PT, R56, R6, RZ, 0x1c1f ;  /* 0x001c1fff06387589 */ /* 0x000fe800000e0000 */
[----:B------:R-:W1:Y:S04]  /*8590*/  SHFL.IDX PT, R57, R9, RZ, 0x1c1f ;  /* 0x001c1fff09397589 */ /* 0x000e6800000e0000 */
[----:B------:R-:W-:Y:S06]  /*85a0*/  BAR.SYNC.DEFER_BLOCKING 0x1, 0x100 ;  /* 0x0044000000007b1d */ /* 0x000fec0000010000 */
[----:B------:R2:W-:Y:S04]  /*85b0*/  SHFL.IDX PT, R58, R6, 0x1, 0x1c1f ;  /* 0x003c1f00063a7f89 */ /* 0x0005e800000e0000 */
[----:B------:R-:W3:Y:S04]  /*85c0*/  SHFL.IDX PT, R59, R9, 0x1, 0x1c1f ;  /* 0x003c1f00093b7f89 */ /* 0x000ee800000e0000 */
[----:B-1----:R1:W-:Y:S01]  /*85d0*/  @!P5 ST.E [R56.64], R14 ;  /* 0x0000000e3800d985 */ /* 0x0023e2000c10190c */
[----:B--2---:R-:W-:-:S04]  /*85e0*/  LEA R6, P0, R2, c[0x0][0x380], 0x1 ;  /* 0x0000e00002067a11 */ /* 0x004fc800078008ff */
[----:B------:R-:W-:Y:S01]  /*85f0*/  LEA.HI.X R2, R2, c[0x0][0x384], R0, 0x1, P0 ;  /* 0x0000e10002027a11 */ /* 0x000fe200000f0c00 */
[----:B---3--:R1:W-:Y:S01]  /*8600*/  @!P3 ST.E [R58.64], R13 ;  /* 0x0000000d3a00b985 */ /* 0x0083e2000c10190c */
[----:B------:R-:W-:Y:S02]  /*8610*/  ISETP.GE.AND P0, PT, R193, R4, PT ;  /* 0x00000004c100720c */ /* 0x000fe40003f06270 */
[----:B------:R-:W-:Y:S01]  /*8620*/  SHF.R.S32.HI R0, RZ, 0x1f, R191 ;  /* 0x0000001fff007819 */ /* 0x000fe200000114bf */
[----:B------:R1:W2:Y:S04]  /*8630*/  LDS.128 R52, [R194+0x1080] ;  /* 0x00108000c2347984 */ /* 0x0002a80000000c00 */
        /* <DEDUP_REMOVED lines=12> */
[----:B------:R-:W-:-:S02]  /*8700*/  ISETP.GE.AND P2, PT, R199, c[0x0][0x3c8], PT ;  /* 0x0000f200c7007a0c */ /* 0x000fc40003f46270 */
[----:B------:R-:W-:Y:S01]  /*8710*/  ISETP.GE.AND P1, PT, R198, c[0x0][0x3c8], PT ;  /* 0x0000f200c6007a0c */ /* 0x000fe20003f26270 */
[----:B-1----:R-:W1:Y:S01]  /*8720*/  LDS.128 R12, [R194+0x4080] ;  /* 0x00408000c20c7984 */ /* 0x002e620000000c00 */
[----:B------:R-:W-:-:S03]  /*8730*/  ISETP.GE.AND P0, PT, R197, c[0x0][0x3c8], PT ;  /* 0x0000f200c5007a0c */ /* 0x000fc60003f06270 */
[----:B------:R-:W5:Y:S06]  /*8740*/  LDS.128 R8, [R194+0x8080] ;  /* 0x00808000c2087984 */ /* 0x000f6c0000000c00 */
[-C--:B------:R-:W-:Y:S02]  /*8750*/  @!P2 IADD3 R58, P5, R202, R5.reuse, RZ ;  /* 0x00000005ca3aa210 */ /* 0x080fe40007fbe0ff */
[CC--:B------:R-:W-:Y:S02]  /*8760*/  @!P1 LEA R56, P4, R192.reuse, R5.reuse, 0x1 ;  /* 0x00000005c0389211 */ /* 0x0c0fe400078808ff */
[----:B------:R-:W-:Y:S01]  /*8770*/  @!P0 LEA R60, P3, R191, R5, 0x1 ;  /* 0x00000005bf3c8211 */ /* 0x000fe200078608ff */
[----:B------:R-:W-:Y:S01]  /*8780*/  @!P2 IMAD.X R59, R203, 0x1, R7, P5 ;  /* 0x00000001cb3ba824 */ /* 0x000fe200028e0607 */
[----:B------:R-:W-:-:S02]  /*8790*/  @!P1 LEA.HI.X R57, R192, R7, R3, 0x1, P4 ;  /* 0x00000007c0399211 */ /* 0x000fc400020f0c03 */
[----:B------:R-:W-:Y:S02]  /*87a0*/  @!P0 LEA.HI.X R61, R191, R7, R0, 0x1, P3 ;  /* 0x00000007bf3d8211 */ /* 0x000fe400018f0c00 */
[----:B--2---:R2:W-:Y:S04]  /*87b0*/  @!P2 ST.E.128 [R58.64], R16 ;  /* 0x000000103a00a985 */ /* 0x0045e8000c101d0c */
[----:B-1----:R2:W-:Y:S04]  /*87c0*/  @!P1 ST.E.128 [R56.64], R12 ;  /* 0x0000000c38009985 */ /* 0x0025e8000c101d0c */
[----:B-----5:R2:W-:Y:S02]  /*87d0*/  @!P0 ST.E.128 [R60.64], R8 ;  /* 0x000000083c008985 */ /* 0x0205e4000c101d0c */
.L_x_742:
[----:B--2---:R-:W-:Y:S05]  /*87e0*/  BSYNC B0 ;  /* 0x0000000000007941 */ /* 0x004fea0003800000 */
.L_x_741:
[----:B-1----:R-:W-:Y:S01]  /*87f0*/  IADD3 R5, R193, 0x20, RZ ;  /* 0x00000020c1057810 */ /* 0x002fe20007ffe0ff */
[----:B------:R1:W2:Y:S01]  /*8800*/  SHFL.IDX PT, R9, R2, 0x1, 0x181f ;  /* 0x00381f0002097f89 */ /* 0x0002a200000e0000 */
[----:B------:R-:W-:Y:S02]  /*8810*/  BSSY B0, `(.L_x_743) ;  /* 0x0000010000007945 */ /* 0x000fe40003800000 */
[----:B------:R-:W-:Y:S01]  /*8820*/  ISETP.GE.AND P0, PT, R5, R4, PT ;  /* 0x000000040500720c */ /* 0x000fe20003f06270 */
[----:B------:R1:W4:-:S12]  /*8830*/  SHFL.IDX PT, R7, R6, 0x1, 0x181f ;  /* 0x00381f0006077f89 */ /* 0x00031800000e0000 */
[----:B------:R-:W-:Y:S05]  /*8840*/  @P0 BRA `(.L_x_744) ;  /* 0x000000c000000947 */ /* 0x000fea0003800000 */
[----:B------:R-:W-:Y:S02]  /*8850*/  ISETP.GE.AND P2, PT, R199, c[0x0][0x3c8], PT ;  /* 0x0000f200c7007a0c */ /* 0x000fe40003f46270 */
[----:B------:R-:W-:Y:S02]  /*8860*/  ISETP.GE.AND P1, PT, R198, c[0x0][0x3c8], PT ;  /* 0x0000f200c6007a0c */ /* 0x000fe40003f26270 */
[----:B------:R-:W-:-:S09]  /*8870*/  ISETP.GE.AND P0, PT, R197, c[0x0][0x3c8], PT ;  /* 0x0000f200c5007a0c */ /* 0x000fd20003f06270 */
[-C--:B----4-:R-:W-:Y:S02]  /*8880*/  @!P2 IADD3 R12, P5, R202, R7.reuse, RZ ;  /* 0x00000007ca0ca210 */ /* 0x090fe40007fbe0ff */
[CC--:B------:R-:W-:Y:S02]  /*8890*/  @!P1 LEA R10, P4, R192.reuse, R7.reuse, 0x1 ;  /* 0x00000007c00a9211 */ /* 0x0c0fe400078808ff */
[----:B------:R-:W-:Y:S01]  /*88a0*/  @!P0 LEA R8, P3, R191, R7, 0x1 ;  /* 0x00000007bf088211 */ /* 0x000fe200078608ff */
[----:B--2---:R-:W-:Y:S01]  /*88b0*/  @!P2 IMAD.X R13, R203, 0x1, R9, P5 ;  /* 0x00000001cb0da824 */ /* 0x004fe200028e0609 */
[-C--:B------:R-:W-:Y:S02]  /*88c0*/  @!P1 LEA.HI.X R11, R192, R9.reuse, R3, 0x1, P4 ;  /* 0x00000009c00b9211 */ /* 0x080fe400020f0c03 */
[----:B------:R-:W-:Y:S02]  /*88d0*/  @!P0 LEA.HI.X R9, R191, R9, R0, 0x1, P3 ;  /* 0x00000009bf098211 */ /* 0x000fe400018f0c00 */
[----:B------:R2:W-:Y:S04]  /*88e0*/  @!P2 ST.E.128 [R12.64], R52 ;  /* 0x000000340c00a985 */ /* 0x0005e8000c101d0c */
[----:B------:R2:W-:Y:S04]  /*88f0*/  @!P1 ST.E.128 [R10.64], R40 ;  /* 0x000000280a009985 */ /* 0x0005e8000c101d0c */
[----:B------:R2:W-:Y:S02]  /*8900*/  @!P0 ST.E.128 [R8.64], R28 ;  /* 0x0000001c08008985 */ /* 0x0005e4000c101d0c */
.L_x_744:
[----:B------:R-:W-:Y:S05]  /*8910*/  BSYNC B0 ;  /* 0x0000000000007941 */ /* 0x000fea0003800000 */
.L_x_743:
[----:B------:R-:W-:Y:S01]  /*8920*/  IADD3 R5, R193, 0x40, RZ ;  /* 0x00000040c1057810 */ /* 0x000fe20007ffe0ff */
[----:B--2---:R2:W1:Y:S01]  /*8930*/  SHFL.IDX PT, R9, R2, 0x2, 0x181f ;  /* 0x00581f0002097f89 */ /* 0x00446200000e0000 */
[----:B------:R-:W-:Y:S02]  /*8940*/  BSSY B0, `(.L_x_745) ;  /* 0x0000010000007945 */ /* 0x000fe40003800000 */
[----:B------:R-:W-:Y:S01]  /*8950*/  ISETP.GE.AND P0, PT, R5, R4, PT ;  /* 0x000000040500720c */ /* 0x000fe20003f06270 */
[----:B----4-:R2:W4:-:S12]  /*8960*/  SHFL.IDX PT, R7, R6, 0x2, 0x181f ;  /* 0x00581f0006077f89 */ /* 0x01051800000e0000 */
[----:B------:R-:W-:Y:S05]  /*8970*/  @P0 BRA `(.L_x_746) ;  /* 0x000000c000000947 */ /* 0x000fea0003800000 */
[----:B------:R-:W-:Y:S02]  /*8980*/  ISETP.GE.AND P2, PT, R199, c[0x0][0x3c8], PT ;  /* 0x0000f200c7007a0c */ /* 0x000fe40003f46270 */
[----:B------:R-:W-:Y:S02]  /*8990*/  ISETP.GE.AND P1, PT, R198, c[0x0][0x3c8], PT ;  /* 0x0000f200c6007a0c */ /* 0x000fe40003f26270 */
[----:B------:R-:W-:-:S09]  /*89a0*/  ISETP.GE.AND P0, PT, R197, c[0x0][0x3c8], PT ;  /* 0x0000f200c5007a0c */ /* 0x000fd20003f06270 */
[-C--:B----4-:R-:W-:Y:S02]  /*89b0*/  @!P2 IADD3 R12, P5, R202, R7.reuse, RZ ;  /* 0x00000007ca0ca210 */ /* 0x090fe40007fbe0ff */
[CC--:B------:R-:W-:Y:S02]  /*89c0*/  @!P1 LEA R10, P4, R192.reuse, R7.reuse, 0x1 ;  /* 0x00000007c00a9211 */ /* 0x0c0fe400078808ff */
[----:B------:R-:W-:Y:S01]  /*89d0*/  @!P0 LEA R8, P3, R191, R7, 0x1 ;  /* 0x00000007bf088211 */ /* 0x000fe200078608ff */
[----:B-1----:R-:W-:Y:S01]  /*89e0*/  @!P2 IMAD.X R13, R203, 0x1, R9, P5 ;  /* 0x00000001cb0da824 */ /* 0x002fe200028e0609 */
[-C--:B------:R-:W-:Y:S02]  /*89f0*/  @!P1 LEA.HI.X R11, R192, R9.reuse, R3, 0x1, P4 ;  /* 0x00000009c00b9211 */ /* 0x080fe400020f0c03 */
[----:B------:R-:W-:Y:S02]  /*8a00*/  @!P0 LEA.HI.X R9, R191, R9, R0, 0x1, P3 ;  /* 0x00000009bf098211 */ /* 0x000fe400018f0c00 */
[----:B---3--:R1:W-:Y:S04]  /*8a10*/  @!P2 ST.E.128 [R12.64], R48 ;  /* 0x000000300c00a985 */ /* 0x0083e8000c101d0c */
[----:B------:R1:W-:Y:S04]  /*8a20*/  @!P1 ST.E.128 [R10.64], R36 ;  /* 0x000000240a009985 */ /* 0x0003e8000c101d0c */
[----:B------:R1:W-:Y:S02]  /*8a30*/  @!P0 ST.E.128 [R8.64], R24 ;  /* 0x0000001808008985 */ /* 0x0003e4000c101d0c */
.L_x_746:
[----:B------:R-:W-:Y:S05]  /*8a40*/  BSYNC B0 ;  /* 0x0000000000007941 */ /* 0x000fea0003800000 */
.L_x_745:
[----:B------:R-:W-:Y:S01]  /*8a50*/  IADD3 R193, R193, 0x60, RZ ;  /* 0x00000060c1c17810 */ /* 0x000fe20007ffe0ff */
[----:B------:R2:W4:Y:S03]  /*8a60*/  SHFL.IDX PT, R5, R2, 0x3, 0x181f ;  /* 0x00781f0002057f89 */ /* 0x00052600000e0000 */
[----:B------:R-:W-:Y:S01]  /*8a70*/  ISETP.GE.AND P0, PT, R193, R4, PT ;  /* 0x00000004c100720c */ /* 0x000fe20003f06270 */
[----:B----4-:R2:W4:-:S12]  /*8a80*/  SHFL.IDX PT, R7, R6, 0x3, 0x181f ;  /* 0x00781f0006077f89 */ /* 0x01051800000e0000 */
[----:B------:R-:W-:Y:S05]  /*8a90*/  @P0 EXIT ;  /* 0x000000000000094d */ /* 0x000fea0003800000 */
[----:B------:R-:W-:Y:S02]  /*8aa0*/  ISETP.GE.AND P1, PT, R199, c[0x0][0x3c8], PT ;  /* 0x0000f200c7007a0c */ /* 0x000fe40003f26270 */
[----:B------:R-:W-:-:S11]  /*8ab0*/  ISETP.GE.AND P0, PT, R198, c[0x0][0x3c8], PT ;  /* 0x0000f200c6007a0c */ /* 0x000fd60003f06270 */
[-C--:B-1--4-:R-:W-:Y:S02]  /*8ac0*/  @!P1 IADD3 R8, P3, R202, R7.reuse, RZ ;  /* 0x00000007ca089210 */ /* 0x092fe40007f7e0ff */
[----:B--2---:R-:W-:-:S03]  /*8ad0*/  @!P0 LEA R2, P2, R192, R7, 0x1 ;  /* 0x00000007c0028211 */ /* 0x004fc600078408ff */
[----:B------:R-:W-:Y:S01]  /*8ae0*/  @!P1 IMAD.X R9, R203, 0x1, R5, P3 ;  /* 0x00000001cb099824 */ /* 0x000fe200018e0605 */
[----:B------:R-:W-:-:S04]  /*8af0*/  @!P0 LEA.HI.X R3, R192, R5, R3, 0x1, P2 ;  /* 0x00000005c0038211 */ /* 0x000fc800010f0c03 */
[----:B------:R1:W-:Y:S04]  /*8b00*/  @!P1 ST.E.128 [R8.64], R44 ;  /* 0x0000002c08009985 */ /* 0x0003e8000c101d0c */
[----:B------:R1:W-:Y:S01]  /*8b10*/  @!P0 ST.E.128 [R2.64], R32 ;  /* 0x0000002002008985 */ /* 0x0003e2000c101d0c */
[----:B------:R-:W-:-:S13]  /*8b20*/  ISETP.GE.AND P0, PT, R197, c[0x0][0x3c8], PT ;  /* 0x0000f200c5007a0c */ /* 0x000fda0003f06270 */
[----:B------:R-:W-:Y:S05]  /*8b30*/  @P0 EXIT ;  /* 0x000000000000094d */ /* 0x000fea0003800000 */
[----:B-1----:R-:W-:-:S04]  /*8b40*/  LEA R2, P0, R191, R7, 0x1 ;  /* 0x00000007bf027211 */ /* 0x002fc800078008ff */
[----:B------:R-:W-:-:S05]  /*8b50*/  LEA.HI.X R3, R191, R5, R0, 0x1, P0 ;  /* 0x00000005bf037211 */ /* 0x000fca00000f0c00 */
[----:B------:R-:W-:Y:S01]  /*8b60*/  ST.E.128 [R2.64], R20 ;  /* 0x0000001402007985 */ /* 0x000fe2000c101d0c */
[----:B------:R-:W-:Y:S05]  /*8b70*/  EXIT ;  /* 0x000000000000794d */ /* 0x000fea0003800000 */
.L_x_747:
        /* <DEDUP_REMOVED lines=16> */
.L_x_1505:


//--------------------- .text._ZN7cutlass13device_kernelIN5flash19enable_sm80_to_sm89INS1_16FlashAttnFwdSm80INS1_25CollectiveMainloopFwdSm80ILi8ELi2ELb0EN4cute5tupleIJNS5_1CILi128EEENS7_ILi64EEENS7_ILi192EEEEEELi192ENS_6half_tEfNS_4arch4Sm80ELb0ELb0ELb0ELb1ELb1ELb0ELb1ELb0EEENS1_21CollectiveEpilogueFwdINS6_IJS8_SA_S9_EEENS6_IJNS7_ILi1EEESI_SI_EEESC_SE_Li256ELb1ELb1ELb0ELb0EEENS1_19SingleTileSchedulerILb1ELb0ELb1ELi128EEEEEEEEEvNT_6ParamsE --------------------------
	.section	.text._ZN7cutlass13device_kernelIN5flash19enable_sm80_to_sm89INS1_16FlashAttnFwdSm80INS1_25CollectiveMainloopFwdSm80ILi8ELi2ELb0EN4cute5tupleIJNS5_1CILi128EEENS7_ILi64EEENS7_ILi192EEEEEELi192ENS_6half_tEfNS_4arch4Sm80ELb0ELb0ELb0ELb1ELb1ELb0ELb1ELb0EEENS1_21CollectiveEpilogueFwdINS6_IJS8_SA_S9_EEENS6_IJNS7_ILi1EEESI_SI_EEESC_SE_Li256ELb1ELb1ELb0ELb0EEENS1_19SingleTileSchedulerILb1ELb0ELb1ELi128EEEEEEEEEvNT_6ParamsE,"ax",@progbits
	.sectioninfo	@"SHI_REGISTERS=246"
	.align	128
.text._ZN7cutlass13device_kernelIN5flash19enable_sm80_to_sm89INS1_16FlashAttnFwdSm80INS1_25CollectiveMainloopFwdSm80ILi8ELi2ELb0EN4cute5tupleIJNS5_1CILi128EEENS7_ILi64EEENS7_ILi192EEEEEELi192ENS_6half_tEfNS_4arch4Sm80ELb0ELb0ELb0ELb1ELb1ELb0ELb1ELb0EEENS1_21CollectiveEpilogueFwdINS6_IJS8_SA_S9_EEENS6_IJNS7_ILi1EEESI_SI_EEESC_SE_Li256ELb1ELb1ELb0ELb0EEENS1_19SingleTileSchedulerILb1ELb0ELb1ELi128EEEEEEEEEvNT_6ParamsE:
        .type           _ZN7cutlass13device_kernelIN5flash19enable_sm80_to_sm89INS1_16FlashAttnFwdSm80INS1_25CollectiveMainloopFwdSm80ILi8ELi2ELb0EN4cute5tupleIJNS5_1CILi128EEENS7_ILi64EEENS7_ILi192EEEEEELi192ENS_6half_tEfNS_4arch4Sm80ELb0ELb0ELb0ELb1ELb1ELb0ELb1ELb0EEENS1_21CollectiveEpilogueFwdINS6_IJS8_SA_S9_EEENS6_IJNS7_ILi1EEESI_SI_EEESC_SE_Li256ELb1ELb1ELb0ELb0EEENS1_19SingleTileSchedulerILb1ELb0ELb1ELi128EEEEEEEEEvNT_6ParamsE,@function
        .size           _ZN7cutlass13device_kernelIN5flash19enable_sm80_to_sm89INS1_16FlashAttnFwdSm80INS1_25CollectiveMainloopFwdSm80ILi8ELi2ELb0EN4cute5tupleIJNS5_1CILi128EEENS7_ILi64EEENS7_ILi192EEEEEELi192ENS_6half_tEfNS_4arch4Sm80ELb0ELb0ELb0ELb1ELb1ELb0ELb1ELb0EEENS1_21CollectiveEpilogueFwdINS6_IJS8_SA_S9_EEENS6_IJNS7_ILi1EEESI_SI_EEESC_SE_Li256ELb1ELb1ELb0ELb0EEENS1_19SingleTileSchedulerILb1ELb0ELb1ELi128EEEEEEEEEvNT_6ParamsE,(.L_x_1506 - _ZN7cutlass13device_kernelIN5flash19enable_sm80_to_sm89INS1_16FlashAttnFwdSm80INS1_25CollectiveMainloopFwdSm80ILi8ELi2ELb0EN4cute5tupleIJNS5_1CILi128EEENS7_ILi64EEENS7_ILi192EEEEEELi192ENS_6half_tEfNS_4arch4Sm80ELb0ELb0ELb0ELb1ELb1ELb0ELb1ELb0EEENS1_21CollectiveEpilogueFwdINS6_IJS8_SA_S9_EEENS6_IJNS7_ILi1EEESI_SI_EEESC_SE_Li256ELb1ELb1ELb0ELb0EEENS1_19SingleTileSchedulerILb1ELb0ELb1ELi128EEEEEEEEEvNT_6ParamsE)
        .other          _ZN7cutlass13device_kernelIN5flash19enable_sm80_to_sm89INS1_16FlashAttnFwdSm80INS1_25CollectiveMainloopFwdSm80ILi8ELi2ELb0EN4cute5tupleIJNS5_1CILi128EEENS7_ILi64EEENS7_ILi192EEEEEELi192ENS_6half_tEfNS_4arch4Sm80ELb0ELb0ELb0ELb1ELb1ELb0ELb1ELb0EEENS1_21CollectiveEpilogueFwdINS6_IJS8_SA_S9_EEENS6_IJNS7_ILi1EEESI_SI_EEESC_SE_Li256ELb1ELb1ELb0ELb0EEENS1_19SingleTileSchedulerILb1ELb0ELb1ELi128EEEEEEEEEvNT_6ParamsE,@"STO_CUDA_ENTRY STV_DEFAULT"
_ZN7cutlass13device_kernelIN5flash19enable_sm80_to_sm89INS1_16FlashAttnFwdSm80INS1_25CollectiveMainloopFwdSm80ILi8ELi2ELb0EN4cute5tupleIJNS5_1CILi128EEENS7_ILi64EEENS7_ILi192EEEEEELi192ENS_6half_tEfNS_4arch4Sm80ELb0ELb0ELb0ELb1ELb1ELb0ELb1ELb0EEENS1_21CollectiveEpilogueFwdINS6_IJS8_SA_S9_EEENS6_IJNS7_ILi1EEESI_SI_EEESC_SE_Li256ELb1ELb1ELb0ELb0EEENS1_19SingleTileSchedulerILb1ELb0ELb1ELi128EEEEEEEEEvNT_6ParamsE:
[----:B------:R-:W-:Y:S02]  /*0000*/  MOV R1, c[0x0][0x28] ;  /* 0x00000a0000017a02 */ /* 0x000fe40000000f00 */
[----:B------:R-:W1:Y:S01]  /*0010*/  S2R R6, SR_TID.X ;  /* 0x0000000000067919 */ /* 0x000e620000002100 */
[----:B------:R-:W-:Y:S01]  /*0020*/  MOV R8, 0x4 ;  /* 0x0000000400087802 */ /* 0x000fe20000000f00 */
[----:B------:R-:W-:Y:S02]  /*0030*/  ULDC.64 UR6, c[0x0][0x118] ;  /* 0x0000460000067ab9 */ /* 0x000fe40000000a00 */
[----:B------:R-:W2:Y:S04]  /*0040*/  S2R R197, SR_CTAID.Z ;  /* 0x0000000000c57919 */ /* 0x000ea80000002700 */
[----:B------:R-:W3:Y:S01]  /*0050*/  S2R R2, SR_CTAID.X ;  /* 0x0000000000027919 */ /* 0x000ee20000002500 */
[----:B-1----:R-:W-:Y:S01]  /*0060*/  SHF.R.U32.HI R0, RZ, 0x5, R6 ;  /* 0x00000005ff007819 */ /* 0x002fe20000011606 */
[----:B--2---:R-:W-:-:S05]  /*0070*/  IMAD.WIDE R4, R197, R8, c[0x0][0x568] ;  /* 0x00015a00c5047625 */ /* 0x004fca00078e0208 */
[----:B------:R-:W1:Y:S02]  /*0080*/  SHFL.IDX PT, R0, R0, RZ, 0x1f ;  /* 0x00001fff00007589 */ /* 0x000e6400000e0000 */
[----:B-1----:R-:W-:-:S13]  /*0090*/  ISETP.NE.AND P0, PT, R0, RZ, PT ;  /* 0x000000ff0000720c */ /* 0x002fda0003f05270 */
[----:B------:R-:W-:Y:S05]  /*00a0*/  @!P0 BRA `(.L_x_748) ;  /* 0x0000013000008947 */ /* 0x000fea0003800000 */
[----:B---3--:R-:W-:-:S04]  /*00b0*/  ISETP.NE.U32.AND P0, PT, RZ, c[0x0][0x568], PT ;  /* 0x00015a00ff007a0c */ /* 0x008fc80003f05070 */
[----:B------:R-:W-:-:S13]  /*00c0*/  ISETP.NE.AND.EX P0, PT, RZ, c[0x0][0x56c], PT, P0 ;  /* 0x00015b00ff007a0c */ /* 0x000fda0003f05300 */
[----:B------:R-:W-:Y:S05]  /*00d0*/  @!P0 BRA `(.L_x_749) ;  /* 0x0000002000008947 */ /* 0x000fea0003800000 */
[----:B------:R1:W5:Y:S01]  /*00e0*/  LDG.E R3, [R4.64] ;  /* 0x0000000604037981 */ /* 0x000362000c1e1900 */
[----:B------:R-:W-:Y:S05]  /*00f0*/  BRA `(.L_x_750) ;  /* 0x0000009000007947 */ /* 0x000fea0003800000 */
.L_x_749:
        /* <DEDUP_REMOVED lines=8> */
.L_x_751:
[----:B------:R-:W-:-:S05]  /*0180*/  MOV R3, c[0x0][0x54c] ;  /* 0x0001530000037a02 */ /* 0x000fca0000000f00 */
.L_x_750:
[----:B-----5:R-:W-:Y:S01]  /*0190*/  IMAD R3, R3, c[0x0][0x548], RZ ;  /* 0x0001520003037a24 */ /* 0x020fe200078e02ff */
[----:B------:R-:W-:-:S04]  /*01a0*/  SHF.L.U32 R0, R2, 0x7, RZ ;  /* 0x0000000702007819 */ /* 0x000fc800000006ff */
[----:B------:R-:W-:-:S04]  /*01b0*/  ISETP.GE.AND P0, PT, R0, R3, PT ;  /* 0x000000030000720c */ /* 0x000fc80003f06270 */
[----:B------:R-:W-:Y:S01]  /*01c0*/  SEL R197, R197, 0xffffffff, !P0 ;  /* 0xffffffffc5c57807 */ /* 0x000fe20004000000 */
[----:B------:R-:W-:Y:S05]  /*01d0*/  BRA `(.L_x_752) ;  /* 0x0000012000007947 */ /* 0x000fea0003800000 */
.L_x_748:
[----:B---3--:R-:W-:-:S04]  /*01e0*/  ISETP.NE.U32.AND P0, PT, RZ, c[0x0][0x568], PT ;  /* 0x00015a00ff007a0c */ /* 0x008fc80003f05070 */
[----:B------:R-:W-:-:S13]  /*01f0*/  ISETP.NE.AND.EX P0, PT, RZ, c[0x0][0x56c], PT, P0 ;  /* 0x00015b00ff007a0c */ /* 0x000fda0003f05300 */
[----:B------:R-:W-:Y:S05]  /*0200*/  @!P0 BRA `(.L_x_753) ;  /* 0x0000002000008947 */ /* 0x000fea0003800000 */
[----:B------:R1:W5:Y:S01]  /*0210*/  LDG.E R3, [R4.64] ;  /* 0x0000000604037981 */ /* 0x000362000c1e1900 */
[----:B------:R-:W-:Y:S05]  /*0220*/  BRA `(.L_x_754) ;  /* 0x0000009000007947 */ /* 0x000fea0003800000 */
.L_x_753:
        /* <DEDUP_REMOVED lines=8> */
.L_x_755:
[----:B------:R-:W-:-:S05]  /*02b0*/  MOV R3, c[0x0][0x54c] ;  /* 0x0001530000037a02 */ /* 0x000fca0000000f00 */
.L_x_754:
[----:B-----5:R-:W-:Y:S01]  /*02c0*/  IMAD R3, R3, c[0x0][0x548], RZ ;  /* 0x0001520003037a24 */ /* 0x020fe200078e02ff */
[----:B------:R-:W-:-:S04]  /*02d0*/  SHF.L.U32 R0, R2, 0x7, RZ ;  /* 0x0000000702007819 */ /* 0x000fc800000006ff */
[----:B------:R-:W-:-:S04]  /*02e0*/  ISETP.GE.AND P0, PT, R0, R3, PT ;  /* 0x000000030000720c */ /* 0x000fc80003f06270 */
[----:B------:R-:W-:-:S04]  /*02f0*/  SEL R197, R197, 0xffffffff, !P0 ;  /* 0xffffffffc5c57807 */ /* 0x000fc80004000000 */
.L_x_752:
[----:B------:R-:W-:-:S13]  /*0300*/  ISETP.GE.AND P0, PT, R197, RZ, PT ;  /* 0x000000ffc500720c */ /* 0x000fda0003f06270 */
[----:B------:R-:W-:Y:S05]  /*0310*/  @!P0 EXIT ;  /* 0x000000000000894d */ /* 0x000fea0003800000 */
[----:B------:R-:W-:Y:S01]  /*0320*/  ISETP.NE.U32.AND P0, PT, RZ, c[0x0][0x370], PT ;  /* 0x0000dc00ff007a0c */ /* 0x000fe20003f05070 */
[----:B------:R-:W-:Y:S01]  /*0330*/  IMAD.MOV.U32 R196, RZ, RZ, RZ ;  /* 0x000000ffffc47224 */ /* 0x000fe200078e00ff */
[----:B------:R-:W-:Y:S01]  /*0340*/  ISETP.NE.U32.AND P2, PT, RZ, c[0x0][0x360], PT ;  /* 0x0000d800ff007a0c */ /* 0x000fe20003f45070 */
[----:B------:R-:W-:Y:S01]  /*0350*/  IMAD.MOV.U32 R3, RZ, RZ, c[0x0][0x168] ;  /* 0x00005a00ff037624 */ /* 0x000fe200078e00ff */
[----:B------:R-:W-:Y:S01]  /*0360*/  ISETP.NE.AND.EX P1, PT, RZ, c[0x0][0x374], PT, P0 ;  /* 0x0000dd00ff007a0c */ /* 0x000fe20003f25300 */
[----:B-1----:R-:W-:Y:S01]  /*0370*/  IMAD.MOV.U32 R5, RZ, RZ, RZ ;  /* 0x000000ffff057224 */ /* 0x002fe200078e00ff */
[----:B------:R-:W-:Y:S01]  /*0380*/  ISETP.NE.AND.EX P0, PT, RZ, c[0x0][0x364], PT, P2 ;  /* 0x0000d900ff007a0c */ /* 0x000fe20003f05320 */
[----:B------:R-:W-:Y:S01]  /*0390*/  IMAD.WIDE R10, R197, R8, c[0x0][0x348] ;  /* 0x0000d200c50a7625 */ /* 0x000fe200078e0208 */
[----:B------:R-:W-:-:S04]  /*03a0*/  ISETP.NE.U32.AND P3, PT, RZ, c[0x0][0x348], PT ;  /* 0x0000d200ff007a0c */ /* 0x000fc80003f65070 */
[----:B------:R-:W-:-:S05]  /*03b0*/  ISETP.NE.AND.EX P3, PT, RZ, c[0x0][0x34c], PT, P3 ;  /* 0x0000d300ff007a0c */ /* 0x000fca0003f65330 */
[----:B------:R-:W-:-:S04]  /*03c0*/  @P1 IMAD.WIDE R14, R197, R8, c[0x0][0x370] ;  /* 0x0000dc00c50e1625 */ /* 0x000fc800078e0208 */
[----:B------:R-:W-:Y:S01]  /*03d0*/  @P0 IMAD.WIDE R12, R197, R8, c[0x0][0x360] ;  /* 0x0000d800c50c0625 */ /* 0x000fe200078e0208 */
[----:B------:R1:W5:Y:S04]  /*03e0*/  @P1 LDG.E R196, [R14.64] ;  /* 0x000000060ec41981 */ /* 0x000368000c1e1900 */
[----:B------:R1:W5:Y:S04]  /*03f0*/  @P3 LDG.E R5, [R10.64] ;  /* 0x000000060a053981 */ /* 0x000368000c1e1900 */
[----:B------:R1:W5:Y:S01]  /*0400*/  @P0 LDG.E R3, [R12.64] ;  /* 0x000000060c030981 */ /* 0x000362000c1e1900 */
[----:B------:R-:W-:-:S02]  /*0410*/  ULDC UR5, c[0x0][0x2ac] ;  /* 0x0000ab0000057ab9 */ /* 0x000fc40000000800 */
[----:B------:R-:W-:Y:S01]  /*0420*/  ULDC UR4, c[0x0][0x1d0] ;  /* 0x0000740000047ab9 */ /* 0x000fe20000000800 */
[----:B------:R-:W2:Y:S01]  /*0430*/  S2R R190, SR_CTAID.Y ;  /* 0x0000000000be7919 */ /* 0x000ea20000002600 */
[----:B------:R-:W-:-:S06]  /*0440*/  UIMAD UR4, UR5, UR4, URZ ;  /* 0x00000004050472a4 */ /* 0x000fcc000f8e023f */
[----:B------:R-:W-:Y:S01]  /*0450*/  IMAD.U32 R149, RZ, RZ, UR4 ;  /* 0x00000004ff957e24 */ /* 0x000fe2000f8e00ff */
[----:B--2---:R-:W-:Y:S01]  /*0460*/  SHF.R.S32.HI R0, RZ, 0x1f, R190 ;  /* 0x0000001fff007819 */ /* 0x004fe200000114be */
[----:B------:R-:W-:Y:S05]  /*0470*/  @P0 BRA `(.L_x_756) ;  /* 0x0000004000000947 */ /* 0x000fea0003800000 */
[----:B-1----:R-:W-:Y:S05]  /*0480*/  @!P3 BRA `(.L_x_756) ;  /* 0x000000300000b947 */ /* 0x002fea0003800000 */
[----:B-----5:R-:W2:Y:S04]  /*0490*/  LDG.E R3, [R10.64] ;  /* 0x000000060a037981 */ /* 0x020ea8000c1e1900 */
[----:B------:R-:W2:Y:S02]  /*04a0*/  LDG.E R4, [R10.64+0x4] ;  /* 0x000004060a047981 */ /* 0x000ea4000c1e1900 */
[----:B--2---:R-:W-:Y:S02]  /*04b0*/  IADD3 R3, -R3, R4, RZ ;  /* 0x0000000403037210 */ /* 0x004fe40007ffe1ff */
.L_x_756:
[----:B-1----:R-:W-:-:S04]  /*04c0*/  ISETP.NE.U32.AND P0, PT, RZ, c[0x0][0x368], PT ;  /* 0x0000da00ff007a0c */ /* 0x002fc80003f05070 */
[----:B------:R-:W-:-:S13]  /*04d0*/  ISETP.NE.AND.EX P0, PT, RZ, c[0x0][0x36c], PT, P0 ;  /* 0x0000db00ff007a0c */ /* 0x000fda0003f05300 */
[----:B------:R-:W-:Y:S05]  /*04e0*/  @!P0 BRA `(.L_x_757) ;  /* 0x0000003000008947 */ /* 0x000fea0003800000 */
[----:B------:R-:W-:-:S05]  /*04f0*/  IMAD.WIDE R10, R197, R8, c[0x0][0x368] ;  /* 0x0000da00c50a7625 */ /* 0x000fca00078e0208 */
[----:B------:R1:W5:Y:S01]  /*0500*/  LDG.E R149, [R10.64] ;  /* 0x000000060a957981 */ /* 0x000362000c1e1900 */
[----:B------:R-:W-:Y:S05]  /*0510*/  BRA `(.L_x_758) ;  /* 0x0000007000007947 */ /* 0x000fea0003800000 */
.L_x_757:
[----:B------:R-:W-:-:S04]  /*0520*/  ISETP.NE.U32.AND P0, PT, RZ, c[0x0][0x350], PT ;  /* 0x0000d400ff007a0c */ /* 0x000fc80003f05070 */
[----:B------:R-:W-:-:S13]  /*0530*/  ISETP.NE.AND.EX P0, PT, RZ, c[0x0][0x354], PT, P0 ;  /* 0x0000d500ff007a0c */ /* 0x000fda0003f05300 */
[----:B------:R-:W-:Y:S05]  /*0540*/  @!P0 BRA `(.L_x_758) ;  /* 0x0000004000008947 */ /* 0x000fea0003800000 */
[----:B------:R-:W-:-:S05]  /*0550*/  IMAD.WIDE R10, R197, R8, c[0x0][0x350] ;  /* 0x0000d400c50a7625 */ /* 0x000fca00078e0208 */
[----:B------:R-:W2:Y:S04]  /*0560*/  LDG.E R4, [R10.64] ;  /* 0x000000060a047981 */ /* 0x000ea8000c1e1900 */
[----:B------:R-:W2:Y:S02]  /*0570*/  LDG.E R149, [R10.64+0x4] ;  /* 0x000004060a957981 */ /* 0x000ea4000c1e1900 */
[----:B--2---:R-:W-:-:S05]  /*0580*/  IADD3 R149, -R4, R149, RZ ;  /* 0x0000009504957210 */ /* 0x004fca0007ffe1ff */
.L_x_758:
[----:B-----5:R-:W-:Y:S01]  /*0590*/  IMAD.IADD R144, R149, 0x1, -R196 ;  /* 0x0000000195907824 */ /* 0x020fe200078e0ac4 */
[----:B------:R-:W-:Y:S01]  /*05a0*/  PLOP3.LUT P2, PT, PT, PT, PT, 0x80, 0x0 ;  /* 0x000000000000781c */ /* 0x000fe20003f4f070 */
        /* <DEDUP_REMOVED lines=52> */
[----:B------:R-:W-:-:S04]  /*08f0*/  ISETP.NE.U32.AND P2, PT, RZ, c[0x0][0x340], PT ;  /* 0x0000d000ff007a0c */ /* 0x000fc80003f45070 */
[----:B------:R-:W-:-:S13]  /*0900*/  ISETP.NE.AND.EX P2, PT, RZ, c[0x0][0x344], PT, P2 ;  /* 0x0000d100ff007a0c */ /* 0x000fda0003f45320 */
[----:B------:R-:W-:-:S06]  /*0910*/  @P2 IMAD.WIDE R198, R197, R8, c[0x0][0x340] ;  /* 0x0000d000c5c62625 */ /* 0x000fcc00078e0208 */
[----:B------:R2:W5:Y:S01]  /*0920*/  @P2 LDG.E R198, [R198.64] ;  /* 0x00000006c6c62981 */ /* 0x000562000c1e1900 */
[----:B------:R-:W-:Y:S01]  /*0930*/  SHF.R.S32.HI R4, RZ, 0x1f, R5 ;  /* 0x0000001fff047819 */ /* 0x000fe20000011405 */
[----:B------:R-:W-:Y:S01]  /*0940*/  IMAD.WIDE.U32 R18, R5, c[0x0][0x178], RZ ;  /* 0x00005e0005127a25 */ /* 0x000fe200078e00ff */
[----:B------:R-:W-:Y:S01]  /*0950*/  SHF.R.S32.HI R7, RZ, 0x1f, R6 ;  /* 0x0000001fff077819 */ /* 0x000fe20000011406 */
[----:B------:R-:W-:Y:S01]  /*0960*/  BSSY B0, `(.L_x_760) ;  /* 0x0000055000007945 */ /* 0x000fe20003800000 */
[----:B------:R-:W-:Y:S01]  /*0970*/  SHF.R.S32.HI R17, RZ, 0x1f, R197 ;  /* 0x0000001fff117819 */ /* 0x000fe200000114c5 */
[----:B------:R-:W-:Y:S01]  /*0980*/  IMAD R4, R4, c[0x0][0x178], RZ ;  /* 0x00005e0004047a24 */ /* 0x000fe200078e02ff */
[----:B-1----:R-:W-:Y:S01]  /*0990*/  LEA.HI R11, R7, R6, RZ, 0x3 ;  /* 0x00000006070b7211 */ /* 0x002fe200078f18ff */
[----:B------:R-:W-:Y:S01]  /*09a0*/  IMAD R3, R3, c[0x0][0x2c4], RZ ;  /* 0x0000b10003037a24 */ /* 0x000fe200078e02ff */
[----:B------:R-:W-:Y:S01]  /*09b0*/  SEL R17, R17, RZ, !P3 ;  /* 0x000000ff11117207 */ /* 0x000fe20005800000 */
[----:B------:R-:W-:Y:S01]  /*09c0*/  IMAD R9, R5, c[0x0][0x17c], R4 ;  /* 0x00005f0005097a24 */ /* 0x000fe200078e0204 */
[----:B------:R-:W-:Y:S01]  /*09d0*/  LOP3.LUT R5, R11, 0xfffffff8, RZ, 0xc0, !PT ;  /* 0xfffffff80b057812 */ /* 0x000fe200078ec0ff */
[----:B------:R-:W-:Y:S01]  /*09e0*/  IMAD.MOV.U32 R4, RZ, RZ, c[0x0][0x2c4] ;  /* 0x0000b100ff047624 */ /* 0x000fe200078e00ff */
[----:B------:R-:W-:Y:S01]  /*09f0*/  SHF.R.S32.HI R11, RZ, 0x3, R11 ;  /* 0x00000003ff0b7819 */ /* 0x000fe2000001140b */
[----:B------:R-:W-:Y:S01]  /*0a00*/  IMAD.IADD R19, R19, 0x1, R9 ;  /* 0x0000000113137824 */ /* 0x000fe200078e0209 */
[----:B------:R-:W-:Y:S01]  /*0a10*/  SEL R14, R197, RZ, !P3 ;  /* 0x000000ffc50e7207 */ /* 0x000fe20005800000 */
[----:B------:R-:W-:Y:S01]  /*0a20*/  IMAD.IADD R8, R6, 0x1, -R5 ;  /* 0x0000000106087824 */ /* 0x000fe200078e0a05 */
[----:B------:R-:W-:Y:S01]  /*0a30*/  ISETP.NE.AND P0, PT, R4, 0x1, PT ;  /* 0x000000010400780c */ /* 0x000fe20003f05270 */
[----:B------:R-:W-:-:S02]  /*0a40*/  IMAD R5, R0, c[0x0][0x1b8], RZ ;  /* 0x00006e0000057a24 */ /* 0x000fc400078e02ff */
[----:B------:R-:W-:Y:S02]  /*0a50*/  IMAD R195, R8, 0x20, R11 ;  /* 0x0000002008c37824 */ /* 0x000fe400078e020b */
[----:B------:R-:W-:Y:S02]  /*0a60*/  IMAD R5, R190, c[0x0][0x1bc], R5 ;  /* 0x00006f00be057a24 */ /* 0x000fe400078e0205 */
[----:B------:R-:W-:Y:S02]  /*0a70*/  IMAD R13, R2, 0x80, R195 ;  /* 0x00000080020d7824 */ /* 0x000fe400078e02c3 */
[----:B------:R-:W-:-:S04]  /*0a80*/  IMAD.WIDE.U32 R18, R190, c[0x0][0x1b8], R18 ;  /* 0x00006e00be127a25 */ /* 0x000fc800078e0012 */
[----:B------:R-:W-:Y:S01]  /*0a90*/  @P0 IMAD.HI.U32 R4, R13, c[0x0][0x2c8], RZ ;  /* 0x0000b2000d040a27 */ /* 0x000fe200078e00ff */
[----:B------:R-:W-:Y:S02]  /*0aa0*/  IADD3 R5, R19, R5, RZ ;  /* 0x0000000513057210 */ /* 0x000fe40007ffe0ff */
[----:B------:R-:W-:Y:S01]  /*0ab0*/  LEA.HI R19, R7, R6, RZ, 0x6 ;  /* 0x0000000607137211 */ /* 0x000fe200078f30ff */
[----:B------:R-:W-:Y:S01]  /*0ac0*/  IMAD.MOV.U32 R9, RZ, RZ, R13 ;  /* 0x000000ffff097224 */ /* 0x000fe200078e000d */
[----:B------:R-:W-:Y:S01]  /*0ad0*/  @P0 SHF.R.U32.HI R9, RZ, c[0x0][0x2cc], R4 ;  /* 0x0000b300ff090a19 */ /* 0x000fe20000011604 */
[----:B------:R-:W-:Y:S01]  /*0ae0*/  IMAD R17, R17, c[0x0][0x1c0], RZ ;  /* 0x0000700011117a24 */ /* 0x000fe200078e02ff */
[----:B------:R-:W-:Y:S01]  /*0af0*/  SHF.L.U32 R19, R19, 0x3, RZ ;  /* 0x0000000313137819 */ /* 0x000fe200000006ff */
[----:B------:R-:W-:Y:S02]  /*0b00*/  IMAD.MOV.U32 R4, RZ, RZ, R18 ;  /* 0x000000ffff047224 */ /* 0x000fe400078e0012 */
[----:B------:R-:W-:-:S02]  /*0b10*/  IMAD R17, R14, c[0x0][0x1c4], R17 ;  /* 0x000071000e117a24 */ /* 0x000fc400078e0211 */
[----:B------:R-:W-:Y:S01]  /*0b20*/  IMAD.WIDE.U32 R14, R14, c[0x0][0x1c0], R4 ;  /* 0x000070000e0e7a25 */ /* 0x000fe200078e0004 */
[----:B------:R-:W-:-:S03]  /*0b30*/  SHF.R.S32.HI R5, RZ, 0x1f, R9 ;  /* 0x0000001fff057819 */ /* 0x000fc60000011409 */
[----:B------:R-:W-:Y:S01]  /*0b40*/  IMAD.MOV R4, RZ, RZ, -R9 ;  /* 0x000000ffff047224 */ /* 0x000fe200078e0a09 */
[----:B------:R-:W-:Y:S01]  /*0b50*/  IADD3 R15, R15, R17, RZ ;  /* 0x000000110f0f7210 */ /* 0x000fe20007ffe0ff */
[----:B------:R-:W-:Y:S02]  /*0b60*/  IMAD R10, R5, c[0x0][0x1b0], RZ ;  /* 0x00006c00050a7a24 */ /* 0x000fe400078e02ff */
[----:B------:R-:W-:Y:S02]  /*0b70*/  IMAD R4, R4, c[0x0][0x2c4], R13 ;  /* 0x0000b10004047a24 */ /* 0x000fe400078e020d */
[C---:B------:R-:W-:Y:S02]  /*0b80*/  IMAD R10, R9.reuse, c[0x0][0x1b4], R10 ;  /* 0x00006d00090a7a24 */ /* 0x040fe400078e020a */
[----:B------:R-:W-:Y:S01]  /*0b90*/  IMAD.WIDE.U32 R14, R9, c[0x0][0x1b0], R14 ;  /* 0x00006c00090e7a25 */ /* 0x000fe200078e000e */
[----:B------:R-:W-:-:S03]  /*0ba0*/  SHF.R.S32.HI R5, RZ, 0x1f, R4 ;  /* 0x0000001fff057819 */ /* 0x000fc60000011404 */
[----:B------:R-:W-:Y:S02]  /*0bb0*/  IMAD.IADD R13, R15, 0x1, R10 ;  /* 0x000000010f0d7824 */ /* 0x000fe400078e020a */
[----:B------:R-:W-:Y:S02]  /*0bc0*/  IMAD R5, R5, c[0x0][0x1a8], RZ ;  /* 0x00006a0005057a24 */ /* 0x000fe400078e02ff */
[----:B------:R-:W-:Y:S02]  /*0bd0*/  IMAD.MOV.U32 R12, RZ, RZ, R14 ;  /* 0x000000ffff0c7224 */ /* 0x000fe400078e000e */
[C---:B------:R-:W-:Y:S02]  /*0be0*/  IMAD R15, R4.reuse, c[0x0][0x1ac], R5 ;  /* 0x00006b00040f7a24 */ /* 0x040fe400078e0205 */
[----:B------:R-:W-:Y:S01]  /*0bf0*/  IMAD.WIDE.U32 R12, R4, c[0x0][0x1a8], R12 ;  /* 0x00006a00040c7a25 */ /* 0x000fe200078e000c */
[----:B------:R-:W-:-:S03]  /*0c00*/  LEA.HI R4, R7, R6, RZ, 0x4 ;  /* 0x0000000607047211 */ /* 0x000fc600078f20ff */
[----:B------:R-:W-:Y:S01]  /*0c10*/  IMAD R2, R2, 0x80, R11 ;  /* 0x0000008002027824 */ /* 0x000fe200078e020b */
[----:B------:R-:W-:Y:S01]  /*0c20*/  LOP3.LUT R9, R4, 0xfffffff0, RZ, 0xc0, !PT ;  /* 0xfffffff004097812 */ /* 0x000fe200078ec0ff */
[----:B------:R-:W-:Y:S01]  /*0c30*/  IMAD.SHL.U32 R17, R11, 0x40, RZ ;  /* 0x000000400b117824 */ /* 0x000fe200078e00ff */
[----:B------:R-:W-:Y:S01]  /*0c40*/  IADD3 R15, R13, R15, RZ ;  /* 0x0000000f0d0f7210 */ /* 0x000fe20007ffe0ff */
[----:B------:R-:W-:Y:S01]  /*0c50*/  IMAD.SHL.U32 R148, R8, 0x8, RZ ;  /* 0x0000000808947824 */ /* 0x000fe200078e00ff */
[----:B------:R-:W-:Y:S01]  /*0c60*/  ISETP.GE.AND P1, PT, R2, R3, PT ;  /* 0x000000030200720c */ /* 0x000fe20003f26270 */
[----:B------:R-:W-:Y:S01]  /*0c70*/  IMAD.IADD R9, R6, 0x1, -R9 ;  /* 0x0000000106097824 */ /* 0x000fe200078e0a09 */
[----:B------:R-:W-:Y:S02]  /*0c80*/  LOP3.LUT R17, R17, 0x1c0, RZ, 0xc0, !PT ;  /* 0x000001c011117812 */ /* 0x000fe400078ec0ff */
[----:B------:R-:W-:Y:S02]  /*0c90*/  LEA R5, P0, R12, c[0x0][0x160], 0x1 ;  /* 0x000058000c057a11 */ /* 0x000fe400078008ff */
[----:B------:R-:W-:-:S02]  /*0ca0*/  SHF.R.S32.HI R10, RZ, 0x1f, R9 ;  /* 0x0000001fff0a7819 */ /* 0x000fc40000011409 */
[----:B------:R-:W-:Y:S01]  /*0cb0*/  SHF.R.U32.HI R13, RZ, 0x3, R17 ;  /* 0x00000003ff0d7819 */ /* 0x000fe20000011611 */
[----:B------:R2:W1:Y:S01]  /*0cc0*/  SHFL.IDX PT, R16, R5, RZ, 0x181f ;  /* 0x00181fff05107589 */ /* 0x00046200000e0000 */
[----:B------:R-:W-:Y:S02]  /*0cd0*/  LOP3.LUT R194, R17, 0x38, R148, 0xf8, !PT ;  /* 0x0000003811c27812 */ /* 0x000fe400078ef894 */
[----:B------:R-:W-:Y:S02]  /*0ce0*/  LEA.HI R10, R10, R9, RZ, 0x3 ;  /* 0x000000090a0a7211 */ /* 0x000fe400078f18ff */
[----:B------:R-:W-:Y:S02]  /*0cf0*/  LEA.HI.X R15, R12, c[0x0][0x164], R15, 0x1, P0 ;  /* 0x000059000c0f7a11 */ /* 0x000fe400000f0c0f */
[----:B------:R-:W-:Y:S02]  /*0d00*/  LOP3.LUT R194, R194, R13, RZ, 0x3c, !PT ;  /* 0x0000000dc2c27212 */ /* 0x000fe400078e3cff */
[----:B------:R-:W-:Y:S01]  /*0d10*/  LOP3.LUT R12, R10, 0xfffffff8, RZ, 0xc0, !PT ;  /* 0xfffffff80a0c7812 */ /* 0x000fe200078ec0ff */
[----:B------:R2:W3:Y:S01]  /*0d20*/  SHFL.IDX PT, R17, R15, RZ, 0x181f ;  /* 0x00181fff0f117589 */ /* 0x0004e200000e0000 */
[----:B------:R-:W-:-:S02]  /*0d30*/  IADD3 R14, R148, 0x40, RZ ;  /* 0x00000040940e7810 */ /* 0x000fc40007ffe0ff */
[----:B------:R-:W-:Y:S01]  /*0d40*/  IADD3 R13, R148, 0x80, RZ ;  /* 0x00000080940d7810 */ /* 0x000fe20007ffe0ff */
[----:B------:R-:W-:Y:S01]  /*0d50*/  IMAD.IADD R9, R9, 0x1, -R12 ;  /* 0x0000000109097824 */ /* 0x000fe200078e0a0c */
[----:B------:R-:W-:Y:S02]  /*0d60*/  LOP3.LUT P0, RZ, R8, 0x2, RZ, 0xc0, !PT ;  /* 0x0000000208ff7812 */ /* 0x000fe4000780c0ff */
[----:B------:R-:W-:Y:S02]  /*0d70*/  ISETP.GE.AND P5, PT, R148, c[0x0][0x198], PT ;  /* 0x0000660094007a0c */ /* 0x000fe40003fa6270 */
[----:B------:R-:W-:Y:S02]  /*0d80*/  ISETP.GE.AND P4, PT, R14, c[0x0][0x198], PT ;  /* 0x000066000e007a0c */ /* 0x000fe40003f86270 */
[----:B------:R-:W-:Y:S02]  /*0d90*/  ISETP.GE.AND P3, PT, R13, c[0x0][0x198], PT ;  /* 0x000066000d007a0c */ /* 0x000fe40003f66270 */
[----:B------:R-:W-:Y:S01]  /*0da0*/  LOP3.LUT R194, R194, 0xfffffe00, R19, 0xf8, !PT ;  /* 0xfffffe00c2c27812 */ /* 0x000fe200078ef813 */
[----:B------:R-:W-:Y:S01]  /*0db0*/  @!P2 IMAD.MOV.U32 R198, RZ, RZ, R197 ;  /* 0x000000ffffc6a224 */ /* 0x000fe200078e00c5 */
[----:B------:R-:W-:Y:S05]  /*0dc0*/  @P1 BRA `(.L_x_761) ;  /* 0x000000e000001947 */ /* 0x000fea0003800000 */
[----:B-123--:R-:W-:Y:S01]  /*0dd0*/  SHF.R.S32.HI R21, RZ, 0x1f, R14 ;  /* 0x0000001fff157819 */ /* 0x00efe2000001140e */
[----:B------:R-:W-:Y:S01]  /*0de0*/  IMAD.WIDE R22, R148, 0x2, R16 ;  /* 0x0000000294167825 */ /* 0x000fe200078e0210 */
[----:B------:R-:W-:-:S02]  /*0df0*/  SHF.R.S32.HI R12, RZ, 0x1f, R13 ;  /* 0x0000001fff0c7819 */ /* 0x000fc4000001140d */
[----:B------:R-:W-:Y:S02]  /*0e00*/  LEA.HI R21, R21, R14, RZ, 0x3 ;  /* 0x0000000e15157211 */ /* 0x000fe400078f18ff */
[----:B------:R-:W-:Y:S01]  /*0e10*/  LEA.HI R19, R12, R13, RZ, 0x3 ;  /* 0x0000000d0c137211 */ /* 0x000fe200078f18ff */
[----:B------:R-:W-:Y:S01]  /*0e20*/  IMAD.SHL.U32 R12, R194, 0x2, RZ ;  /* 0x00000002c20c7824 */ /* 0x000fe200078e00ff */
[----:B------:R-:W-:Y:S02]  /*0e30*/  LOP3.LUT R21, R21, 0xfffffff8, RZ, 0xc0, !PT ;  /* 0xfffffff815157812 */ /* 0x000fe400078ec0ff */
[----:B------:R-:W-:Y:S02]  /*0e40*/  LOP3.LUT R19, R19, 0xfffffff8, RZ, 0xc0, !PT ;  /* 0xfffffff813137812 */ /* 0x000fe400078ec0ff */
[----:B------:R-:W-:Y:S01]  /*0e50*/  @!PT LDS RZ, [RZ] ;  /* 0x00000000fffff984 */ /* 0x000fe20000000800 */
[----:B------:R1:W-:Y:S01]  /*0e60*/  LDGSTS.E.BYPASS.LTC128B.128 [R12+0x18100], [R22.64], !P5 ;  /* 0x18100000160c7fae */ /* 0x0003e2000e901d46 */
[----:B------:R-:W-:-:S04]  /*0e70*/  IMAD.WIDE R20, R21, 0x2, R16 ;  /* 0x0000000215147825 */ /* 0x000fc800078e0210 */
[----:B------:R-:W-:Y:S01]  /*0e80*/  IMAD.WIDE R16, R19, 0x2, R16 ;  /* 0x0000000213107825 */ /* 0x000fe200078e0210 */
[----:B------:R1:W-:Y:S04]  /*0e90*/  LDGSTS.E.BYPASS.LTC128B.128 [R12+0x1c100], [R20.64], !P4 ;  /* 0x1c100000140c7fae */ /* 0x0003e8000e101d46 */
[----:B------:R1:W-:Y:S02]  /*0ea0*/  LDGSTS.E.BYPASS.LTC128B.128 [R12+0x20100], [R16.64], !P3 ;  /* 0x20100000100c7fae */ /* 0x0003e4000d901d46 */
.L_x_761:
[----:B-123--:R-:W-:Y:S05]  /*0eb0*/  BSYNC B0 ;  /* 0x0000000000007941 */ /* 0x00efea0003800000 */
.L_x_760:
        /* <DEDUP_REMOVED lines=20> */
.L_x_763:
[----:B------:R-:W-:Y:S05]  /*1000*/  BSYNC B0 ;  /* 0x0000000000007941 */ /* 0x000fea0003800000 */
.L_x_762:
        /* <DEDUP_REMOVED lines=20> */
.L_x_765:
[----:B------:R-:W-:Y:S05]  /*1150*/  BSYNC B0 ;  /* 0x0000000000007941 */ /* 0x000fea0003800000 */
.L_x_764:
[----:B---3--:R3:W-:Y:S01]  /*1160*/  SHFL.IDX PT, R18, R5, 0x3, 0x181f ;  /* 0x00781f0005127f89 */ /* 0x0087e200000e0000 */
[----:B------:R-:W-:Y:S01]  /*1170*/  IADD3 R12, R144, 0x3f, RZ ;  /* 0x0000003f900c7810 */ /* 0x000fe20007ffe0ff */
[----:B------:R-:W-:Y:S01]  /*1180*/  IMAD.MOV.U32 R187, RZ, RZ, c[0x0][0x2b8] ;  /* 0x0000ae00ffbb7624 */ /* 0x000fe200078e00ff */
[----:B------:R-:W-:Y:S01]  /*1190*/  IADD3 R2, R2, 0x60, RZ ;  /* 0x0000006002027810 */ /* 0x000fe20007ffe0ff */
[----:B----4-:R-:W4:Y:S01]  /*11a0*/  SHFL.IDX PT, R19, R15, 0x3, 0x181f ;  /* 0x00781f000f137f89 */ /* 0x010f2200000e0000 */
[----:B------:R-:W-:Y:S01]  /*11b0*/  SHF.R.S32.HI R17, RZ, 0x1f, R12 ;  /* 0x0000001fff117819 */ /* 0x000fe2000001140c */
[----:B------:R-:W-:Y:S01]  /*11c0*/  IMAD.MOV.U32 R192, RZ, RZ, RZ ;  /* 0x000000ffffc07224 */ /* 0x000fe200078e00ff */
[----:B------:R-:W-:-:S02]  /*11d0*/  ISETP.NE.AND P6, PT, R187, 0x1, PT ;  /* 0x00000001bb00780c */ /* 0x000fc40003fc5270 */
[----:B------:R-:W-:Y:S02]  /*11e0*/  LEA.HI R12, R17, R12, RZ, 0x6 ;  /* 0x0000000c110c7211 */ /* 0x000fe400078f30ff */
[----:B------:R-:W-:Y:S02]  /*11f0*/  ISETP.GE.AND P1, PT, R2, R3, PT ;  /* 0x000000030200720c */ /* 0x000fe40003f26270 */
[----:B------:R-:W-:Y:S02]  /*1200*/  SHF.R.S32.HI R3, RZ, 0x1f, R14 ;  /* 0x0000001fff037819 */ /* 0x000fe4000001140e */
[----:B------:R-:W-:Y:S02]  /*1210*/  P2R R2, PR, RZ, 0x40 ;  /* 0x00000040ff027803 */ /* 0x000fe40000000000 */
[----:B------:R-:W-:Y:S02]  /*1220*/  SHF.R.S32.HI R12, RZ, 0x6, R12 ;  /* 0x00000006ff0c7819 */ /* 0x000fe4000001140c */
[----:B------:R-:W-:-:S02]  /*1230*/  SHF.R.S32.HI R2, RZ, 0x1f, R13 ;  /* 0x0000001fff027819 */ /* 0x000fc4000001140d */
[----:B------:R-:W-:Y:S01]  /*1240*/  LEA.HI R134, R3, R14, RZ, 0x3 ;  /* 0x0000000e03867211 */ /* 0x000fe200078f18ff */
[----:B------:R-:W-:Y:S01]  /*1250*/  IMAD R193, R12, 0x40, R195 ;  /* 0x000000400cc17824 */ /* 0x000fe200078e02c3 */
[----:B------:R-:W-:Y:S01]  /*1260*/  LEA.HI R2, R2, R13, RZ, 0x3 ;  /* 0x0000000d02027211 */ /* 0x000fe200078f18ff */
[----:B-123--:R-:W-:Y:S01]  /*1270*/  IMAD.SHL.U32 R5, R194, 0x2, RZ ;  /* 0x00000002c2057824 */ /* 0x00efe200078e00ff */
[----:B------:R-:W-:Y:S02]  /*1280*/  LOP3.LUT R134, R134, 0xfffffff8, RZ, 0xc0, !PT ;  /* 0xfffffff886867812 */ /* 0x000fe400078ec0ff */
[----:B------:R-:W-:Y:S01]  /*1290*/  LOP3.LUT R2, R2, 0xfffffff8, RZ, 0xc0, !PT ;  /* 0xfffffff802027812 */ /* 0x000fe200078ec0ff */
[----:B----4-:R-:W-:Y:S01]  /*12a0*/  @!P1 IMAD.WIDE R26, R148, 0x2, R18 ;  /* 0x00000002941a9825 */ /* 0x010fe200078e0212 */
[----:B------:R-:W-:Y:S02]  /*12b0*/  IADD3 R193, R193, -0x40, RZ ;  /* 0xffffffc0c1c17810 */ /* 0x000fe40007ffe0ff */
[----:B-----5:R-:W-:Y:S01]  /*12c0*/  SHF.R.S32.HI R15, RZ, 0x1f, R198 ;  /* 0x0000001fff0f7819 */ /* 0x020fe200000114c6 */
[--C-:B------:R-:W-:Y:S01]  /*12d0*/  @!P1 IMAD.WIDE R24, R134, 0x2, R18.reuse ;  /* 0x0000000286189825 */ /* 0x100fe200078e0212 */
[----:B------:R-:W-:Y:S01]  /*12e0*/  ISETP.GE.AND P2, PT, R193, R144, PT ;  /* 0x00000090c100720c */ /* 0x000fe20003f46270 */
[----:B------:R-:W-:Y:S01]  /*12f0*/  @!PT LDS RZ, [RZ] ;  /* 0x00000000fffff984 */ /* 0x000fe20000000800 */
[----:B------:R1:W-:Y:S02]  /*1300*/  @!P1 LDGSTS.E.BYPASS.LTC128B.128 [R5+0x1b100], [R26.64], !P5 ;  /* 0x1b1000001a059fae */ /* 0x0003e4000e901d46 */
[----:B------:R-:W-:Y:S01]  /*1310*/  @!P1 IMAD.WIDE R22, R2, 0x2, R18 ;  /* 0x0000000202169825 */ /* 0x000fe200078e0212 */
[----:B------:R-:W-:Y:S01]  /*1320*/  ISETP.GT.OR P2, PT, R195, 0x3f, P2 ;  /* 0x0000003fc300780c */ /* 0x000fe20001744670 */
[----:B------:R2:W-:Y:S02]  /*1330*/  @!P1 LDGSTS.E.BYPASS.LTC128B.128 [R5+0x1f100], [R24.64], !P4 ;  /* 0x1f10000018059fae */ /* 0x0005e4000e101d46 */
[----:B------:R-:W-:-:S02]  /*1340*/  IMAD.IADD R193, R193, 0x1, R196 ;  /* 0x00000001c1c17824 */ /* 0x000fc400078e02c4 */
[----:B------:R3:W-:Y:S01]  /*1350*/  @!P1 LDGSTS.E.BYPASS.LTC128B.128 [R5+0x23100], [R22.64], !P3 ;  /* 0x2310000016059fae */ /* 0x0007e2000d901d46 */
[----:B------:R-:W-:Y:S02]  /*1360*/  IMAD R15, R15, c[0x0][0x2b0], RZ ;  /* 0x0000ac000f0f7a24 */ /* 0x000fe400078e02ff */
[----:B------:R-:W-:Y:S01]  /*1370*/  @P6 IMAD.HI.U32 R16, R193, c[0x0][0x2bc], RZ ;  /* 0x0000af00c1106a27 */ /* 0x000fe200078e00ff */
[----:B------:R-:W0:Y:S03]  /*1380*/  LDGDEPBAR ;  /* 0x00000000000079af */ /* 0x000e260000000000 */
[C---:B------:R-:W-:Y:S02]  /*1390*/  IMAD R15, R198.reuse, c[0x0][0x2b4], R15 ;  /* 0x0000ad00c60f7a24 */ /* 0x040fe400078e020f */
[----:B------:R-:W-:Y:S01]  /*13a0*/  IMAD.MOV.U32 R3, RZ, RZ, R193 ;  /* 0x000000ffff037224 */ /* 0x000fe200078e00c1 */
[----:B------:R-:W-:Y:S01]  /*13b0*/  @P6 SHF.R.U32.HI R3, RZ, c[0x0][0x2c0], R16 ;  /* 0x0000b000ff036a19 */ /* 0x000fe20000011610 */
[----:B------:R-:W-:-:S04]  /*13c0*/  IMAD.WIDE.U32 R198, R198, c[0x0][0x2b0], RZ ;  /* 0x0000ac00c6c67a25 */ /* 0x000fc800078e00ff */
[----:B------:R-:W-:Y:S01]  /*13d0*/  IMAD.IADD R186, R199, 0x1, R15 ;  /* 0x00000001c7ba7824 */ /* 0x000fe200078e020f */
[----:B------:R-:W-:-:S04]  /*13e0*/  @!P2 IADD3 R16, P5, R3, R198, RZ ;  /* 0x000000c60310a210 */ /* 0x000fc80007fbe0ff */
[----:B------:R-:W-:Y:S02]  /*13f0*/  @!P2 LEA.HI.X.SX32 R15, R3, R186, 0x1, P5 ;  /* 0x000000ba030fa211 */ /* 0x000fe400028f0eff */
[----:B------:R-:W-:-:S04]  /*1400*/  @!P2 LEA R20, P4, R16, c[0x0][0x2a0], 0x2 ;  /* 0x0000a8001014aa11 */ /* 0x000fc800078810ff */
[----:B------:R-:W-:Y:S01]  /*1410*/  @!P2 LEA.HI.X R21, R16, c[0x0][0x2a4], R15, 0x2, P4 ;  /* 0x0000a9001015aa11 */ /* 0x000fe200020f140f */
[----:B------:R-:W-:Y:S06]  /*1420*/  BAR.SYNC.DEFER_BLOCKING 0x0 ;  /* 0x0000000000007b1d */ /* 0x000fec0000010000 */
[----:B------:R4:W2:Y:S01]  /*1430*/  @!P2 LDG.E R192, [R20.64] ;  /* 0x0000000614c0a981 */ /* 0x0008a2000c1e1900 */
[----:B------:R-:W-:Y:S01]  /*1440*/  IMAD.MOV R16, RZ, RZ, -R3 ;  /* 0x000000ffff107224 */ /* 0x000fe200078e0a03 */
[----:B------:R-:W-:Y:S01]  /*1450*/  ISETP.GE.AND P5, PT, R148, c[0x0][0x1d4], PT ;  /* 0x0000750094007a0c */ /* 0x000fe20003fa6270 */
[----:B------:R-:W-:Y:S01]  /*1460*/  IMAD.WIDE.U32 R202, R190, c[0x0][0x1e8], RZ ;  /* 0x00007a00beca7a25 */ /* 0x000fe200078e00ff */
[----:B------:R-:W-:-:S02]  /*1470*/  ISETP.GE.AND P4, PT, R14, c[0x0][0x1d4], PT ;  /* 0x000075000e007a0c */ /* 0x000fc40003f86270 */
[----:B------:R-:W-:Y:S01]  /*1480*/  ISETP.GE.AND P6, PT, R13, c[0x0][0x1d4], PT ;  /* 0x000075000d007a0c */ /* 0x000fe20003fc6270 */
[----:B------:R-:W-:Y:S01]  /*1490*/  IMAD R193, R16, c[0x0][0x2b8], R193 ;  /* 0x0000ae0010c17a24 */ /* 0x000fe200078e02c1 */
[----:B------:R-:W-:Y:S01]  /*14a0*/  ISETP.GE.AND P3, PT, R148, c[0x0][0x1d4], PT ;  /* 0x0000750094007a0c */ /* 0x000fe20003f66270 */
[----:B------:R-:W-:Y:S01]  /*14b0*/  IMAD R189, R0, c[0x0][0x210], RZ ;  /* 0x0000840000bd7a24 */ /* 0x000fe200078e02ff */
[----:B------:R-:W-:Y:S01]  /*14c0*/  SHF.R.S32.HI R145, RZ, 0x1f, R148 ;  /* 0x0000001fff917819 */ /* 0x000fe20000011494 */
[----:B------:R-:W-:Y:S01]  /*14d0*/  IMAD.WIDE.U32 R16, R193, c[0x0][0x1e0], RZ ;  /* 0x00007800c1107a25 */ /* 0x000fe200078e00ff */
[----:B-1----:R-:W-:Y:S02]  /*14e0*/  SHF.R.S32.HI R26, RZ, 0x1f, R193 ;  /* 0x0000001fff1a7819 */ /* 0x002fe400000114c1 */
[----:B------:R-:W-:Y:S01]  /*14f0*/  SEL R146, RZ, 0x10, P6 ;  /* 0x00000010ff927807 */ /* 0x000fe20003000000 */
[----:B------:R-:W-:Y:S01]  /*1500*/  IMAD.WIDE.U32 R200, R190, c[0x0][0x210], RZ ;  /* 0x00008400bec87a25 */ /* 0x000fe200078e00ff */
[----:B------:R-:W-:-:S02]  /*1510*/  IADD3 R191, R5, 0x100, RZ ;  /* 0x0000010005bf7810 */ /* 0x000fc40007ffe0ff */
[----:B------:R-:W-:Y:S01]  /*1520*/  SHF.R.S32.HI R147, RZ, 0x1f, R134 ;  /* 0x0000001fff937819 */ /* 0x000fe20000011486 */
[C---:B------:R-:W-:Y:S01]  /*1530*/  IMAD R18, R26.reuse, c[0x0][0x1e0], RZ ;  /* 0x000078001a127a24 */ /* 0x040fe200078e02ff */
[----:B------:R-:W-:Y:S01]  /*1540*/  SHF.R.S32.HI R133, RZ, 0x1f, R2 ;  /* 0x0000001fff857819 */ /* 0x000fe20000011402 */
[----:B------:R-:W-:Y:S02]  /*1550*/  IMAD R26, R26, c[0x0][0x208], RZ ;  /* 0x000082001a1a7a24 */ /* 0x000fe400078e02ff */
[C---:B------:R-:W-:Y:S02]  /*1560*/  IMAD R18, R193.reuse, c[0x0][0x1e4], R18 ;  /* 0x00007900c1127a24 */ /* 0x040fe400078e0212 */
[----:B----4-:R-:W-:-:S04]  /*1570*/  IMAD.WIDE.U32 R20, R193, c[0x0][0x208], RZ ;  /* 0x00008200c1147a25 */ /* 0x010fc800078e00ff */
[----:B------:R-:W-:Y:S02]  /*1580*/  IMAD.IADD R19, R17, 0x1, R18 ;  /* 0x0000000111137824 */ /* 0x000fe400078e0212 */
[----:B------:R-:W-:Y:S02]  /*1590*/  IMAD R17, R0, c[0x0][0x1e8], RZ ;  /* 0x00007a0000117a24 */ /* 0x000fe400078e02ff */
[----:B------:R-:W-:Y:S02]  /*15a0*/  IMAD.MOV.U32 R18, RZ, RZ, R16 ;  /* 0x000000ffff127224 */ /* 0x000fe400078e0010 */
[----:B------:R-:W-:Y:S02]  /*15b0*/  IMAD R17, R190, c[0x0][0x1ec], R17 ;  /* 0x00007b00be117a24 */ /* 0x000fe400078e0211 */
[----:B------:R-:W-:Y:S02]  /*15c0*/  IMAD R26, R193, c[0x0][0x20c], R26 ;  /* 0x00008300c11a7a24 */ /* 0x000fe400078e021a */
[----:B------:R-:W-:-:S02]  /*15d0*/  IMAD.IADD R188, R203, 0x1, R17 ;  /* 0x00000001cbbc7824 */ /* 0x000fc400078e0211 */
[----:B------:R-:W-:Y:S02]  /*15e0*/  IMAD.IADD R27, R21, 0x1, R26 ;  /* 0x00000001151b7824 */ /* 0x000fe400078e021a */
[----:B------:R-:W-:Y:S02]  /*15f0*/  IMAD.MOV.U32 R26, RZ, RZ, R20 ;  /* 0x000000ffff1a7224 */ /* 0x000fe400078e0014 */
[----:B------:R-:W-:Y:S02]  /*1600*/  IMAD R189, R190, c[0x0][0x214], R189 ;  /* 0x00008500bebd7a24 */ /* 0x000fe400078e02bd */
[----:B------:R-:W-:-:S04]  /*1610*/  IMAD.WIDE R204, R148, 0x2, RZ ;  /* 0x0000000294cc7825 */ /* 0x000fc800078e02ff */
[----:B------:R-:W-:Y:S02]  /*1620*/  IMAD.IADD R189, R201, 0x1, R189 ;  /* 0x00000001c9bd7824 */ /* 0x000fe400078e02bd */
[----:B------:R-:W-:Y:S01]  /*1630*/  IMAD.MOV.U32 R181, RZ, RZ, 0x10 ;  /* 0x00000010ffb57424 */ /* 0x000fe200078e00ff */
[----:B--2---:R-:W-:Y:S01]  /*1640*/  SHF.R.S32.HI R15, RZ, 0x1f, R192 ;  /* 0x0000001fff0f7819 */ /* 0x004fe200000114c0 */
[----:B------:R-:W-:-:S04]  /*1650*/  IMAD.WIDE.U32 R18, R192, c[0x0][0x1f0], R18 ;  /* 0x00007c00c0127a25 */ /* 0x000fc800078e0012 */
[C---:B------:R-:W-:Y:S01]  /*1660*/  IMAD R3, R15.reuse, c[0x0][0x1f0], RZ ;  /* 0x00007c000f037a24 */ /* 0x040fe200078e02ff */
[----:B------:R-:W-:Y:S01]  /*1670*/  IADD3 R17, P1, R202, R18, RZ ;  /* 0x00000012ca117210 */ /* 0x000fe20007f3e0ff */
[----:B------:R-:W-:Y:S02]  /*1680*/  IMAD R15, R15, c[0x0][0x218], RZ ;  /* 0x000086000f0f7a24 */ /* 0x000fe400078e02ff */
[C---:B------:R-:W-:Y:S02]  /*1690*/  IMAD R3, R192.reuse, c[0x0][0x1f4], R3 ;  /* 0x00007d00c0037a24 */ /* 0x040fe400078e0203 */
[----:B------:R-:W-:-:S03]  /*16a0*/  IMAD.WIDE.U32 R26, R192, c[0x0][0x218], R26 ;  /* 0x00008600c01a7a25 */ /* 0x000fc600078e001a */
[----:B------:R-:W-:Y:S01]  /*16b0*/  IADD3.X R18, R188, R19, R3, P1, !PT ;  /* 0x00000013bc127210 */ /* 0x000fe20000ffe403 */
[----:B------:R-:W-:Y:S01]  /*16c0*/  IMAD R16, R192, c[0x0][0x21c], R15 ;  /* 0x00008700c0107a24 */ /* 0x000fe200078e020f */
[C---:B------:R-:W-:Y:S02]  /*16d0*/  LEA R24, P1, R17.reuse, c[0x0][0x1c8], 0x1 ;  /* 0x0000720011187a11 */ /* 0x040fe400078208ff */
[----:B------:R-:W-:Y:S02]  /*16e0*/  LEA R3, R12, 0xffffffc0, 0x6 ;  /* 0xffffffc00c037811 */ /* 0x000fe400078e30ff */
[----:B------:R-:W-:Y:S01]  /*16f0*/  LEA.HI.X R18, R17, c[0x0][0x1cc], R18, 0x1, P1 ;  /* 0x0000730011127a11 */ /* 0x000fe200008f0c12 */
[----:B---3--:R-:W-:Y:S01]  /*1700*/  SHFL.IDX PT, R22, R24, RZ, 0x181f ;  /* 0x00181fff18167589 */ /* 0x008fe200000e0000 */
[----:B------:R-:W-:Y:S01]  /*1710*/  IADD3 R15, P1, R200, R26, RZ ;  /* 0x0000001ac80f7210 */ /* 0x000fe20007f3e0ff */
[----:B------:R-:W-:Y:S02]  /*1720*/  IMAD.IADD R3, R144, 0x1, -R3 ;  /* 0x0000000190037824 */ /* 0x000fe400078e0a03 */
[----:B------:R-:W1:Y:S01]  /*1730*/  SHFL.IDX PT, R23, R18, RZ, 0x181f ;  /* 0x00181fff12177589 */ /* 0x000e6200000e0000 */
[----:B------:R-:W-:Y:S01]  /*1740*/  IADD3.X R26, R189, R27, R16, P1, !PT ;  /* 0x0000001bbd1a7210 */ /* 0x000fe20000ffe410 */
[----:B------:R-:W-:Y:S01]  /*1750*/  IMAD.IADD R0, R3, 0x1, -R11 ;  /* 0x0000000103007824 */ /* 0x000fe200078e0a0b */
[C---:B------:R-:W-:Y:S01]  /*1760*/  LEA R16, P1, R15.reuse, c[0x0][0x1f8], 0x1 ;  /* 0x00007e000f107a11 */ /* 0x040fe200078208ff */
[----:B------:R-:W-:Y:S03]  /*1770*/  SHFL.IDX PT, R20, R24, 0x1, 0x181f ;  /* 0x00381f0018147f89 */ /* 0x000fe600000e0000 */
[----:B------:R-:W-:Y:S01]  /*1780*/  ISETP.GE.AND P2, PT, R0, 0x1, PT ;  /* 0x000000010000780c */ /* 0x000fe20003f46270 */
[----:B------:R-:W2:Y:S01]  /*1790*/  SHFL.IDX PT, R21, R18, 0x1, 0x181f ;  /* 0x00381f0012157f89 */ /* 0x000ea200000e0000 */
[----:B------:R-:W-:-:S02]  /*17a0*/  LEA.HI.X R15, R15, c[0x0][0x1fc], R26, 0x1, P1 ;  /* 0x00007f000f0f7a11 */ /* 0x000fc400008f0c1a */
[----:B------:R-:W-:Y:S01]  /*17b0*/  ISETP.GT.AND P1, PT, R0, 0x20, PT ;  /* 0x000000200000780c */ /* 0x000fe20003f24270 */
[----:B------:R-:W3:Y:S04]  /*17c0*/  SHFL.IDX PT, R17, R16, RZ, 0x181f ;  /* 0x00181fff10117589 */ /* 0x000ee800000e0000 */
[----:B------:R-:W4:Y:S04]  /*17d0*/  SHFL.IDX PT, R19, R15, RZ, 0x181f ;  /* 0x00181fff0f137589 */ /* 0x000f2800000e0000 */
[----:B------:R-:W-:Y:S01]  /*17e0*/  SHFL.IDX PT, R15, R15, 0x1, 0x181f ;  /* 0x00381f000f0f7f89 */ /* 0x000fe200000e0000 */
[----:B-1----:R-:W-:-:S04]  /*17f0*/  @P2 IMAD.WIDE R34, R148, 0x2, R22 ;  /* 0x0000000294222825 */ /* 0x002fc800078e0216 */
[--C-:B------:R-:W-:Y:S01]  /*1800*/  @P2 IMAD.WIDE R32, R134, 0x2, R22.reuse ;  /* 0x0000000286202825 */ /* 0x100fe200078e0216 */
[----:B------:R1:W-:Y:S03]  /*1810*/  @P2 LDGSTS.E.BYPASS.LTC128B.128 [R5+0xc100], [R34.64], !P5 ;  /* 0x0c10000022052fae */ /* 0x0003e6000e901d46 */
[----:B------:R-:W-:Y:S01]  /*1820*/  @P2 IMAD.WIDE R26, R2, 0x2, R22 ;  /* 0x00000002021a2825 */ /* 0x000fe200078e0216 */
[----:B------:R1:W-:Y:S03]  /*1830*/  @P2 LDGSTS.E.BYPASS.LTC128B.128 [R5+0xe100], [R32.64], !P4 ;  /* 0x0e10000020052fae */ /* 0x0003e6000e101d46 */
[----:B--2---:R-:W-:Y:S01]  /*1840*/  @P1 IMAD.WIDE R24, R148, 0x2, R20 ;  /* 0x0000000294181825 */ /* 0x004fe200078e0214 */
[----:B------:R2:W-:Y:S01]  /*1850*/  @P2 LDGSTS.E.BYPASS.LTC128B.128 [R5+0x10100], [R26.64], !P6 ;  /* 0x101000001a052fae */ /* 0x0005e2000f101d46 */
[----:B---3--:R-:W-:-:S02]  /*1860*/  IADD3 R30, P2, R17, R204, RZ ;  /* 0x000000cc111e7210 */ /* 0x008fc40007f5e0ff */
[--C-:B------:R-:W-:Y:S01]  /*1870*/  @P1 IMAD.WIDE R22, R134, 0x2, R20.reuse ;  /* 0x0000000286161825 */ /* 0x100fe200078e0214 */
[----:B------:R3:W-:Y:S03]  /*1880*/  @P1 LDGSTS.E.BYPASS.LTC128B.128 [R5+0xd100], [R24.64], !P5 ;  /* 0x0d10000018051fae */ /* 0x0007e6000e901d46 */
[----:B------:R-:W-:Y:S01]  /*1890*/  @P1 IMAD.WIDE R28, R2, 0x2, R20 ;  /* 0x00000002021c1825 */ /* 0x000fe200078e0214 */
[----:B------:R2:W-:Y:S03]  /*18a0*/  @P1 LDGSTS.E.BYPASS.LTC128B.128 [R5+0xf100], [R22.64], !P4 ;  /* 0x0f10000016051fae */ /* 0x0005e6000e101d46 */
[----:B----4-:R-:W-:Y:S01]  /*18b0*/  IMAD.X R31, R19, 0x1, R205, P2 ;  /* 0x00000001131f7824 */ /* 0x010fe200010e06cd */
[----:B------:R4:W-:Y:S01]  /*18c0*/  @P1 LDGSTS.E.BYPASS.LTC128B.128 [R5+0x11100], [R28.64], !P6 ;  /* 0x111000001c051fae */ /* 0x0009e2000f101d46 */
[----:B------:R-:W-:-:S02]  /*18d0*/  ISETP.LT.OR P1, PT, R0, 0x1, P3 ;  /* 0x000000010000780c */ /* 0x000fc40001f21670 */
[----:B------:R-:W-:Y:S01]  /*18e0*/  ISETP.GE.AND P3, PT, R14, c[0x0][0x1d4], PT ;  /* 0x000075000e007a0c */ /* 0x000fe20003f66270 */
[----:B------:R-:W4:Y:S04]  /*18f0*/  SHFL.IDX PT, R21, R16, 0x1, 0x181f ;  /* 0x00381f0010157f89 */ /* 0x000f2800000e0000 */
[----:B------:R-:W0:Y:S01]  /*1900*/  LDGDEPBAR ;  /* 0x00000000000079af */ /* 0x000e220000000000 */
[----:B-1----:R-:W-:-:S05]  /*1910*/  IMAD.WIDE R32, R134, 0x2, RZ ;  /* 0x0000000286207825 */ /* 0x002fca00078e02ff */
[----:B------:R1:W-:Y:S01]  /*1920*/  LDGSTS.E.BYPASS.LTC128B.128 [R5+0x100], [R30.64], !P1 ;  /* 0x001000001e057fae */ /* 0x0003e2000c901d46 */
[----:B---3--:R-:W-:Y:S01]  /*1930*/  IMAD.WIDE R24, R2, 0x2, RZ ;  /* 0x0000000202187825 */ /* 0x008fe200078e02ff */
[----:B--2---:R-:W-:-:S05]  /*1940*/  IADD3 R22, P1, R17, R32, RZ ;  /* 0x0000002011167210 */ /* 0x004fca0007f3e0ff */
[----:B------:R-:W-:Y:S01]  /*1950*/  IMAD.X R23, R19, 0x1, R33, P1 ;  /* 0x0000000113177824 */ /* 0x000fe200008e0621 */
[----:B------:R-:W-:-:S05]  /*1960*/  IADD3 R18, P1, R17, R24, RZ ;  /* 0x0000001811127210 */ /* 0x000fca0007f3e0ff */
[----:B------:R-:W-:Y:S01]  /*1970*/  IMAD.X R19, R19, 0x1, R25, P1 ;  /* 0x0000000113137824 */ /* 0x000fe200008e0619 */
[----:B----4-:R-:W-:-:S05]  /*1980*/  IADD3 R26, P1, R32, R21, RZ ;  /* 0x00000015201a7210 */ /* 0x010fca0007f3e0ff */
[----:B------:R-:W-:Y:S01]  /*1990*/  IMAD.X R27, R33, 0x1, R15, P1 ;  /* 0x00000001211b7824 */ /* 0x000fe200008e060f */
[----:B------:R-:W-:-:S05]  /*19a0*/  IADD3 R16, P1, R24, R21, RZ ;  /* 0x0000001518107210 */ /* 0x000fca0007f3e0ff */
[----:B------:R-:W-:Y:S01]  /*19b0*/  IMAD.X R17, R25, 0x1, R15, P1 ;  /* 0x0000000119117824 */ /* 0x000fe200008e060f */
[----:B------:R-:W-:-:S13]  /*19c0*/  ISETP.LT.OR P1, PT, R0, 0x1, P3 ;  /* 0x000000010000780c */ /* 0x000fda0001f21670 */
[----:B------:R1:W-:Y:S01]  /*19d0*/  LDGSTS.E.BYPASS.LTC128B.128 [R5+0x2100], [R22.64], !P1 ;  /* 0x0210000016057fae */ /* 0x0003e2000c901d46 */
[----:B------:R-:W-:-:S04]  /*19e0*/  ISETP.GE.AND P1, PT, R13, c[0x0][0x1d4], PT ;  /* 0x000075000d007a0c */ /* 0x000fc80003f26270 */
[C---:B------:R-:W-:Y:S02]  /*19f0*/  ISETP.LT.OR P2, PT, R0.reuse, 0x1, P1 ;  /* 0x000000010000780c */ /* 0x040fe40000f41670 */
[----:B------:R-:W-:-:S11]  /*1a00*/  ISETP.LT.OR P1, PT, R0, 0x21, P1 ;  /* 0x000000210000780c */ /* 0x000fd60000f21670 */
[----:B------:R1:W-:Y:S01]  /*1a10*/  LDGSTS.E.BYPASS.LTC128B.128 [R5+0x4100], [R18.64], !P2 ;  /* 0x0410000012057fae */ /* 0x0003e2000d101d46 */
[----:B------:R-:W-:-:S05]  /*1a20*/  IADD3 R14, P2, R204, R21, RZ ;  /* 0x00000015cc0e7210 */ /* 0x000fca0007f5e0ff */
[----:B------:R-:W-:Y:S01]  /*1a30*/  IMAD.X R15, R205, 0x1, R15, P2 ;  /* 0x00000001cd0f7824 */ /* 0x000fe200010e060f */
[----:B------:R-:W-:-:S04]  /*1a40*/  ISETP.GE.AND P2, PT, R148, c[0x0][0x1d4], PT ;  /* 0x0000750094007a0c */ /* 0x000fc80003f46270 */
[----:B------:R-:W-:-:S13]  /*1a50*/  ISETP.LT.OR P2, PT, R0, 0x21, P2 ;  /* 0x000000210000780c */ /* 0x000fda0001741670 */
[----:B------:R1:W-:Y:S01]  /*1a60*/  LDGSTS.E.BYPASS.LTC128B.128 [R5+0x1100], [R14.64], !P2 ;  /* 0x011000000e057fae */ /* 0x0003e2000d101d46 */
[----:B------:R-:W-:Y:S02]  /*1a70*/  ISETP.LT.OR P2, PT, R0, 0x21, P3 ;  /* 0x000000210000780c */ /* 0x000fe40001f41670 */
[----:B------:R-:W-:-:S11]  /*1a80*/  ISETP.GT.AND P3, PT, R195, 0x3f, PT ;  /* 0x0000003fc300780c */ /* 0x000fd60003f64270 */
[----:B------:R1:W-:Y:S01]  /*1a90*/  LDGSTS.E.BYPASS.LTC128B.128 [R5+0x3100], [R26.64], !P2 ;  /* 0x031000001a057fae */ /* 0x0003e2000d101d46 */
[----:B------:R-:W-:-:S03]  /*1aa0*/  ISETP.GE.AND P2, PT, R144, 0x41, PT ;  /* 0x000000419000780c */ /* 0x000fc60003f46270 */
[----:B------:R1:W-:Y:S01]  /*1ab0*/  LDGSTS.E.BYPASS.LTC128B.128 [R5+0x5100], [R16.64], !P1 ;  /* 0x0510000010057fae */ /* 0x0003e2000c901d46 */
[----:B------:R-:W-:Y:S02]  /*1ac0*/  LOP3.LUT P1, RZ, R9, 0x2, RZ, 0xc0, !PT ;  /* 0x0000000209ff7812 */ /* 0x000fe4000782c0ff */
[----:B------:R-:W-:Y:S01]  /*1ad0*/  P2R R24, PR, RZ, 0x4 ;  /* 0x00000004ff187803 */ /* 0x000fe20000000000 */
[----:B------:R-:W0:Y:S01]  /*1ae0*/  LDGDEPBAR ;  /* 0x00000000000079af */ /* 0x000e220000000000 */
[----:B------:R-:W-:-:S05]  /*1af0*/  SEL R181, R181, 0xfffffff0, !P1 ;  /* 0xfffffff0b5b57807 */ /* 0x000fca0004800000 */
[----:B------:R-:W-:Y:S05]  /*1b00*/  @!P2 BRA `(.L_x_766) ;  /* 0x000004200000a947 */ /* 0x000fea0003800000 */
[----:B------:R-:W-:Y:S01]  /*1b10*/  ISETP.NE.AND P2, PT, R187, 0x1, PT ;  /* 0x00000001bb00780c */ /* 0x000fe20003f45270 */
[----:B------:R-:W-:Y:S02]  /*1b20*/  IMAD R12, R12, 0x40, R196 ;  /* 0x000000400c0c7824 */ /* 0x000fe400078e02c4 */
[----:B------:R-:W-:-:S03]  /*1b30*/  IMAD.MOV.U32 R192, RZ, RZ, RZ ;  /* 0x000000ffffc07224 */ /* 0x000fc600078e00ff */
[----:B------:R-:W-:-:S05]  /*1b40*/  IADD3 R193, R12, -0x80, R195 ;  /* 0xffffff800cc17810 */ /* 0x000fca0007ffe0c3 */
[----:B------:R-:W-:Y:S02]  /*1b50*/  IMAD.MOV.U32 R13, RZ, RZ, R193 ;  /* 0x000000ffff0d7224 */ /* 0x000fe400078e00c1 */
[----:B------:R-:W-:-:S05]  /*1b60*/  @P2 IMAD.HI.U32 R0, R193, c[0x0][0x2bc], RZ ;  /* 0x0000af00c1002a27 */ /* 0x000fca00078e00ff */
[----:B------:R-:W-:-:S04]  /*1b70*/  @P2 SHF.R.U32.HI R13, RZ, c[0x0][0x2c0], R0 ;  /* 0x0000b000ff0d2a19 */ /* 0x000fc80000011600 */
[----:B-1----:R-:W-:-:S04]  /*1b80*/  @!P3 IADD3 R15, P1, R13, R198, RZ ;  /* 0x000000c60d0fb210 */ /* 0x002fc80007f3e0ff */
[----:B------:R-:W-:Y:S02]  /*1b90*/  @!P3 LEA.HI.X.SX32 R0, R13, R186, 0x1, P1 ;  /* 0x000000ba0d00b211 */ /* 0x000fe400008f0eff */
[----:B------:R-:W-:-:S04]  /*1ba0*/  @!P3 LEA R14, P1, R15, c[0x0][0x2a0], 0x2 ;  /* 0x0000a8000f0eba11 */ /* 0x000fc800078210ff */
[----:B------:R-:W-:-:S05]  /*1bb0*/  @!P3 LEA.HI.X R15, R15, c[0x0][0x2a4], R0, 0x2, P1 ;  /* 0x0000a9000f0fba11 */ /* 0x000fca00008f1400 */
[----:B------:R1:W2:Y:S01]  /*1bc0*/  @!P3 LDG.E R192, [R14.64] ;  /* 0x000000060ec0b981 */ /* 0x0002a2000c1e1900 */
[----:B------:R-:W-:Y:S01]  /*1bd0*/  IMAD.MOV R0, RZ, RZ, -R13 ;  /* 0x000000ffff007224 */ /* 0x000fe200078e0a0d */
[----:B------:R-:W-:Y:S01]  /*1be0*/  SEL R16, RZ, 0x10, P5 ;  /* 0x00000010ff107807 */ /* 0x000fe20002800000 */
[C---:B------:R-:W-:Y:S01]  /*1bf0*/  IMAD.SHL.U32 R17, R148.reuse, 0x2, RZ ;  /* 0x0000000294117824 */ /* 0x040fe200078e00ff */
[----:B------:R-:W-:Y:S01]  /*1c00*/  SHF.L.U64.HI R18, R148, 0x1, R145 ;  /* 0x0000000194127819 */ /* 0x000fe20000010291 */
[----:B------:R-:W-:Y:S01]  /*1c10*/  IMAD R193, R0, c[0x0][0x2b8], R193 ;  /* 0x0000ae0000c17a24 */ /* 0x000fe200078e02c1 */
[----:B------:R-:W-:Y:S02]  /*1c20*/  IADD3 R28, -R16, 0x10, RZ ;  /* 0x00000010101c7810 */ /* 0x000fe40007ffe1ff */
[----:B------:R-:W-:Y:S01]  /*1c30*/  IADD3 R21, -R146, 0x10, RZ ;  /* 0x0000001092157810 */ /* 0x000fe20007ffe1ff */
[----:B------:R-:W-:Y:S01]  /*1c40*/  IMAD.WIDE.U32 R12, R193, c[0x0][0x1e0], RZ ;  /* 0x00007800c10c7a25 */ /* 0x000fe200078e00ff */
[----:B------:R-:W-:-:S02]  /*1c50*/  SHF.R.S32.HI R0, RZ, 0x1f, R193 ;  /* 0x0000001fff007819 */ /* 0x000fc400000114c1 */
[----:B------:R-:W-:Y:S02]  /*1c60*/  LOP3.LUT R28, R28, 0xf, RZ, 0xc0, !PT ;  /* 0x0000000f1c1c7812 */ /* 0x000fe400078ec0ff */
[----:B------:R-:W-:Y:S01]  /*1c70*/  LOP3.LUT R21, R21, 0xf, RZ, 0xc0, !PT ;  /* 0x0000000f15157812 */ /* 0x000fe200078ec0ff */
[----:B------:R-:W-:-:S04]  /*1c80*/  IMAD R0, R0, c[0x0][0x1e0], RZ ;  /* 0x0000780000007a24 */ /* 0x000fc800078e02ff */
[----:B------:R-:W-:-:S04]  /*1c90*/  IMAD R0, R193, c[0x0][0x1e4], R0 ;  /* 0x00007900c1007a24 */ /* 0x000fc800078e0200 */
[----:B------:R-:W-:Y:S02]  /*1ca0*/  IMAD.IADD R13, R13, 0x1, R0 ;  /* 0x000000010d0d7824 */ /* 0x000fe400078e0200 */
[C---:B-1----:R-:W-:Y:S01]  /*1cb0*/  IMAD.SHL.U32 R14, R134.reuse, 0x2, RZ ;  /* 0x00000002860e7824 */ /* 0x042fe200078e00ff */
[----:B------:R-:W-:Y:S02]  /*1cc0*/  SHF.L.U64.HI R15, R134, 0x1, R147 ;  /* 0x00000001860f7819 */ /* 0x000fe40000010293 */
[----:B--2---:R-:W-:Y:S01]  /*1cd0*/  SHF.R.S32.HI R0, RZ, 0x1f, R192 ;  /* 0x0000001fff007819 */ /* 0x004fe200000114c0 */
[----:B------:R-:W-:-:S04]  /*1ce0*/  IMAD.WIDE.U32 R12, R192, c[0x0][0x1f0], R12 ;  /* 0x00007c00c00c7a25 */ /* 0x000fc800078e000c */
[----:B------:R-:W-:Y:S01]  /*1cf0*/  IMAD R19, R0, c[0x0][0x1f0], RZ ;  /* 0x00007c0000137a24 */ /* 0x000fe200078e02ff */
[----:B------:R-:W-:Y:S02]  /*1d00*/  IADD3 R0, P1, R202, R12, RZ ;  /* 0x0000000cca007210 */ /* 0x000fe40007f3e0ff */
[----:B------:R-:W-:Y:S01]  /*1d10*/  SHF.L.U64.HI R12, R2, 0x1, R133 ;  /* 0x00000001020c7819 */ /* 0x000fe20000010285 */
[----:B------:R-:W-:-:S05]  /*1d20*/  IMAD R19, R192, c[0x0][0x1f4], R19 ;  /* 0x00007d00c0137a24 */ /* 0x000fca00078e0213 */
[----:B------:R-:W-:Y:S02]  /*1d30*/  IADD3.X R19, R188, R13, R19, P1, !PT ;  /* 0x0000000dbc137210 */ /* 0x000fe40000ffe413 */
[C---:B------:R-:W-:Y:S02]  /*1d40*/  LEA R20, P1, R0.reuse, c[0x0][0x1c8], 0x1 ;  /* 0x0000720000147a11 */ /* 0x040fe400078208ff */
[----:B------:R-:W-:Y:S02]  /*1d50*/  SEL R13, RZ, 0x10, P4 ;  /* 0x00000010ff0d7807 */ /* 0x000fe40002000000 */
[----:B------:R-:W-:Y:S01]  /*1d60*/  LEA.HI.X R19, R0, c[0x0][0x1cc], R19, 0x1, P1 ;  /* 0x0000730000137a11 */ /* 0x000fe200008f0c13 */
[----:B------:R-:W1:Y:S01]  /*1d70*/  SHFL.IDX PT, R22, R20, 0x1, 0x181f ;  /* 0x00381f0014167f89 */ /* 0x000e6200000e0000 */
[----:B------:R-:W-:Y:S01]  /*1d80*/  IADD3 R27, -R13, 0x10, RZ ;  /* 0x000000100d1b7810 */ /* 0x000fe20007ffe1ff */
[----:B------:R-:W-:Y:S02]  /*1d90*/  IMAD.SHL.U32 R0, R2, 0x2, RZ ;  /* 0x0000000202007824 */ /* 0x000fe400078e00ff */
[----:B------:R-:W2:Y:S01]  /*1da0*/  SHFL.IDX PT, R23, R19, 0x1, 0x181f ;  /* 0x00381f0013177f89 */ /* 0x000ea200000e0000 */
[----:B------:R-:W-:-:S03]  /*1db0*/  LOP3.LUT R27, R27, 0xf, RZ, 0xc0, !PT ;  /* 0x0000000f1b1b7812 */ /* 0x000fc600078ec0ff */
[----:B------:R-:W-:Y:S01]  /*1dc0*/  SHFL.IDX PT, R19, R19, RZ, 0x181f ;  /* 0x00181fff13137589 */ /* 0x000fe200000e0000 */
[----:B-1----:R-:W-:-:S04]  /*1dd0*/  IADD3 R28, P2, P1, R28, R22, R17 ;  /* 0x000000161c1c7210 */ /* 0x002fc8000795e011 */
[----:B--2---:R-:W-:Y:S02]  /*1de0*/  IADD3.X R29, RZ, R23, R18, P2, P1 ;  /* 0x00000017ff1d7210 */ /* 0x004fe400017e2412 */
[----:B------:R-:W-:-:S04]  /*1df0*/  IADD3 R26, P2, P1, R27, R22, R14 ;  /* 0x000000161b1a7210 */ /* 0x000fc8000795e00e */
[-C--:B------:R-:W-:Y:S02]  /*1e00*/  IADD3.X R27, RZ, R23.reuse, R15, P2, P1 ;  /* 0x00000017ff1b7210 */ /* 0x080fe400017e240f */
[----:B------:R-:W-:Y:S02]  /*1e10*/  IADD3 R22, P2, P1, R21, R22, R0 ;  /* 0x0000001615167210 */ /* 0x000fe4000795e000 */
[----:B------:R-:W1:Y:S02]  /*1e20*/  SHFL.IDX PT, R21, R20, RZ, 0x181f ;  /* 0x00181fff14157589 */ /* 0x000e6400000e0000 */
[----:B------:R-:W-:Y:S02]  /*1e30*/  IADD3.X R23, RZ, R23, R12, P2, P1 ;  /* 0x00000017ff177210 */ /* 0x000fe400017e240c */
[----:B-1----:R-:W-:-:S05]  /*1e40*/  IADD3 R30, P1, R21, R17, RZ ;  /* 0x00000011151e7210 */ /* 0x002fca0007f3e0ff */
[----:B------:R-:W-:Y:S01]  /*1e50*/  IMAD.X R31, R19, 0x1, R18, P1 ;  /* 0x00000001131f7824 */ /* 0x000fe200008e0612 */
        /* <DEDUP_REMOVED lines=13> */
.L_x_766:
[----:B------:R-:W0:Y:S01]  /*1f30*/  LDGDEPBAR ;  /* 0x00000000000079af */ /* 0x000e220000000000 */
[----:B------:R-:W-:Y:S01]  /*1f40*/  SHF.R.S32.HI R13, RZ, 0x4, R4 ;  /* 0x00000004ff0d7819 */ /* 0x000fe20000011404 */
[----:B------:R-:W-:Y:S01]  /*1f50*/  IMAD.SHL.U32 R0, R8, 0x40, RZ ;  /* 0x0000004008007824 */ /* 0x000fe200078e00ff */
[----:B------:R-:W-:Y:S01]  /*1f60*/  LEA.HI R84, R7, R6, RZ, 0x5 ;  /* 0x0000000607547211 */ /* 0x000fe200078f28ff */
[----:B------:R-:W-:Y:S01]  /*1f70*/  IMAD.SHL.U32 R11, R11, 0x8, RZ ;  /* 0x000000080b0b7824 */ /* 0x000fe200078e00ff */
[----:B------:R-:W-:Y:S01]  /*1f80*/  LEA.HI R12, R4, R13, RZ, 0x1 ;  /* 0x0000000d040c7211 */ /* 0x000fe200078f08ff */
[----:B------:R-:W-:Y:S01]  /*1f90*/  IMAD.SHL.U32 R4, R9, 0x40, RZ ;  /* 0x0000004009047824 */ /* 0x000fe200078e00ff */
[----:B------:R-:W-:Y:S01]  /*1fa0*/  LOP3.LUT R0, R0, 0x1c0, RZ, 0xc0, !PT ;  /* 0x000001c000007812 */ /* 0x000fe200078ec0ff */
[----:B------:R-:W-:Y:S01]  /*1fb0*/  IMAD.SHL.U32 R10, R10, 0x40, RZ ;  /* 0x000000400a0a7824 */ /* 0x000fe200078e00ff */
[----:B------:R-:W-:Y:S01]  /*1fc0*/  LOP3.LUT R12, R12, 0xfffffffe, RZ, 0xc0, !PT ;  /* 0xfffffffe0c0c7812 */ /* 0x000fe200078ec0ff */
[----:B------:R-:W-:Y:S01]  /*1fd0*/  IMAD.SHL.U32 R181, R181, 0x2, RZ ;  /* 0x00000002b5b57824 */ /* 0x000fe200078e00ff */
[----:B------:R-:W-:-:S02]  /*1fe0*/  LOP3.LUT R11, R0, 0x8, R11, 0xf8, !PT ;  /* 0x00000008000b7812 */ /* 0x000fc400078ef80b */
[----:B------:R-:W-:Y:S01]  /*1ff0*/  SHF.R.U32.HI R0, RZ, 0x3, R0 ;  /* 0x00000003ff007819 */ /* 0x000fe20000011600 */
[----:B------:R-:W-:Y:S01]  /*2000*/  IMAD.IADD R12, R13, 0x1, -R12 ;  /* 0x000000010d0c7824 */ /* 0x000fe200078e0a0c */
[----:B------:R-:W-:Y:S02]  /*2010*/  LOP3.LUT R4, R4, 0x1c0, RZ, 0xc0, !PT ;  /* 0x000001c004047812 */ /* 0x000fe400078ec0ff */
[----:B------:R-:W-:Y:S01]  /*2020*/  LOP3.LUT R11, R11, R0, RZ, 0x3c, !PT ;  /* 0x000000000b0b7212 */ /* 0x000fe200078e3cff */
[----:B------:R-:W-:Y:S01]  /*2030*/  IMAD.SHL.U32 R13, R12, 0x8, RZ ;  /* 0x000000080c0d7824 */ /* 0x000fe200078e00ff */
[----:B------:R-:W-:Y:S01]  /*2040*/  LOP3.LUT R7, R10, 0xfffffe00, RZ, 0xc0, !PT ;  /* 0xfffffe000a077812 */ /* 0x000fe200078ec0ff */
[----:B------:R-:W-:Y:S01]  /*2050*/  IMAD.SHL.U32 R0, R84, 0x20, RZ ;  /* 0x0000002054007824 */ /* 0x000fe200078e00ff */
[----:B------:R-:W-:Y:S01]  /*2060*/  ISETP.NE.AND P1, PT, R24, RZ, PT ;  /* 0x000000ff1800720c */ /* 0x000fe20003f25270 */
[----:B------:R-:W-:Y:S01]  /*2070*/  IMAD R182, R12, 0x200, R11 ;  /* 0x000002000cb67824 */ /* 0x000fe200078e020b */
[----:B------:R-:W-:Y:S01]  /*2080*/  LOP3.LUT R13, R4, 0x8, R13, 0xf8, !PT ;  /* 0x00000008040d7812 */ /* 0x000fe200078ef80d */
[----:B------:R-:W-:-:S04]  /*2090*/  DEPBAR.LE SB0, 0x3 ;  /* 0x000080c00000791a */ /* 0x000fc80000000000 */
[----:B------:R-:W-:-:S04]  /*20a0*/  DEPBAR.LE SB0, 0x2 ;  /* 0x000080800000791a */ /* 0x000fc80000000000 */
[----:B------:R-:W-:Y:S01]  /*20b0*/  SHF.R.U32.HI R4, RZ, 0x3, R4 ;  /* 0x00000003ff047819 */ /* 0x000fe20000011604 */
[----:B------:R-:W-:Y:S01]  /*20c0*/  IMAD.MOV.U32 R11, RZ, RZ, 0x20 ;  /* 0x00000020ff0b7424 */ /* 0x000fe200078e00ff */
[----:B------:R-:W-:Y:S01]  /*20d0*/  LOP3.LUT R0, R0, 0x7ffffc00, RZ, 0xc0, !PT ;  /* 0x7ffffc0000007812 */ /* 0x000fe200078ec0ff */
[----:B------:R-:W-:Y:S01]  /*20e0*/  IMAD.SHL.U32 R182, R182, 0x2, RZ ;  /* 0x00000002b6b67824 */ /* 0x000fe200078e00ff */
[----:B------:R-:W-:Y:S01]  /*20f0*/  BAR.SYNC.DEFER_BLOCKING 0x0 ;  /* 0x0000000000007b1d */ /* 0x000fe20000010000 */
[----:B------:R-:W-:Y:S02]  /*2100*/  LOP3.LUT R4, R13, R4, RZ, 0x3c, !PT ;  /* 0x000000040d047212 */ /* 0x000fe400078e3cff */
[----:B------:R-:W-:Y:S02]  /*2110*/  SEL R11, R11, 0xffffffe0, !P0 ;  /* 0xffffffe00b0b7807 */ /* 0x000fe40004000000 */
[----:B------:R-:W-:-:S03]  /*2120*/  IADD3 R0, R4, R7, R0 ;  /* 0x0000000704007210 */ /* 0x000fc60007ffe000 */
[----:B------:R-:W-:Y:S01]  /*2130*/  IMAD.IADD R86, R182, 0x1, R11 ;  /* 0x00000001b6567824 */ /* 0x000fe200078e020b */
[C---:B------:R-:W-:Y:S01]  /*2140*/  LEA R184, R0.reuse, 0x18100, 0x1 ;  /* 0x0001810000b87811 */ /* 0x040fe200078e08ff */
[----:B-1----:R-:W-:-:S04]  /*2150*/  IMAD.SHL.U32 R32, R0, 0x2, RZ ;  /* 0x0000000200207824 */ /* 0x002fc800078e00ff */
        /* <DEDUP_REMOVED lines=12> */
[----:B------:R-:W-:Y:S01]  /*2220*/  SHF.R.S32.HI R0, RZ, 0x1f, R193 ;  /* 0x0000001fff007819 */ /* 0x000fe200000114c1 */
[----:B------:R-:W-:Y:S01]  /*2230*/  IMAD.WIDE.U32 R20, R193, c[0x0][0x208], RZ ;  /* 0x00008200c1147a25 */ /* 0x000fe200078e00ff */
[----:B------:R-:W-:-:S02]  /*2240*/  SEL R22, RZ, 0x10, P5 ;  /* 0x00000010ff167807 */ /* 0x000fc40002800000 */
[----:B------:R-:W-:Y:S01]  /*2250*/  SHF.L.U64.HI R24, R148, 0x1, R145 ;  /* 0x0000000194187819 */ /* 0x000fe20000010291 */
[----:B------:R-:W-:Y:S01]  /*2260*/  IMAD R0, R0, c[0x0][0x208], RZ ;  /* 0x0000820000007a24 */ /* 0x000fe200078e02ff */
[----:B------:R-:W-:Y:S01]  /*2270*/  IADD3 R56, -R22, 0x10, RZ ;  /* 0x0000001016387810 */ /* 0x000fe20007ffe1ff */
[----:B------:R-:W-:Y:S01]  /*2280*/  IMAD.SHL.U32 R23, R148, 0x2, RZ ;  /* 0x0000000294177824 */ /* 0x000fe200078e00ff */
[----:B------:R-:W-:Y:S01]  /*2290*/  IADD3 R27, -R146, 0x10, RZ ;  /* 0x00000010921b7810 */ /* 0x000fe20007ffe1ff */
[----:B------:R-:W-:Y:S01]  /*22a0*/  IMAD R10, R193, c[0x0][0x20c], R0 ;  /* 0x00008300c10a7a24 */ /* 0x000fe200078e0200 */
[----:B------:R-:W-:Y:S02]  /*22b0*/  SHF.R.S32.HI R0, RZ, 0x1f, R192 ;  /* 0x0000001fff007819 */ /* 0x000fe400000114c0 */
[----:B------:R-:W-:Y:S01]  /*22c0*/  LOP3.LUT R56, R56, 0xf, RZ, 0xc0, !PT ;  /* 0x0000000f38387812 */ /* 0x000fe200078ec0ff */
[----:B------:R-:W-:Y:S01]  /*22d0*/  IMAD.IADD R21, R21, 0x1, R10 ;  /* 0x0000000115157824 */ /* 0x000fe200078e020a */
[----:B------:R-:W-:Y:S01]  /*22e0*/  LOP3.LUT R27, R27, 0xf, RZ, 0xc0, !PT ;  /* 0x0000000f1b1b7812 */ /* 0x000fe200078ec0ff */
[----:B------:R-:W-:-:S02]  /*22f0*/  IMAD R11, R0, c[0x0][0x218], RZ ;  /* 0x00008600000b7a24 */ /* 0x000fc400078e02ff */
[----:B------:R-:W-:-:S04]  /*2300*/  IMAD.WIDE.U32 R20, R192, c[0x0][0x218], R20 ;  /* 0x00008600c0147a25 */ /* 0x000fc800078e0014 */
[----:B------:R-:W-:Y:S01]  /*2310*/  IMAD R10, R192, c[0x0][0x21c], R11 ;  /* 0x00008700c00a7a24 */ /* 0x000fe200078e020b */
[----:B------:R-:W-:Y:S01]  /*2320*/  IADD3 R0, P1, R200, R20, RZ ;  /* 0x00000014c8007210 */ /* 0x000fe20007f3e0ff */
[----:B------:R-:W-:Y:S01]  /*2330*/  IMAD.SHL.U32 R20, R134, 0x2, RZ ;  /* 0x0000000286147824 */ /* 0x000fe200078e00ff */
[----:B------:R-:W-:Y:S02]  /*2340*/  SEL R11, RZ, 0x10, P4 ;  /* 0x00000010ff0b7807 */ /* 0x000fe40002000000 */
[----:B------:R-:W-:Y:S02]  /*2350*/  IADD3.X R25, R189, R21, R10, P1, !PT ;  /* 0x00000015bd197210 */ /* 0x000fe40000ffe40a */
[C---:B------:R-:W-:Y:S02]  /*2360*/  LEA R26, P1, R0.reuse, c[0x0][0x1f8], 0x1 ;  /* 0x00007e00001a7a11 */ /* 0x040fe400078208ff */
[----:B------:R-:W-:Y:S02]  /*2370*/  IADD3 R51, -R11, 0x10, RZ ;  /* 0x000000100b337810 */ /* 0x000fe40007ffe1ff */
[----:B------:R-:W-:Y:S01]  /*2380*/  LEA.HI.X R25, R0, c[0x0][0x1fc], R25, 0x1, P1 ;  /* 0x00007f0000197a11 */ /* 0x000fe200008f0c19 */
[----:B------:R-:W5:Y:S01]  /*2390*/  SHFL.IDX PT, R48, R26, 0x1, 0x181f ;  /* 0x00381f001a307f89 */ /* 0x000f6200000e0000 */
[----:B------:R-:W-:Y:S01]  /*23a0*/  LOP3.LUT R51, R51, 0xf, RZ, 0xc0, !PT ;  /* 0x0000000f33337812 */ /* 0x000fe200078ec0ff */
[----:B------:R-:W-:Y:S01]  /*23b0*/  IMAD.SHL.U32 R0, R2, 0x2, RZ ;  /* 0x0000000202007824 */ /* 0x000fe200078e00ff */
[----:B------:R-:W-:Y:S01]  /*23c0*/  SHF.L.U64.HI R21, R134, 0x1, R147 ;  /* 0x0000000186157819 */ /* 0x000fe20000010293 */
[----:B------:R-:W4:Y:S01]  /*23d0*/  SHFL.IDX PT, R49, R25, 0x1, 0x181f ;  /* 0x00381f0019317f89 */ /* 0x000f2200000e0000 */
[----:B------:R-:W-:-:S03]  /*23e0*/  SHF.L.U64.HI R10, R2, 0x1, R133 ;  /* 0x00000001020a7819 */ /* 0x000fc60000010285 */
[----:B------:R-:W-:Y:S01]  /*23f0*/  SHFL.IDX PT, R25, R25, RZ, 0x181f ;  /* 0x00181fff19197589 */ /* 0x000fe200000e0000 */
[----:B-----5:R-:W-:-:S04]  /*2400*/  IADD3 R56, P2, P1, R56, R48, R23 ;  /* 0x0000003038387210 */ /* 0x020fc8000795e017 */
[----:B----4-:R-:W-:Y:S02]  /*2410*/  IADD3.X R57, RZ, R49, R24, P2, P1 ;  /* 0x00000031ff397210 */ /* 0x010fe400017e2418 */
[----:B------:R-:W-:-:S04]  /*2420*/  IADD3 R50, P2, P1, R51, R48, R20 ;  /* 0x0000003033327210 */ /* 0x000fc8000795e014 */
[-C--:B------:R-:W-:Y:S02]  /*2430*/  IADD3.X R51, RZ, R49.reuse, R21, P2, P1 ;  /* 0x00000031ff337210 */ /* 0x080fe400017e2415 */
[----:B------:R-:W-:Y:S02]  /*2440*/  IADD3 R48, P2, P1, R27, R48, R0 ;  /* 0x000000301b307210 */ /* 0x000fe4000795e000 */
[----:B------:R-:W4:Y:S02]  /*2450*/  SHFL.IDX PT, R27, R26, RZ, 0x181f ;  /* 0x00181fff1a1b7589 */ /* 0x000f2400000e0000 */
[----:B------:R-:W-:Y:S02]  /*2460*/  IADD3.X R49, RZ, R49, R10, P2, P1 ;  /* 0x00000031ff317210 */ /* 0x000fe400017e240a */
[----:B----4-:R-:W-:-:S05]  /*2470*/  IADD3 R58, P1, R27, R23, RZ ;  /* 0x000000171b3a7210 */ /* 0x010fca0007f3e0ff */
        /* <DEDUP_REMOVED lines=14> */
.L_x_767:
[----:B------:R-:W-:Y:S01]  /*2560*/  IMAD.MOV.U32 R0, RZ, RZ, 0x40 ;  /* 0x00000040ff007424 */ /* 0x000fe200078e00ff */
[----:B------:R-:W-:Y:S01]  /*2570*/  LOP3.LUT P1, RZ, R9, 0x4, RZ, 0xc0, !PT ;  /* 0x0000000409ff7812 */ /* 0x000fe2000782c0ff */
[C---:B-12-4-:R-:W-:Y:S01]  /*2580*/  HMMA.16816.F32 R20, R32.reuse, R16, RZ ;  /* 0x000000102014723c */ /* 0x056fe200000018ff */
[----:B------:R-:W0:Y:S01]  /*2590*/  LDGDEPBAR ;  /* 0x00000000000079af */ /* 0x000e220000000000 */
[----:B------:R-:W-:Y:S01]  /*25a0*/  IMAD.IADD R176, R7, 0x1, R4 ;  /* 0x0000000107b07824 */ /* 0x000fe200078e0204 */
[----:B------:R-:W-:Y:S02]  /*25b0*/  SEL R5, R0, 0xffffffc0, !P1 ;  /* 0xffffffc000057807 */ /* 0x000fe40004800000 */
[----:B------:R-:W-:Y:S01]  /*25c0*/  LOP3.LUT P1, RZ, R8, 0x4, RZ, 0xc0, !PT ;  /* 0x0000000408ff7812 */ /* 0x000fe2000782c0ff */
[----:B------:R-:W-:Y:S02]  /*25d0*/  IMAD.SHL.U32 R176, R176, 0x2, RZ ;  /* 0x00000002b0b07824 */ /* 0x000fe400078e00ff */
[--C-:B------:R-:W-:Y:S01]  /*25e0*/  IMAD.IADD R178, R184, 0x1, R5.reuse ;  /* 0x00000001b8b27824 */ /* 0x100fe200078e0205 */
[----:B------:R-:W-:Y:S01]  /*25f0*/  SEL R179, R0, 0xffffffc0, !P1 ;  /* 0xffffffc000b37807 */ /* 0x000fe20004800000 */
[----:B------:R-:W-:Y:S01]  /*2600*/  HMMA.16816.F32 R16, R32, R18, RZ ;  /* 0x000000122010723c */ /* 0x000fe200000018ff */
[----:B------:R-:W-:-:S02]  /*2610*/  IMAD.IADD R177, R180, 0x1, R5 ;  /* 0x00000001b4b17824 */ /* 0x000fc400078e0205 */
[----:B------:R-:W-:Y:S01]  /*2620*/  LDSM.16.M88.4 R24, [R178] ;  /* 0x00000000b218783b */ /* 0x000fe20000000200 */
[----:B------:R-:W-:Y:S02]  /*2630*/  IMAD.IADD R85, R182, 0x1, R179 ;  /* 0x00000001b6557824 */ /* 0x000fe400078e02b3 */
[----:B------:R-:W-:Y:S02]  /*2640*/  IMAD.IADD R0, R179, 0x1, R86 ;  /* 0x00000001b3007824 */ /* 0x000fe400078e0256 */
[----:B---3--:R-:W-:Y:S01]  /*2650*/  HMMA.16816.F32 R64, R32, R60, RZ ;  /* 0x0000003c2040723c */ /* 0x008fe200000018ff */
[----:B------:R-:W1:Y:S01]  /*2660*/  LDSM.16.M88.4 R8, [R85+0xc100] ;  /* 0x00c100005508783b */ /* 0x000e620000000200 */
[--C-:B------:R-:W-:Y:S02]  /*2670*/  IMAD.IADD R135, R5, 0x1, R176.reuse ;  /* 0x0000000105877824 */ /* 0x100fe400078e02b0 */
[C---:B------:R-:W-:Y:S01]  /*2680*/  IMAD.IADD R174, R181.reuse, 0x1, R176 ;  /* 0x00000001b5ae7824 */ /* 0x040fe200078e02b0 */
[----:B------:R-:W2:Y:S01]  /*2690*/  LDSM.16.M88.4 R76, [R85+0xc900] ;  /* 0x00c90000554c783b */ /* 0x000ea20000000200 */
[----:B------:R-:W-:-:S02]  /*26a0*/  IMAD.IADD R164, R181, 0x1, R135 ;  /* 0x00000001b5a47824 */ /* 0x000fc400078e0287 */
[----:B------:R-:W-:Y:S01]  /*26b0*/  HMMA.16816.F32 R56, R32, R52, RZ ;  /* 0x000000342038723c */ /* 0x000fe200000018ff */
[----:B------:R-:W-:Y:S01]  /*26c0*/  LDSM.16.M88.4 R68, [R85+0xd900] ;  /* 0x00d900005544783b */ /* 0x000fe20000000200 */
[----:B------:R-:W-:-:S03]  /*26d0*/  IMAD.IADD R5, R5, 0x1, R174 ;  /* 0x0000000105057824 */ /* 0x000fc600078e02ae */
[----:B------:R-:W-:Y:S03]  /*26e0*/  LDSM.16.M88.4 R72, [R85+0xd100] ;  /* 0x00d100005548783b */ /* 0x000fe60000000200 */
[----:B------:R-:W-:Y:S08]  /*26f0*/  HMMA.16816.F32 R20, R44, R12, R20 ;  /* 0x0000000c2c14723c */ /* 0x000ff00000001814 */
[C---:B------:R-:W-:Y:S08]  /*2700*/  HMMA.16816.F32 R60, R32.reuse, R62, RZ ;  /* 0x0000003e203c723c */ /* 0x040ff000000018ff */
[C---:B------:R-:W-:Y:S08]  /*2710*/  HMMA.16816.F32 R52, R32.reuse, R54, RZ ;  /* 0x000000362034723c */ /* 0x040ff000000018ff */
[C---:B------:R-:W-:Y:S08]  /*2720*/  HMMA.16816.F32 R48, R32.reuse, R28, RZ ;  /* 0x0000001c2030723c */ /* 0x040ff000000018ff */
[----:B------:R-:W-:Y:S01]  /*2730*/  HMMA.16816.F32 R32, R32, R30, RZ ;  /* 0x0000001e2020723c */ /* 0x000fe200000018ff */
[----:B------:R-:W-:Y:S07]  /*2740*/  LDSM.16.M88.4 R28, [R177] ;  /* 0x00000000b11c783b */ /* 0x000fee0000000200 */
[C---:B------:R-:W-:Y:S01]  /*2750*/  HMMA.16816.F32 R16, R44.reuse, R14, R16 ;  /* 0x0000000e2c10723c */ /* 0x040fe20000001810 */
[----:B------:R-:W3:Y:S07]  /*2760*/  LDSM.16.M88.4 R12, [R0+0xc100] ;  /* 0x00c10000000c783b */ /* 0x000eee0000000200 */
[----:B------:R-:W-:Y:S08]  /*2770*/  HMMA.16816.F32 R64, R44, R80, R64 ;  /* 0x000000502c40723c */ /* 0x000ff00000001840 */
[----:B-1----:R-:W-:Y:S08]  /*2780*/  HMMA.16816.F32 R20, R24, R8, R20 ;  /* 0x000000081814723c */ /* 0x002ff00000001814 */
[C---:B------:R-:W-:Y:S01]  /*2790*/  HMMA.16816.F32 R60, R44.reuse, R82, R60 ;  /* 0x000000522c3c723c */ /* 0x040fe2000000183c */
[----:B------:R-:W1:Y:S07]  /*27a0*/  LDSM.16.M88.4 R80, [R0+0xc900] ;  /* 0x00c900000050783b */ /* 0x000e6e0000000200 */
[C---:B------:R-:W-:Y:S08]  /*27b0*/  HMMA.16816.F32 R56, R44.reuse, R40, R56 ;  /* 0x000000282c38723c */ /* 0x040ff00000001838 */
[C---:B------:R-:W-:Y:S01]  /*27c0*/  HMMA.16816.F32 R52, R44.reuse, R42, R52 ;  /* 0x0000002a2c34723c */ /* 0x040fe20000001834 */
[----:B------:R-:W-:Y:S07]  /*27d0*/  LDSM.16.M88.4 R40, [R0+0xd100] ;  /* 0x00d100000028783b */ /* 0x000fee0000000200 */
[C---:B------:R-:W-:Y:S08]  /*27e0*/  HMMA.16816.F32 R48, R44.reuse, R36, R48 ;  /* 0x000000242c30723c */ /* 0x040ff00000001830 */
[----:B------:R-:W-:Y:S01]  /*27f0*/  HMMA.16816.F32 R44, R44, R38, R32 ;  /* 0x000000262c2c723c */ /* 0x000fe20000001820 */
[----:B------:R-:W-:Y:S04]  /*2800*/  LDSM.16.M88.4 R36, [R184+0x4000] ;  /* 0x00400000b824783b */ /* 0x000fe80000000200 */
[----:B------:R-:W-:Y:S03]  /*2810*/  LDSM.16.M88.4 R32, [R0+0xd900] ;  /* 0x00d900000020783b */ /* 0x000fe60000000200 */
[C---:B------:R-:W-:Y:S01]  /*2820*/  HMMA.16816.F32 R16, R24.reuse, R10, R16 ;  /* 0x0000000a1810723c */ /* 0x040fe20000001810 */
[----:B------:R-:W4:Y:S07]  /*2830*/  LDSM.16.M88.4 R8, [R182+0xe100] ;  /* 0x00e10000b608783b */ /* 0x000f2e0000000200 */
[----:B--2---:R-:W-:Y:S08]  /*2840*/  HMMA.16816.F32 R64, R24, R76, R64 ;  /* 0x0000004c1840723c */ /* 0x004ff00000001840 */
[----:B---3--:R-:W-:Y:S08]  /*2850*/  HMMA.16816.F32 R20, R28, R12, R20 ;  /* 0x0000000c1c14723c */ /* 0x008ff00000001814 */
[C---:B------:R-:W-:Y:S08]  /*2860*/  HMMA.16816.F32 R48, R24.reuse, R68, R48 ;  /* 0x000000441830723c */ /* 0x040ff00000001830 */
[C---:B------:R-:W-:Y:S01]  /*2870*/  HMMA.16816.F32 R44, R24.reuse, R70, R44 ;  /* 0x00000046182c723c */ /* 0x040fe2000000182c */
[----:B------:R-:W-:Y:S07]  /*2880*/  LDSM.16.M88.4 R68, [R182+0xf900] ;  /* 0x00f90000b644783b */ /* 0x000fee0000000200 */
[C---:B------:R-:W-:Y:S08]  /*2890*/  HMMA.16816.F32 R56, R24.reuse, R72, R56 ;  /* 0x000000481838723c */ /* 0x040ff00000001838 */
[C---:B------:R-:W-:Y:S01]  /*28a0*/  HMMA.16816.F32 R52, R24.reuse, R74, R52 ;  /* 0x0000004a1834723c */ /* 0x040fe20000001834 */
[----:B------:R-:W-:Y:S07]  /*28b0*/  LDSM.16.M88.4 R72, [R182+0xf100] ;  /* 0x00f10000b648783b */ /* 0x000fee0000000200 */
[----:B------:R-:W-:Y:S01]  /*28c0*/  HMMA.16816.F32 R60, R24, R78, R60 ;  /* 0x0000004e183c723c */ /* 0x000fe2000000183c */
[----:B------:R-:W2:Y:S04]  /*28d0*/  LDSM.16.M88.4 R76, [R182+0xe900] ;  /* 0x00e90000b64c783b */ /* 0x000ea80000000200 */
[----:B------:R-:W-:Y:S03]  /*28e0*/  LDSM.16.M88.4 R24, [R180+0x4000] ;  /* 0x00400000b418783b */ /* 0x000fe60000000200 */
[C---:B------:R-:W-:Y:S01]  /*28f0*/  HMMA.16816.F32 R16, R28.reuse, R14, R16 ;  /* 0x0000000e1c10723c */ /* 0x040fe20000001810 */
[----:B------:R-:W3:Y:S07]  /*2900*/  LDSM.16.M88.4 R12, [R86+0xe100] ;  /* 0x00e10000560c783b */ /* 0x000eee0000000200 */
[----:B-1----:R-:W-:Y:S08]  /*2910*/  HMMA.16816.F32 R64, R28, R80, R64 ;  /* 0x000000501c40723c */ /* 0x002ff00000001840 */
[----:B----4-:R-:W-:Y:S08]  /*2920*/  HMMA.16816.F32 R20, R36, R8, R20 ;  /* 0x000000082414723c */ /* 0x010ff00000001814 */
[C---:B------:R-:W-:Y:S08]  /*2930*/  HMMA.16816.F32 R48, R28.reuse, R32, R48 ;  /* 0x000000201c30723c */ /* 0x040ff00000001830 */
[C---:B------:R-:W-:Y:S01]  /*2940*/  HMMA.16816.F32 R44, R28.reuse, R34, R44 ;  /* 0x000000221c2c723c */ /* 0x040fe2000000182c */
[----:B------:R-:W-:Y:S07]  /*2950*/  LDSM.16.M88.4 R32, [R86+0xf100] ;  /* 0x00f100005620783b */ /* 0x000fee0000000200 */
[C---:B------:R-:W-:Y:S08]  /*2960*/  HMMA.16816.F32 R56, R28.reuse, R40, R56 ;  /* 0x000000281c38723c */ /* 0x040ff00000001838 */
[C---:B------:R-:W-:Y:S01]  /*2970*/  HMMA.16816.F32 R52, R28.reuse, R42, R52 ;  /* 0x0000002a1c34723c */ /* 0x040fe20000001834 */
[----:B------:R-:W-:Y:S07]  /*2980*/  LDSM.16.M88.4 R40, [R178+0x4000] ;  /* 0x00400000b228783b */ /* 0x000fee0000000200 */
[----:B------:R-:W-:Y:S01]  /*2990*/  HMMA.16816.F32 R60, R28, R82, R60 ;  /* 0x000000521c3c723c */ /* 0x000fe2000000183c */
[----:B------:R-:W1:Y:S04]  /*29a0*/  LDSM.16.M88.4 R80, [R86+0xe900] ;  /* 0x00e900005650783b */ /* 0x000e680000000200 */
        /* <DEDUP_REMOVED lines=23> */
[----:B------:R-:W1:Y:S07]  /*2b20*/  LDSM.16.M88.4 R32, [R0+0xe900] ;  /* 0x00e900000020783b */ /* 0x000e6e0000000200 */
        /* <DEDUP_REMOVED lines=35> */
[----:B------:R-:W2:Y:S07]  /*2d60*/  LDSM.16.M88.4 R68, [R85+0x10900] ;  /* 0x010900005544783b */ /* 0x000eae0000000200 */
[C---:B------:R-:W-:Y:S08]  /*2d70*/  HMMA.16816.F32 R56, R80.reuse, R72, R56 ;  /* 0x000000485038723c */ /* 0x040ff00000001838 */
[----:B------:R-:W-:Y:S08]  /*2d80*/  HMMA.16816.F32 R52, R80, R74, R52 ;  /* 0x0000004a5034723c */ /* 0x000ff00000001834 */
[----:B------:R-:W-:Y:S01]  /*2d90*/  HMMA.16816.F32 R72, R40, R38, R16 ;  /* 0x000000262848723c */ /* 0x000fe20000001810 */
[----:B------:R-:W-:Y:S04]  /*2da0*/  LDSM.16.M88.4 R36, [R177+0x8000] ;  /* 0x00800000b124783b */ /* 0x000fe80000000200 */
[----:B------:R-:W3:Y:S03]  /*2db0*/  LDSM.16.M88.4 R16, [R0+0x10100] ;  /* 0x010100000010783b */ /* 0x000ee60000000200 */
[----:B------:R-:W-:Y:S08]  /*2dc0*/  HMMA.16816.F32 R60, R80, R78, R60 ;  /* 0x0000004e503c723c */ /* 0x000ff0000000183c */
[----:B-1----:R-:W-:Y:S08]  /*2dd0*/  HMMA.16816.F32 R64, R40, R32, R64 ;  /* 0x000000202840723c */ /* 0x002ff00000001840 */
[----:B----4-:R-:W-:Y:S08]  /*2de0*/  HMMA.16816.F32 R20, R12, R8, R20 ;  /* 0x000000080c14723c */ /* 0x010ff00000001814 */
[C---:B------:R-:W-:Y:S08]  /*2df0*/  HMMA.16816.F32 R48, R40.reuse, R24, R48 ;  /* 0x000000182830723c */ /* 0x040ff00000001830 */
[----:B------:R-:W-:Y:S01]  /*2e00*/  HMMA.16816.F32 R44, R40, R26, R44 ;  /* 0x0000001a282c723c */ /* 0x000fe2000000182c */
[----:B------:R-:W1:Y:S07]  /*2e10*/  LDSM.16.M88.4 R24, [R85+0x11100] ;  /* 0x011100005518783b */ /* 0x000e6e0000000200 */
[----:B------:R-:W-:Y:S01]  /*2e20*/  HMMA.16816.F32 R72, R12, R10, R72 ;  /* 0x0000000a0c48723c */ /* 0x000fe20000001848 */
[----:B------:R-:W4:Y:S07]  /*2e30*/  LDSM.16.M88.4 R8, [R0+0x10900] ;  /* 0x010900000008783b */ /* 0x000f2e0000000200 */
[C---:B------:R-:W-:Y:S01]  /*2e40*/  HMMA.16816.F32 R60, R40.reuse, R34, R60 ;  /* 0x00000022283c723c */ /* 0x040fe2000000183c */
[----:B------:R-:W-:Y:S07]  /*2e50*/  LDSM.16.M88.4 R32, [R0+0x11100] ;  /* 0x011100000020783b */ /* 0x000fee0000000200 */
[C---:B------:R-:W-:Y:S07]  /*2e60*/  HMMA.16816.F32 R56, R40.reuse, R28, R56 ;  /* 0x0000001c2838723c */ /* 0x040fee0000001838 */
[----:B------:R-:W-:Y:S01]  /*2e70*/  LOP3.LUT R29, R84, 0xffffffe0, RZ, 0xc0, !PT ;  /* 0xffffffe0541d7812 */ /* 0x000fe200078ec0ff */
[----:B------:R-:W-:Y:S04]  /*2e80*/  HMMA.16816.F32 R52, R40, R30, R52 ;  /* 0x0000001e2834723c */ /* 0x000fe80000001834 */
[----:B------:R-:W-:-:S02]  /*2e90*/  IMAD.IADD R6, R6, 0x1, -R29 ;  /* 0x0000000106067824 */ /* 0x000fc400078e0a1d */
[----:B------:R-:W5:Y:S02]  /*2ea0*/  LDSM.16.M88.4 R28, [R85+0x11900] ;  /* 0x01190000551c783b */ /* 0x000f640000000200 */
[----:B--2---:R-:W-:Y:S08]  /*2eb0*/  HMMA.16816.F32 R64, R12, R68, R64 ;  /* 0x000000440c40723c */ /* 0x004ff00000001840 */
[----:B---3--:R-:W-:Y:S07]  /*2ec0*/  HMMA.16816.F32 R20, R36, R16, R20 ;  /* 0x000000102414723c */ /* 0x008fee0000001814 */
[----:B------:R-:W-:Y:S01]  /*2ed0*/  SHF.R.S32.HI R17, RZ, 0x1f, R6 ;  /* 0x0000001fff117819 */ /* 0x000fe20000011406 */
[----:B------:R-:W-:Y:S03]  /*2ee0*/  HMMA.16816.F32 R60, R12, R70, R60 ;  /* 0x000000460c3c723c */ /* 0x000fe6000000183c */
[----:B------:R-:W-:-:S04]  /*2ef0*/  LEA.HI R16, R17, R6, RZ, 0x2 ;  /* 0x0000000611107211 */ /* 0x000fc800078f10ff */
[----:B------:R-:W-:Y:S01]  /*2f00*/  LOP3.LUT R17, R16, 0x7ffffffc, RZ, 0xc0, !PT ;  /* 0x7ffffffc10117812 */ /* 0x000fe200078ec0ff */
[----:B------:R-:W-:Y:S04]  /*2f10*/  HMMA.16816.F32 R72, R36, R18, R72 ;  /* 0x000000122448723c */ /* 0x000fe80000001848 */
[----:B------:R-:W-:Y:S02]  /*2f20*/  IMAD.IADD R6, R6, 0x1, -R17 ;  /* 0x0000000106067824 */ /* 0x000fe400078e0a11 */
[----:B------:R2:W3:Y:S01]  /*2f30*/  LDSM.16.M88.4 R16, [R0+0x11900] ;  /* 0x011900000010783b */ /* 0x0004e20000000200 */
[----:B------:R-:W-:-:S04]  /*2f40*/  DEPBAR.LE SB0, 0x2 ;  /* 0x000080800000791a */ /* 0x000fc80000000000 */
[----:B------:R-:W-:Y:S01]  /*2f50*/  IMAD R3, R6, -0x2, R3 ;  /* 0xfffffffe06037824 */ /* 0x000fe200078e0203 */
[----:B-1----:R-:W-:Y:S01]  /*2f60*/  HMMA.16816.F32 R56, R12, R24, R56 ;  /* 0x000000180c38723c */ /* 0x002fe20000001838 */
[----:B------:R-:W-:Y:S03]  /*2f70*/  BAR.SYNC.DEFER_BLOCKING 0x0 ;  /* 0x0000000000007b1d */ /* 0x000fe60000010000 */
[----:B------:R-:W-:-:S04]  /*2f80*/  ISETP.GT.AND P1, PT, R3, RZ, PT ;  /* 0x000000ff0300720c */ /* 0x000fc80003f24270 */
[----:B----4-:R-:W-:Y:S01]  /*2f90*/  HMMA.16816.F32 R64, R36, R8, R64 ;  /* 0x000000082440723c */ /* 0x010fe20000001840 */
[----:B------:R-:W-:Y:S02]  /*2fa0*/  FSEL R22, R22, -INF , P1 ;  /* 0xff80000016167808 */ /* 0x000fe40000800000 */
[----:B------:R-:W-:Y:S02]  /*2fb0*/  FSEL R25, R20, -INF , P1 ;  /* 0xff80000014197808 */ /* 0x000fe40000800000 */
[----:B------:R-:W-:-:S03]  /*2fc0*/  ISETP.GT.AND P1, PT, R3, 0x1, PT ;  /* 0x000000010300780c */ /* 0x000fc60003f24270 */
[----:B------:R-:W-:Y:S01]  /*2fd0*/  HMMA.16816.F32 R52, R12, R26, R52 ;  /* 0x0000001a0c34723c */ /* 0x000fe20000001834 */
[----:B------:R-:W-:Y:S02]  /*2fe0*/  FSEL R23, R23, -INF , P1 ;  /* 0xff80000017177808 */ /* 0x000fe40000800000 */
[----:B------:R-:W-:Y:S02]  /*2ff0*/  FSEL R24, R21, -INF , P1 ;  /* 0xff80000015187808 */ /* 0x000fe40000800000 */
[----:B------:R-:W-:-:S03]  /*3000*/  ISETP.GT.AND P1, PT, R3, 0x8, PT ;  /* 0x000000080300780c */ /* 0x000fc60003f24270 */
[----:B------:R-:W-:Y:S01]  /*3010*/  HMMA.16816.F32 R60, R36, R10, R60 ;  /* 0x0000000a243c723c */ /* 0x000fe2000000183c */
[----:B------:R-:W-:Y:S01]  /*3020*/  FSEL R74, R74, -INF , P1 ;  /* 0xff8000004a4a7808 */ /* 0x000fe20000800000 */
[----:B------:R-:W-:Y:S01]  /*3030*/  LDSM.16.MT88.4 R80, [R135+0x2100] ;  /* 0x002100008750783b */ /* 0x000fe20000004200 */
[----:B------:R-:W-:Y:S02]  /*3040*/  FSEL R27, R72, -INF , P1 ;  /* 0xff800000481b7808 */ /* 0x000fe40000800000 */
[----:B------:R-:W-:Y:S01]  /*3050*/  ISETP.GT.AND P1, PT, R3, 0x9, PT ;  /* 0x000000090300780c */ /* 0x000fe20003f24270 */
[----:B------:R-:W-:Y:S02]  /*3060*/  LDSM.16.MT88.4 R124, [R176+0x100] ;  /* 0x00010000b07c783b */ /* 0x000fe40000004200 */
[----:B-----5:R-:W-:Y:S01]  /*3070*/  HMMA.16816.F32 R48, R12, R28, R48 ;  /* 0x0000001c0c30723c */ /* 0x020fe20000001830 */
[----:B------:R-:W-:Y:S01]  /*3080*/  FSEL R6, R75, -INF , P1 ;  /* 0xff8000004b067808 */ /* 0x000fe20000800000 */
[----:B------:R-:W-:Y:S01]  /*3090*/  LDSM.16.MT88.4 R40, [R174+0x100] ;  /* 0x00010000ae28783b */ /* 0x000fe20000004200 */
[----:B------:R-:W-:-:S02]  /*30a0*/  FSEL R73, R73, -INF , P1 ;  /* 0xff80000049497808 */ /* 0x000fc40000800000 */
[C---:B------:R-:W-:Y:S01]  /*30b0*/  ISETP.GT.AND P1, PT, R3.reuse, 0x10, PT ;  /* 0x000000100300780c */ /* 0x040fe20003f24270 */
[----:B------:R-:W-:Y:S02]  /*30c0*/  LDSM.16.MT88.4 R88, [R164+0x2100] ;  /* 0x00210000a458783b */ /* 0x000fe40000004200 */
[----:B------:R-:W-:Y:S01]  /*30d0*/  HMMA.16816.F32 R56, R36, R32, R56 ;  /* 0x000000202438723c */ /* 0x000fe20000001838 */
[----:B------:R-:W-:Y:S01]  /*30e0*/  FSEL R20, R66, -INF , P1 ;  /* 0xff80000042147808 */ /* 0x000fe20000800000 */
[----:B------:R-:W-:Y:S01]  /*30f0*/  LDSM.16.MT88.4 R96, [R176+0x4100] ;  /* 0x00410000b060783b */ /* 0x000fe20000004200 */
[----:B------:R-:W-:Y:S02]  /*3100*/  FSEL R21, R64, -INF , P1 ;  /* 0xff80000040157808 */ /* 0x000fe40000800000 */
[----:B------:R-:W-:Y:S01]  /*3110*/  ISETP.GT.AND P1, PT, R3, 0x11, PT ;  /* 0x000000110300780c */ /* 0x000fe20003f24270 */
[----:B------:R-:W-:Y:S02]  /*3120*/  LDSM.16.MT88.4 R100, [R174+0x4100] ;  /* 0x00410000ae64783b */ /* 0x000fe40000004200 */
[----:B------:R-:W-:Y:S01]  /*3130*/  HMMA.16816.F32 R44, R12, R30, R44 ;  /* 0x0000001e0c2c723c */ /* 0x000fe2000000182c */
[----:B------:R-:W-:Y:S01]  /*3140*/  FSEL R10, R67, -INF , P1 ;  /* 0xff800000430a7808 */ /* 0x000fe20000800000 */
[----:B------:R-:W-:Y:S01]  /*3150*/  LDSM.16.MT88.4 R108, [R135+0x4100] ;  /* 0x00410000876c783b */ /* 0x000fe20000004200 */
[----:B------:R-:W-:-:S02]  /*3160*/  FSEL R11, R65, -INF , P1 ;  /* 0xff800000410b7808 */ /* 0x000fc40000800000 */
[----:B------:R-:W-:Y:S01]  /*3170*/  ISETP.GT.AND P1, PT, R3, 0x18, PT ;  /* 0x000000180300780c */ /* 0x000fe20003f24270 */
[----:B------:R-:W-:Y:S01]  /*3180*/  LDSM.16.MT88.4 R64, [R176+0x2100] ;  /* 0x00210000b040783b */ /* 0x000fe20000004200 */
[----:B------:R-:W-:Y:S01]  /*3190*/  FMNMX.FTZ R12, R25, R24, !PT ;  /* 0x00000018190c7209 */ /* 0x000fe20007810000 */
[C---:B------:R-:W-:Y:S01]  /*31a0*/  HMMA.16816.F32 R52, R36.reuse, R34, R52 ;  /* 0x000000222434723c */ /* 0x040fe20000001834 */
[----:B--2---:R-:W-:Y:S01]  /*31b0*/  FSEL R0, R62, -INF , P1 ;  /* 0xff8000003e007808 */ /* 0x004fe20000800000 */
[----:B------:R-:W-:Y:S01]  /*31c0*/  LDSM.16.MT88.4 R136, [R174+0x900] ;  /* 0x00090000ae88783b */ /* 0x000fe20000004200 */
[----:B------:R-:W-:Y:S02]  /*31d0*/  FSEL R9, R60, -INF , P1 ;  /* 0xff8000003c097808 */ /* 0x000fe40000800000 */
[----:B------:R-:W-:Y:S01]  /*31e0*/  ISETP.GT.AND P1, PT, R3, 0x19, PT ;  /* 0x000000190300780c */ /* 0x000fe20003f24270 */
[----:B------:R-:W-:Y:S01]  /*31f0*/  LDSM.16.MT88.4 R32, [R135+0x900] ;  /* 0x000900008720783b */ /* 0x000fe20000004200 */
[----:B------:R-:W-:Y:S01]  /*3200*/  FMNMX.FTZ R12, R27, R12, !PT ;  /* 0x0000000c1b0c7209 */ /* 0x000fe20007810000 */
[----:B---3--:R-:W-:Y:S01]  /*3210*/  HMMA.16816.F32 R48, R36, R16, R48 ;  /* 0x000000102430723c */ /* 0x008fe20000001830 */
[----:B------:R-:W-:Y:S01]  /*3220*/  FSEL R8, R63, -INF , P1 ;  /* 0xff8000003f087808 */ /* 0x000fe20000800000 */
[----:B------:R-:W-:Y:S01]  /*3230*/  LDSM.16.MT88.4 R28, [R164+0x900] ;  /* 0x00090000a41c783b */ /* 0x000fe20000004200 */
[----:B------:R-:W-:-:S02]  /*3240*/  FSEL R13, R61, -INF , P1 ;  /* 0xff8000003d0d7808 */ /* 0x000fc40000800000 */
[C---:B------:R-:W-:Y:S02]  /*3250*/  ISETP.GT.AND P1, PT, R3.reuse, 0x20, PT ;  /* 0x000000200300780c */ /* 0x040fe40003f24270 */
[----:B------:R-:W-:Y:S01]  /*3260*/  FMNMX.FTZ R15, R22, R23, !PT ;  /* 0x00000017160f7209 */ /* 0x000fe20007810000 */
[----:B------:R-:W-:Y:S01]  /*3270*/  HMMA.16816.F32 R44, R36, R18, R44 ;  /* 0x00000012242c723c */ /* 0x000fe2000000182c */
[----:B------:R-:W-:Y:S02]  /*3280*/  FSEL R172, R58, -INF , P1 ;  /* 0xff8000003aac7808 */ /* 0x000fe40000800000 */
[----:B------:R-:W-:Y:S02]  /*3290*/  FSEL R175, R56, -INF , P1 ;  /* 0xff80000038af7808 */ /* 0x000fe40000800000 */
[----:B------:R-:W-:Y:S02]  /*32a0*/  ISETP.GT.AND P1, PT, R3, 0x21, PT ;  /* 0x000000210300780c */ /* 0x000fe40003f24270 */
[----:B------:R-:W-:-:S02]  /*32b0*/  FMNMX.FTZ R12, R73, R12, !PT ;  /* 0x0000000c490c7209 */ /* 0x000fc40007810000 */
[----:B------:R-:W-:Y:S02]  /*32c0*/  FSEL R214, R59, -INF , P1 ;  /* 0xff8000003bd67808 */ /* 0x000fe40000800000 */
[----:B------:R-:W-:Y:S02]  /*32d0*/  FSEL R169, R57, -INF , P1 ;  /* 0xff80000039a97808 */ /* 0x000fe40000800000 */
[----:B------:R-:W-:Y:S01]  /*32e0*/  ISETP.GT.AND P1, PT, R3, 0x28, PT ;  /* 0x000000280300780c */ /* 0x000fe20003f24270 */
[----:B------:R-:W-:Y:S01]  /*32f0*/  LDSM.16.MT88.4 R56, [R5+0x100] ;  /* 0x000100000538783b */ /* 0x000fe20000004200 */
[----:B------:R-:W-:Y:S02]  /*3300*/  FMNMX.FTZ R15, R74, R15, !PT ;  /* 0x0000000f4a0f7209 */ /* 0x000fe40007810000 */
[----:B------:R-:W-:Y:S02]  /*3310*/  FSEL R212, R54, -INF , P1 ;  /* 0xff80000036d47808 */ /* 0x000fe40000800000 */
[----:B------:R-:W-:-:S02]  /*3320*/  FSEL R167, R52, -INF , P1 ;  /* 0xff80000034a77808 */ /* 0x000fc40000800000 */
        /* <DEDUP_REMOVED lines=10> */
[----:B------:R-:W-:Y:S02]  /*33d0*/  FSEL R185, R48, -INF , P1 ;  /* 0xff80000030b97808 */ /* 0x000fe40000800000 */
[----:B------:R-:W-:-:S02]  /*33e0*/  FMNMX.FTZ R15, R10, R15, !PT ;  /* 0x0000000f0a0f7209 */ /* 0x000fc40007810000 */
[----:B------:R-:W-:Y:S02]  /*33f0*/  ISETP.GT.AND P1, PT, R3, 0x31, PT ;  /* 0x000000310300780c */ /* 0x000fe40003f24270 */
[----:B------:R-:W-:Y:S02]  /*3400*/  FMNMX.FTZ R12, R13, R12, !PT ;  /* 0x0000000c0d0c7209 */ /* 0x000fe40007810000 */
[----:B------:R-:W-:Y:S02]  /*3410*/  FMNMX.FTZ R15, R0, R15, !PT ;  /* 0x0000000f000f7209 */ /* 0x000fe40007810000 */
[----:B------:R-:W-:Y:S02]  /*3420*/  FSEL R142, R51, -INF , P1 ;  /* 0xff800000338e7808 */ /* 0x000fe40000800000 */
[----:B------:R-:W-:Y:S02]  /*3430*/  FSEL R183, R49, -INF , P1 ;  /* 0xff80000031b77808 */ /* 0x000fe40000800000 */
[----:B------:R-:W-:Y:S01]  /*3440*/  ISETP.GT.AND P1, PT, R3, 0x38, PT ;  /* 0x000000380300780c */ /* 0x000fe20003f24270 */
[----:B------:R-:W-:Y:S01]  /*3450*/  LDSM.16.MT88.4 R48, [R135+0x100] ;  /* 0x000100008730783b */ /* 0x000fe20000004200 */
[----:B------:R-:W-:-:S02]  /*3460*/  FMNMX.FTZ R12, R175, R12, !PT ;  /* 0x0000000caf0c7209 */ /* 0x000fc40007810000 */
[----:B------:R-:W-:Y:S02]  /*3470*/  FMNMX.FTZ R15, R8, R15, !PT ;  /* 0x0000000f080f7209 */ /* 0x000fe40007810000 */
[----:B------:R-:W-:Y:S02]  /*3480*/  FSEL R140, R46, -INF , P1 ;  /* 0xff8000002e8c7808 */ /* 0x000fe40000800000 */
[----:B------:R-:W-:Y:S02]  /*3490*/  FSEL R143, R44, -INF , P1 ;  /* 0xff8000002c8f7808 */ /* 0x000fe40000800000 */
[----:B------:R-:W-:Y:S02]  /*34a0*/  FMNMX.FTZ R12, R169, R12, !PT ;  /* 0x0000000ca90c7209 */ /* 0x000fe40007810000 */
[----:B------:R-:W-:Y:S02]  /*34b0*/  ISETP.GT.AND P1, PT, R3, 0x39, PT ;  /* 0x000000390300780c */ /* 0x000fe40003f24270 */
[----:B------:R-:W-:-:S02]  /*34c0*/  FMNMX.FTZ R3, R172, R15, !PT ;  /* 0x0000000fac037209 */ /* 0x000fc40007810000 */
[----:B------:R-:W-:Y:S02]  /*34d0*/  FMNMX.FTZ R12, R167, R12, !PT ;  /* 0x0000000ca70c7209 */ /* 0x000fe40007810000 */
[----:B------:R-:W-:Y:S02]  /*34e0*/  FMNMX.FTZ R3, R214, R3, !PT ;  /* 0x00000003d6037209 */ /* 0x000fe40007810000 */
[----:B------:R-:W-:Y:S02]  /*34f0*/  FMNMX.FTZ R12, R173, R12, !PT ;  /* 0x0000000cad0c7209 */ /* 0x000fe40007810000 */
[----:B------:R-:W-:Y:S02]  /*3500*/  FMNMX.FTZ R3, R212, R3, !PT ;  /* 0x00000003d4037209 */ /* 0x000fe40007810000 */
[----:B------:R-:W-:Y:S02]  /*3510*/  FMNMX.FTZ R12, R185, R12, !PT ;  /* 0x0000000cb90c7209 */ /* 0x000fe40007810000 */
[----:B------:R-:W-:-:S02]  /*3520*/  FMNMX.FTZ R3, R208, R3, !PT ;  /* 0x00000003d0037209 */ /* 0x000fc40007810000 */
[----:B------:R-:W-:Y:S02]  /*3530*/  FMNMX.FTZ R12, R183, R12, !PT ;  /* 0x0000000cb70c7209 */ /* 0x000fe40007810000 */
[----:B------:R-:W-:Y:S02]  /*3540*/  FMNMX.FTZ R3, R206, R3, !PT ;  /* 0x00000003ce037209 */ /* 0x000fe40007810000 */
[----:B------:R-:W-:Y:S02]  /*3550*/  FSEL R141, R45, -INF , P1 ;  /* 0xff8000002d8d7808 */ /* 0x000fe40000800000 */
[----:B------:R-:W-:Y:S02]  /*3560*/  FMNMX.FTZ R12, R143, R12, !PT ;  /* 0x0000000c8f0c7209 */ /* 0x000fe40007810000 */
[----:B------:R-:W-:Y:S02]  /*3570*/  FMNMX.FTZ R3, R142, R3, !PT ;  /* 0x000000038e037209 */ /* 0x000fe40007810000 */
[----:B------:R-:W-:-:S02]  /*3580*/  FMNMX.FTZ R16, R141, R12, !PT ;  /* 0x0000000c8d107209 */ /* 0x000fc40007810000 */
[----:B------:R-:W-:Y:S02]  /*3590*/  FSEL R170, R47, -INF , P1 ;  /* 0xff8000002faa7808 */ /* 0x000fe40000800000 */
[----:B------:R-:W-:Y:S01]  /*35a0*/  FMNMX.FTZ R3, R140, R3, !PT ;  /* 0x000000038c037209 */ /* 0x000fe20007810000 */
[----:B------:R-:W1:Y:S03]  /*35b0*/  SHFL.BFLY PT, R15, R16, 0x2, 0x1f ;  /* 0x0c401f00100f7f89 */ /* 0x000e6600000e0000 */
        /* <DEDUP_REMOVED lines=17> */
[----:B------:R-:W-:Y:S01]  /*36d0*/  ISETP.GE.AND P1, PT, R144, 0x81, PT ;  /* 0x000000819000780c */ /* 0x000fe20003f26270 */
[--C-:B------:R-:W-:Y:S02]  /*36e0*/  FFMA.FTZ R158, R27, c[0x0][0x2d0], -R210.reuse ;  /* 0x0000b4001b9e7a23 */ /* 0x100fe400000108d2 */
[----:B------:R-:W-:Y:S01]  /*36f0*/  MUFU.EX2 R161, R161 ;  /* 0x000000a100a17308 */ /* 0x000fe20000000800 */
[----:B------:R-:W-:Y:S01]  /*3700*/  FFMA.FTZ R155, R73, c[0x0][0x2d0], -R210 ;  /* 0x0000b400499b7a23 */ /* 0x000fe200000108d2 */
[----:B------:R-:W-:Y:S01]  /*3710*/  LDSM.16.MT88.4 R24, [R174+0x2900] ;  /* 0x00290000ae18783b */ /* 0x000fe20000004200 */
[--C-:B------:R-:W-:Y:S02]  /*3720*/  FFMA.FTZ R163, R22, c[0x0][0x2d0], -R171.reuse ;  /* 0x0000b40016a37a23 */ /* 0x100fe400000108ab */
[----:B------:R-:W-:-:S02]  /*3730*/  FFMA.FTZ R162, R23, c[0x0][0x2d0], -R171 ;  /* 0x0000b40017a27a23 */ /* 0x000fc400000108ab */
[--C-:B------:R-:W-:Y:S01]  /*3740*/  FFMA.FTZ R165, R74, c[0x0][0x2d0], -R171.reuse ;  /* 0x0000b4004aa57a23 */ /* 0x100fe200000108ab */
[----:B------:R-:W1:Y:S01]  /*3750*/  MUFU.EX2 R160, R160 ;  /* 0x000000a000a07308 */ /* 0x000e620000000800 */
[--C-:B------:R-:W-:Y:S01]  /*3760*/  FFMA.FTZ R156, R6, c[0x0][0x2d0], -R171.reuse ;  /* 0x0000b400069c7a23 */ /* 0x100fe200000108ab */
[----:B------:R-:W2:Y:S01]  /*3770*/  LDSM.16.MT88.4 R72, [R174+0x2100] ;  /* 0x00210000ae48783b */ /* 0x000ea20000004200 */
[--C-:B------:R-:W-:Y:S02]  /*3780*/  FFMA.FTZ R151, R0, c[0x0][0x2d0], -R171.reuse ;  /* 0x0000b40000977a23 */ /* 0x100fe400000108ab */
[--C-:B------:R-:W-:Y:S01]  /*3790*/  FFMA.FTZ R154, R11, c[0x0][0x2d0], -R210.reuse ;  /* 0x0000b4000b9a7a23 */ /* 0x100fe200000108d2 */
[----:B------:R-:W3:Y:S01]  /*37a0*/  LDSM.16.MT88.4 R4, [R5+0x4100] ;  /* 0x004100000504783b */ /* 0x000ee20000004200 */
[----:B------:R-:W-:Y:S01]  /*37b0*/  FFMA.FTZ R153, R9, c[0x0][0x2d0], -R210 ;  /* 0x0000b40009997a23 */ /* 0x000fe200000108d2 */
[----:B------:R-:W-:Y:S01]  /*37c0*/  MUFU.EX2 R158, R158 ;  /* 0x0000009e009e7308 */ /* 0x000fe20000000800 */
[----:B------:R-:W-:-:S02]  /*37d0*/  FFMA.FTZ R152, R10, c[0x0][0x2d0], -R171 ;  /* 0x0000b4000a987a23 */ /* 0x000fc400000108ab */
[--C-:B------:R-:W-:Y:S02]  /*37e0*/  FFMA.FTZ R0, R8, c[0x0][0x2d0], -R171.reuse ;  /* 0x0000b40008007a23 */ /* 0x100fe400000108ab */
[----:B------:R-:W4:Y:S01]  /*37f0*/  LDSM.16.MT88.4 R8, [R176+0x2900] ;  /* 0x00290000b008783b */ /* 0x000f220000004200 */
[--C-:B------:R-:W-:Y:S02]  /*3800*/  FFMA.FTZ R159, R21, c[0x0][0x2d0], -R210.reuse ;  /* 0x0000b400159f7a23 */ /* 0x100fe400000108d2 */
[----:B------:R-:W5:Y:S01]  /*3810*/  MUFU.EX2 R155, R155 ;  /* 0x0000009b009b7308 */ /* 0x000f620000000800 */
[----:B-1----:R-:W-:Y:S01]  /*3820*/  F2FP.PACK_AB R112, R160, R161 ;  /* 0x000000a1a070723e */ /* 0x002fe200000000ff */
[--C-:B------:R-:W-:Y:S02]  /*3830*/  FFMA.FTZ R150, R13, c[0x0][0x2d0], -R210.reuse ;  /* 0x0000b4000d967a23 */ /* 0x100fe400000108d2 */
[----:B------:R-:W-:Y:S01]  /*3840*/  FFMA.FTZ R157, R20, c[0x0][0x2d0], -R171 ;  /* 0x0000b400149d7a23 */ /* 0x000fe200000108ab */
[----:B------:R-:W-:Y:S01]  /*3850*/  LDSM.16.MT88.4 R12, [R164+0x2900] ;  /* 0x00290000a40c783b */ /* 0x000fe20000004200 */
[----:B------:R-:W-:-:S02]  /*3860*/  FFMA.FTZ R166, R175, c[0x0][0x2d0], -R210 ;  /* 0x0000b400afa67a23 */ /* 0x000fc400000108d2 */
[----:B------:R-:W-:Y:S01]  /*3870*/  MUFU.EX2 R163, R163 ;  /* 0x000000a300a37308 */ /* 0x000fe20000000800 */
[----:B------:R-:W1:Y:S01]  /*3880*/  LDSM.16.MT88.4 R20, [R176+0x900] ;  /* 0x00090000b014783b */ /* 0x000e620000004200 */
[--C-:B------:R-:W-:Y:S02]  /*3890*/  FFMA.FTZ R168, R173, c[0x0][0x2d0], -R210.reuse ;  /* 0x0000b400ada87a23 */ /* 0x100fe400000108d2 */
[--C-:B------:R-:W-:Y:S02]  /*38a0*/  FFMA.FTZ R169, R169, c[0x0][0x2d0], -R210.reuse ;  /* 0x0000b400a9a97a23 */ /* 0x100fe400000108d2 */
[----:B------:R-:W-:Y:S02]  /*38b0*/  FFMA.FTZ R167, R167, c[0x0][0x2d0], -R210 ;  /* 0x0000b400a7a77a23 */ /* 0x000fe400000108d2 */
[----:B------:R-:W2:Y:S01]  /*38c0*/  MUFU.EX2 R162, R162 ;  /* 0x000000a200a27308 */ /* 0x000ea20000000800 */
[----:B-----5:R-:W-:Y:S01]  /*38d0*/  F2FP.PACK_AB R114, R155, R158 ;  /* 0x0000009e9b72723e */ /* 0x020fe200000000ff */
[----:B------:R-:W-:-:S02]  /*38e0*/  FFMA.FTZ R172, R172, c[0x0][0x2d0], -R171 ;  /* 0x0000b400acac7a23 */ /* 0x000fc400000108ab */
[--C-:B------:R-:W-:Y:S02]  /*38f0*/  FFMA.FTZ R173, R214, c[0x0][0x2d0], -R171.reuse ;  /* 0x0000b400d6ad7a23 */ /* 0x100fe400000108ab */
[--C-:B------:R-:W-:Y:S02]  /*3900*/  FFMA.FTZ R175, R212, c[0x0][0x2d0], -R171.reuse ;  /* 0x0000b400d4af7a23 */ /* 0x100fe400000108ab */
[----:B------:R-:W-:Y:S01]  /*3910*/  MUFU.EX2 R165, R165 ;  /* 0x000000a500a57308 */ /* 0x000fe20000000800 */
[----:B------:R-:W-:Y:S02]  /*3920*/  FFMA.FTZ R208, R208, c[0x0][0x2d0], -R171 ;  /* 0x0000b400d0d07a23 */ /* 0x000fe400000108ab */
[--C-:B------:R-:W-:Y:S02]  /*3930*/  FFMA.FTZ R212, R183, c[0x0][0x2d0], -R210.reuse ;  /* 0x0000b400b7d47a23 */ /* 0x100fe400000108d2 */
[--C-:B------:R-:W-:Y:S02]  /*3940*/  FFMA.FTZ R185, R185, c[0x0][0x2d0], -R210.reuse ;  /* 0x0000b400b9b97a23 */ /* 0x100fe400000108d2 */
[--C-:B------:R-:W-:Y:S01]  /*3950*/  FFMA.FTZ R183, R143, c[0x0][0x2d0], -R210.reuse ;  /* 0x0000b4008fb77a23 */ /* 0x100fe200000108d2 */
[----:B------:R-:W5:Y:S01]  /*3960*/  MUFU.EX2 R156, R156 ;  /* 0x0000009c009c7308 */ /* 0x000f620000000800 */
[----:B--2---:R-:W-:Y:S01]  /*3970*/  F2FP.PACK_AB R113, R162, R163 ;  /* 0x000000a3a271723e */ /* 0x004fe200000000ff */
[----:B------:R-:W-:-:S02]  /*3980*/  FFMA.FTZ R210, R141, c[0x0][0x2d0], -R210 ;  /* 0x0000b4008dd27a23 */ /* 0x000fc400000108d2 */
[--C-:B------:R-:W-:Y:S02]  /*3990*/  FFMA.FTZ R206, R206, c[0x0][0x2d0], -R171.reuse ;  /* 0x0000b400cece7a23 */ /* 0x100fe400000108ab */
[--C-:B------:R-:W-:Y:S02]  /*39a0*/  FFMA.FTZ R207, R142, c[0x0][0x2d0], -R171.reuse ;  /* 0x0000b4008ecf7a23 */ /* 0x100fe400000108ab */
[----:B------:R-:W-:Y:S01]  /*39b0*/  MUFU.EX2 R159, R159 ;  /* 0x0000009f009f7308 */ /* 0x000fe20000000800 */
[--C-:B------:R-:W-:Y:S02]  /*39c0*/  FFMA.FTZ R209, R140, c[0x0][0x2d0], -R171.reuse ;  /* 0x0000b4008cd17a23 */ /* 0x100fe400000108ab */
[----:B------:R-:W-:Y:S01]  /*39d0*/  FFMA.FTZ R170, R170, c[0x0][0x2d0], -R171 ;  /* 0x0000b400aaaa7a23 */ /* 0x000fe200000108ab */
[----:B------:R-:W-:Y:S01]  /*39e0*/  LDSM.16.MT88.4 R140, [R174+0x3900] ;  /* 0x00390000ae8c783b */ /* 0x000fe20000004200 */
[----:B------:R-:W-:Y:S02]  /*39f0*/  FADD.FTZ R161, R161, R160 ;  /* 0x000000a0a1a17221 */ /* 0x000fe40000010000 */
[----:B------:R-:W-:Y:S01]  /*3a00*/  FADD.FTZ R162, R163, R162 ;  /* 0x000000a2a3a27221 */ /* 0x000fe20000010000 */
[----:B-----5:R-:W-:Y:S01]  /*3a10*/  F2FP.PACK_AB R115, R156, R165 ;  /* 0x000000a59c73723e */ /* 0x020fe200000000ff */
[----:B------:R-:W2:Y:S01]  /*3a20*/  MUFU.EX2 R154, R154 ;  /* 0x0000009a009a7308 */ /* 0x000ea20000000800 */
[----:B------:R-:W-:-:S02]  /*3a30*/  FADD.FTZ R158, R158, R161 ;  /* 0x000000a19e9e7221 */ /* 0x000fc40000010000 */
[----:B------:R-:W-:Y:S02]  /*3a40*/  FADD.FTZ R165, R165, R162 ;  /* 0x000000a2a5a57221 */ /* 0x000fe40000010000 */
[----:B------:R-:W-:Y:S01]  /*3a50*/  FADD.FTZ R158, R155, R158 ;  /* 0x0000009e9b9e7221 */ /* 0x000fe20000010000 */
[C---:B------:R-:W-:Y:S01]  /*3a60*/  HMMA.16816.F32 R60, R112.reuse, R64, RZ ;  /* 0x00000040703c723c */ /* 0x040fe200000018ff */
[----:B------:R-:W-:Y:S01]  /*3a70*/  FADD.FTZ R156, R156, R165 ;  /* 0x000000a59c9c7221 */ /* 0x000fe20000010000 */
        /* <DEDUP_REMOVED lines=181> */
[----:B------:R-:W-:Y:S01]  /*45d0*/  IADD3 R5, R144, 0x3f, RZ ;  /* 0x0000003f90057810 */ /* 0x000fe20007ffe0ff */
[----:B------:R-:W-:Y:S01]  /*45e0*/  IMAD.MOV.U32 R192, RZ, RZ, RZ ;  /* 0x000000ffffc07224 */ /* 0x000fe200078e00ff */
[----:B------:R-:W-:-:S02]  /*45f0*/  ISETP.NE.AND P2, PT, R187, 0x1, PT ;  /* 0x00000001bb00780c */ /* 0x000fc40003f45270 */
[----:B------:R-:W-:-:S04]  /*4600*/  SHF.R.S32.HI R0, RZ, 0x1f, R5 ;  /* 0x0000001fff007819 */ /* 0x000fc80000011405 */
[----:B------:R-:W-:-:S04]  /*4610*/  LEA.HI R5, R0, R5, RZ, 0x6 ;  /* 0x0000000500057211 */ /* 0x000fc800078f30ff */
[----:B------:R-:W-:-:S05]  /*4620*/  SHF.R.S32.HI R5, RZ, 0x6, R5 ;  /* 0x00000006ff057819 */ /* 0x000fca0000011405 */
[----:B------:R-:W-:-:S05]  /*4630*/  IMAD R0, R5, 0x40, R196 ;  /* 0x0000004005007824 */ /* 0x000fca00078e02c4 */
        /* <DEDUP_REMOVED lines=9> */
[----:B------:R-:W-:Y:S01]  /*46d0*/  IMAD.MOV R0, RZ, RZ, -R5 ;  /* 0x000000ffff007224 */ /* 0x000fe200078e0a05 */
[----:B------:R-:W-:Y:S01]  /*46e0*/  SEL R11, RZ, 0x10, P4 ;  /* 0x00000010ff0b7807 */ /* 0x000fe20002000000 */
[----:B------:R-:W-:Y:S01]  /*46f0*/  IMAD.SHL.U32 R12, R134, 0x2, RZ ;  /* 0x00000002860c7824 */ /* 0x000fe200078e00ff */
[----:B------:R-:W-:Y:S01]  /*4700*/  SHF.L.U64.HI R145, R148, 0x1, R145 ;  /* 0x0000000194917819 */ /* 0x000fe20000010291 */
[----:B------:R-:W-:Y:S01]  /*4710*/  IMAD R193, R0, c[0x0][0x2b8], R193 ;  /* 0x0000ae0000c17a24 */ /* 0x000fe200078e02c1 */
[----:B------:R-:W-:Y:S01]  /*4720*/  IADD3 R16, -R11, 0x10, RZ ;  /* 0x000000100b107810 */ /* 0x000fe20007ffe1ff */
[----:B------:R-:W-:Y:S01]  /*4730*/  IMAD.SHL.U32 R10, R2, 0x2, RZ ;  /* 0x00000002020a7824 */ /* 0x000fe200078e00ff */
[----:B------:R-:W-:Y:S01]  /*4740*/  IADD3 R14, -R146, 0x10, RZ ;  /* 0x00000010920e7810 */ /* 0x000fe20007ffe1ff */
[----:B------:R-:W-:Y:S01]  /*4750*/  IMAD.WIDE.U32 R4, R193, c[0x0][0x1e0], RZ ;  /* 0x00007800c1047a25 */ /* 0x000fe200078e00ff */
[----:B------:R-:W-:-:S02]  /*4760*/  SHF.R.S32.HI R0, RZ, 0x1f, R193 ;  /* 0x0000001fff007819 */ /* 0x000fc400000114c1 */
[----:B------:R-:W-:Y:S01]  /*4770*/  LOP3.LUT R16, R16, 0xf, RZ, 0xc0, !PT ;  /* 0x0000000f10107812 */ /* 0x000fe200078ec0ff */
[----:B------:R-:W-:Y:S01]  /*4780*/  IMAD.MOV.U32 R8, RZ, RZ, R4 ;  /* 0x000000ffff087224 */ /* 0x000fe200078e0004 */
[----:B------:R-:W-:Y:S01]  /*4790*/  SHF.L.U64.HI R13, R134, 0x1, R147 ;  /* 0x00000001860d7819 */ /* 0x000fe20000010293 */
[----:B------:R-:W-:Y:S01]  /*47a0*/  IMAD R0, R0, c[0x0][0x1e0], RZ ;  /* 0x0000780000007a24 */ /* 0x000fe200078e02ff */
[----:B------:R-:W-:Y:S01]  /*47b0*/  LOP3.LUT R14, R14, 0xf, RZ, 0xc0, !PT ;  /* 0x0000000f0e0e7812 */ /* 0x000fe200078ec0ff */
[----:B------:R-:W-:Y:S02]  /*47c0*/  IMAD.SHL.U32 R4, R148, 0x2, RZ ;  /* 0x0000000294047824 */ /* 0x000fe400078e00ff */
[----:B------:R-:W-:-:S04]  /*47d0*/  IMAD R0, R193, c[0x0][0x1e4], R0 ;  /* 0x00007900c1007a24 */ /* 0x000fc800078e0200 */
[----:B------:R-:W-:Y:S01]  /*47e0*/  IMAD.IADD R9, R5, 0x1, R0 ;  /* 0x0000000105097824 */ /* 0x000fe200078e0200 */
[----:B--2---:R-:W-:-:S03]  /*47f0*/  SHF.R.S32.HI R5, RZ, 0x1f, R192 ;  /* 0x0000001fff057819 */ /* 0x004fc600000114c0 */
[----:B------:R-:W-:Y:S01]  /*4800*/  IMAD.WIDE.U32 R6, R192, c[0x0][0x1f0], R8 ;  /* 0x00007c00c0067a25 */ /* 0x000fe200078e0008 */
[----:B------:R-:W-:-:S03]  /*4810*/  SHF.L.U64.HI R9, R2, 0x1, R133 ;  /* 0x0000000102097819 */ /* 0x000fc60000010285 */
[----:B------:R-:W-:Y:S01]  /*4820*/  IMAD R5, R5, c[0x0][0x1f0], RZ ;  /* 0x00007c0005057a24 */ /* 0x000fe200078e02ff */
[----:B------:R-:W-:-:S03]  /*4830*/  IADD3 R0, P1, R202, R6, RZ ;  /* 0x00000006ca007210 */ /* 0x000fc60007f3e0ff */
[----:B------:R-:W-:-:S05]  /*4840*/  IMAD R5, R192, c[0x0][0x1f4], R5 ;  /* 0x00007d00c0057a24 */ /* 0x000fca00078e0205 */
[----:B------:R-:W-:Y:S02]  /*4850*/  IADD3.X R5, R188, R7, R5, P1, !PT ;  /* 0x00000007bc057210 */ /* 0x000fe40000ffe405 */
[----:B------:R-:W-:-:S04]  /*4860*/  LEA R6, P1, R0, c[0x0][0x1c8], 0x1 ;  /* 0x0000720000067a11 */ /* 0x000fc800078208ff */
[----:B------:R-:W-:Y:S01]  /*4870*/  LEA.HI.X R5, R0, c[0x0][0x1cc], R5, 0x1, P1 ;  /* 0x0000730000057a11 */ /* 0x000fe200008f0c05 */
[----:B------:R-:W1:Y:S01]  /*4880*/  SHFL.IDX PT, R7, R6, 0x1, 0x181f ;  /* 0x00381f0006077f89 */ /* 0x000e6200000e0000 */
[----:B------:R-:W-:-:S03]  /*4890*/  SEL R0, RZ, 0x10, P5 ;  /* 0x00000010ff007807 */ /* 0x000fc60002800000 */
[----:B------:R-:W2:Y:S01]  /*48a0*/  SHFL.IDX PT, R8, R5, 0x1, 0x181f ;  /* 0x00381f0005087f89 */ /* 0x000ea200000e0000 */
[----:B------:R-:W-:-:S04]  /*48b0*/  IADD3 R18, -R0, 0x10, RZ ;  /* 0x0000001000127810 */ /* 0x000fc80007ffe1ff */
[----:B------:R-:W-:-:S04]  /*48c0*/  LOP3.LUT R18, R18, 0xf, RZ, 0xc0, !PT ;  /* 0x0000000f12127812 */ /* 0x000fc800078ec0ff */
        /* <DEDUP_REMOVED lines=10> */
[----:B------:R-:W-:-:S05]  /*4970*/  IADD3 R12, P1, R7, R12, RZ ;  /* 0x0000000c070c7210 */ /* 0x000fca0007f3e0ff */
[----:B------:R-:W-:Y:S01]  /*4980*/  IMAD.X R13, R8, 0x1, R13, P1 ;  /* 0x00000001080d7824 */ /* 0x000fe200008e060d */
[----:B------:R-:W-:Y:S01]  /*4990*/  IADD3 R22, P1, R7, R10, RZ ;  /* 0x0000000a07167210 */ /* 0x000fe20007f3e0ff */
[----:B------:R-:W-:-:S04]  /*49a0*/  IMAD.SHL.U32 R7, R194, 0x2, RZ ;  /* 0x00000002c2077824 */ /* 0x000fc800078e00ff */
[----:B------:R-:W-:Y:S01]  /*49b0*/  IMAD.X R23, R8, 0x1, R9, P1 ;  /* 0x0000000108177824 */ /* 0x000fe200008e0609 */
[----:B------:R-:W-:Y:S01]  /*49c0*/  ISETP.NE.U32.AND P1, PT, R0, RZ, PT ;  /* 0x000000ff0000720c */ /* 0x000fe20003f25070 */
[----:B------:R1:W-:Y:S04]  /*49d0*/  LDGSTS.E.BYPASS.LTC128B.128 [R7+0xc100], [R20.64], !P5 ;  /* 0x0c10000014077fae */ /* 0x0003e8000e901d46 */
[----:B------:R1:W-:Y:S04]  /*49e0*/  LDGSTS.E.BYPASS.LTC128B.128 [R7+0xe100], [R12.64], !P4 ;  /* 0x0e1000000c077fae */ /* 0x0003e8000e101d46 */
[----:B------:R1:W-:Y:S04]  /*49f0*/  LDGSTS.E.BYPASS.LTC128B.128 [R7+0x10100], [R22.64], !P6 ;  /* 0x1010000016077fae */ /* 0x0003e8000f101d46 */
[----:B------:R1:W-:Y:S01]  /*4a00*/  LDGSTS.E.BYPASS.LTC128B.128.ZFILL [R7+0xd100], [R18.64], P1 ;  /* 0x0d10000012077fae */ /* 0x0003e20008941d46 */
[----:B------:R-:W-:-:S13]  /*4a10*/  ISETP.NE.U32.AND P1, PT, R11, RZ, PT ;  /* 0x000000ff0b00720c */ /* 0x000fda0003f25070 */
[----:B------:R1:W-:Y:S01]  /*4a20*/  LDGSTS.E.BYPASS.LTC128B.128.ZFILL [R7+0xf100], [R16.64], P1 ;  /* 0x0f10000010077fae */ /* 0x0003e20008941d46 */
[----:B------:R-:W-:-:S13]  /*4a30*/  ISETP.NE.U32.AND P1, PT, R146, RZ, PT ;  /* 0x000000ff9200720c */ /* 0x000fda0003f25070 */
[----:B------:R1:W-:Y:S02]  /*4a40*/  LDGSTS.E.BYPASS.LTC128B.128.ZFILL [R7+0x11100], [R14.64], P1 ;  /* 0x111000000e077fae */ /* 0x0003e40008941d46 */
.L_x_768:
[----:B------:R-:W-:Y:S01]  /*4a50*/  IADD3 R149, -R196, R149, RZ ;  /* 0x00000095c4957210 */ /* 0x000fe20007ffe1ff */
[----:B------:R-:W0:Y:S03]  /*4a60*/  LDGDEPBAR ;  /* 0x00000000000079af */ /* 0x000e260000000000 */
[----:B------:R-:W-:-:S13]  /*4a70*/  ISETP.GE.AND P1, PT, R149, 0x41, PT ;  /* 0x000000419500780c */ /* 0x000fda0003f26270 */
[----:B------:R-:W-:Y:S05]  /*4a80*/  @!P1 BRA `(.L_x_769) ;  /* 0x00002c8000009947 */ /* 0x000fea0003800000 */
[----:B------:R-:W-:Y:S01]  /*4a90*/  IADD3 R144, R144, 0x3f, RZ ;  /* 0x0000003f90907810 */ /* 0x000fe20007ffe0ff */
[C---:B------:R-:W-:Y:S01]  /*4aa0*/  IMAD.SHL.U32 R208, R134.reuse, 0x2, RZ ;  /* 0x0000000286d07824 */ /* 0x040fe200078e00ff */
[----:B------:R-:W-:Y:S01]  /*4ab0*/  SHF.L.U64.HI R209, R134, 0x1, R147 ;  /* 0x0000000186d17819 */ /* 0x000fe20000010293 */
[----:B------:R-:W-:Y:S01]  /*4ac0*/  IMAD.MOV.U32 R134, RZ, RZ, 0x20 ;  /* 0x00000020ff867424 */ /* 0x000fe200078e00ff */
[----:B------:R-:W-:Y:S01]  /*4ad0*/  SHF.R.S32.HI R215, RZ, 0x1f, R144 ;  /* 0x0000001fffd77819 */ /* 0x000fe20000011490 */
[C---:B------:R-:W-:Y:S01]  /*4ae0*/  IMAD.SHL.U32 R206, R2.reuse, 0x2, RZ ;  /* 0x0000000202ce7824 */ /* 0x040fe200078e00ff */
[----:B------:R-:W-:Y:S01]  /*4af0*/  SHF.L.U64.HI R207, R2, 0x1, R133 ;  /* 0x0000000102cf7819 */ /* 0x000fe20000010285 */
[----:B------:R-:W-:Y:S01]  /*4b00*/  IMAD.MOV.U32 R0, RZ, RZ, R3 ;  /* 0x000000ffff007224 */ /* 0x000fe200078e0003 */
[----:B------:R-:W-:Y:S01]  /*4b10*/  LEA.HI R215, R215, R144, RZ, 0x6 ;  /* 0x00000090d7d77211 */ /* 0x000fe200078f30ff */
[----:B------:R-:W-:Y:S01]  /*4b20*/  IMAD.MOV.U32 R133, RZ, RZ, R132 ;  /* 0x000000ffff857224 */ /* 0x000fe200078e0084 */
[----:B------:R-:W-:Y:S01]  /*4b30*/  SEL R134, R134, 0xffffffe0, !P0 ;  /* 0xffffffe086867807 */ /* 0x000fe20004000000 */
[----:B------:R-:W-:Y:S01]  /*4b40*/  IMAD.MOV.U32 R210, RZ, RZ, RZ ;  /* 0x000000ffffd27224 */ /* 0x000fe200078e00ff */
[----:B------:R-:W-:Y:S01]  /*4b50*/  LEA.HI.SX32 R215, R215, 0xfffffffe, 0x1a ;  /* 0xfffffffed7d77811 */ /* 0x000fe200078fd2ff */
[----:B------:R-:W-:-:S02]  /*4b60*/  UMOV UR5, 0x1 ;  /* 0x0000000100057882 */ /* 0x000fc40000000000 */
.L_x_772:
        /* <DEDUP_REMOVED lines=26> */
[----:B------:R-:W-:Y:S02]  /*4d10*/  IADD3 R3, P0, R200, R4, RZ ;  /* 0x00000004c8037210 */ /* 0x000fe40007f1e0ff */
[----:B------:R-:W-:Y:S02]  /*4d20*/  SEL R4, RZ, 0x10, P5 ;  /* 0x00000010ff047807 */ /* 0x000fe40002800000 */
[----:B------:R-:W-:Y:S02]  /*4d30*/  IADD3.X R2, R189, R5, R2, P0, !PT ;  /* 0x00000005bd027210 */ /* 0x000fe400007fe402 */
[C---:B-1----:R-:W-:Y:S02]  /*4d40*/  LEA R14, P0, R3.reuse, c[0x0][0x1f8], 0x1 ;  /* 0x00007e00030e7a11 */ /* 0x042fe400078008ff */
[C---:B------:R-:W-:Y:S02]  /*4d50*/  IADD3 R5, -R4.reuse, 0x10, RZ ;  /* 0x0000001004057810 */ /* 0x040fe40007ffe1ff */
[----:B------:R-:W-:Y:S01]  /*4d60*/  LEA.HI.X R10, R3, c[0x0][0x1fc], R2, 0x1, P0 ;  /* 0x00007f00030a7a11 */ /* 0x000fe200000f0c02 */
[----:B------:R-:W1:Y:S01]  /*4d70*/  SHFL.IDX PT, R9, R14, 0x1, 0x181f ;  /* 0x00381f000e097f89 */ /* 0x000e6200000e0000 */
[----:B------:R-:W-:Y:S02]  /*4d80*/  SEL R3, RZ, 0x10, P4 ;  /* 0x00000010ff037807 */ /* 0x000fe40002000000 */
[----:B------:R-:W-:Y:S01]  /*4d90*/  ISETP.NE.U32.AND P2, PT, R4, RZ, PT ;  /* 0x000000ff0400720c */ /* 0x000fe20003f45070 */
[----:B------:R-:W5:Y:S01]  /*4da0*/  SHFL.IDX PT, R6, R10, 0x1, 0x181f ;  /* 0x00381f000a067f89 */ /* 0x000f6200000e0000 */
[----:B------:R-:W-:Y:S02]  /*4db0*/  LOP3.LUT R5, R5, 0xf, RZ, 0xc0, !PT ;  /* 0x0000000f05057812 */ /* 0x000fe400078ec0ff */
[----:B------:R-:W-:Y:S01]  /*4dc0*/  SEL R2, RZ, 0x10, P6 ;  /* 0x00000010ff027807 */ /* 0x000fe20003000000 */
[----:B------:R2:W4:Y:S01]  /*4dd0*/  SHFL.IDX PT, R11, R14, RZ, 0x181f ;  /* 0x00181fff0e0b7589 */ /* 0x00052200000e0000 */
[----:B------:R-:W-:Y:S03]  /*4de0*/  IADD3 R7, -R3, 0x10, RZ ;  /* 0x0000001003077810 */ /* 0x000fe60007ffe1ff */
[----:B------:R-:W3:Y:S01]  /*4df0*/  SHFL.IDX PT, R8, R10, RZ, 0x181f ;  /* 0x00181fff0a087589 */ /* 0x000ee200000e0000 */
[----:B------:R-:W-:Y:S02]  /*4e00*/  LOP3.LUT R7, R7, 0xf, RZ, 0xc0, !PT ;  /* 0x0000000f07077812 */ /* 0x000fe400078ec0ff */
[-C--:B-1----:R-:W-:Y:S02]  /*4e10*/  IADD3 R12, P1, P0, R5, R9.reuse, R204 ;  /* 0x00000009050c7210 */ /* 0x082fe4000783e0cc */
[----:B------:R-:W-:Y:S02]  /*4e20*/  IADD3 R5, -R2, 0x10, RZ ;  /* 0x0000001002057810 */ /* 0x000fe40007ffe1ff */
[-C--:B-----5:R-:W-:Y:S02]  /*4e30*/  IADD3.X R13, RZ, R6.reuse, R205, P1, P0 ;  /* 0x00000006ff0d7210 */ /* 0x0a0fe40000fe04cd */
[----:B------:R-:W-:Y:S02]  /*4e40*/  LOP3.LUT R5, R5, 0xf, RZ, 0xc0, !PT ;  /* 0x0000000f05057812 */ /* 0x000fe400078ec0ff */
[-C--:B--2---:R-:W-:Y:S04]  /*4e50*/  IADD3 R14, P1, P0, R7, R9.reuse, R208 ;  /* 0x00000009070e7210 */ /* 0x084fe8000783e0d0 */
[-C--:B------:R-:W-:Y:S02]  /*4e60*/  IADD3.X R15, RZ, R6.reuse, R209, P1, P0 ;  /* 0x00000006ff0f7210 */ /* 0x080fe40000fe04d1 */
[----:B------:R-:W-:Y:S01]  /*4e70*/  IADD3 R16, P1, P0, R5, R9, R206 ;  /* 0x0000000905107210 */ /* 0x000fe2000783e0ce */
[----:B------:R-:W-:Y:S03]  /*4e80*/  IMAD R5, R210, 0x6000, R191 ;  /* 0x00006000d2057824 */ /* 0x000fe600078e02bf */
[----:B------:R-:W-:Y:S02]  /*4e90*/  IADD3.X R17, RZ, R6, R207, P1, P0 ;  /* 0x00000006ff117210 */ /* 0x000fe40000fe04cf */
[----:B----4-:R-:W-:Y:S02]  /*4ea0*/  IADD3 R18, P1, R204, R11, RZ ;  /* 0x0000000bcc127210 */ /* 0x010fe40007f3e0ff */
[----:B------:R-:W-:Y:S03]  /*4eb0*/  IADD3 R6, P0, R11, R208, RZ ;  /* 0x000000d00b067210 */ /* 0x000fe60007f1e0ff */
[----:B---3--:R-:W-:Y:S01]  /*4ec0*/  IMAD.X R19, R205, 0x1, R8, P1 ;  /* 0x00000001cd137824 */ /* 0x008fe200008e0608 */
        /* <DEDUP_REMOVED lines=11> */
.L_x_770:
[C---:B-1-34-:R-:W-:Y:S01]  /*4f80*/  HMMA.16816.F32 R4, R136.reuse, R140, RZ ;  /* 0x0000008c8804723c */ /* 0x05afe200000018ff */
[----:B------:R-:W0:Y:S02]  /*4f90*/  LDGDEPBAR ;  /* 0x00000000000079af */ /* 0x000e240000000000 */
[----:B------:R-:W-:Y:S02]  /*4fa0*/  ISETP.GE.AND P0, PT, R215, 0x2, PT ;  /* 0x00000002d700780c */ /* 0x000fe40003f06270 */
[CC--:B------:R-:W-:Y:S02]  /*4fb0*/  IADD3 R183, R179.reuse, R185.reuse, RZ ;  /* 0x000000b9b3b77210 */ /* 0x0c0fe40007ffe0ff */
[----:B------:R-:W-:Y:S01]  /*4fc0*/  IADD3 R2, R179, R132, RZ ;  /* 0x00000084b3027210 */ /* 0x000fe20007ffe0ff */
[C---:B------:R-:W-:Y:S01]  /*4fd0*/  HMMA.16816.F32 R8, R136.reuse, R142, RZ ;  /* 0x0000008e8808723c */ /* 0x040fe200000018ff */
[----:B------:R-:W-:Y:S01]  /*4fe0*/  IADD3 R185, R134, R185, R179 ;  /* 0x000000b986b97210 */ /* 0x000fe20007ffe0b3 */
[----:B------:R-:W-:Y:S01]  /*4ff0*/  LDSM.16.M88.4 R140, [R183+0xc100] ;  /* 0x00c10000b78c783b */ /* 0x000fe20000000200 */
[C---:B------:R-:W-:Y:S02]  /*5000*/  ISETP.GE.AND P1, PT, R210.reuse, 0x1, PT ;  /* 0x00000001d200780c */ /* 0x040fe40003f26270 */
[----:B------:R-:W-:Y:S03]  /*5010*/  IADD3 R210, R210, 0x1, RZ ;  /* 0x00000001d2d27810 */ /* 0x000fe60007ffe0ff */
[C---:B------:R-:W-:Y:S01]  /*5020*/  HMMA.16816.F32 R12, R136.reuse, R144, RZ ;  /* 0x00000090880c723c */ /* 0x040fe200000018ff */
[----:B------:R-:W-:Y:S07]  /*5030*/  SEL R210, R210, RZ, !P1 ;  /* 0x000000ffd2d27207 */ /* 0x000fee0004800000 */
        /* <DEDUP_REMOVED lines=552> */
[----:B------:R-:W-:Y:S01]  /*72c0*/  IMAD.MOV.U32 R192, RZ, RZ, RZ ;  /* 0x000000ffffc07224 */ /* 0x000fe200078e00ff */
[----:B------:R-:W-:Y:S02]  /*72d0*/  SEL R2, RZ, 0x10, P4 ;  /* 0x00000010ff027807 */ /* 0x000fe40002000000 */
[----:B------:R-:W-:Y:S05]  /*72e0*/  IADD3 R193, R0, -0x80, R195 ;  /* 0xffffff8000c17810 */ /* 0x000fea0007ffe0c3 */
[----:B------:R-:W-:Y:S02]  /*72f0*/  IMAD.MOV.U32 R5, RZ, RZ, R193 ;  /* 0x000000ffff057224 */ /* 0x000fe400078e00c1 */
[----:B------:R-:W-:Y:S05]  /*7300*/  @P2 IMAD.HI.U32 R0, R193, c[0x0][0x2bc], RZ ;  /* 0x0000af00c1002a27 */ /* 0x000fea00078e00ff */
[----:B------:R-:W-:Y:S02]  /*7310*/  @P2 SHF.R.U32.HI R5, RZ, c[0x0][0x2c0], R0 ;  /* 0x0000b000ff052a19 */ /* 0x000fe40000011600 */
[----:B------:R-:W-:Y:S02]  /*7320*/  ISETP.NE.U32.AND P2, PT, R4, RZ, PT ;  /* 0x000000ff0400720c */ /* 0x000fe40003f45070 */
[C---:B------:R-:W-:Y:S04]  /*7330*/  @!P3 IADD3 R7, P0, R5.reuse, R198, RZ ;  /* 0x000000c60507b210 */ /* 0x040fe80007f1e0ff */
[----:B------:R-:W-:Y:S02]  /*7340*/  @!P3 LEA.HI.X.SX32 R0, R5, R186, 0x1, P0 ;  /* 0x000000ba0500b211 */ /* 0x000fe400000f0eff */
        /* <DEDUP_REMOVED lines=16> */
[C---:B------:R-:W-:Y:S02]  /*7450*/  LEA R14, P0, R5.reuse, c[0x0][0x1c8], 0x1 ;  /* 0x00007200050e7a11 */ /* 0x040fe400078008ff */
[----:B------:R-:W-:Y:S02]  /*7460*/  IADD3 R7, -R2, 0x10, RZ ;  /* 0x0000001002077810 */ /* 0x000fe40007ffe1ff */
[----:B------:R-:W-:Y:S01]  /*7470*/  LEA.HI.X R10, R5, c[0x0][0x1cc], R0, 0x1, P0 ;  /* 0x00007300050a7a11 */ /* 0x000fe200000f0c00 */
[----:B------:R-:W1:Y:S01]  /*7480*/  SHFL.IDX PT, R9, R14, 0x1, 0x181f ;  /* 0x00381f000e097f89 */ /* 0x000e6200000e0000 */
[----:B------:R-:W-:Y:S02]  /*7490*/  SEL R0, RZ, 0x10, P6 ;  /* 0x00000010ff007807 */ /* 0x000fe40003000000 */
[----:B------:R-:W-:Y:S01]  /*74a0*/  LOP3.LUT R7, R7, 0xf, RZ, 0xc0, !PT ;  /* 0x0000000f07077812 */ /* 0x000fe200078ec0ff */
[----:B------:R-:W2:Y:S01]  /*74b0*/  SHFL.IDX PT, R6, R10, 0x1, 0x181f ;  /* 0x00381f000a067f89 */ /* 0x000ea200000e0000 */
[----:B------:R-:W-:Y:S03]  /*74c0*/  IADD3 R5, -R4, 0x10, RZ ;  /* 0x0000001004057810 */ /* 0x000fe60007ffe1ff */
[----:B------:R3:W4:Y:S01]  /*74d0*/  SHFL.IDX PT, R11, R14, RZ, 0x181f ;  /* 0x00181fff0e0b7589 */ /* 0x00072200000e0000 */
[----:B------:R-:W-:Y:S03]  /*74e0*/  LOP3.LUT R5, R5, 0xf, RZ, 0xc0, !PT ;  /* 0x0000000f05057812 */ /* 0x000fe600078ec0ff */
[----:B------:R-:W5:Y:S01]  /*74f0*/  SHFL.IDX PT, R8, R10, RZ, 0x181f ;  /* 0x00181fff0a087589 */ /* 0x000f6200000e0000 */
[-C--:B-1----:R-:W-:Y:S02]  /*7500*/  IADD3 R12, P1, P0, R5, R9.reuse, R204 ;  /* 0x00000009050c7210 */ /* 0x082fe4000783e0cc */
[----:B------:R-:W-:Y:S02]  /*7510*/  IADD3 R5, -R0, 0x10, RZ ;  /* 0x0000001000057810 */ /* 0x000fe40007ffe1ff */
[-C--:B--2---:R-:W-:Y:S02]  /*7520*/  IADD3.X R13, RZ, R6.reuse, R205, P1, P0 ;  /* 0x00000006ff0d7210 */ /* 0x084fe40000fe04cd */
[----:B------:R-:W-:Y:S02]  /*7530*/  LOP3.LUT R5, R5, 0xf, RZ, 0xc0, !PT ;  /* 0x0000000f05057812 */ /* 0x000fe400078ec0ff */
[-C--:B---3--:R-:W-:Y:S04]  /*7540*/  IADD3 R14, P1, P0, R7, R9.reuse, R208 ;  /* 0x00000009070e7210 */ /* 0x088fe8000783e0d0 */
[-C--:B------:R-:W-:Y:S02]  /*7550*/  IADD3.X R15, RZ, R6.reuse, R209, P1, P0 ;  /* 0x00000006ff0f7210 */ /* 0x080fe40000fe04d1 */
[----:B------:R-:W-:Y:S01]  /*7560*/  IADD3 R16, P1, P0, R5, R9, R206 ;  /* 0x0000000905107210 */ /* 0x000fe2000783e0ce */
[----:B------:R-:W-:Y:S03]  /*7570*/  IMAD R5, R210, 0x3000, R194 ;  /* 0x00003000d2057824 */ /* 0x000fe600078e02c2 */
[----:B------:R-:W-:Y:S01]  /*7580*/  IADD3.X R17, RZ, R6, R207, P1, P0 ;  /* 0x00000006ff117210 */ /* 0x000fe20000fe04cf */
[----:B------:R-:W-:Y:S01]  /*7590*/  IMAD.SHL.U32 R7, R5, 0x2, RZ ;  /* 0x0000000205077824 */ /* 0x000fe200078e00ff */
[----:B----4-:R-:W-:Y:S02]  /*75a0*/  IADD3 R20, P1, R204, R11, RZ ;  /* 0x0000000bcc147210 */ /* 0x010fe40007f3e0ff */
[----:B------:R-:W-:Y:S03]  /*75b0*/  IADD3 R18, P0, R11, R208, RZ ;  /* 0x000000d00b127210 */ /* 0x000fe60007f1e0ff */
[----:B-----5:R-:W-:Y:S01]  /*75c0*/  IMAD.X R21, R205, 0x1, R8, P1 ;  /* 0x00000001cd157824 */ /* 0x020fe200008e0608 */
        /* <DEDUP_REMOVED lines=11> */
.L_x_771:
        /* <DEDUP_REMOVED lines=9> */
.L_x_769:
[----:B------:R-:W2:Y:S01]  /*7710*/  SHFL.BFLY PT, R0, R211, 0x2, 0x1f ;  /* 0x0c401f00d3007f89 */ /* 0x000ea200000e0000 */
[----:B------:R-:W-:-:S02]  /*7720*/  MOV R2, RZ ;  /* 0x000000ff00027202 */ /* 0x000fc40000000f00 */
[----:B------:R-:W-:Y:S01]  /*7730*/  MOV R4, RZ ;  /* 0x000000ff00047202 */ /* 0x000fe20000000f00 */
[----:B------:R-:W3:Y:S01]  /*7740*/  SHFL.BFLY PT, R6, R213, 0x2, 0x1f ;  /* 0x0c401f00d5067f89 */ /* 0x000ee200000e0000 */
[----:B------:R-:W-:Y:S01]  /*7750*/  PLOP3.LUT P2, PT, PT, PT, PT, 0x8, 0x0 ;  /* 0x000000000000781c */ /* 0x000fe20003f4e170 */
[----:B-12---:R-:W-:Y:S02]  /*7760*/  FADD.FTZ R7, R0, R211 ;  /* 0x000000d300077221 */ /* 0x006fe40000010000 */
[----:B---3--:R-:W-:-:S03]  /*7770*/  FADD.FTZ R6, R6, R213 ;  /* 0x000000d506067221 */ /* 0x008fc60000010000 */
        /* <DEDUP_REMOVED lines=8> */
[----:B------:R-:W-:Y:S02]  /*7800*/  @P0 MOV R9, 0x3f317218 ;  /* 0x3f31721800090802 */ /* 0x000fe40000000f00 */
[----:B------:R-:W-:-:S05]  /*7810*/  @P1 MOV R6, 0x3f317218 ;  /* 0x3f31721800061802 */ /* 0x000fca0000000f00 */
[----:B------:R-:W2:Y:S01]  /*7820*/  @P1 MUFU.RCP R4, R5 ;  /* 0x0000000500041308 */ /* 0x000ea20000001000 */
[----:B------:R-:W-:-:S07]  /*7830*/  @P1 FMUL.FTZ R6, R6, c[0x0][0x2d0] ;  /* 0x0000b40006061a20 */ /* 0x000fce0000410000 */
[----:B------:R-:W3:Y:S01]  /*7840*/  @P0 MUFU.LG2 R0, R0 ;  /* 0x0000000000000308 */ /* 0x000ee20000000c00 */
[C---:B-1----:R-:W-:Y:S02]  /*7850*/  FMUL.FTZ R130, R2.reuse, R130 ;  /* 0x0000008202827220 */ /* 0x042fe40000410000 */
[C---:B------:R-:W-:Y:S02]  /*7860*/  FMUL.FTZ R131, R2.reuse, R131 ;  /* 0x0000008302837220 */ /* 0x040fe40000410000 */
[C---:B------:R-:W-:Y:S02]  /*7870*/  FMUL.FTZ R126, R2.reuse, R126 ;  /* 0x0000007e027e7220 */ /* 0x040fe40000410000 */
[----:B------:R-:W-:Y:S01]  /*7880*/  FMUL.FTZ R127, R2, R127 ;  /* 0x0000007f027f7220 */ /* 0x000fe20000410000 */
[----:B------:R-:W1:Y:S01]  /*7890*/  @P1 MUFU.LG2 R5, R5 ;  /* 0x0000000500051308 */ /* 0x000e620000000c00 */
[C---:B--2---:R-:W-:Y:S02]  /*78a0*/  FMUL.FTZ R128, R4.reuse, R128 ;  /* 0x0000008004807220 */ /* 0x044fe40000410000 */
[----:B------:R-:W-:-:S02]  /*78b0*/  FMUL.FTZ R129, R4, R129 ;  /* 0x0000008104817220 */ /* 0x000fc40000410000 */
[C---:B------:R-:W-:Y:S02]  /*78c0*/  FMUL.FTZ R124, R4.reuse, R124 ;  /* 0x0000007c047c7220 */ /* 0x040fe40000410000 */
[----:B------:R-:W-:Y:S02]  /*78d0*/  FMUL.FTZ R125, R4, R125 ;  /* 0x0000007d047d7220 */ /* 0x000fe40000410000 */
[----:B---3--:R-:W-:Y:S02]  /*78e0*/  @P0 FMUL.FTZ R8, R0, 0.69314718246459960938 ;  /* 0x3f31721800080820 */ /* 0x008fe40000410000 */
[----:B------:R-:W-:Y:S02]  /*78f0*/  @P0 FMUL.FTZ R0, R9, c[0x0][0x2d0] ;  /* 0x0000b40009000a20 */ /* 0x000fe40000410000 */
        /* <DEDUP_REMOVED lines=44> */
[----:B------:R-:W-:Y:S01]  /*7bc0*/  FMUL.FTZ R113, R4, R113 ;  /* 0x0000007104717220 */ /* 0x000fe20000410000 */
[----:B------:R-:W-:Y:S01]  /*7bd0*/  MOV R4, 0xff800000 ;  /* 0xff80000000047802 */ /* 0x000fe20000000f00 */
        /* <DEDUP_REMOVED lines=43> */
[----:B------:R-:W-:Y:S02]  /*7e90*/  FMUL.FTZ R115, R2, R115 ;  /* 0x0000007302737220 */ /* 0x000fe40000410000 */
[----:B------:R-:W-:Y:S02]  /*7ea0*/  @P1 FFMA.FTZ R4, R6, R132, R5 ;  /* 0x0000008406041223 */ /* 0x000fe40000010005 */
[----:B------:R-:W-:Y:S02]  /*7eb0*/  @P0 FFMA.FTZ R7, R0, R3, R8 ;  /* 0x0000000300070223 */ /* 0x000fe40000010008 */
.L_x_759:
[----:B------:R-:W-:Y:S01]  /*7ec0*/  SHF.R.S32.HI R0, RZ, 0x1f, R190 ;  /* 0x0000001fff007819 */ /* 0x000fe200000114be */
[----:B------:R-:W-:Y:S05]  /*7ed0*/  @P2 BRA `(.L_x_773) ;  /* 0x0000168000002947 */ /* 0x000fea0003800000 */
[----:B------:R-:W2:Y:S01]  /*7ee0*/  S2R R2, SR_TID.X ;  /* 0x0000000000027919 */ /* 0x000ea20000002100 */
[----:B------:R-:W-:-:S02]  /*7ef0*/  F2FP.PACK_AB R128, R129, R128 ;  /* 0x000000808180723e */ /* 0x000fc400000000ff */
[----:B------:R-:W-:Y:S01]  /*7f00*/  F2FP.PACK_AB R130, R131, R130 ;  /* 0x000000828382723e */ /* 0x000fe200000000ff */
        /* <DEDUP_REMOVED lines=11> */
[----:B--2---:R-:W-:-:S02]  /*7fc0*/  SHF.R.S32.HI R3, RZ, 0x1f, R2 ;  /* 0x0000001fff037819 */ /* 0x004fc40000011402 */
[----:B------:R-:W-:Y:S02]  /*7fd0*/  F2FP.PACK_AB R52, R53, R52 ;  /* 0x000000343534723e */ /* 0x000fe400000000ff */
[----:B------:R-:W-:Y:S02]  /*7fe0*/  LEA.HI R5, R3, R2, RZ, 0x2 ;  /* 0x0000000203057211 */ /* 0x000fe400078f10ff */
[----:B------:R-:W-:Y:S02]  /*7ff0*/  F2FP.PACK_AB R54, R55, R54 ;  /* 0x000000363736723e */ /* 0x000fe400000000ff */
[--C-:B------:R-:W-:Y:S02]  /*8000*/  SHF.R.S32.HI R9, RZ, 0x2, R5.reuse ;  /* 0x00000002ff097819 */ /* 0x100fe40000011405 */
[----:B------:R-:W-:Y:S02]  /*8010*/  SHF.R.S32.HI R6, RZ, 0x1f, R5 ;  /* 0x0000001fff067819 */ /* 0x000fe40000011405 */
[----:B------:R-:W-:-:S02]  /*8020*/  LOP3.LUT R5, R5, 0xfffffffc, RZ, 0xc0, !PT ;  /* 0xfffffffc05057812 */ /* 0x000fc400078ec0ff */
[----:B------:R-:W-:Y:S02]  /*8030*/  LEA.HI R6, R6, R9, RZ, 0x3 ;  /* 0x0000000906067211 */ /* 0x000fe400078f18ff */
[----:B------:R-:W-:Y:S01]  /*8040*/  F2FP.PACK_AB R56, R57, R56 ;  /* 0x000000383938723e */ /* 0x000fe200000000ff */
[----:B------:R-:W-:Y:S01]  /*8050*/  IMAD.IADD R5, R2, 0x1, -R5 ;  /* 0x0000000102057824 */ /* 0x000fe200078e0a05 */
[----:B------:R-:W-:Y:S02]  /*8060*/  LOP3.LUT R6, R6, 0xfffffff8, RZ, 0xc0, !PT ;  /* 0xfffffff806067812 */ /* 0x000fe400078ec0ff */
[----:B------:R-:W-:Y:S02]  /*8070*/  F2FP.PACK_AB R58, R59, R58 ;  /* 0x0000003a3b3a723e */ /* 0x000fe400000000ff */
[----:B------:R-:W-:Y:S01]  /*8080*/  F2FP.PACK_AB R60, R61, R60 ;  /* 0x0000003c3d3c723e */ /* 0x000fe200000000ff */
[----:B------:R-:W-:Y:S01]  /*8090*/  IMAD.IADD R9, R9, 0x1, -R6 ;  /* 0x0000000109097824 */ /* 0x000fe200078e0a06 */
[----:B------:R-:W-:-:S02]  /*80a0*/  LEA.HI R6, R3, R2, RZ, 0x5 ;  /* 0x0000000203067211 */ /* 0x000fc400078f28ff */
[----:B------:R-:W-:Y:S01]  /*80b0*/  F2FP.PACK_AB R62, R63, R62 ;  /* 0x0000003e3f3e723e */ /* 0x000fe200000000ff */
[C---:B-1----:R-:W-:Y:S01]  /*80c0*/  IMAD.SHL.U32 R10, R9.reuse, 0x40, RZ ;  /* 0x00000040090a7824 */ /* 0x042fe200078e00ff */
[----:B------:R-:W-:Y:S02]  /*80d0*/  SHF.R.S32.HI R8, RZ, 0x5, R6 ;  /* 0x00000005ff087819 */ /* 0x000fe40000011406 */
[----:B------:R-:W-:Y:S02]  /*80e0*/  LOP3.LUT R12, R9, 0x1, RZ, 0xc0, !PT ;  /* 0x00000001090c7812 */ /* 0x000fe400078ec0ff */
[----:B------:R-:W-:Y:S01]  /*80f0*/  LOP3.LUT R10, R10, 0x1c0, RZ, 0xc0, !PT ;  /* 0x000001c00a0a7812 */ /* 0x000fe200078ec0ff */
[----:B------:R-:W-:Y:S01]  /*8100*/  IMAD R11, R8, 0x200, R5 ;  /* 0x00000200080b7824 */ /* 0x000fe200078e0205 */
[----:B------:R-:W-:Y:S02]  /*8110*/  ISETP.NE.U32.AND P0, PT, R12, 0x1, PT ;  /* 0x000000010c00780c */ /* 0x000fe40003f05070 */
        /* <DEDUP_REMOVED lines=8> */
[----:B------:R-:W-:Y:S02]  /*81a0*/  F2FP.PACK_AB R70, R71, R70 ;  /* 0x000000464746723e */ /* 0x000fe400000000ff */
[----:B------:R-:W-:-:S02]  /*81b0*/  F2FP.PACK_AB R72, R73, R72 ;  /* 0x000000484948723e */ /* 0x000fc400000000ff */
[C---:B------:R-:W-:Y:S01]  /*81c0*/  IADD3 R10, R11.reuse, 0x80, RZ ;  /* 0x000000800b0a7810 */ /* 0x040fe20007ffe0ff */
[----:B------:R-:W-:Y:S01]  /*81d0*/  STS [R11+0x80], R128 ;  /* 0x000080800b007388 */ /* 0x000fe20000000800 */
[----:B------:R-:W-:Y:S02]  /*81e0*/  IADD3 R13, R11, 0x70, RZ ;  /* 0x000000700b0d7810 */ /* 0x000fe40007ffe0ff */
[----:B------:R-:W-:Y:S01]  /*81f0*/  @P0 IADD3 R13, R10, 0x10, RZ ;  /* 0x000000100a0d0810 */ /* 0x000fe20007ffe0ff */
[----:B------:R-:W-:Y:S01]  /*8200*/  STS [R11+0x480], R130 ;  /* 0x000480820b007388 */ /* 0x000fe20000000800 */
[----:B------:R-:W-:Y:S01]  /*8210*/  SEL R10, R9, 0xffffffe0, !P1 ;  /* 0xffffffe0090a7807 */ /* 0x000fe20004800000 */
[----:B------:R-:W-:Y:S01]  /*8220*/  IMAD.MOV.U32 R9, RZ, RZ, 0x40 ;  /* 0x00000040ff097424 */ /* 0x000fe200078e00ff */
[----:B------:R-:W-:Y:S01]  /*8230*/  F2FP.PACK_AB R74, R75, R74 ;  /* 0x0000004a4b4a723e */ /* 0x000fe200000000ff */
[----:B------:R-:W-:Y:S01]  /*8240*/  STS [R13], R124 ;  /* 0x0000007c0d007388 */ /* 0x000fe20000000800 */
[----:B------:R-:W-:Y:S01]  /*8250*/  F2FP.PACK_AB R76, R77, R76 ;  /* 0x0000004c4d4c723e */ /* 0x000fe200000000ff */
[----:B------:R-:W-:Y:S01]  /*8260*/  IMAD.IADD R15, R11, 0x1, R10 ;  /* 0x000000010b0f7824 */ /* 0x000fe200078e020a */
[----:B------:R-:W-:Y:S01]  /*8270*/  SEL R12, R9, 0xffffffc0, !P2 ;  /* 0xffffffc0090c7807 */ /* 0x000fe20005000000 */
[--C-:B------:R-:W-:Y:S01]  /*8280*/  IMAD.IADD R9, R10, 0x1, R13.reuse ;  /* 0x000000010a097824 */ /* 0x100fe200078e020d */
[----:B------:R-:W-:Y:S01]  /*8290*/  STS [R13+0x400], R126 ;  /* 0x0004007e0d007388 */ /* 0x000fe20000000800 */
[----:B------:R-:W-:Y:S01]  /*82a0*/  F2FP.PACK_AB R78, R79, R78 ;  /* 0x0000004e4f4e723e */ /* 0x000fe200000000ff */
[----:B------:R-:W-:Y:S01]  /*82b0*/  IMAD.MOV.U32 R10, RZ, RZ, 0x4 ;  /* 0x00000004ff0a7424 */ /* 0x000fe200078e00ff */
[----:B------:R-:W-:Y:S01]  /*82c0*/  F2FP.PACK_AB R80, R81, R80 ;  /* 0x000000505150723e */ /* 0x000fe200000000ff */
[--C-:B------:R-:W-:Y:S01]  /*82d0*/  IMAD.IADD R17, R11, 0x1, R12.reuse ;  /* 0x000000010b117824 */ /* 0x100fe200078e020c */
        /* <DEDUP_REMOVED lines=36> */
[----:B------:R-:W-:Y:S01]  /*8520*/  ISETP.NE.U32.AND P1, PT, RZ, c[0x0][0x508], PT ;  /* 0x00014200ff007a0c */ /* 0x000fe20003f25070 */
[----:B------:R-:W-:Y:S01]  /*8530*/  STS [R11+0x4080], R60 ;  /* 0x0040803c0b007388 */ /* 0x000fe20000000800 */
[----:B------:R-:W-:Y:S02]  /*8540*/  ISETP.NE.U32.AND P0, PT, RZ, c[0x0][0x500], PT ;  /* 0x00014000ff007a0c */ /* 0x000fe40003f05070 */
[----:B------:R-:W-:Y:S01]  /*8550*/  ISETP.NE.AND.EX P1, PT, RZ, c[0x0][0x50c], PT, P1 ;  /* 0x00014300ff007a0c */ /* 0x000fe20003f25310 */
[----:B------:R-:W-:Y:S01]  /*8560*/  STS [R11+0x4480], R62 ;  /* 0x0044803e0b007388 */ /* 0x000fe20000000800 */
[----:B------:R-:W-:-:S03]  /*8570*/  ISETP.NE.AND.EX P0, PT, RZ, c[0x0][0x504], PT, P0 ;  /* 0x00014100ff007a0c */ /* 0x000fc60003f05300 */
        /* <DEDUP_REMOVED lines=24> */
[----:B-1----:R-:W-:-:S03]  /*8700*/  IMAD.WIDE R12, R197, R10, c[0x0][0x500] ;  /* 0x00014000c50c7625 */ /* 0x002fc600078e020a */
[----:B------:R1:W-:Y:S04]  /*8710*/  STS [R19+0x8000], R108 ;  /* 0x0080006c13007388 */ /* 0x0003e80000000800 */
[----:B------:R1:W-:Y:S04]  /*8720*/  STS [R19+0x8400], R110 ;  /* 0x0084006e13007388 */ /* 0x0003e80000000800 */
[----:B------:R1:W-:Y:S04]  /*8730*/  STS [R21+0x8080], R116 ;  /* 0x0080807415007388 */ /* 0x0003e80000000800 */
[----:B------:R1:W-:Y:S04]  /*8740*/  STS [R21+0x8480], R118 ;  /* 0x0084807615007388 */ /* 0x0003e80000000800 */
[----:B------:R1:W-:Y:S04]  /*8750*/  STS [R23+0x8000], R112 ;  /* 0x0080007017007388 */ /* 0x0003e80000000800 */
[----:B------:R1:W-:Y:S04]  /*8760*/  STS [R23+0x8400], R114 ;  /* 0x0084007217007388 */ /* 0x0003e80000000800 */
[----:B------:R-:W-:Y:S01]  /*8770*/  BAR.SYNC.DEFER_BLOCKING 0x1, 0x100 ;  /* 0x0044000000007b1d */ /* 0x000fe20000010000 */
[----:B--2---:R-:W-:-:S02]  /*8780*/  IMAD.MOV.U32 R9, RZ, RZ, c[0x0][0x388] ;  /* 0x0000e200ff097624 */ /* 0x004fc400078e00ff */
[----:B---3--:R-:W-:-:S03]  /*8790*/  @P1 IMAD.WIDE R16, R197, R10, c[0x0][0x508] ;  /* 0x00014200c5101625 */ /* 0x008fc600078e020a */
        /* <DEDUP_REMOVED lines=10> */
.L_x_774:
[----:B-1----:R-:W-:Y:S01]  /*8840*/  LOP3.LUT R11, R6, 0xffffffe0, RZ, 0xc0, !PT ;  /* 0xffffffe0060b7812 */ /* 0x002fe200078ec0ff */
[----:B------:R-:W1:Y:S01]  /*8850*/  S2R R55, SR_CTAID.X ;  /* 0x0000000000377919 */ /* 0x000e620000002500 */
[----:B------:R-:W-:Y:S01]  /*8860*/  SHF.R.S32.HI R13, RZ, 0x1f, R8 ;  /* 0x0000001fff0d7819 */ /* 0x000fe20000011408 */
[----:B------:R-:W-:Y:S01]  /*8870*/  IMAD R17, R0, c[0x0][0x490], RZ ;  /* 0x0001240000117a24 */ /* 0x000fe200078e02ff */
[----:B------:R-:W-:Y:S01]  /*8880*/  LEA.HI R12, R5, R5, RZ, 0x1 ;  /* 0x00000005050c7211 */ /* 0x000fe200078f08ff */
[----:B------:R-:W-:Y:S01]  /*8890*/  IMAD.IADD R10, R2, 0x1, -R11 ;  /* 0x00000001020a7824 */ /* 0x000fe200078e0a0b */
[----:B------:R-:W-:Y:S01]  /*88a0*/  LEA.HI R13, R13, R8, RZ, 0x3 ;  /* 0x000000080d0d7211 */ /* 0x000fe200078f18ff */
[----:B------:R-:W-:Y:S01]  /*88b0*/  IMAD.MOV.U32 R19, RZ, RZ, R15 ;  /* 0x000000ffff137224 */ /* 0x000fe200078e000f */
[----:B------:R-:W-:Y:S01]  /*88c0*/  LOP3.LUT R12, R12, 0x1ffffffe, RZ, 0xc0, !PT ;  /* 0x1ffffffe0c0c7812 */ /* 0x000fe200078ec0ff */
[----:B------:R-:W-:Y:S01]  /*88d0*/  IMAD R17, R190, c[0x0][0x494], R17 ;  /* 0x00012500be117a24 */ /* 0x000fe200078e0211 */
[----:B------:R-:W-:Y:S01]  /*88e0*/  SHF.R.S32.HI R11, RZ, 0x1f, R10 ;  /* 0x0000001fff0b7819 */ /* 0x000fe2000001140a */
[----:B------:R-:W-:Y:S01]  /*88f0*/  BSSY B0, `(.L_x_775) ;  /* 0x000007e000007945 */ /* 0x000fe20003800000 */
[----:B------:R-:W-:Y:S01]  /*8900*/  LOP3.LUT R13, R13, 0xffffff8, RZ, 0xc0, !PT ;  /* 0x0ffffff80d0d7812 */ /* 0x000fe200078ec0ff */
[----:B------:R-:W-:Y:S01]  /*8910*/  IMAD.IADD R5, R5, 0x1, -R12 ;  /* 0x0000000105057824 */ /* 0x000fe200078e0a0c */
[----:B------:R-:W-:Y:S01]  /*8920*/  LEA.HI R6, R11, R10, RZ, 0x2 ;  /* 0x0000000a0b067211 */ /* 0x000fe200078f10ff */
[----:B------:R-:W-:Y:S01]  /*8930*/  IMAD.MOV.U32 R11, RZ, RZ, c[0x0][0x4e8] ;  /* 0x00013a00ff0b7624 */ /* 0x000fe200078e00ff */
[----:B------:R-:W-:-:S02]  /*8940*/  IADD3 R8, R8, -R13, RZ ;  /* 0x8000000d08087210 */ /* 0x000fc40007ffe0ff */
[----:B------:R-:W-:Y:S02]  /*8950*/  SHF.R.S32.HI R13, RZ, 0x2, R6 ;  /* 0x00000002ff0d7819 */ /* 0x000fe40000011406 */
[----:B------:R-:W-:Y:S02]  /*8960*/  ISETP.NE.AND P1, PT, R11, 0x1, PT ;  /* 0x000000010b00780c */ /* 0x000fe40003f25270 */
[----:B------:R-:W-:Y:S01]  /*8970*/  LOP3.LUT P2, RZ, R10, 0x3, RZ, 0xc0, !PT ;  /* 0x000000030aff7812 */ /* 0x000fe2000784c0ff */
[----:B------:R-:W-:Y:S01]  /*8980*/  IMAD R8, R8, 0x10, R13 ;  /* 0x0000001008087824 */ /* 0x000fe200078e020d */
[----:B------:R-:W-:Y:S01]  /*8990*/  LEA.HI R6, R3, R2, RZ, 0x3 ;  /* 0x0000000203067211 */ /* 0x000fe200078f18ff */
[----:B------:R-:W-:Y:S01]  /*89a0*/  IMAD R13, R15, c[0x0][0x3a0], RZ ;  /* 0x0000e8000f0d7a24 */ /* 0x000fe200078e02ff */
[----:B------:R-:W-:Y:S01]  /*89b0*/  MOV R18, R14 ;  /* 0x0000000e00127202 */ /* 0x000fe20000000f00 */
[----:B------:R-:W-:Y:S01]  /*89c0*/  IMAD R10, R5, 0x8, R8 ;  /* 0x00000008050a7824 */ /* 0x000fe200078e0208 */
[----:B------:R-:W-:Y:S01]  /*89d0*/  LOP3.LUT R5, R6, 0xfffffff8, RZ, 0xc0, !PT ;  /* 0xfffffff806057812 */ /* 0x000fe200078ec0ff */
[C---:B------:R-:W-:Y:S01]  /*89e0*/  IMAD R13, R14.reuse, c[0x0][0x3a4], R13 ;  /* 0x0000e9000e0d7a24 */ /* 0x040fe200078e020d */
[----:B------:R-:W-:Y:S01]  /*89f0*/  LEA.HI R3, R3, R2, RZ, 0x6 ;  /* 0x0000000203037211 */ /* 0x000fe200078f30ff */
[----:B------:R-:W-:Y:S01]  /*8a00*/  IMAD.WIDE.U32 R14, R14, c[0x0][0x3a0], RZ ;  /* 0x0000e8000e0e7a25 */ /* 0x000fe200078e00ff */
[----:B-1----:R-:W-:-:S02]  /*8a10*/  LEA R11, R55, R10, 0x7 ;  /* 0x0000000a370b7211 */ /* 0x002fc400078e38ff */
[----:B------:R-:W-:Y:S01]  /*8a20*/  SHF.R.S32.HI R6, RZ, 0x3, R6 ;  /* 0x00000003ff067819 */ /* 0x000fe20000011406 */
[----:B------:R-:W-:Y:S01]  /*8a30*/  IMAD.WIDE.U32 R18, R190, c[0x0][0x490], R18 ;  /* 0x00012400be127a25 */ /* 0x000fe200078e0012 */
[----:B------:R-:W-:-:S03]  /*8a40*/  IADD3 R15, R15, R13, RZ ;  /* 0x0000000d0f0f7210 */ /* 0x000fc60007ffe0ff */
[----:B------:R-:W-:-:S04]  /*8a50*/  @P1 IMAD.HI.U32 R12, R11, c[0x0][0x4ec], RZ ;  /* 0x00013b000b0c1a27 */ /* 0x000fc800078e00ff */
[----:B------:R-:W-:Y:S01]  /*8a60*/  IMAD.MOV.U32 R10, RZ, RZ, R11 ;  /* 0x000000ffff0a7224 */ /* 0x000fe200078e000b */
[----:B------:R-:W-:Y:S01]  /*8a70*/  @P1 SHF.R.U32.HI R10, RZ, c[0x0][0x4f0], R12 ;  /* 0x00013c00ff0a1a19 */ /* 0x000fe2000001160c */
[----:B------:R-:W-:Y:S01]  /*8a80*/  IMAD.IADD R5, R2, 0x1, -R5 ;  /* 0x0000000102057824 */ /* 0x000fe200078e0a05 */
[----:B------:R-:W-:Y:S01]  /*8a90*/  SHF.R.S32.HI R2, RZ, 0x1f, R197 ;  /* 0x0000001fff027819 */ /* 0x000fe200000114c5 */
[----:B------:R-:W-:Y:S01]  /*8aa0*/  IMAD.IADD R19, R19, 0x1, R17 ;  /* 0x0000000113137824 */ /* 0x000fe200078e0211 */
[----:B------:R-:W-:Y:S01]  /*8ab0*/  SEL R197, R197, RZ, !P0 ;  /* 0x000000ffc5c57207 */ /* 0x000fe20004000000 */
[----:B------:R-:W-:Y:S01]  /*8ac0*/  IMAD R17, R0, c[0x0][0x3e8], RZ ;  /* 0x0000fa0000117a24 */ /* 0x000fe200078e02ff */
[----:B------:R-:W-:Y:S01]  /*8ad0*/  SEL R2, R2, RZ, !P0 ;  /* 0x000000ff02027207 */ /* 0x000fe20004000000 */
[----:B------:R-:W-:Y:S01]  /*8ae0*/  IMAD.MOV R12, RZ, RZ, -R10 ;  /* 0x000000ffff0c7224 */ /* 0x000fe200078e0a0a */
[----:B------:R-:W-:Y:S01]  /*8af0*/  LEA R0, R5, R6, 0x5 ;  /* 0x0000000605007211 */ /* 0x000fe200078e28ff */
[----:B------:R-:W-:-:S02]  /*8b00*/  IMAD R17, R190, c[0x0][0x3ec], R17 ;  /* 0x0000fb00be117a24 */ /* 0x000fc400078e0211 */
[----:B------:R-:W-:-:S04]  /*8b10*/  IMAD.WIDE.U32 R14, R190, c[0x0][0x3e8], R14 ;  /* 0x0000fa00be0e7a25 */ /* 0x000fc800078e000e */
[----:B------:R-:W-:Y:S01]  /*8b20*/  IMAD R12, R12, c[0x0][0x4e8], R11 ;  /* 0x00013a000c0c7a24 */ /* 0x000fe200078e020b */
[----:B------:R-:W-:Y:S01]  /*8b30*/  IADD3 R15, R15, R17, RZ ;  /* 0x000000110f0f7210 */ /* 0x000fe20007ffe0ff */
[----:B------:R-:W-:-:S04]  /*8b40*/  IMAD.WIDE.U32 R18, R197, c[0x0][0x498], R18 ;  /* 0x00012600c5127a25 */ /* 0x000fc800078e0012 */
[----:B------:R-:W-:Y:S01]  /*8b50*/  IMAD R16, R2, c[0x0][0x498], RZ ;  /* 0x0001260002107a24 */ /* 0x000fe200078e02ff */
[----:B------:R-:W-:Y:S01]  /*8b60*/  IADD3 R20, P0, R10, R18, RZ ;  /* 0x000000120a147210 */ /* 0x000fe20007f1e0ff */
[----:B------:R-:W-:Y:S01]  /*8b70*/  IMAD R11, R55, 0x80, R0 ;  /* 0x00000080370b7824 */ /* 0x000fe200078e0200 */
[----:B------:R-:W-:Y:S01]  /*8b80*/  SHF.R.S32.HI R18, RZ, 0x1f, R12 ;  /* 0x0000001fff127819 */ /* 0x000fe2000001140c */
[----:B------:R-:W-:Y:S01]  /*8b90*/  IMAD R13, R197, c[0x0][0x49c], R16 ;  /* 0x00012700c50d7a24 */ /* 0x000fe200078e0210 */
[----:B------:R-:W-:Y:S01]  /*8ba0*/  SHF.R.S32.HI R16, RZ, 0x1f, R10 ;  /* 0x0000001fff107819 */ /* 0x000fe2000001140a */
[----:B------:R-:W-:-:S03]  /*8bb0*/  @P1 IMAD.HI.U32 R17, R11, c[0x0][0x4ec], RZ ;  /* 0x00013b000b111a27 */ /* 0x000fc600078e00ff */
[----:B------:R-:W-:Y:S01]  /*8bc0*/  IADD3.X R21, R16, R19, R13, P0, !PT ;  /* 0x0000001310157210 */ /* 0x000fe200007fe40d */
[----:B------:R-:W-:Y:S01]  /*8bd0*/  IMAD.MOV.U32 R10, RZ, RZ, R11 ;  /* 0x000000ffff0a7224 */ /* 0x000fe200078e000b */
[----:B------:R-:W-:Y:S01]  /*8be0*/  @P1 SHF.R.U32.HI R10, RZ, c[0x0][0x4f0], R17 ;  /* 0x00013c00ff0a1a19 */ /* 0x000fe20000011611 */
[----:B------:R-:W-:Y:S02]  /*8bf0*/  IMAD.SHL.U32 R0, R6, 0x40, RZ ;  /* 0x0000004006007824 */ /* 0x000fe400078e00ff */
[----:B------:R-:W-:Y:S01]  /*8c00*/  IMAD R17, R18, c[0x0][0x488], RZ ;  /* 0x0001220012117a24 */ /* 0x000fe200078e02ff */
[----:B------:R-:W-:Y:S01]  /*8c10*/  SHF.R.S32.HI R16, RZ, 0x1f, R10 ;  /* 0x0000001fff107819 */ /* 0x000fe2000001140a */
[----:B------:R-:W-:Y:S01]  /*8c20*/  IMAD.WIDE.U32 R20, R12, c[0x0][0x488], R20 ;  /* 0x000122000c147a25 */ /* 0x000fe200078e0014 */
[----:B------:R-:W-:-:S03]  /*8c30*/  LOP3.LUT R13, R0, 0x1c0, RZ, 0xc0, !PT ;  /* 0x000001c0000d7812 */ /* 0x000fc600078ec0ff */
[----:B------:R-:W-:Y:S02]  /*8c40*/  IMAD R17, R12, c[0x0][0x48c], R17 ;  /* 0x000123000c117a24 */ /* 0x000fe400078e0211 */
[----:B------:R-:W-:Y:S01]  /*8c50*/  IMAD.SHL.U32 R0, R5, 0x8, RZ ;  /* 0x0000000805007824 */ /* 0x000fe200078e00ff */
[----:B------:R-:W-:Y:S01]  /*8c60*/  LEA R5, P0, R20, c[0x0][0x450], 0x2 ;  /* 0x0001140014057a11 */ /* 0x000fe200078010ff */
[----:B------:R-:W-:Y:S01]  /*8c70*/  IMAD R12, R2, c[0x0][0x3f0], RZ ;  /* 0x0000fc00020c7a24 */ /* 0x000fe200078e02ff */
[----:B------:R-:W-:Y:S01]  /*8c80*/  IADD3 R17, R21, R17, RZ ;  /* 0x0000001115117210 */ /* 0x000fe20007ffe0ff */
[----:B------:R-:W-:Y:S01]  /*8c90*/  IMAD.WIDE.U32 R14, R197, c[0x0][0x3f0], R14 ;  /* 0x0000fc00c50e7a25 */ /* 0x000fe200078e000e */
[----:B------:R-:W-:Y:S01]  /*8ca0*/  SHF.R.U32.HI R2, RZ, 0x3, R13 ;  /* 0x00000003ff027819 */ /* 0x000fe2000001160d */
[----:B------:R-:W-:Y:S01]  /*8cb0*/  SHFL.IDX PT, R32, R5, RZ, 0x1c1f ;  /* 0x001c1fff05207589 */ /* 0x000fe200000e0000 */
[----:B------:R-:W-:Y:S01]  /*8cc0*/  LOP3.LUT R13, R13, 0x38, R0, 0xf8, !PT ;  /* 0x000000380d0d7812 */ /* 0x000fe200078ef800 */
[----:B------:R-:W-:Y:S01]  /*8cd0*/  IMAD R12, R197, c[0x0][0x3f4], R12 ;  /* 0x0000fd00c50c7a24 */ /* 0x000fe200078e020c */
[----:B------:R-:W-:Y:S01]  /*8ce0*/  LEA.HI.X R17, R20, c[0x0][0x454], R17, 0x2, P0 ;  /* 0x0001150014117a11 */ /* 0x000fe200000f1411 */
[----:B------:R1:W-:Y:S01]  /*8cf0*/  SHFL.IDX PT, R34, R5, 0x1, 0x1c1f ;  /* 0x003c1f0005227f89 */ /* 0x0003e200000e0000 */
[----:B------:R-:W-:Y:S01]  /*8d00*/  LOP3.LUT R13, R13, R2, RZ, 0x3c, !PT ;  /* 0x000000020d0d7212 */ /* 0x000fe200078e3cff */
[----:B------:R-:W-:Y:S01]  /*8d10*/  IMAD.MOV R2, RZ, RZ, -R10 ;  /* 0x000000ffff027224 */ /* 0x000fe200078e0a0a */
[----:B------:R-:W-:Y:S01]  /*8d20*/  IADD3 R15, R15, R12, RZ ;  /* 0x0000000c0f0f7210 */ /* 0x000fe20007ffe0ff */
[----:B------:R-:W2:Y:S01]  /*8d30*/  SHFL.IDX PT, R33, R17, RZ, 0x1c1f ;  /* 0x001c1fff11217589 */ /* 0x000ea200000e0000 */
[----:B------:R-:W-:-:S02]  /*8d40*/  IMAD R19, R16, c[0x0][0x3e0], RZ ;  /* 0x0000f80010137a24 */ /* 0x000fc400078e02ff */
[----:B------:R-:W-:Y:S01]  /*8d50*/  IMAD R56, R2, c[0x0][0x4e8], R11 ;  /* 0x00013a0002387a24 */ /* 0x000fe200078e020b */
[----:B------:R-:W3:Y:S01]  /*8d60*/  SHFL.IDX PT, R35, R17, 0x1, 0x1c1f ;  /* 0x003c1f0011237f89 */ /* 0x000ee200000e0000 */
[----:B------:R-:W-:Y:S01]  /*8d70*/  IMAD R11, R55, 0x80, R8 ;  /* 0x00000080370b7824 */ /* 0x000fe200078e0208 */
[----:B------:R-:W-:Y:S01]  /*8d80*/  SHF.L.U32 R8, R3, 0x3, RZ ;  /* 0x0000000303087819 */ /* 0x000fe200000006ff */
[----:B-----5:R-:W-:Y:S01]  /*8d90*/  IMAD R2, R9, c[0x0][0x4e8], RZ ;  /* 0x00013a0009027a24 */ /* 0x020fe200078e02ff */
[----:B------:R-:W-:Y:S01]  /*8da0*/  LEA R55, R55, R6, 0x7 ;  /* 0x0000000637377211 */ /* 0x000fe200078e38ff */
[C---:B------:R-:W-:Y:S01]  /*8db0*/  IMAD R19, R10.reuse, c[0x0][0x3e4], R19 ;  /* 0x0000f9000a137a24 */ /* 0x040fe200078e0213 */
[C---:B------:R-:W-:Y:S01]  /*8dc0*/  IADD3 R9, R11.reuse, 0x8, RZ ;  /* 0x000000080b097810 */ /* 0x040fe20007ffe0ff */
[----:B------:R-:W-:Y:S01]  /*8dd0*/  IMAD.WIDE.U32 R14, R10, c[0x0][0x3e0], R14 ;  /* 0x0000f8000a0e7a25 */ /* 0x000fe200078e000e */
[-C--:B------:R-:W-:Y:S02]  /*8de0*/  ISETP.GE.OR P1, PT, R11, R2.reuse, P2 ;  /* 0x000000020b00720c */ /* 0x080fe40001726670 */
[----:B------:R-:W-:Y:S01]  /*8df0*/  ISETP.GE.OR P0, PT, R9, R2, P2 ;  /* 0x000000020900720c */ /* 0x000fe20001706670 */
[----:B------:R-:W-:Y:S01]  /*8e00*/  IMAD.IADD R15, R15, 0x1, R19 ;  /* 0x000000010f0f7824 */ /* 0x000fe200078e0213 */
[----:B------:R-:W-:-:S02]  /*8e10*/  LOP3.LUT R8, R13, 0x7ffffe00, R8, 0xf8, !PT ;  /* 0x7ffffe000d087812 */ /* 0x000fc400078ef808 */
[----:B-1----:R-:W-:Y:S02]  /*8e20*/  SHF.R.S32.HI R5, RZ, 0x1f, R56 ;  /* 0x0000001fff057819 */ /* 0x002fe40000011438 */
[----:B------:R-:W-:-:S03]  /*8e30*/  SHF.L.U32 R58, R8, 0x1, RZ ;  /* 0x00000001083a7819 */ /* 0x000fc600000006ff */
[----:B------:R-:W-:Y:S02]  /*8e40*/  IMAD R3, R5, c[0x0][0x3d8], RZ ;  /* 0x0000f60005037a24 */ /* 0x000fe400078e02ff */
[----:B--2---:R1:W-:Y:S02]  /*8e50*/  @!P1 ST.E [R32.64], R4 ;  /* 0x0000000420009985 */ /* 0x0043e4000c101906 */
[C---:B------:R-:W-:Y:S02]  /*8e60*/  IMAD R3, R56.reuse, c[0x0][0x3dc], R3 ;  /* 0x0000f70038037a24 */ /* 0x040fe400078e0203 */
[----:B---3--:R1:W-:Y:S01]  /*8e70*/  @!P0 ST.E [R34.64], R7 ;  /* 0x0000000722008985 */ /* 0x0083e2000c101906 */
        /* <DEDUP_REMOVED lines=19> */
[----:B------:R-:W-:Y:S01]  /*8fb0*/  IADD3 R52, R0, 0x80, RZ ;  /* 0x0000008000347810 */ /* 0x000fe20007ffe0ff */
        /* <DEDUP_REMOVED lines=17> */
.L_x_776:
[----:B--2---:R-:W-:Y:S05]  /*90d0*/  BSYNC B0 ;  /* 0x0000000000007941 */ /* 0x004fea0003800000 */
.L_x_775:
        /* <DEDUP_REMOVED lines=23> */
.L_x_778:
[----:B------:R-:W-:Y:S05]  /*9250*/  BSYNC B0 ;  /* 0x0000000000007941 */ /* 0x000fea0003800000 */
.L_x_777:
        /* <DEDUP_REMOVED lines=23> */
.L_x_780:
[----:B------:R-:W-:Y:S05]  /*93d0*/  BSYNC B0 ;  /* 0x0000000000007941 */ /* 0x000fea0003800000 */
.L_x_779:
        /* <DEDUP_REMOVED lines=24> */
.L_x_773:
        /* <DEDUP_REMOVED lines=10> */
[----:B-1----:R-:W-:Y:S02]  /*9600*/  CS2R R10, SRZ ;  /* 0x00000000000a7805 */ /* 0x002fe4000001ff00 */
[--C-:B--2---:R-:W-:Y:S01]  /*9610*/  @P0 SHF.R.S32.HI R11, RZ, 0x1f, R5.reuse ;  /* 0x0000001fff0b0819 */ /* 0x104fe20000011405 */
[----:B------:R-:W-:Y:S01]  /*9620*/  @P0 IMAD.MOV.U32 R10, RZ, RZ, R5 ;  /* 0x000000ffff0a0224 */ /* 0x000fe200078e0005 */
[----:B------:R-:W-:Y:S05]  /*9630*/  @P1 BRA `(.L_x_781) ;  /* 0x0000004000001947 */ /* 0x000fea0003800000 */
[----:B---3--:R-:W-:Y:S05]  /*9640*/  @!P0 BRA `(.L_x_781) ;  /* 0x0000003000008947 */ /* 0x008fea0003800000 */
[----:B-----5:R-:W2:Y:S04]  /*9650*/  LDG.E R3, [R6.64] ;  /* 0x0000000606037981 */ /* 0x020ea8000c1e1900 */
[----:B------:R-:W2:Y:S02]  /*9660*/  LDG.E R2, [R6.64+0x4] ;  /* 0x0000040606027981 */ /* 0x000ea4000c1e1900 */
[----:B--2---:R-:W-:-:S02]  /*9670*/  IADD3 R3, -R3, R2, RZ ;  /* 0x0000000203037210 */ /* 0x004fc40007ffe1ff */
.L_x_781:
[----:B---3--:R-:W1:Y:S01]  /*9680*/  S2R R2, SR_TID.X ;  /* 0x0000000000027919 */ /* 0x008e620000002100 */
        /* <DEDUP_REMOVED lines=12> */
[----:B------:R-:W-:Y:S01]  /*9750*/  IMAD R9, R0, c[0x0][0x490], RZ ;  /* 0x0001240000097a24 */ /* 0x000fe200078e02ff */
[----:B------:R-:W-:Y:S01]  /*9760*/  MOV R12, R10 ;  /* 0x0000000a000c7202 */ /* 0x000fe20000000f00 */
[----:B------:R-:W-:Y:S01]  /*9770*/  IMAD.MOV.U32 R13, RZ, RZ, R11 ;  /* 0x000000ffff0d7224 */ /* 0x000fe200078e000b */
[----:B------:R-:W-:Y:S01]  /*9780*/  ISETP.NE.AND P0, PT, R4, 0x1, PT ;  /* 0x000000010400780c */ /* 0x000fe20003f05270 */
[C---:B------:R-:W-:Y:S01]  /*9790*/  IMAD R4, R190.reuse, c[0x0][0x494], R9 ;  /* 0x00012500be047a24 */ /* 0x040fe200078e0209 */
[----:B------:R-:W-:Y:S01]  /*97a0*/  MOV R7, R8 ;  /* 0x0000000800077202 */ /* 0x000fe20000000f00 */
[----:B------:R-:W-:-:S05]  /*97b0*/  IMAD.WIDE.U32 R12, R190, c[0x0][0x490], R12 ;  /* 0x00012400be0c7a25 */ /* 0x000fca00078e000c */
[----:B------:R-:W-:Y:S01]  /*97c0*/  IADD3 R13, R4, R13, RZ ;  /* 0x0000000d040d7210 */ /* 0x000fe20007ffe0ff */
[----:B------:R-:W-:-:S04]  /*97d0*/  IMAD R4, R5, c[0x0][0x498], RZ ;  /* 0x0001260005047a24 */ /* 0x000fc800078e02ff */
[----:B------:R-:W-:-:S04]  /*97e0*/  @P0 IMAD.HI.U32 R6, R8, c[0x0][0x4ec], RZ ;  /* 0x00013b0008060a27 */ /* 0x000fc800078e00ff */
[----:B------:R-:W-:Y:S01]  /*97f0*/  IMAD.WIDE.U32 R12, R197, c[0x0][0x498], R12 ;  /* 0x00012600c50c7a25 */ /* 0x000fe200078e000c */
[----:B------:R-:W-:-:S03]  /*9800*/  @P0 SHF.R.U32.HI R7, RZ, c[0x0][0x4f0], R6 ;  /* 0x00013c00ff070a19 */ /* 0x000fc60000011606 */
[----:B------:R-:W-:Y:S01]  /*9810*/  IMAD R15, R197, c[0x0][0x49c], R4 ;  /* 0x00012700c50f7a24 */ /* 0x000fe200078e0204 */
[--C-:B------:R-:W-:Y:S01]  /*9820*/  SHF.R.S32.HI R4, RZ, 0x1f, R7.reuse ;  /* 0x0000001fff047819 */ /* 0x100fe20000011407 */
[----:B------:R-:W-:Y:S01]  /*9830*/  IMAD.MOV R9, RZ, RZ, -R7 ;  /* 0x000000ffff097224 */ /* 0x000fe200078e0a07 */
[----:B------:R-:W-:-:S03]  /*9840*/  IADD3 R12, P0, R7, R12, RZ ;  /* 0x0000000c070c7210 */ /* 0x000fc60007f1e0ff */
[----:B------:R-:W-:Y:S01]  /*9850*/  IMAD R9, R9, c[0x0][0x4e8], R8 ;  /* 0x00013a0009097a24 */ /* 0x000fe200078e0208 */
[----:B------:R-:W-:Y:S02]  /*9860*/  IADD3.X R13, R4, R13, R15, P0, !PT ;  /* 0x0000000d040d7210 */ /* 0x000fe400007fe40f */
[----:B------:R-:W-:Y:S02]  /*9870*/  MOV R4, 0xff800000 ;  /* 0xff80000000047802 */ /* 0x000fe40000000f00 */
[----:B------:R-:W-:Y:S01]  /*9880*/  SHF.R.S32.HI R6, RZ, 0x1f, R9 ;  /* 0x0000001fff067819 */ /* 0x000fe20000011409 */
[----:B------:R-:W-:-:S04]  /*9890*/  IMAD.WIDE.U32 R12, R9, c[0x0][0x488], R12 ;  /* 0x00012200090c7a25 */ /* 0x000fc800078e000c */
[----:B------:R-:W-:-:S04]  /*98a0*/  IMAD R6, R6, c[0x0][0x488], RZ ;  /* 0x0001220006067a24 */ /* 0x000fc800078e02ff */
[----:B------:R-:W-:Y:S01]  /*98b0*/  IMAD R7, R9, c[0x0][0x48c], R6 ;  /* 0x0001230009077a24 */ /* 0x000fe200078e0206 */
[----:B------:R-:W-:-:S04]  /*98c0*/  LEA R6, P0, R12, c[0x0][0x450], 0x2 ;  /* 0x000114000c067a11 */ /* 0x000fc800078010ff */
[----:B------:R-:W-:-:S04]  /*98d0*/  IADD3 R7, R13, R7, RZ ;  /* 0x000000070d077210 */ /* 0x000fc80007ffe0ff */
[----:B------:R-:W-:-:S05]  /*98e0*/  LEA.HI.X R7, R12, c[0x0][0x454], R7, 0x2, P0 ;  /* 0x000115000c077a11 */ /* 0x000fca00000f1407 */
[----:B------:R1:W-:Y:S02]  /*98f0*/  STG.E [R6.64], R4 ;  /* 0x0000000406007986 */ /* 0x0003e4000c101906 */
.L_x_783:
[----:B------:R-:W-:Y:S05]  /*9900*/  BSYNC B0 ;  /* 0x0000000000007941 */ /* 0x000fea0003800000 */
.L_x_782:
[----:B-1----:R-:W1:Y:S01]  /*9910*/  S2R R6, SR_CTAID.X ;  /* 0x0000000000067919 */ /* 0x002e620000002500 */
[----:B------:R-:W-:Y:S01]  /*9920*/  SHF.R.S32.HI R9, RZ, 0x1f, R2 ;  /* 0x0000001fff097819 */ /* 0x000fe20000011402 */
[----:B------:R-:W-:Y:S01]  /*9930*/  IMAD R7, R11, c[0x0][0x3a0], RZ ;  /* 0x0000e8000b077a24 */ /* 0x000fe200078e02ff */
[----:B------:R-:W-:Y:S01]  /*9940*/  MOV R8, c[0x0][0x4e8] ;  /* 0x00013a0000087a02 */ /* 0x000fe20000000f00 */
[----:B-----5:R-:W-:Y:S01]  /*9950*/  IMAD R3, R3, c[0x0][0x4e8], RZ ;  /* 0x00013a0003037a24 */ /* 0x020fe200078e02ff */
[----:B------:R-:W-:Y:S01]  /*9960*/  LEA.HI R4, R9, R2, RZ, 0x3 ;  /* 0x0000000209047211 */ /* 0x000fe200078f18ff */
[----:B------:R-:W-:Y:S01]  /*9970*/  IMAD R7, R10, c[0x0][0x3a4], R7 ;  /* 0x0000e9000a077a24 */ /* 0x000fe200078e0207 */
[----:B------:R-:W-:Y:S01]  /*9980*/  ISETP.NE.AND P0, PT, R8, 0x1, PT ;  /* 0x000000010800780c */ /* 0x000fe20003f05270 */
[----:B------:R-:W-:Y:S01]  /*9990*/  IMAD.WIDE.U32 R10, R10, c[0x0][0x3a0], RZ ;  /* 0x0000e8000a0a7a25 */ /* 0x000fe200078e00ff */
[----:B------:R-:W-:Y:S01]  /*99a0*/  LOP3.LUT R9, R4, 0xfffffff8, RZ, 0xc0, !PT ;  /* 0xfffffff804097812 */ /* 0x000fe200078ec0ff */
[----:B------:R-:W-:Y:S01]  /*99b0*/  BSSY B0, `(.L_x_784) ;  /* 0x0000036000007945 */ /* 0x000fe20003800000 */
[----:B------:R-:W-:-:S02]  /*99c0*/  SHF.R.S32.HI R4, RZ, 0x3, R4 ;  /* 0x00000003ff047819 */ /* 0x000fc40000011404 */
[----:B------:R-:W-:Y:S01]  /*99d0*/  IADD3 R11, R11, R7, RZ ;  /* 0x000000070b0b7210 */ /* 0x000fe20007ffe0ff */
[----:B------:R-:W-:Y:S02]  /*99e0*/  IMAD.IADD R9, R2, 0x1, -R9 ;  /* 0x0000000102097824 */ /* 0x000fe400078e0a09 */
[----:B------:R-:W-:Y:S02]  /*99f0*/  IMAD R7, R0, c[0x0][0x3e8], RZ ;  /* 0x0000fa0000077a24 */ /* 0x000fe400078e02ff */
[C---:B------:R-:W-:Y:S01]  /*9a00*/  IMAD.WIDE.U32 R10, R190.reuse, c[0x0][0x3e8], R10 ;  /* 0x0000fa00be0a7a25 */ /* 0x040fe200078e000a */
[CC--:B------:R-:W-:Y:S02]  /*9a10*/  LEA R13, R9.reuse, R4.reuse, 0x5 ;  /* 0x00000004090d7211 */ /* 0x0c0fe400078e28ff */
[----:B------:R-:W-:Y:S01]  /*9a20*/  SHF.L.U32 R9, R9, 0x3, RZ ;  /* 0x0000000309097819 */ /* 0x000fe200000006ff */
[----:B------:R-:W-:Y:S02]  /*9a30*/  IMAD R7, R190, c[0x0][0x3ec], R7 ;  /* 0x0000fb00be077a24 */ /* 0x000fe400078e0207 */
[C---:B-1----:R-:W-:Y:S01]  /*9a40*/  IMAD R13, R6.reuse, 0x80, R13 ;  /* 0x00000080060d7824 */ /* 0x042fe200078e020d */
[----:B------:R-:W-:Y:S01]  /*9a50*/  LEA R4, R6, R4, 0x7 ;  /* 0x0000000406047211 */ /* 0x000fe200078e38ff */
[----:B------:R-:W-:Y:S01]  /*9a60*/  IMAD R2, R5, c[0x0][0x3f0], RZ ;  /* 0x0000fc0005027a24 */ /* 0x000fe200078e02ff */
[----:B------:R-:W-:Y:S01]  /*9a70*/  IADD3 R11, R7, R11, RZ ;  /* 0x0000000b070b7210 */ /* 0x000fe20007ffe0ff */
[----:B------:R-:W-:Y:S01]  /*9a80*/  @P0 IMAD.HI.U32 R0, R13, c[0x0][0x4ec], RZ ;  /* 0x00013b000d000a27 */ /* 0x000fe200078e00ff */
[----:B------:R-:W-:-:S02]  /*9a90*/  MOV R5, R13 ;  /* 0x0000000d00057202 */ /* 0x000fc40000000f00 */
[----:B------:R-:W-:Y:S01]  /*9aa0*/  IADD3 R6, R9, 0x40, RZ ;  /* 0x0000004009067810 */ /* 0x000fe20007ffe0ff */
        /* <DEDUP_REMOVED lines=8> */
[----:B------:R-:W-:-:S04]  /*9b30*/  IMAD.WIDE.U32 R10, R5, c[0x0][0x3e0], R10 ;  /* 0x0000f800050a7a25 */ /* 0x000fc800078e000a */
[----:B------:R-:W-:Y:S01]  /*9b40*/  IMAD R5, R5, c[0x0][0x3e4], R2 ;  /* 0x0000f90005057a24 */ /* 0x000fe200078e0202 */
[----:B------:R-:W-:-:S04]  /*9b50*/  SHF.R.S32.HI R2, RZ, 0x1f, R0 ;  /* 0x0000001fff027819 */ /* 0x000fc80000011400 */
        /* <DEDUP_REMOVED lines=27> */
.L_x_785:
[----:B------:R-:W-:Y:S05]  /*9d10*/  BSYNC B0 ;  /* 0x0000000000007941 */ /* 0x000fea0003800000 */
.L_x_784:
        /* <DEDUP_REMOVED lines=21> */
.L_x_787:
[----:B------:R-:W-:Y:S05]  /*9e70*/  BSYNC B0 ;  /* 0x0000000000007941 */ /* 0x000fea0003800000 */
.L_x_786:
        /* <DEDUP_REMOVED lines=21> */
.L_x_789:
[----:B------:R-:W-:Y:S05]  /*9fd0*/  BSYNC B0 ;  /* 0x0000000000007941 */ /* 0x000fea0003800000 */
.L_x_788:
        /* <DEDUP_REMOVED lines=22> */
.L_x_790:
        /* <DEDUP_REMOVED lines=12> */
.L_x_1506:


//--------------------- .text._ZN7cutlass13device_kernelIN5flash19enable_sm80_to_sm89INS1_16FlashAttnFwdSm80INS1_25CollectiveMainloopFwdSm80ILi8ELi2ELb0EN4cute5tupleIJNS5_1CILi128EEENS7_ILi64EEENS7_ILi192EEEEEELi192ENS_6half_tEfNS_4arch4Sm80ELb0ELb0ELb0ELb1ELb1ELb1ELb1ELb0EEENS1_21CollectiveEpilogueFwdINS6_IJS8_SA_S9_EEENS6_IJNS7_ILi1EEESI_SI_EEESC_SE_Li256ELb1ELb1ELb0ELb0EEENS1_19SingleTileSchedulerILb1ELb0ELb1ELi128EEEEEEEEEvNT_6ParamsE --------------------------
	.section	.text._ZN7cutlass13device_kernelIN5flash19enable_sm80_to_sm89INS1_16FlashAttnFwdSm80INS1_25CollectiveMainloopFwdSm80ILi8ELi2ELb0EN4cute5tupleIJNS5_1CILi128EEENS7_ILi64EEENS7_ILi192EEEEEELi192ENS_6half_tEfNS_4arch4Sm80ELb0ELb0ELb0ELb1ELb1ELb1ELb1ELb0EEENS1_21CollectiveEpilogueFwdINS6_IJS8_SA_S9_EEENS6_IJNS7_ILi1EEESI_SI_EEESC_SE_Li256ELb1ELb1ELb0ELb0EEENS1_19SingleTileSchedulerILb1ELb0ELb1ELi128EEEEEEEEEvNT_6ParamsE,"ax",@progbits
	.sectioninfo	@"SHI_REGISTERS=223"
	.align	128
.text._ZN7cutlass13device_kernelIN5flash19enable_sm80_to_sm89INS1_16FlashAttnFwdSm80INS1_25CollectiveMainloopFwdSm80ILi8ELi2ELb0EN4cute5tupleIJNS5_1CILi128EEENS7_ILi64EEENS7_ILi192EEEEEELi192ENS_6half_tEfNS_4arch4Sm80ELb0ELb0ELb0ELb1ELb1ELb1ELb1ELb0EEENS1_21CollectiveEpilogueFwdINS6_IJS8_SA_S9_EEENS6_IJNS7_ILi1EEESI_SI_EEESC_SE_Li256ELb1ELb1ELb0ELb0EEENS1_19SingleTileSchedulerILb1ELb0ELb1ELi128EEEEEEEEEvNT_6ParamsE:
        .type           _ZN7cutlass13device_kernelIN5flash19enable_sm80_to_sm89INS1_16FlashAttnFwdSm80INS1_25CollectiveMainloopFwdSm80ILi8ELi2ELb0EN4cute5tupleIJNS5_1CILi128EEENS7_ILi64EEENS7_ILi192EEEEEELi192ENS_6half_tEfNS_4arch4Sm80ELb0ELb0ELb0ELb1ELb1ELb1ELb1ELb0EEENS1_21CollectiveEpilogueFwdINS6_IJS8_SA_S9_EEENS6_IJNS7_ILi1EEESI_SI_EEESC_SE_Li256ELb1ELb1ELb0ELb0EEENS1_19SingleTileSchedulerILb1ELb0ELb1ELi128EEEEEEEEEvNT_6ParamsE,@function
        .size           _ZN7cutlass13device_kernelIN5flash19enable_sm80_to_sm89INS1_16FlashAttnFwdSm80INS1_25CollectiveMainloopFwdSm80ILi8ELi2ELb0EN4cute5tupleIJNS5_1CILi128EEENS7_ILi64EEENS7_ILi192EEEEEELi192ENS_6half_tEfNS_4arch4Sm80ELb0ELb0ELb0ELb1ELb1ELb1ELb1ELb0EEENS1_21CollectiveEpilogueFwdINS6_IJS8_SA_S9_EEENS6_IJNS7_ILi1EEESI_SI_EEESC_SE_Li256ELb1ELb1ELb0ELb0EEENS1_19SingleTileSchedulerILb1ELb0ELb1ELi128EEEEEEEEEvNT_6ParamsE,(.L_x_1507 - _ZN7cutlass13device_kernelIN5flash19enable_sm80_to_sm89INS1_16FlashAttnFwdSm80INS1_25CollectiveMainloopFwdSm80ILi8ELi2ELb0EN4cute5tupleIJNS5_1CILi128EEENS7_ILi64EEENS7_ILi192EEEEEELi192ENS_6half_tEfNS_4arch4Sm80ELb0ELb0ELb0ELb1ELb1ELb1ELb1ELb0EEENS1_21CollectiveEpilogueFwdINS6_IJS8_SA_S9_EEENS6_IJNS7_ILi1EEESI_SI_EEESC_SE_Li256ELb1ELb1ELb0ELb0EEENS1_19SingleTileSchedulerILb1ELb0ELb1ELi128EEEEEEEEEvNT_6ParamsE)
        .other          _ZN7cutlass13device_kernelIN5flash19enable_sm80_to_sm89INS1_16FlashAttnFwdSm80INS1_25CollectiveMainloopFwdSm80ILi8ELi2ELb0EN4cute5tupleIJNS5_1CILi128EEENS7_ILi64EEENS7_ILi192EEEEEELi192ENS_6half_tEfNS_4arch4Sm80ELb0ELb0ELb0ELb1ELb1ELb1ELb1ELb0EEENS1_21CollectiveEpilogueFwdINS6_IJS8_SA_S9_EEENS6_IJNS7_ILi1EEESI_SI_EEESC_SE_Li256ELb1ELb1ELb0ELb0EEENS1_19SingleTileSchedulerILb1ELb0ELb1ELi128EEEEEEEEEvNT_6ParamsE,@"STO_CUDA_ENTRY STV_DEFAULT"
_ZN7cutlass13device_kernelIN5flash19enable_sm80_to_sm89INS1_16FlashAttnFwdSm80INS1_25CollectiveMainloopFwdSm80ILi8ELi2ELb0EN4cute5tupleIJNS5_1CILi128EEENS7_ILi64EEENS7_ILi192EEEEEELi192ENS_6half_tEfNS_4arch4Sm80ELb0ELb0ELb0ELb1ELb1ELb1ELb1ELb0EEENS1_21CollectiveEpilogueFwdINS6_IJS8_SA_S9_EEENS6_IJNS7_ILi1EEESI_SI_EEESC_SE_Li256ELb1ELb1ELb0ELb0EEENS1_19SingleTileSchedulerILb1ELb0ELb1ELi128EEEEEEEEEvNT_6ParamsE:
        /* <DEDUP_REMOVED lines=16> */
.L_x_792:
        /* <DEDUP_REMOVED lines=8> */
.L_x_794:
[----:B------:R-:W-:-:S05]  /*0180*/  MOV R5, c[0x0][0x54c] ;  /* 0x0001530000057a02 */ /* 0x000fca0000000f00 */
.L_x_793:
[----:B-----5:R-:W-:Y:S01]  /*0190*/  IMAD R5, R5, c[0x0][0x548], RZ ;  /* 0x0001520005057a24 */ /* 0x020fe200078e02ff */
[----:B------:R-:W-:-:S04]  /*01a0*/  SHF.L.U32 R0, R83, 0x7, RZ ;  /* 0x0000000753007819 */ /* 0x000fc800000006ff */
[----:B------:R-:W-:-:S04]  /*01b0*/  ISETP.GE.AND P0, PT, R0, R5, PT ;  /* 0x000000050000720c */ /* 0x000fc80003f06270 */
[----:B------:R-:W-:Y:S01]  /*01c0*/  SEL R186, R186, 0xffffffff, !P0 ;  /* 0xffffffffbaba7807 */ /* 0x000fe20004000000 */
[----:B------:R-:W-:Y:S05]  /*01d0*/  BRA `(.L_x_795) ;  /* 0x0000012000007947 */ /* 0x000fea0003800000 */
.L_x_791:
[----:B---3--:R-:W-:-:S04]  /*01e0*/  ISETP.NE.U32.AND P0, PT, RZ, c[0x0][0x568], PT ;  /* 0x00015a00ff007a0c */ /* 0x008fc80003f05070 */
[----:B------:R-:W-:-:S13]  /*01f0*/  ISETP.NE.AND.EX P0, PT, RZ, c[0x0][0x56c], PT, P0 ;  /* 0x00015b00ff007a0c */ /* 0x000fda0003f05300 */
[----:B------:R-:W-:Y:S05]  /*0200*/  @!P0 BRA `(.L_x_796) ;  /* 0x0000002000008947 */ /* 0x000fea0003800000 */
[----:B------:R1:W5:Y:S01]  /*0210*/  LDG.E R5, [R4.64] ;  /* 0x0000000604057981 */ /* 0x000362000c1e1900 */
[----:B------:R-:W-:Y:S05]  /*0220*/  BRA `(.L_x_797) ;  /* 0x0000009000007947 */ /* 0x000fea0003800000 */
.L_x_796:
        /* <DEDUP_REMOVED lines=8> */
.L_x_798:
[----:B------:R-:W-:-:S05]  /*02b0*/  MOV R5, c[0x0][0x54c] ;  /* 0x0001530000057a02 */ /* 0x000fca0000000f00 */
.L_x_797:
[----:B-----5:R-:W-:Y:S01]  /*02c0*/  IMAD R5, R5, c[0x0][0x548], RZ ;  /* 0x0001520005057a24 */ /* 0x020fe200078e02ff */
[----:B------:R-:W-:-:S04]  /*02d0*/  SHF.L.U32 R0, R83, 0x7, RZ ;  /* 0x0000000753007819 */ /* 0x000fc800000006ff */
[----:B------:R-:W-:-:S04]  /*02e0*/  ISETP.GE.AND P0, PT, R0, R5, PT ;  /* 0x000000050000720c */ /* 0x000fc80003f06270 */
[----:B------:R-:W-:-:S04]  /*02f0*/  SEL R186, R186, 0xffffffff, !P0 ;  /* 0xffffffffbaba7807 */ /* 0x000fc80004000000 */
.L_x_795:
        /* <DEDUP_REMOVED lines=15> */
[CC--:B-1----:R-:W-:Y:S01]  /*03f0*/  IMAD.WIDE R4, R186.reuse, R3.reuse, c[0x0][0x358] ;  /* 0x0000d600ba047625 */ /* 0x0c2fe200078e0203 */
        /* <DEDUP_REMOVED lines=23> */
.L_x_799:
[----:B--2---:R-:W-:-:S04]  /*0570*/  ISETP.NE.U32.AND P0, PT, RZ, c[0x0][0x368], PT ;  /* 0x0000da00ff007a0c */ /* 0x004fc80003f05070 */
[----:B------:R-:W-:-:S13]  /*0580*/  ISETP.NE.AND.EX P0, PT, RZ, c[0x0][0x36c], PT, P0 ;  /* 0x0000db00ff007a0c */ /* 0x000fda0003f05300 */
[----:B------:R-:W-:Y:S05]  /*0590*/  @!P0 BRA `(.L_x_800) ;  /* 0x0000003000008947 */ /* 0x000fea0003800000 */
[----:B------:R-:W-:-:S06]  /*05a0*/  IMAD.WIDE R6, R186, R3, c[0x0][0x368] ;  /* 0x0000da00ba067625 */ /* 0x000fcc00078e0203 */
[----:B------:R1:W5:Y:S01]  /*05b0*/  LDG.E R6, [R6.64] ;  /* 0x0000000606067981 */ /* 0x000362000c1e1900 */
[----:B------:R-:W-:Y:S05]  /*05c0*/  BRA `(.L_x_801) ;  /* 0x0000004000007947 */ /* 0x000fea0003800000 */
.L_x_800:
[----:B------:R-:W-:Y:S05]  /*05d0*/  @!P3 BRA `(.L_x_801) ;  /* 0x000000300000b947 */ /* 0x000fea0003800000 */
[----:B------:R-:W2:Y:S04]  /*05e0*/  LDG.E R6, [R8.64] ;  /* 0x0000000608067981 */ /* 0x000ea8000c1e1900 */
[----:B------:R-:W2:Y:S02]  /*05f0*/  LDG.E R7, [R8.64+0x4] ;  /* 0x0000040608077981 */ /* 0x000ea4000c1e1900 */
[----:B--2---:R-:W-:Y:S02]  /*0600*/  IADD3 R6, -R6, R7, RZ ;  /* 0x0000000706067210 */ /* 0x004fe40007ffe1ff */
.L_x_801:
[----:B------:R-:W2:Y:S04]  /*0610*/  @P4 LDG.E R0, [R4.64] ;  /* 0x0000000604004981 */ /* 0x000ea8000c1e1900 */
[----:B-1----:R-:W2:Y:S01]  /*0620*/  @P4 LDG.E R7, [R4.64+0x4] ;  /* 0x0000040604074981 */ /* 0x002ea2000c1e1900 */
        /* <DEDUP_REMOVED lines=26> */
[----:B------:R-:W-:Y:S02]  /*07d0*/  ISETP.NE.AND.EX P1, PT, RZ, c[0x0][0x344], PT, P0 ;  /* 0x0000d100ff007a0c */ /* 0x000fe40003f25300 */
[----:B------:R-:W-:Y:S02]  /*07e0*/  SHF.R.S32.HI R5, RZ, 0x1f, R82 ;  /* 0x0000001fff057819 */ /* 0x000fe40000011452 */
[----:B------:R-:W-:-:S09]  /*07f0*/  IADD3 R18, R0, -0x1, RZ ;  /* 0xffffffff00127810 */ /* 0x000fd20007ffe0ff */
[C---:B------:R-:W-:Y:S01]  /*0800*/  @P1 IMAD.WIDE R168, R186.reuse, R3, c[0x0][0x340] ;  /* 0x0000d000baa81625 */ /* 0x040fe200078e0203 */
[----:B------:R-:W-:Y:S02]  /*0810*/  SEL R154, R186, RZ, !P4 ;  /* 0x000000ffba9a7207 */ /* 0x000fe40006000000 */
[----:B------:R-:W-:-:S03]  /*0820*/  P2R R4, PR, RZ, 0x2 ;  /* 0x00000002ff047803 */ /* 0x000fc60000000000 */
[----:B------:R-:W2:Y:S01]  /*0830*/  @P1 LDG.E R168, [R168.64] ;  /* 0x00000006a8a81981 */ /* 0x000ea2000c1e1900 */
[----:B------:R-:W-:Y:S01]  /*0840*/  LEA.HI R7, R5, R82, RZ, 0x3 ;  /* 0x0000005205077211 */ /* 0x000fe200078f18ff */
[----:B------:R-:W-:Y:S01]  /*0850*/  IMAD.IADD R90, R90, 0x1, R6 ;  /* 0x000000015a5a7824 */ /* 0x000fe200078e0206 */
[----:B------:R-:W-:Y:S01]  /*0860*/  SHF.R.S32.HI R3, RZ, 0x1f, R25 ;  /* 0x0000001fff037819 */ /* 0x000fe20000011419 */
[----:B------:R-:W-:Y:S01]  /*0870*/  IMAD.MOV.U32 R6, RZ, RZ, c[0x0][0x238] ;  /* 0x00008e00ff067624 */ /* 0x000fe200078e00ff */
[----:B------:R-:W-:Y:S01]  /*0880*/  SHF.R.S32.HI R2, RZ, 0x3, R7 ;  /* 0x00000003ff027819 */ /* 0x000fe20000011407 */
[----:B------:R-:W-:Y:S01]  /*0890*/  IMAD.MOV.U32 R105, RZ, RZ, 0x6 ;  /* 0x00000006ff697424 */ /* 0x000fe200078e00ff */
[----:B------:R-:W-:Y:S01]  /*08a0*/  LOP3.LUT R7, R7, 0x1ffffff8, RZ, 0xc0, !PT ;  /* 0x1ffffff807077812 */ /* 0x000fe200078ec0ff */
[----:B------:R-:W-:Y:S01]  /*08b0*/  IMAD.SHL.U32 R93, R6, 0x40, RZ ;  /* 0x00000040065d7824 */ /* 0x000fe200078e00ff */
[----:B------:R-:W-:Y:S01]  /*08c0*/  IADD3 R25, P0, R2, R25, RZ ;  /* 0x0000001902197210 */ /* 0x000fe20007f1e0ff */
[C---:B------:R-:W-:Y:S01]  /*08d0*/  IMAD.SHL.U32 R96, R6.reuse, 0x20, RZ ;  /* 0x0000002006607824 */ /* 0x040fe200078e00ff */
[----:B------:R-:W-:Y:S01]  /*08e0*/  SHF.L.U64.HI R91, R6, R105, c[0x0][0x23c] ;  /* 0x00008f00065b7619 */ /* 0x000fe20000010269 */
[----:B------:R-:W-:Y:S01]  /*08f0*/  IMAD.IADD R8, R82, 0x1, -R7 ;  /* 0x0000000152087824 */ /* 0x000fe200078e0a07 */
[----:B------:R-:W-:Y:S01]  /*0900*/  LEA.HI.X.SX32 R22, R2, R3, 0x1, P0 ;  /* 0x0000000302167211 */ /* 0x000fe200000f0eff */
[----:B------:R-:W-:Y:S01]  /*0910*/  IMAD R7, R86, c[0x0][0x240], RZ ;  /* 0x0000900056077a24 */ /* 0x000fe200078e02ff */
[----:B------:R-:W-:Y:S01]  /*0920*/  LOP3.LUT R135, R135, 0xfffffffe, RZ, 0xc0, !PT ;  /* 0xfffffffe87877812 */ /* 0x000fe200078ec0ff */
[----:B------:R-:W-:Y:S01]  /*0930*/  IMAD.SHL.U32 R8, R8, 0x8, RZ ;  /* 0x0000000808087824 */ /* 0x000fe200078e00ff */
[----:B------:R-:W-:Y:S01]  /*0940*/  ULDC.U8 UR4, c[0x0][0x298] ;  /* 0x0000a60000047ab9 */ /* 0x000fe20000000000 */
[----:B------:R-:W-:-:S02]  /*0950*/  IMAD R14, R22, c[0x0][0x238], RZ ;  /* 0x00008e00160e7a24 */ /* 0x000fc400078e02ff */
[----:B------:R-:W-:Y:S01]  /*0960*/  IMAD.IADD R3, R89, 0x1, -R2 ;  /* 0x0000000159037824 */ /* 0x000fe200078e0a02 */
[----:B------:R-:W-:Y:S01]  /*0970*/  SHF.R.S32.HI R9, RZ, 0x1f, R8 ;  /* 0x0000001fff097819 */ /* 0x000fe20000011408 */
[C---:B------:R-:W-:Y:S01]  /*0980*/  IMAD R14, R25.reuse, c[0x0][0x23c], R14 ;  /* 0x00008f00190e7a24 */ /* 0x040fe200078e020e */
[----:B------:R-:W-:Y:S01]  /*0990*/  ISETP.GE.AND P6, PT, R8, c[0x0][0x1d4], PT ;  /* 0x0000750008007a0c */ /* 0x000fe20003fc6270 */
[----:B------:R-:W-:Y:S01]  /*09a0*/  IMAD R156, R184, c[0x0][0x244], R7 ;  /* 0x00009100b89c7a24 */ /* 0x000fe200078e0207 */
[----:B------:R-:W-:Y:S01]  /*09b0*/  IADD3 R7, R8, 0x40, RZ ;  /* 0x0000004008077810 */ /* 0x000fe20007ffe0ff */
[----:B------:R-:W-:-:S04]  /*09c0*/  IMAD.WIDE.U32 R12, R25, c[0x0][0x238], R8 ;  /* 0x00008e00190c7a25 */ /* 0x000fc800078e0008 */
[----:B------:R-:W-:Y:S01]  /*09d0*/  IMAD.IADD R15, R13, 0x1, R14 ;  /* 0x000000010d0f7824 */ /* 0x000fe200078e020e */
[----:B------:R-:W-:Y:S01]  /*09e0*/  SHF.R.S32.HI R13, RZ, 0x1f, R186 ;  /* 0x0000001fff0d7819 */ /* 0x000fe200000114ba */
[----:B------:R-:W-:Y:S02]  /*09f0*/  IMAD.MOV.U32 R14, RZ, RZ, R12 ;  /* 0x000000ffff0e7224 */ /* 0x000fe400078e000c */
[----:B------:R-:W-:Y:S01]  /*0a00*/  IMAD R3, R18, -0x40, R3 ;  /* 0xffffffc012037824 */ /* 0x000fe200078e0203 */
[----:B------:R-:W-:Y:S01]  /*0a10*/  SEL R175, R13, RZ, !P4 ;  /* 0x000000ff0daf7207 */ /* 0x000fe20006000000 */
[----:B------:R-:W-:Y:S01]  /*0a20*/  IMAD.WIDE.U32 R14, R184, c[0x0][0x240], R14 ;  /* 0x00009000b80e7a25 */ /* 0x000fe200078e000e */
[----:B------:R-:W-:Y:S02]  /*0a30*/  ISETP.GE.AND P4, PT, R7, c[0x0][0x1d4], PT ;  /* 0x0000750007007a0c */ /* 0x000fe40003f86270 */
[----:B------:R-:W-:Y:S01]  /*0a40*/  ISETP.GE.AND P2, PT, R3, 0x1, PT ;  /* 0x000000010300780c */ /* 0x000fe20003f46270 */
[----:B------:R-:W-:Y:S01]  /*0a50*/  IMAD.IADD R157, R15, 0x1, R156 ;  /* 0x000000010f9d7824 */ /* 0x000fe200078e029c */
[----:B------:R-:W-:Y:S01]  /*0a60*/  ISETP.GE.AND P1, PT, R3, 0x21, PT ;  /* 0x000000210300780c */ /* 0x000fe20003f26270 */
[----:B------:R-:W-:Y:S01]  /*0a70*/  IMAD.MOV.U32 R156, RZ, RZ, R14 ;  /* 0x000000ffff9c7224 */ /* 0x000fe200078e000e */
[----:B------:R-:W-:Y:S01]  /*0a80*/  SHF.R.S32.HI R14, RZ, 0x1f, R18 ;  /* 0x0000001fff0e7819 */ /* 0x000fe20000011412 */
[----:B------:R-:W-:-:S02]  /*0a90*/  IMAD R159, R175, c[0x0][0x248], RZ ;  /* 0x00009200af9f7a24 */ /* 0x000fc400078e02ff */
[----:B------:R-:W-:-:S04]  /*0aa0*/  IMAD.WIDE.U32 R156, R154, c[0x0][0x248], R156 ;  /* 0x000092009a9c7a25 */ /* 0x000fc800078e009c */
[----:B------:R-:W-:Y:S01]  /*0ab0*/  IMAD R159, R154, c[0x0][0x24c], R159 ;  /* 0x000093009a9f7a24 */ /* 0x000fe200078e029f */
[----:B------:R-:W-:Y:S01]  /*0ac0*/  @P4 LOP3.LUT R135, R135, 0x1, RZ, 0xfc, !PT ;  /* 0x0000000187874812 */ /* 0x000fe200078efcff */
[----:B------:R-:W-:Y:S02]  /*0ad0*/  IMAD R22, R22, c[0x0][0x258], RZ ;  /* 0x0000960016167a24 */ /* 0x000fe400078e02ff */
[----:B------:R-:W-:Y:S01]  /*0ae0*/  IMAD.SHL.U32 R3, R2, 0x40, RZ ;  /* 0x0000004002037824 */ /* 0x000fe200078e00ff */
[----:B------:R-:W-:Y:S01]  /*0af0*/  LOP3.LUT R135, R135, 0xfffffffb, RZ, 0xc0, !PT ;  /* 0xfffffffb87877812 */ /* 0x000fe200078ec0ff */
[----:B------:R-:W-:Y:S02]  /*0b00*/  IMAD R2, R91, R18, RZ ;  /* 0x000000125b027224 */ /* 0x000fe400078e02ff */
[----:B------:R-:W-:Y:S01]  /*0b10*/  IMAD.IADD R159, R157, 0x1, R159 ;  /* 0x000000019d9f7824 */ /* 0x000fe200078e029f */
[----:B------:R-:W-:Y:S01]  /*0b20*/  LOP3.LUT R3, R3, 0x1c0, RZ, 0xc0, !PT ;  /* 0x000001c003037812 */ /* 0x000fe200078ec0ff */
[----:B------:R-:W-:-:S02]  /*0b30*/  IMAD.MOV.U32 R158, RZ, RZ, R156 ;  /* 0x000000ffff9e7224 */ /* 0x000fc400078e009c */
[----:B------:R-:W-:Y:S01]  /*0b40*/  IMAD R22, R25, c[0x0][0x25c], R22 ;  /* 0x0000970019167a24 */ /* 0x000fe200078e0216 */
[--C-:B------:R-:W-:Y:S01]  /*0b50*/  LOP3.LUT R10, R3, 0x38, R8.reuse, 0xf8, !PT ;  /* 0x00000038030a7812 */ /* 0x100fe200078ef808 */
[----:B------:R-:W-:Y:S01]  /*0b60*/  IMAD.WIDE.U32 R24, R25, c[0x0][0x258], R8 ;  /* 0x0000960019187a25 */ /* 0x000fe200078e0008 */
[----:B------:R-:W-:-:S03]  /*0b70*/  SHF.R.U32.HI R3, RZ, 0x3, R3 ;  /* 0x00000003ff037819 */ /* 0x000fc60000011603 */
[----:B------:R-:W-:Y:S01]  /*0b80*/  IMAD R2, R14, R93, R2 ;  /* 0x0000005d0e027224 */ /* 0x000fe200078e0202 */
[----:B------:R-:W-:Y:S01]  /*0b90*/  LOP3.LUT R3, R10, R3, RZ, 0x3c, !PT ;  /* 0x000000030a037212 */ /* 0x000fe200078e3cff */
[----:B------:R-:W-:Y:S01]  /*0ba0*/  IMAD.WIDE.U32 R16, R18, R93, R158 ;  /* 0x0000005d12107225 */ /* 0x000fe200078e009e */
[----:B------:R-:W-:-:S03]  /*0bb0*/  LEA.HI R10, R5, R82, RZ, 0x6 ;  /* 0x00000052050a7211 */ /* 0x000fc600078f30ff */
[----:B------:R-:W-:Y:S01]  /*0bc0*/  IMAD.MOV.U32 R9, RZ, RZ, 0x5 ;  /* 0x00000005ff097424 */ /* 0x000fe200078e00ff */
[----:B------:R-:W-:Y:S01]  /*0bd0*/  @P2 LEA R20, P0, R16, c[0x0][0x220], 0x1 ;  /* 0x0000880010142a11 */ /* 0x000fe200078008ff */
[----:B------:R-:W-:Y:S01]  /*0be0*/  IMAD.IADD R2, R17, 0x1, R2 ;  /* 0x0000000111027824 */ /* 0x000fe200078e0202 */
[----:B------:R-:W-:Y:S01]  /*0bf0*/  @P1 IADD3 R7, P3, R96, R16, RZ ;  /* 0x0000001060071210 */ /* 0x000fe20007f7e0ff */
[----:B------:R-:W-:Y:S01]  /*0c00*/  IMAD R15, R86, c[0x0][0x260], RZ ;  /* 0x00009800560f7a24 */ /* 0x000fe200078e02ff */
[----:B------:R-:W-:Y:S01]  /*0c10*/  SHF.L.U64.HI R95, R6, R9, c[0x0][0x23c] ;  /* 0x00008f00065f7619 */ /* 0x000fe20000010209 */
[----:B------:R-:W-:Y:S01]  /*0c20*/  IMAD.SHL.U32 R10, R10, 0x8, RZ ;  /* 0x000000080a0a7824 */ /* 0x000fe200078e00ff */
[----:B------:R-:W-:Y:S01]  /*0c30*/  @P2 LEA.HI.X R21, R16, c[0x0][0x224], R2, 0x1, P0 ;  /* 0x0000890010152a11 */ /* 0x000fe200000f0c02 */
[----:B------:R-:W-:Y:S01]  /*0c40*/  IMAD.IADD R23, R25, 0x1, R22 ;  /* 0x0000000119177824 */ /* 0x000fe200078e0216 */
[----:B------:R-:W-:Y:S01]  /*0c50*/  @P1 LEA R16, P0, R7, c[0x0][0x220], 0x1 ;  /* 0x0000880007101a11 */ /* 0x000fe200078008ff */
[----:B------:R-:W-:Y:S01]  /*0c60*/  @P1 IMAD.X R2, R95, 0x1, R2, P3 ;  /* 0x000000015f021824 */ /* 0x000fe200018e0602 */
[----:B------:R-:W-:Y:S01]  /*0c70*/  IADD3 R6, R8, 0x80, RZ ;  /* 0x0000008008067810 */ /* 0x000fe20007ffe0ff */
[----:B------:R-:W-:Y:S01]  /*0c80*/  IMAD.MOV.U32 R8, RZ, RZ, c[0x0][0x258] ;  /* 0x00009600ff087624 */ /* 0x000fe200078e00ff */
[----:B------:R-:W-:Y:S01]  /*0c90*/  ISETP.NE.AND P3, PT, R4, RZ, PT ;  /* 0x000000ff0400720c */ /* 0x000fe20003f65270 */
[----:B------:R-:W-:Y:S01]  /*0ca0*/  IMAD R4, R184, c[0x0][0x264], R15 ;  /* 0x00009900b8047a24 */ /* 0x000fe200078e020f */
[----:B------:R-:W-:Y:S01]  /*0cb0*/  @P1 LEA.HI.X R17, R7, c[0x0][0x224], R2, 0x1, P0 ;  /* 0x0000890007111a11 */ /* 0x000fe200000f0c02 */
[----:B------:R-:W-:Y:S01]  /*0cc0*/  IMAD.SHL.U32 R94, R8, 0x40, RZ ;  /* 0x00000040085e7824 */ /* 0x000fe200078e00ff */
[----:B------:R-:W-:Y:S01]  /*0cd0*/  ISETP.GT.AND P0, PT, R18, R11, PT ;  /* 0x0000000b1200720c */ /* 0x000fe20003f04270 */
[----:B------:R-:W-:Y:S01]  /*0ce0*/  IMAD.MOV.U32 R22, RZ, RZ, R24 ;  /* 0x000000ffff167224 */ /* 0x000fe200078e0018 */
[----:B------:R-:W-:Y:S01]  /*0cf0*/  SHF.L.U64.HI R92, R8, R105, c[0x0][0x25c] ;  /* 0x00009700085c7619 */ /* 0x000fe20000010269 */
[----:B------:R-:W-:Y:S01]  /*0d00*/  IMAD R175, R175, c[0x0][0x268], RZ ;  /* 0x00009a00afaf7a24 */ /* 0x000fe200078e02ff */
[----:B------:R-:W-:Y:S01]  /*0d10*/  ISETP.GE.AND P5, PT, R6, c[0x0][0x1d4], PT ;  /* 0x0000750006007a0c */ /* 0x000fe20003fa6270 */
[----:B------:R-:W-:Y:S01]  /*0d20*/  IMAD.WIDE.U32 R22, R184, c[0x0][0x260], R22 ;  /* 0x00009800b8167a25 */ /* 0x000fe200078e0016 */
[----:B------:R-:W-:-:S02]  /*0d30*/  LOP3.LUT R10, R3, 0xfffffe00, R10, 0xf8, !PT ;  /* 0xfffffe00030a7812 */ /* 0x000fc400078ef80a */
[----:B------:R-:W-:Y:S01]  /*0d40*/  LEA.HI R2, R5, R82, RZ, 0x2 ;  /* 0x0000005205027211 */ /* 0x000fe200078f10ff */
[----:B------:R-:W-:Y:S01]  /*0d50*/  IMAD R15, R92, R18, RZ ;  /* 0x000000125c0f7224 */ /* 0x000fe200078e02ff */
[----:B------:R-:W-:Y:S01]  /*0d60*/  SHF.L.U64.HI R100, R8, R9, c[0x0][0x25c] ;  /* 0x0000970008647619 */ /* 0x000fe20000010209 */
[----:B------:R-:W-:Y:S01]  /*0d70*/  IMAD.IADD R23, R23, 0x1, R4 ;  /* 0x0000000117177824 */ /* 0x000fe200078e0204 */
[----:B------:R-:W-:Y:S01]  /*0d80*/  LOP3.LUT R7, R2, 0xfffffffc, RZ, 0xc0, !PT ;  /* 0xfffffffc02077812 */ /* 0x000fe200078ec0ff */
[----:B------:R-:W-:Y:S01]  /*0d90*/  IMAD R3, R14, R94, R15 ;  /* 0x0000005e0e037224 */ /* 0x000fe200078e020f */
[----:B------:R-:W-:Y:S01]  /*0da0*/  @P0 IADD3 R0, R0, -0x2, RZ ;  /* 0xfffffffe00000810 */ /* 0x000fe20007ffe0ff */
[----:B------:R-:W-:Y:S01]  /*0db0*/  @P2 IMAD.SHL.U32 R14, R10, 0x2, RZ ;  /* 0x000000020a0e2824 */ /* 0x000fe200078e00ff */
[----:B------:R-:W-:Y:S01]  /*0dc0*/  SHF.R.S32.HI R97, RZ, 0x2, R2 ;  /* 0x00000002ff617819 */ /* 0x000fe20000011402 */
[C---:B------:R-:W-:Y:S01]  /*0dd0*/  IMAD R175, R154.reuse, c[0x0][0x26c], R175 ;  /* 0x00009b009aaf7a24 */ /* 0x040fe200078e02af */
[----:B------:R-:W-:Y:S01]  /*0de0*/  @P0 SHF.R.S32.HI R12, RZ, 0x1f, R0 ;  /* 0x0000001fff0c0819 */ /* 0x000fe20000011400 */
[----:B------:R-:W-:Y:S01]  /*0df0*/  @P0 IMAD R6, R91, R0, RZ ;  /* 0x000000005b060224 */ /* 0x000fe200078e02ff */
[----:B------:R-:W-:Y:S01]  /*0e00*/  @!PT LDS RZ, [RZ] ;  /* 0x00000000fffff984 */ /* 0x000fe20000000800 */
[----:B------:R-:W-:Y:S01]  /*0e10*/  @!PT LDS RZ, [RZ] ;  /* 0x00000000fffff984 */ /* 0x000fe20000000800 */
[----:B------:R-:W-:Y:S01]  /*0e20*/  @!PT LDS RZ, [RZ] ;  /* 0x00000000fffff984 */ /* 0x000fe20000000800 */
[----:B------:R1:W-:Y:S01]  /*0e30*/  @P2 LDGSTS.E.BYPASS.LTC128B.128 [R14+0xc100], [R20.64], !P6 ;  /* 0x0c100000140e2fae */ /* 0x0003e2000f101d46 */
[----:B------:R-:W-:Y:S01]  /*0e40*/  IMAD.WIDE.U32 R154, R154, c[0x0][0x268], R22 ;  /* 0x00009a009a9a7a25 */ /* 0x000fe200078e0016 */
[----:B------:R-:W-:-:S02]  /*0e50*/  SHF.R.S32.HI R2, RZ, 0x1f, R2 ;  /* 0x0000001fff027819 */ /* 0x000fc40000011402 */
[----:B------:R1:W-:Y:S01]  /*0e60*/  @P2 LDGSTS.E.BYPASS.LTC128B.128 [R14+0xe100], [R20.64+0x80], !P4 ;  /* 0x0e100080140e2fae */ /* 0x0003e2000e101d46 */
[----:B------:R-:W-:Y:S01]  /*0e70*/  @P0 IMAD R6, R12, R93, R6 ;  /* 0x0000005d0c060224 */ /* 0x000fe200078e0206 */
[----:B------:R-:W-:Y:S01]  /*0e80*/  LEA.HI R2, R2, R97, RZ, 0x3 ;  /* 0x0000006102027211 */ /* 0x000fe200078f18ff */
[----:B------:R-:W-:Y:S01]  /*0e90*/  @P1 IMAD.SHL.U32 R12, R10, 0x2, RZ ;  /* 0x000000020a0c1824 */ /* 0x000fe200078e00ff */
[----:B------:R1:W-:Y:S01]  /*0ea0*/  @P2 LDGSTS.E.BYPASS.LTC128B.128 [R14+0x10100], [R20.64+0x100], !P5 ;  /* 0x10100100140e2fae */ /* 0x0003e2000e901d46 */
[----:B------:R-:W-:Y:S01]  /*0eb0*/  IMAD.IADD R175, R155, 0x1, R175 ;  /* 0x000000019baf7824 */ /* 0x000fe200078e02af */
[----:B------:R-:W-:Y:S01]  /*0ec0*/  LOP3.LUT R122, R2, 0xfffffff8, RZ, 0xc0, !PT ;  /* 0xfffffff8027a7812 */ /* 0x000fe200078ec0ff */
[----:B------:R-:W-:Y:S01]  /*0ed0*/  IMAD.MOV.U32 R174, RZ, RZ, R154 ;  /* 0x000000ffffae7224 */ /* 0x000fe200078e009a */
[----:B------:R3:W-:Y:S01]  /*0ee0*/  @P1 LDGSTS.E.BYPASS.LTC128B.128 [R12+0xd100], [R16.64], !P6 ;  /* 0x0d100000100c1fae */ /* 0x0007e2000f101d46 */
[----:B------:R-:W-:Y:S01]  /*0ef0*/  IMAD.IADD R4, R82, 0x1, -R7 ;  /* 0x0000000152047824 */ /* 0x000fe200078e0a07 */
[----:B------:R-:W-:Y:S01]  /*0f00*/  SHF.R.S32.HI R7, RZ, 0x1f, R97 ;  /* 0x0000001fff077819 */ /* 0x000fe20000011461 */
[----:B------:R-:W-:Y:S01]  /*0f10*/  IMAD.WIDE.U32 R26, R18, R94, R174 ;  /* 0x0000005e121a7225 */ /* 0x000fe200078e00ae */
[----:B------:R3:W-:Y:S03]  /*0f20*/  @P1 LDGSTS.E.BYPASS.LTC128B.128 [R12+0xf100], [R16.64+0x80], !P4 ;  /* 0x0f100080100c1fae */ /* 0x0007e6000e101d46 */
[----:B------:R-:W-:Y:S01]  /*0f30*/  IMAD.IADD R3, R27, 0x1, R3 ;  /* 0x000000011b037824 */ /* 0x000fe200078e0203 */
[----:B------:R3:W-:Y:S01]  /*0f40*/  @P1 LDGSTS.E.BYPASS.LTC128B.128 [R12+0x11100], [R16.64+0x100], !P5 ;  /* 0x11100100100c1fae */ /* 0x0007e2000e901d46 */
[----:B------:R-:W-:-:S02]  /*0f50*/  IMAD.SHL.U32 R109, R8, 0x20, RZ ;  /* 0x00000020086d7824 */ /* 0x000fc400078e00ff */
[C---:B------:R-:W-:Y:S01]  /*0f60*/  IMAD.SHL.U32 R22, R4.reuse, 0x4, RZ ;  /* 0x0000000404167824 */ /* 0x040fe200078e00ff */
[----:B------:R-:W0:Y:S01]  /*0f70*/  LDGDEPBAR ;  /* 0x00000000000079af */ /* 0x000e220000000000 */
[----:B------:R-:W-:Y:S02]  /*0f80*/  IMAD.SHL.U32 R24, R4, 0x8, RZ ;  /* 0x0000000804187824 */ /* 0x000fe400078e00ff */
[C---:B------:R-:W-:Y:S01]  /*0f90*/  IMAD R162, R7.reuse, c[0x0][0x290], RZ ;  /* 0x0000a40007a27a24 */ /* 0x040fe200078e02ff */
[----:B------:R-:W-:Y:S01]  /*0fa0*/  SHF.R.S32.HI R23, RZ, 0x1f, R22 ;  /* 0x0000001fff177819 */ /* 0x000fe20000011416 */
[----:B------:R-:W-:Y:S01]  /*0fb0*/  IMAD R160, R7, c[0x0][0x280], RZ ;  /* 0x0000a00007a07a24 */ /* 0x000fe200078e02ff */
[----:B------:R-:W-:Y:S01]  /*0fc0*/  IADD3 R19, R22, 0x40, RZ ;  /* 0x0000004016137810 */ /* 0x000fe20007ffe0ff */
[C---:B------:R-:W-:Y:S01]  /*0fd0*/  IMAD R162, R97.reuse, c[0x0][0x294], R162 ;  /* 0x0000a50061a27a24 */ /* 0x040fe200078e02a2 */
[----:B------:R-:W-:Y:S01]  /*0fe0*/  SHF.R.S32.HI R25, RZ, 0x1f, R24 ;  /* 0x0000001fff197819 */ /* 0x000fe20000011418 */
[----:B------:R-:W-:Y:S01]  /*0ff0*/  IMAD.IADD R122, R97, 0x1, -R122 ;  /* 0x00000001617a7824 */ /* 0x000fe200078e0a7a */
[----:B------:R-:W-:Y:S01]  /*1000*/  IADD3 R125, R24, 0x80, RZ ;  /* 0x00000080187d7810 */ /* 0x000fe20007ffe0ff */
[----:B-1----:R-:W-:Y:S01]  /*1010*/  @P0 IMAD.WIDE.U32 R14, R0, R93, R158 ;  /* 0x0000005d000e0225 */ /* 0x002fe200078e009e */
[----:B------:R-:W-:-:S02]  /*1020*/  IADD3 R126, R24, 0x60, RZ ;  /* 0x00000060187e7810 */ /* 0x000fc40007ffe0ff */
[----:B------:R-:W-:Y:S01]  /*1030*/  IADD3 R124, R24, 0xa0, RZ ;  /* 0x000000a0187c7810 */ /* 0x000fe20007ffe0ff */
[----:B------:R-:W-:Y:S01]  /*1040*/  @P0 IMAD.IADD R6, R15, 0x1, R6 ;  /* 0x000000010f060824 */ /* 0x000fe200078e0206 */
[----:B------:R-:W-:Y:S01]  /*1050*/  SHF.R.S32.HI R117, RZ, 0x1f, R126 ;  /* 0x0000001fff757819 */ /* 0x000fe2000001147e */
[----:B------:R-:W-:Y:S01]  /*1060*/  IMAD.IADD R15, R22, 0x1, R19 ;  /* 0x00000001160f7824 */ /* 0x000fe200078e0213 */
[----:B------:R-:W-:Y:S01]  /*1070*/  SHF.R.S32.HI R113, RZ, 0x1f, R124 ;  /* 0x0000001fff717819 */ /* 0x000fe2000001147c */
[----:B------:R-:W-:Y:S01]  /*1080*/  IMAD.SHL.U32 R123, R122, 0x40, RZ ;  /* 0x000000407a7b7824 */ /* 0x000fe200078e00ff */
[----:B------:R-:W-:Y:S01]  /*1090*/  LEA.HI R117, R117, R126, RZ, 0x3 ;  /* 0x0000007e75757211 */ /* 0x000fe200078f18ff */
[----:B------:R-:W-:Y:S01]  /*10a0*/  IMAD.WIDE.U32 R166, R97, c[0x0][0x290], R24 ;  /* 0x0000a40061a67a25 */ /* 0x000fe200078e0018 */
[----:B------:R-:W-:Y:S02]  /*10b0*/  LEA.HI R113, R113, R124, RZ, 0x3 ;  /* 0x0000007c71717211 */ /* 0x000fe400078f18ff */
[----:B------:R-:W-:Y:S01]  /*10c0*/  LOP3.LUT R123, R123, 0x1c0, RZ, 0xc0, !PT ;  /* 0x000001c07b7b7812 */ /* 0x000fe200078ec0ff */
[----:B---3--:R-:W-:Y:S01]  /*10d0*/  @P2 IMAD.SHL.U32 R12, R10, 0x2, RZ ;  /* 0x000000020a0c2824 */ /* 0x008fe200078e00ff */
[----:B------:R-:W-:Y:S01]  /*10e0*/  LOP3.LUT R117, R117, 0xfffffff8, RZ, 0xc0, !PT ;  /* 0xfffffff875757812 */ /* 0x000fe200078ec0ff */
[----:B------:R-:W-:Y:S01]  /*10f0*/  IMAD.WIDE.U32 R16, R97, c[0x0][0x290], R22 ;  /* 0x0000a40061107a25 */ /* 0x000fe200078e0016 */
[----:B------:R-:W-:-:S02]  /*1100*/  SHF.R.U32.HI R111, RZ, 0x3, R123 ;  /* 0x00000003ff6f7819 */ /* 0x000fc4000001167b */
[----:B------:R-:W-:Y:S01]  /*1110*/  LOP3.LUT R113, R113, 0xfffffff8, RZ, 0xc0, !PT ;  /* 0xfffffff871717812 */ /* 0x000fe200078ec0ff */
[----:B------:R-:W-:Y:S01]  /*1120*/  IMAD.IADD R163, R162, 0x1, R17 ;  /* 0x00000001a2a37824 */ /* 0x000fe200078e0211 */
[----:B------:R-:W-:Y:S01]  /*1130*/  SHF.R.S32.HI R108, RZ, 0x1f, R117 ;  /* 0x0000001fff6c7819 */ /* 0x000fe20000011475 */
[----:B------:R-:W-:Y:S01]  /*1140*/  IMAD.IADD R167, R167, 0x1, R162 ;  /* 0x00000001a7a77824 */ /* 0x000fe200078e02a2 */
[----:B------:R-:W-:Y:S01]  /*1150*/  SHF.R.S32.HI R104, RZ, 0x1f, R113 ;  /* 0x0000001fff687819 */ /* 0x000fe20000011471 */
[----:B------:R-:W-:Y:S01]  /*1160*/  IMAD.MOV.U32 R162, RZ, RZ, R16 ;  /* 0x000000ffffa27224 */ /* 0x000fe200078e0010 */
[----:B------:R-:W-:Y:S01]  /*1170*/  LEA.HI R16, R5, R82, RZ, 0x5 ;  /* 0x0000005205107211 */ /* 0x000fe200078f28ff */
[----:B------:R-:W-:Y:S02]  /*1180*/  IMAD.MOV.U32 R132, RZ, RZ, 0x1 ;  /* 0x00000001ff847424 */ /* 0x000fe400078e00ff */
[----:B------:R-:W-:Y:S01]  /*1190*/  IMAD R121, R4, 0x40, R97 ;  /* 0x0000004004797824 */ /* 0x000fe200078e0261 */
[----:B------:R-:W-:Y:S01]  /*11a0*/  SHF.R.S32.HI R4, RZ, 0x1f, R125 ;  /* 0x0000001fff047819 */ /* 0x000fe2000001147d */
[----:B------:R-:W-:-:S02]  /*11b0*/  IMAD.SHL.U32 R16, R16, 0x10, RZ ;  /* 0x0000001010107824 */ /* 0x000fc400078e00ff */
[----:B------:R-:W-:Y:S01]  /*11c0*/  IMAD.MOV.U32 R127, RZ, RZ, c[0x0][0x27c] ;  /* 0x00009f00ff7f7624 */ /* 0x000fe200078e00ff */
[----:B------:R-:W-:Y:S01]  /*11d0*/  LEA.HI R115, R4, R125, RZ, 0x3 ;  /* 0x0000007d04737211 */ /* 0x000fe200078f18ff */
[C---:B------:R-:W-:Y:S01]  /*11e0*/  IMAD R160, R97.reuse, c[0x0][0x284], R160 ;  /* 0x0000a10061a07a24 */ /* 0x040fe200078e02a0 */
[----:B------:R-:W-:Y:S01]  /*11f0*/  LOP3.LUT R16, R16, 0xfffffe00, RZ, 0xc0, !PT ;  /* 0xfffffe0010107812 */ /* 0x000fe200078ec0ff */
[----:B------:R-:W-:Y:S01]  /*1200*/  IMAD.WIDE.U32 R164, R97, c[0x0][0x280], R24 ;  /* 0x0000a00061a47a25 */ /* 0x000fe200078e0018 */
[----:B------:R-:W-:Y:S02]  /*1210*/  SHF.R.S32.HI R4, RZ, 0x1f, R15 ;  /* 0x0000001fff047819 */ /* 0x000fe4000001140f */
[----:B------:R-:W-:Y:S01]  /*1220*/  LOP3.LUT R115, R115, 0xfffffff8, RZ, 0xc0, !PT ;  /* 0xfffffff873737812 */ /* 0x000fe200078ec0ff */
[----:B------:R-:W-:Y:S01]  /*1230*/  IMAD.WIDE.U32 R170, R184, c[0x0][0x1e8], RZ ;  /* 0x00007a00b8aa7a25 */ /* 0x000fe200078e00ff */
[----:B------:R-:W-:Y:S02]  /*1240*/  LEA.HI R119, R4, R15, RZ, 0x3 ;  /* 0x0000000f04777211 */ /* 0x000fe400078f18ff */
[----:B------:R-:W-:Y:S01]  /*1250*/  LOP3.LUT R4, R123, 0x18, R24, 0xf8, !PT ;  /* 0x000000187b047812 */ /* 0x000fe200078ef818 */
[----:B------:R-:W-:Y:S01]  /*1260*/  IMAD.IADD R165, R165, 0x1, R160 ;  /* 0x00000001a5a57824 */ /* 0x000fe200078e02a0 */
[----:B------:R-:W-:Y:S01]  /*1270*/  LOP3.LUT R119, R119, 0xfffffff8, RZ, 0xc0, !PT ;  /* 0xfffffff877777812 */ /* 0x000fe200078ec0ff */
[----:B------:R-:W-:Y:S01]  /*1280*/  IMAD R99, R86, c[0x0][0x210], RZ ;  /* 0x0000840056637a24 */ /* 0x000fe200078e02ff */
[----:B------:R-:W-:Y:S01]  /*1290*/  SHF.R.S32.HI R106, RZ, 0x1f, R115 ;  /* 0x0000001fff6a7819 */ /* 0x000fe20000011473 */
[----:B-----5:R-:W-:Y:S01]  /*12a0*/  IMAD.WIDE.U32 R166, R84, c[0x0][0x290], R166 ;  /* 0x0000a40054a67a25 */ /* 0x020fe200078e00a6 */
[----:B------:R-:W-:-:S03]  /*12b0*/  SHF.R.S32.HI R142, RZ, 0x1f, R119 ;  /* 0x0000001fff8e7819 */ /* 0x000fc60000011477 */
[----:B------:R-:W-:Y:S02]  /*12c0*/  IMAD.MOV.U32 R110, RZ, RZ, c[0x0][0x27c] ;  /* 0x00009f00ff6e7624 */ /* 0x000fe400078e00ff */
[----:B------:R-:W-:-:S04]  /*12d0*/  IMAD.WIDE.U32 R172, R184, c[0x0][0x210], RZ ;  /* 0x00008400b8ac7a25 */ /* 0x000fc800078e00ff */
[----:B------:R-:W-:Y:S02]  /*12e0*/  IMAD R99, R184, c[0x0][0x214], R99 ;  /* 0x00008500b8637a24 */ /* 0x000fe400078e0263 */
[----:B------:R-:W-:-:S04]  /*12f0*/  IMAD.WIDE.U32 R164, R84, c[0x0][0x280], R164 ;  /* 0x0000a00054a47a25 */ /* 0x000fc800078e00a4 */
[----:B------:R-:W-:-:S04]  /*1300*/  IMAD.WIDE.U32 R162, R84, c[0x0][0x290], R162 ;  /* 0x0000a40054a27a25 */ /* 0x000fc800078e00a2 */
[----:B------:R-:W-:Y:S02]  /*1310*/  IMAD.MOV.U32 R53, RZ, RZ, RZ ;  /* 0x000000ffff357224 */ /* 0x000fe400078e00ff */
[----:B------:R-:W-:Y:S02]  /*1320*/  IMAD.MOV.U32 R67, RZ, RZ, 0x1 ;  /* 0x00000001ff437424 */ /* 0x000fe400078e00ff */
[----:B------:R-:W-:Y:S02]  /*1330*/  IMAD.SHL.U32 R110, R110, 0x2, RZ ;  /* 0x000000026e6e7824 */ /* 0x000fe400078e00ff */
[----:B------:R-:W-:Y:S01]  /*1340*/  IMAD.IADD R99, R173, 0x1, R99 ;  /* 0x00000001ad637824 */ /* 0x000fe200078e0263 */
[----:B--2---:R-:W-:Y:S01]  /*1350*/  @P3 SHF.R.S32.HI R169, RZ, 0x1f, R168 ;  /* 0x0000001fffa93819 */ /* 0x004fe200000114a8 */
[----:B------:R-:W-:Y:S02]  /*1360*/  @!P3 IMAD.MOV.U32 R168, RZ, RZ, R186 ;  /* 0x000000ffffa8b224 */ /* 0x000fe400078e00ba */
[----:B------:R-:W-:Y:S01]  /*1370*/  @!P3 IMAD.MOV.U32 R169, RZ, RZ, R13 ;  /* 0x000000ffffa9b224 */ /* 0x000fe200078e000d */
[----:B------:R-:W-:Y:S01]  /*1380*/  BAR.SYNC.DEFER_BLOCKING 0x0 ;  /* 0x0000000000007b1d */ /* 0x000fe20000010000 */
[----:B------:R-:W-:-:S04]  /*1390*/  @P2 LEA R20, P3, R26, c[0x0][0x250], 0x1 ;  /* 0x000094001a142a11 */ /* 0x000fc800078608ff */
[----:B------:R-:W-:Y:S02]  /*13a0*/  @P2 LEA.HI.X R21, R26, c[0x0][0x254], R3, 0x1, P3 ;  /* 0x000095001a152a11 */ /* 0x000fe400018f0c03 */
[----:B------:R-:W-:-:S04]  /*13b0*/  ISETP.GE.AND P3, PT, R24, c[0x0][0x27c], PT ;  /* 0x00009f0018007a0c */ /* 0x000fc80003f66270 */
[----:B------:R-:W-:-:S05]  /*13c0*/  SEL R9, RZ, c[0x0][0x27c], !P3 ;  /* 0x00009f00ff097a07 */ /* 0x000fca0005800000 */
[----:B------:R-:W-:-:S04]  /*13d0*/  IMAD.IADD R9, R24, 0x1, R9 ;  /* 0x0000000118097824 */ /* 0x000fc800078e0209 */
[----:B------:R-:W-:Y:S02]  /*13e0*/  @P3 LOP3.LUT R135, R135, 0x4, RZ, 0xfc, !PT ;  /* 0x0000000487873812 */ /* 0x000fe400078efcff */
[----:B------:R-:W-:Y:S01]  /*13f0*/  ISETP.GE.AND P3, PT, R15, c[0x0][0x27c], PT ;  /* 0x00009f000f007a0c */ /* 0x000fe20003f66270 */
[----:B------:R-:W-:Y:S01]  /*1400*/  @!PT LDS RZ, [RZ] ;  /* 0x00000000fffff984 */ /* 0x000fe20000000800 */
[----:B------:R-:W-:Y:S01]  /*1410*/  @!PT LDS RZ, [RZ] ;  /* 0x00000000fffff984 */ /* 0x000fe20000000800 */
[----:B------:R-:W-:Y:S01]  /*1420*/  @!PT LDS RZ, [RZ] ;  /* 0x00000000fffff984 */ /* 0x000fe20000000800 */
[----:B------:R1:W-:Y:S01]  /*1430*/  @P2 LDGSTS.E.BYPASS.LTC128B.128 [R12+0x100], [R20.64], !P6 ;  /* 0x00100000140c2fae */ /* 0x0003e2000f101d46 */
[----:B------:R-:W-:Y:S02]  /*1440*/  SHF.R.S32.HI R116, RZ, 0x1f, R9 ;  /* 0x0000001fff747819 */ /* 0x000fe40000011409 */
[----:B------:R-:W-:Y:S01]  /*1450*/  SEL R2, RZ, c[0x0][0x27c], !P3 ;  /* 0x00009f00ff027a07 */ /* 0x000fe20005800000 */
[----:B------:R1:W-:Y:S01]  /*1460*/  @P2 LDGSTS.E.BYPASS.LTC128B.128 [R12+0x2100], [R20.64+0x80], !P4 ;  /* 0x02100080140c2fae */ /* 0x0003e2000e101d46 */
[----:B------:R-:W-:Y:S02]  /*1470*/  LOP3.LUT R135, R135, 0xfffffffd, RZ, 0xc0, !PT ;  /* 0xfffffffd87877812 */ /* 0x000fe400078ec0ff */
[----:B------:R-:W-:Y:S01]  /*1480*/  LEA.HI R0, R116, R9, RZ, 0x3 ;  /* 0x0000000974007211 */ /* 0x000fe200078f18ff */
[----:B------:R1:W-:Y:S01]  /*1490*/  @P2 LDGSTS.E.BYPASS.LTC128B.128 [R12+0x4100], [R20.64+0x100], !P5 ;  /* 0x04100100140c2fae */ /* 0x0003e2000e901d46 */
[----:B------:R-:W-:-:S02]  /*14a0*/  @P1 IADD3 R7, P2, R109, R26, RZ ;  /* 0x0000001a6d071210 */ /* 0x000fc40007f5e0ff */
[----:B------:R-:W-:Y:S02]  /*14b0*/  LEA.HI R116, R116, R9, RZ, 0x6 ;  /* 0x0000000974747211 */ /* 0x000fe400078f30ff */
[----:B------:R-:W-:Y:S01]  /*14c0*/  LOP3.LUT R137, R0, 0xfffffff8, RZ, 0xc0, !PT ;  /* 0xfffffff800897812 */ /* 0x000fe200078ec0ff */
[----:B------:R-:W-:Y:S01]  /*14d0*/  @P1 IMAD.X R8, R100, 0x1, R3, P2 ;  /* 0x0000000164081824 */ /* 0x000fe200010e0603 */
[C---:B------:R-:W-:Y:S01]  /*14e0*/  @P1 LEA R26, P2, R7.reuse, c[0x0][0x250], 0x1 ;  /* 0x00009400071a1a11 */ /* 0x040fe200078408ff */
[----:B------:R-:W-:Y:S01]  /*14f0*/  @P1 IMAD.SHL.U32 R3, R10, 0x2, RZ ;  /* 0x000000020a031824 */ /* 0x000fe200078e00ff */
[----:B------:R-:W-:Y:S01]  /*1500*/  SHF.R.S32.HI R136, RZ, 0x1f, R137 ;  /* 0x0000001fff887819 */ /* 0x000fe20000011489 */
[----:B------:R-:W-:Y:S01]  /*1510*/  IMAD.SHL.U32 R116, R116, 0x40, RZ ;  /* 0x0000004074747824 */ /* 0x000fe200078e00ff */
[----:B------:R-:W-:Y:S02]  /*1520*/  @P1 LEA.HI.X R27, R7, c[0x0][0x254], R8, 0x1, P2 ;  /* 0x00009500071b1a11 */ /* 0x000fe400010f0c08 */
[----:B------:R-:W-:-:S02]  /*1530*/  SHF.R.S32.HI R118, RZ, 0x3, R0 ;  /* 0x00000003ff767819 */ /* 0x000fc40000011400 */
[----:B------:R-:W-:Y:S01]  /*1540*/  LOP3.LUT R116, R116, 0xfffff000, RZ, 0xc0, !PT ;  /* 0xfffff00074747812 */ /* 0x000fe200078ec0ff */
[----:B------:R2:W-:Y:S01]  /*1550*/  @P1 LDGSTS.E.BYPASS.LTC128B.128 [R3+0x1100], [R26.64], !P6 ;  /* 0x011000001a031fae */ /* 0x0005e2000f101d46 */
[C---:B------:R-:W-:Y:S01]  /*1560*/  SHF.L.U64.HI R136, R137.reuse, 0x1, R136 ;  /* 0x0000000189887819 */ /* 0x040fe20000010288 */
[----:B------:R-:W-:Y:S02]  /*1570*/  IMAD.SHL.U32 R137, R137, 0x2, RZ ;  /* 0x0000000289897824 */ /* 0x000fe400078e00ff */
[----:B------:R2:W-:Y:S04]  /*1580*/  @P1 LDGSTS.E.BYPASS.LTC128B.128 [R3+0x3100], [R26.64+0x80], !P4 ;  /* 0x031000801a031fae */ /* 0x0005e8000e101d46 */
[----:B------:R2:W-:Y:S01]  /*1590*/  @P1 LDGSTS.E.BYPASS.LTC128B.128 [R3+0x5100], [R26.64+0x100], !P5 ;  /* 0x051001001a031fae */ /* 0x0005e2000e901d46 */
[----:B-1----:R-:W-:-:S03]  /*15a0*/  IADD3 R20, R22, 0x20, RZ ;  /* 0x0000002016147810 */ /* 0x002fc60007ffe0ff */
[----:B------:R-:W0:Y:S01]  /*15b0*/  LDGDEPBAR ;  /* 0x00000000000079af */ /* 0x000e220000000000 */
[----:B------:R-:W-:Y:S01]  /*15c0*/  @P0 LEA R12, P2, R14, c[0x0][0x220], 0x1 ;  /* 0x000088000e0c0a11 */ /* 0x000fe200078408ff */
[----:B------:R-:W-:-:S03]  /*15d0*/  IMAD.IADD R17, R22, 0x1, R20 ;  /* 0x0000000116117824 */ /* 0x000fc600078e0214 */
[----:B------:R-:W-:Y:S01]  /*15e0*/  @P0 LEA.HI.X R13, R14, c[0x0][0x224], R6, 0x1, P2 ;  /* 0x000089000e0d0a11 */ /* 0x000fe200010f0c06 */
[----:B------:R-:W-:Y:S01]  /*15f0*/  @P0 IMAD.SHL.U32 R6, R10, 0x2, RZ ;  /* 0x000000020a060824 */ /* 0x000fe200078e00ff */
[C---:B------:R-:W-:Y:S02]  /*1600*/  @P0 LEA R28, P1, R96.reuse, R12, 0x1 ;  /* 0x0000000c601c0211 */ /* 0x040fe400078208ff */
[----:B------:R-:W-:Y:S02]  /*1610*/  ISETP.GE.AND P2, PT, R17, c[0x0][0x27c], PT ;  /* 0x00009f0011007a0c */ /* 0x000fe40003f46270 */
[----:B------:R-:W-:Y:S01]  /*1620*/  @P0 LEA.HI.X R29, R96, R13, R95, 0x1, P1 ;  /* 0x0000000d601d0211 */ /* 0x000fe200008f0c5f */
[----:B------:R1:W-:Y:S01]  /*1630*/  @P0 LDGSTS.E.BYPASS.LTC128B.128 [R6+0x12100], [R12.64], !P6 ;  /* 0x121000000c060fae */ /* 0x0003e2000f101d46 */
[----:B------:R-:W-:Y:S02]  /*1640*/  SEL R8, RZ, c[0x0][0x27c], !P2 ;  /* 0x00009f00ff087a07 */ /* 0x000fe40005000000 */
[----:B------:R-:W-:Y:S01]  /*1650*/  ISETP.NE.AND P1, PT, R132, c[0x0][0x2b8], PT ;  /* 0x0000ae0084007a0c */ /* 0x000fe20003f25270 */
[----:B------:R1:W-:Y:S01]  /*1660*/  @P0 LDGSTS.E.BYPASS.LTC128B.128 [R6+0x14100], [R12.64+0x80], !P4 ;  /* 0x141000800c060fae */ /* 0x0003e2000e101d46 */
[--C-:B------:R-:W-:Y:S01]  /*1670*/  SHF.R.S32.HI R120, RZ, 0x1f, R17.reuse ;  /* 0x0000001fff787819 */ /* 0x100fe20000011411 */
[----:B------:R-:W-:Y:S01]  /*1680*/  IMAD.IADD R7, R8, 0x1, R17 ;  /* 0x0000000108077824 */ /* 0x000fe200078e0211 */
[----:B------:R-:W-:Y:S01]  /*1690*/  IADD3 R14, R22, 0x50, RZ ;  /* 0x00000050160e7810 */ /* 0x000fe20007ffe0ff */
[----:B------:R1:W-:Y:S01]  /*16a0*/  @P0 LDGSTS.E.BYPASS.LTC128B.128 [R6+0x16100], [R12.64+0x100], !P5 ;  /* 0x161001000c060fae */ /* 0x0003e2000e901d46 */
[----:B------:R-:W-:Y:S01]  /*16b0*/  LEA.HI R120, R120, R17, RZ, 0x3 ;  /* 0x0000001178787211 */ /* 0x000fe200078f18ff */
[----:B--2---:R-:W-:Y:S01]  /*16c0*/  IMAD.IADD R3, R2, 0x1, R15 ;  /* 0x0000000102037824 */ /* 0x004fe200078e020f */
[----:B------:R-:W-:Y:S01]  /*16d0*/  SHF.R.S32.HI R114, RZ, 0x1f, R7 ;  /* 0x0000001fff727819 */ /* 0x000fe20000011407 */
[----:B------:R2:W-:Y:S01]  /*16e0*/  @P0 LDGSTS.E.BYPASS.LTC128B.128 [R6+0x13100], [R28.64], !P6 ;  /* 0x131000001c060fae */ /* 0x0005e2000f101d46 */
[----:B------:R-:W-:-:S02]  /*16f0*/  @P2 LOP3.LUT R135, R135, 0x2, RZ, 0xfc, !PT ;  /* 0x0000000287872812 */ /* 0x000fc400078efcff */
[----:B------:R-:W-:Y:S01]  /*1700*/  SHF.R.S32.HI R112, RZ, 0x1f, R3 ;  /* 0x0000001fff707819 */ /* 0x000fe20000011403 */
[----:B------:R2:W-:Y:S01]  /*1710*/  @P0 LDGSTS.E.BYPASS.LTC128B.128 [R6+0x15100], [R28.64+0x80], !P4 ;  /* 0x151000801c060fae */ /* 0x0005e2000e101d46 */
[----:B------:R-:W-:Y:S02]  /*1720*/  LEA.HI R2, R114, R7, RZ, 0x3 ;  /* 0x0000000772027211 */ /* 0x000fe400078f18ff */
[----:B------:R-:W-:Y:S01]  /*1730*/  LEA.HI R144, R112, R3, RZ, 0x3 ;  /* 0x0000000370907211 */ /* 0x000fe200078f18ff */
[----:B------:R2:W-:Y:S01]  /*1740*/  @P0 LDGSTS.E.BYPASS.LTC128B.128 [R6+0x17100], [R28.64+0x100], !P5 ;  /* 0x171001001c060fae */ /* 0x0005e2000e901d46 */
[----:B------:R-:W-:Y:S02]  /*1750*/  LOP3.LUT P0, RZ, R122, 0x4, RZ, 0xc0, !PT ;  /* 0x000000047aff7812 */ /* 0x000fe4000780c0ff */
[----:B------:R-:W-:Y:S01]  /*1760*/  LEA.HI R114, R114, R7, RZ, 0x6 ;  /* 0x0000000772727211 */ /* 0x000fe200078f30ff */
[----:B------:R-:W0:Y:S01]  /*1770*/  LDGDEPBAR ;  /* 0x00000000000079af */ /* 0x000e220000000000 */
[----:B------:R-:W-:-:S02]  /*1780*/  LEA.HI R112, R112, R3, RZ, 0x6 ;  /* 0x0000000370707211 */ /* 0x000fc400078f30ff */
[----:B------:R-:W-:Y:S01]  /*1790*/  LOP3.LUT R135, R135, 0xfffffff7, RZ, 0xc0, !PT ;  /* 0xfffffff787877812 */ /* 0x000fe200078ec0ff */
[----:B------:R-:W-:Y:S01]  /*17a0*/  IMAD.SHL.U32 R114, R114, 0x40, RZ ;  /* 0x0000004072727824 */ /* 0x000fe200078e00ff */
[----:B------:R-:W-:Y:S01]  /*17b0*/  LOP3.LUT R8, R123, 0x38, R2, 0xf8, !PT ;  /* 0x000000387b087812 */ /* 0x000fe200078ef802 */
[----:B------:R-:W-:Y:S01]  /*17c0*/  IMAD.SHL.U32 R112, R112, 0x40, RZ ;  /* 0x0000004070707824 */ /* 0x000fe200078e00ff */
[----:B------:R-:W-:Y:S02]  /*17d0*/  @P3 LOP3.LUT R135, R135, 0x8, RZ, 0xfc, !PT ;  /* 0x0000000887873812 */ /* 0x000fe400078efcff */
[----:B------:R-:W-:Y:S01]  /*17e0*/  LOP3.LUT R114, R114, 0xfffff000, RZ, 0xc0, !PT ;  /* 0xfffff00072727812 */ /* 0x000fe200078ec0ff */
[----:B-1----:R-:W-:Y:S01]  /*17f0*/  IMAD.WIDE.U32 R12, R97, c[0x0][0x280], R22 ;  /* 0x0000a000610c7a25 */ /* 0x002fe200078e0016 */
[----:B------:R-:W-:Y:S02]  /*1800*/  LOP3.LUT R135, R135, 0xffffffef, RZ, 0xc0, !PT ;  /* 0xffffffef87877812 */ /* 0x000fe400078ec0ff */
[----:B------:R-:W-:Y:S01]  /*1810*/  LOP3.LUT R5, R8, R111, RZ, 0x3c, !PT ;  /* 0x0000006f08057212 */ /* 0x000fe200078e3cff */
[----:B------:R-:W-:Y:S01]  /*1820*/  IMAD.IADD R161, R160, 0x1, R13 ;  /* 0x00000001a0a17824 */ /* 0x000fe200078e020d */
[----:B------:R-:W-:Y:S01]  /*1830*/  LOP3.LUT R112, R112, 0xfffff000, RZ, 0xc0, !PT ;  /* 0xfffff00070707812 */ /* 0x000fe200078ec0ff */
[----:B------:R-:W-:Y:S01]  /*1840*/  IMAD.MOV.U32 R160, RZ, RZ, R12 ;  /* 0x000000ffffa07224 */ /* 0x000fe200078e000c */
[----:B------:R-:W-:Y:S01]  /*1850*/  @P0 LOP3.LUT R135, R135, 0x10, RZ, 0xfc, !PT ;  /* 0x0000001087870812 */ /* 0x000fe200078efcff */
[----:B------:R-:W-:Y:S01]  /*1860*/  IMAD.MOV.U32 R8, RZ, RZ, c[0x0][0x290] ;  /* 0x0000a400ff087624 */ /* 0x000fe200078e00ff */
[----:B------:R-:W-:Y:S01]  /*1870*/  IADD3 R114, R5, R114, R16 ;  /* 0x0000007205727210 */ /* 0x000fe20007ffe010 */
[----:B------:R-:W-:Y:S01]  /*1880*/  IMAD.WIDE.U32 R160, R84, c[0x0][0x280], R160 ;  /* 0x0000a00054a07a25 */ /* 0x000fe200078e00a0 */
[----:B------:R-:W-:-:S02]  /*1890*/  SHF.R.S32.HI R5, RZ, 0x1f, R84 ;  /* 0x0000001fff057819 */ /* 0x000fc40000011454 */
[----:B--2---:R-:W-:Y:S01]  /*18a0*/  LOP3.LUT R6, R123, 0x38, R0, 0xf8, !PT ;  /* 0x000000387b067812 */ /* 0x004fe200078ef800 */
[----:B------:R-:W-:Y:S01]  /*18b0*/  IMAD.SHL.U32 R103, R8, 0x40, RZ ;  /* 0x0000004008677824 */ /* 0x000fe200078e00ff */
[----:B------:R-:W-:Y:S01]  /*18c0*/  ISETP.GE.AND P0, PT, R127, 0x1, PT ;  /* 0x000000017f00780c */ /* 0x000fe20003f06270 */
[C---:B------:R-:W-:Y:S01]  /*18d0*/  IMAD R129, R5.reuse, c[0x0][0x290], RZ ;  /* 0x0000a40005817a24 */ /* 0x040fe200078e02ff */
[-C--:B------:R-:W-:Y:S01]  /*18e0*/  LOP3.LUT R7, R6, R111.reuse, RZ, 0x3c, !PT ;  /* 0x0000006f06077212 */ /* 0x080fe200078e3cff */
[----:B------:R-:W-:Y:S01]  /*18f0*/  IMAD R5, R5, c[0x0][0x280], RZ ;  /* 0x0000a00005057a24 */ /* 0x000fe200078e02ff */
[----:B------:R-:W-:Y:S01]  /*1900*/  LOP3.LUT R6, R123, 0x38, R144, 0xf8, !PT ;  /* 0x000000387b067812 */ /* 0x000fe200078ef890 */
[C---:B------:R-:W-:Y:S01]  /*1910*/  IMAD R129, R84.reuse, c[0x0][0x294], R129 ;  /* 0x0000a50054817a24 */ /* 0x040fe200078e0281 */
[----:B------:R-:W-:Y:S01]  /*1920*/  LOP3.LUT R135, R135, 0xffffffbf, RZ, 0xc0, !PT ;  /* 0xffffffbf87877812 */ /* 0x000fe200078ec0ff */
[----:B------:R-:W-:Y:S01]  /*1930*/  IMAD R5, R84, c[0x0][0x284], R5 ;  /* 0x0000a10054057a24 */ /* 0x000fe200078e0205 */
[----:B------:R-:W-:Y:S01]  /*1940*/  LOP3.LUT R3, R6, R111, RZ, 0x3c, !PT ;  /* 0x0000006f06037212 */ /* 0x000fe200078e3cff */
[----:B------:R-:W-:Y:S01]  /*1950*/  IMAD.MOV.U32 R6, RZ, RZ, c[0x0][0x280] ;  /* 0x0000a000ff067624 */ /* 0x000fe200078e00ff */
[--C-:B------:R-:W-:Y:S01]  /*1960*/  IADD3 R116, R7, R116, R16.reuse ;  /* 0x0000007407747210 */ /* 0x100fe20007ffe010 */
[----:B------:R-:W-:Y:S01]  /*1970*/  IMAD R7, R169, c[0x0][0x2b0], RZ ;  /* 0x0000ac00a9077a24 */ /* 0x000fe200078e02ff */
[----:B------:R-:W-:Y:S01]  /*1980*/  IADD3 R112, R3, R112, R16 ;  /* 0x0000007003707210 */ /* 0x000fe20007ffe010 */
[----:B------:R-:W-:Y:S01]  /*1990*/  IMAD R3, R86, c[0x0][0x1e8], RZ ;  /* 0x00007a0056037a24 */ /* 0x000fe200078e02ff */
[----:B------:R-:W-:Y:S01]  /*19a0*/  LOP3.LUT R139, R2, 0xfffffff8, RZ, 0xc0, !PT ;  /* 0xfffffff8028b7812 */ /* 0x000fe200078ec0ff */
[----:B------:R-:W-:Y:S01]  /*19b0*/  IMAD R7, R168, c[0x0][0x2b4], R7 ;  /* 0x0000ad00a8077a24 */ /* 0x000fe200078e0207 */
[----:B------:R-:W-:Y:S01]  /*19c0*/  LOP3.LUT R141, R144, 0xfffffff8, RZ, 0xc0, !PT ;  /* 0xfffffff8908d7812 */ /* 0x000fe200078ec0ff */
[----:B------:R-:W-:Y:S01]  /*19d0*/  IMAD R3, R184, c[0x0][0x1ec], R3 ;  /* 0x00007b00b8037a24 */ /* 0x000fe200078e0203 */
[----:B------:R-:W-:Y:S01]  /*19e0*/  LOP3.LUT R135, R135, 0xffffffdf, RZ, 0xc0, !PT ;  /* 0xffffffdf87877812 */ /* 0x000fe200078ec0ff */
[----:B------:R-:W-:Y:S01]  /*19f0*/  IMAD.WIDE.U32 R168, R168, c[0x0][0x2b0], RZ ;  /* 0x0000ac00a8a87a25 */ /* 0x000fe200078e00ff */
[----:B------:R-:W-:-:S02]  /*1a00*/  SHF.R.S32.HI R138, RZ, 0x1f, R139 ;  /* 0x0000001fff8a7819 */ /* 0x000fc4000001148b */
[----:B------:R-:W-:Y:S01]  /*1a10*/  SHF.R.S32.HI R140, RZ, 0x1f, R141 ;  /* 0x0000001fff8c7819 */ /* 0x000fe2000001148d */
[----:B------:R-:W-:Y:S01]  /*1a20*/  IMAD.IADD R102, R171, 0x1, R3 ;  /* 0x00000001ab667824 */ /* 0x000fe200078e0203 */
[----:B------:R-:W-:Y:S01]  /*1a30*/  LOP3.LUT R3, R4, R111, RZ, 0x3c, !PT ;  /* 0x0000006f04037212 */ /* 0x000fe200078e3cff */
[----:B------:R-:W-:Y:S01]  /*1a40*/  IMAD.IADD R131, R167, 0x1, R129 ;  /* 0x00000001a7837824 */ /* 0x000fe200078e0281 */
[----:B------:R-:W-:Y:S01]  /*1a50*/  LOP3.LUT R120, R120, 0xfffffff8, RZ, 0xc0, !PT ;  /* 0xfffffff878787812 */ /* 0x000fe200078ec0ff */
[----:B------:R-:W-:Y:S01]  /*1a60*/  IMAD.SHL.U32 R107, R6, 0x40, RZ ;  /* 0x00000040066b7824 */ /* 0x000fe200078e00ff */
[----:B------:R-:W-:Y:S01]  /*1a70*/  @P1 LOP3.LUT R135, R135, 0x20, RZ, 0xfc, !PT ;  /* 0x0000002087871812 */ /* 0x000fe200078efcff */
[----:B------:R-:W-:Y:S01]  /*1a80*/  IMAD.IADD R98, R169, 0x1, R7 ;  /* 0x00000001a9627824 */ /* 0x000fe200078e0207 */
[-C--:B------:R-:W-:Y:S01]  /*1a90*/  SHF.L.U64.HI R101, R8, R105.reuse, c[0x0][0x294] ;  /* 0x0000a50008657619 */ /* 0x080fe20000010269 */
[----:B------:R-:W-:Y:S01]  /*1aa0*/  IMAD.IADD R0, R3, 0x1, R16 ;  /* 0x0000000103007824 */ /* 0x000fe200078e0210 */
[----:B------:R-:W-:Y:S01]  /*1ab0*/  SHF.L.U64.HI R138, R139, 0x1, R138 ;  /* 0x000000018b8a7819 */ /* 0x000fe2000001028a */
[----:B------:R-:W-:Y:S01]  /*1ac0*/  IMAD.IADD R129, R129, 0x1, R163 ;  /* 0x0000000181817824 */ /* 0x000fe200078e02a3 */
[----:B------:R-:W-:Y:S01]  /*1ad0*/  SHF.L.U64.HI R140, R141, 0x1, R140 ;  /* 0x000000018d8c7819 */ /* 0x000fe2000001028c */
[----:B------:R-:W-:Y:S01]  /*1ae0*/  IMAD.IADD R130, R165, 0x1, R5 ;  /* 0x00000001a5827824 */ /* 0x000fe200078e0205 */
[----:B------:R-:W-:Y:S01]  /*1af0*/  SHF.L.U64.HI R105, R6, R105, c[0x0][0x284] ;  /* 0x0000a10006697619 */ /* 0x000fe20000010269 */
[----:B------:R-:W-:Y:S01]  /*1b00*/  IMAD.IADD R128, R5, 0x1, R161 ;  /* 0x0000000105807824 */ /* 0x000fe200078e02a1 */
[C---:B------:R-:W-:Y:S01]  /*1b10*/  IADD3 R13, R22.reuse, 0x30, RZ ;  /* 0x00000030160d7810 */ /* 0x040fe20007ffe0ff */
[----:B------:R-:W-:Y:S01]  /*1b20*/  IMAD.SHL.U32 R139, R139, 0x2, RZ ;  /* 0x000000028b8b7824 */ /* 0x000fe200078e00ff */
[----:B------:R-:W-:Y:S01]  /*1b30*/  IADD3 R12, R22, 0x10, RZ ;  /* 0x00000010160c7810 */ /* 0x000fe20007ffe0ff */
[----:B------:R-:W-:Y:S01]  /*1b40*/  IMAD.SHL.U32 R141, R141, 0x2, RZ ;  /* 0x000000028d8d7824 */ /* 0x000fe200078e00ff */
[----:B------:R-:W-:-:S02]  /*1b50*/  SHF.R.S32.HI R143, RZ, 0x1f, R120 ;  /* 0x0000001fff8f7819 */ /* 0x000fc40000011478 */
[----:B------:R-:W-:Y:S02]  /*1b60*/  SHF.R.S32.HI R145, RZ, 0x3, R2 ;  /* 0x00000003ff917819 */ /* 0x000fe40000011402 */
[----:B------:R-:W-:Y:S02]  /*1b70*/  SHF.R.S32.HI R144, RZ, 0x3, R144 ;  /* 0x00000003ff907819 */ /* 0x000fe40000011490 */
[----:B------:R-:W-:Y:S02]  /*1b80*/  @P0 LOP3.LUT R135, R135, 0x40, RZ, 0xfc, !PT ;  /* 0x0000004087870812 */ /* 0x000fe400078efcff */
.L_x_827:
[----:B------:R-:W-:Y:S01]  /*1b90*/  ISETP.NE.AND P1, PT, R132, c[0x0][0x2b8], PT ;  /* 0x0000ae0084007a0c */ /* 0x000fe20003f25270 */
[----:B------:R-:W-:Y:S01]  /*1ba0*/  IMAD.SHL.U32 R148, R18, 0x40, RZ ;  /* 0x0000004012947824 */ /* 0x000fe200078e00ff */
[----:B------:R-:W-:Y:S01]  /*1bb0*/  LOP3.LUT P2, RZ, R122, 0x4, RZ, 0xc0, !PT ;  /* 0x000000047aff7812 */ /* 0x000fe2000784c0ff */
[----:B------:R-:W-:Y:S01]  /*1bc0*/  IMAD.MOV.U32 R147, RZ, RZ, RZ ;  /* 0x000000ffff937224 */ /* 0x000fe200078e00ff */
[----:B------:R-:W-:Y:S04]  /*1bd0*/  DEPBAR.LE SB0, 0x2 ;  /* 0x000080800000791a */ /* 0x000fe80000000000 */
[----:B------:R-:W-:Y:S01]  /*1be0*/  IMAD.IADD R3, R121, 0x1, R148 ;  /* 0x0000000179037824 */ /* 0x000fe200078e0294 */
[----:B------:R-:W-:Y:S01]  /*1bf0*/  BSSY B1, `(.L_x_803) ;  /* 0x00003f5000017945 */ /* 0x000fe20003800000 */
[----:B------:R-:W-:Y:S02]  /*1c00*/  IMAD R2, R53, 0x3000, R0 ;  /* 0x0000300035027824 */ /* 0x000fe400078e0200 */
[----:B------:R-:W-:Y:S01]  /*1c10*/  IMAD.IADD R146, R90, 0x1, R3 ;  /* 0x000000015a927824 */ /* 0x000fe200078e0203 */
[----:B------:R-:W-:Y:S02]  /*1c20*/  ISETP.GE.AND P0, PT, R3, R89, PT ;  /* 0x000000590300720c */ /* 0x000fe40003f06270 */
[----:B------:R-:W-:Y:S01]  /*1c30*/  IADD3 R149, R2, 0x20, RZ ;  /* 0x0000002002957810 */ /* 0x000fe20007ffe0ff */
[----:B------:R-:W-:Y:S01]  /*1c40*/  @P1 IMAD.HI.U32 R4, R146, c[0x0][0x2bc], RZ ;  /* 0x0000af0092041a27 */ /* 0x000fe200078e00ff */
[----:B------:R-:W-:Y:S02]  /*1c50*/  ISETP.GT.OR P0, PT, R121, 0x3f, P0 ;  /* 0x0000003f7900780c */ /* 0x000fe40000704670 */
[C---:B------:R-:W-:Y:S01]  /*1c60*/  @P2 IADD3 R149, R2.reuse, -0x20, RZ ;  /* 0xffffffe002952810 */ /* 0x040fe20007ffe0ff */
[----:B------:R-:W-:Y:S01]  /*1c70*/  IMAD.MOV.U32 R3, RZ, RZ, R146 ;  /* 0x000000ffff037224 */ /* 0x000fe200078e0092 */
[----:B------:R-:W-:Y:S02]  /*1c80*/  @P1 SHF.R.U32.HI R3, RZ, c[0x0][0x2c0], R4 ;  /* 0x0000b000ff031a19 */ /* 0x000fe40000011604 */
[----:B------:R-:W-:Y:S02]  /*1c90*/  ISETP.GE.AND P2, PT, R127, 0x1, PT ;  /* 0x000000017f00780c */ /* 0x000fe40003f46270 */
[----:B------:R-:W-:Y:S02]  /*1ca0*/  LEA R150, R2, 0x100, 0x1 ;  /* 0x0000010002967811 */ /* 0x000fe400078e08ff */
[----:B------:R-:W-:Y:S03]  /*1cb0*/  LEA R149, R149, 0x100, 0x1 ;  /* 0x0000010095957811 */ /* 0x000fe600078e08ff */
[C---:B-1----:R-:W-:Y:S04]  /*1cc0*/  @!P0 IADD3 R5, P1, R3.reuse, R168, RZ ;  /* 0x000000a803058210 */ /* 0x042fe80007f3e0ff */
[----:B------:R-:W-:Y:S01]  /*1cd0*/  @!P0 LEA.HI.X.SX32 R4, R3, R98, 0x1, P1 ;  /* 0x0000006203048211 */ /* 0x000fe200008f0eff */
[----:B------:R-:W-:Y:S01]  /*1ce0*/  IMAD.MOV R3, RZ, RZ, -R3 ;  /* 0x000000ffff037224 */ /* 0x000fe200078e0a03 */
[----:B------:R-:W-:Y:S03]  /*1cf0*/  @!P0 LEA R6, P1, R5, c[0x0][0x2a0], 0x2 ;  /* 0x0000a80005068a11 */ /* 0x000fe600078210ff */
[----:B------:R-:W-:Y:S01]  /*1d00*/  IMAD R146, R3, c[0x0][0x2b8], R146 ;  /* 0x0000ae0003927a24 */ /* 0x000fe200078e0292 */
[----:B------:R-:W-:Y:S05]  /*1d10*/  @!P0 LEA.HI.X R7, R5, c[0x0][0x2a4], R4, 0x2, P1 ;  /* 0x0000a90005078a11 */ /* 0x000fea00008f1404 */
[----:B------:R1:W5:Y:S04]  /*1d20*/  @!P0 LDG.E R147, [R6.64] ;  /* 0x0000000606938981 */ /* 0x000368000c1e1900 */
[----:B------:R-:W-:Y:S06]  /*1d30*/  BAR.SYNC.DEFER_BLOCKING 0x0 ;  /* 0x0000000000007b1d */ /* 0x000fec0000010000 */
[----:B---3--:R-:W-:-:S05]  /*1d40*/  @!P2 BRA `(.L_x_804) ;  /* 0x00003ad00000a947 */ /* 0x008fca0003800000 */
[----:B-1----:R-:W-:Y:S01]  /*1d50*/  IMAD.WIDE.U32 R6, R146, c[0x0][0x1e0], RZ ;  /* 0x0000780092067a25 */ /* 0x002fe200078e00ff */
[----:B------:R-:W-:Y:S02]  /*1d60*/  SHF.R.S32.HI R152, RZ, 0x1f, R146 ;  /* 0x0000001fff987819 */ /* 0x000fe40000011492 */
[----:B-----5:R-:W-:Y:S01]  /*1d70*/  SHF.R.S32.HI R151, RZ, 0x1f, R147 ;  /* 0x0000001fff977819 */ /* 0x020fe20000011493 */
[----:B------:R-:W-:Y:S01]  /*1d80*/  IMAD.WIDE.U32 R8, R107, R18, RZ ;  /* 0x000000126b087225 */ /* 0x000fe200078e00ff */
[----:B------:R-:W-:Y:S03]  /*1d90*/  IADD3 R148, -R148, R89, RZ ;  /* 0x0000005994947210 */ /* 0x000fe60007ffe1ff */
[----:B------:R-:W-:Y:S01]  /*1da0*/  IMAD R2, R152, c[0x0][0x1e0], RZ ;  /* 0x0000780098027a24 */ /* 0x000fe200078e02ff */
[----:B------:R-:W-:Y:S01]  /*1db0*/  IMNMX R148, R148, 0x40, PT ;  /* 0x0000004094947817 */ /* 0x000fe20003800200 */
[----:B------:R-:W-:Y:S02]  /*1dc0*/  IMAD R5, R151, c[0x0][0x1f0], RZ ;  /* 0x00007c0097057a24 */ /* 0x000fe400078e02ff */
[----:B------:R-:W-:Y:S02]  /*1dd0*/  IMAD R2, R146, c[0x0][0x1e4], R2 ;  /* 0x0000790092027a24 */ /* 0x000fe400078e0202 */
[----:B------:R-:W-:Y:S03]  /*1de0*/  IMAD R5, R147, c[0x0][0x1f4], R5 ;  /* 0x00007d0093057a24 */ /* 0x000fe600078e0205 */
[----:B------:R-:W-:Y:S02]  /*1df0*/  IADD3 R7, R7, R2, RZ ;  /* 0x0000000207077210 */ /* 0x000fe40007ffe0ff */
[----:B------:R-:W-:Y:S03]  /*1e00*/  SHF.R.S32.HI R2, RZ, 0x1f, R18 ;  /* 0x0000001fff027819 */ /* 0x000fe60000011412 */
[----:B------:R-:W-:Y:S05]  /*1e10*/  IMAD.WIDE.U32 R6, R147, c[0x0][0x1f0], R6 ;  /* 0x00007c0093067a25 */ /* 0x000fea00078e0006 */
[----:B------:R-:W-:Y:S04]  /*1e20*/  IADD3 R3, P0, R170, R6, RZ ;  /* 0x00000006aa037210 */ /* 0x000fe80007f1e0ff */
[----:B------:R-:W-:Y:S01]  /*1e30*/  IADD3.X R4, R102, R7, R5, P0, !PT ;  /* 0x0000000766047210 */ /* 0x000fe200007fe405 */
[-C--:B------:R-:W-:Y:S01]  /*1e40*/  IMAD R5, R101, R18.reuse, RZ ;  /* 0x0000001265057224 */ /* 0x080fe200078e02ff */
[----:B------:R-:W-:Y:S01]  /*1e50*/  LEA R66, P0, R3, c[0x0][0x1c8], 0x1 ;  /* 0x0000720003427a11 */ /* 0x000fe200078008ff */
[-C--:B------:R-:W-:Y:S03]  /*1e60*/  IMAD.WIDE.U32 R6, R103, R18.reuse, RZ ;  /* 0x0000001267067225 */ /* 0x080fe600078e00ff */
[----:B------:R-:W-:Y:S01]  /*1e70*/  LEA.HI.X R4, R3, c[0x0][0x1cc], R4, 0x1, P0 ;  /* 0x0000730003047a11 */ /* 0x000fe200000f0c04 */
[----:B------:R-:W-:Y:S01]  /*1e80*/  IMAD R3, R105, R18, RZ ;  /* 0x0000001269037224 */ /* 0x000fe200078e02ff */
[----:B------:R-:W-:Y:S01]  /*1e90*/  ISETP.NE.AND P0, PT, RZ, UR4, PT ;  /* 0x00000004ff007c0c */ /* 0x000fe2000bf05270 */
[C---:B------:R-:W-:Y:S02]  /*1ea0*/  IMAD R5, R2.reuse, R103, R5 ;  /* 0x0000006702057224 */ /* 0x040fe400078e0205 */
[----:B------:R-:W-:Y:S03]  /*1eb0*/  IMAD R3, R2, R107, R3 ;  /* 0x0000006b02037224 */ /* 0x000fe600078e0203 */
[----:B------:R-:W-:Y:S02]  /*1ec0*/  IADD3 R2, R7, R5, RZ ;  /* 0x0000000507027210 */ /* 0x000fe40007ffe0ff */
[----:B------:R-:W-:Y:S05]  /*1ed0*/  IADD3 R3, R9, R3, RZ ;  /* 0x0000000309037210 */ /* 0x000fea0007ffe0ff */
        /* <DEDUP_REMOVED lines=60> */
.L_x_807:
[----:B------:R-:W-:Y:S05]  /*22a0*/  BSYNC B0 ;  /* 0x0000000000007941 */ /* 0x000fea0003800000 */
.L_x_806:
[----:B------:R2:W3:Y:S04]  /*22b0*/  SHFL.IDX PT, R73, R4, RZ, 0x1c1f ;  /* 0x001c1fff04497589 */ /* 0x0004e800000e0000 */
[----:B------:R-:W4:Y:S01]  /*22c0*/  SHFL.IDX PT, R66, R66, RZ, 0x1c1f ;  /* 0x001c1fff42427589 */ /* 0x000f2200000e0000 */
[----:B------:R-:W-:-:S05]  /*22d0*/  @P1 BRA `(.L_x_808) ;  /* 0x0000386000001947 */ /* 0x000fca0003800000 */
[----:B------:R-:W-:Y:S01]  /*22e0*/  ISETP.GE.AND P0, PT, R24, c[0x0][0x1d4], PT ;  /* 0x0000750018007a0c */ /* 0x000fe20003f06270 */
[----:B-1---5:R-:W-:Y:S01]  /*22f0*/  IMAD.MOV.U32 R29, RZ, RZ, R58 ;  /* 0x000000ffff1d7224 */ /* 0x022fe200078e003a */
[----:B------:R-:W-:Y:S01]  /*2300*/  MOV R28, R59 ;  /* 0x0000003b001c7202 */ /* 0x000fe20000000f00 */
        /* <DEDUP_REMOVED lines=10> */
[----:B--2---:R-:W-:Y:S01]  /*23b0*/  IMAD.MOV.U32 R4, RZ, RZ, R33 ;  /* 0x000000ffff047224 */ /* 0x004fe200078e0021 */
        /* <DEDUP_REMOVED lines=27> */
[----:B------:R-:W-:Y:S01]  /*2570*/  @!P0 SHF.R.U64 R45, R38, 0x10, R39 ;  /* 0x00000010262d8819 */ /* 0x000fe20000001227 */
[----:B------:R-:W-:Y:S01]  /*2580*/  @!P0 HADD2.F32 R47, -RZ, R40.H0_H0 ;  /* 0x20000028ff2f8230 */ /* 0x000fe20000004100 */
[--C-:B------:R-:W-:Y:S01]  /*2590*/  @!P0 SHF.R.U64 R51, R48, 0x10, R49.reuse ;  /* 0x0000001030338819 */ /* 0x100fe20000001231 */
        /* <DEDUP_REMOVED lines=19> */
[C---:B------:R-:W-:Y:S02]  /*26d0*/  @!P0 FMUL.FTZ R3, R38.reuse, R45 ;  /* 0x0000002d26038220 */ /* 0x040fe40000410000 */
[----:B------:R-:W-:Y:S01]  /*26e0*/  @!P0 FFMA.FTZ R70, R38, R51, -R70 ;  /* 0x0000003326468223 */ /* 0x000fe20000010846 */
[----:B------:R-:W-:Y:S01]  /*26f0*/  @!P0 MOV R38, R31 ;  /* 0x0000001f00268202 */ /* 0x000fe20000000f00 */
[----:B------:R-:W-:Y:S01]  /*2700*/  @!P0 FFMA.FTZ R2, R44, R49, R2 ;  /* 0x000000312c028223 */ /* 0x000fe20000010002 */
[--C-:B------:R-:W-:Y:S01]  /*2710*/  @!P0 HADD2.F32 R44, -RZ, R40.reuse.H1_H1 ;  /* 0x30000028ff2c8230 */ /* 0x100fe20000004100 */
[----:B------:R-:W-:Y:S01]  /*2720*/  @!P0 FFMA.FTZ R3, R46, R51, R3 ;  /* 0x000000332e038223 */ /* 0x000fe20000010003 */
[----:B------:R-:W-:Y:S02]  /*2730*/  @!P0 HADD2.F32 R40, -RZ, R40.H0_H0 ;  /* 0x20000028ff288230 */ /* 0x000fe40000004100 */
[--C-:B------:R-:W-:Y:S01]  /*2740*/  @!P0 HADD2.F32 R48, -RZ, R38.reuse.H1_H1 ;  /* 0x30000026ff308230 */ /* 0x100fe20000004100 */
[-C--:B------:R-:W-:Y:S01]  /*2750*/  @!P0 FMUL.FTZ R77, R44, R41.reuse ;  /* 0x000000292c4d8220 */ /* 0x080fe20000410000 */
[----:B------:R-:W-:Y:S01]  /*2760*/  @!P0 HADD2.F32 R38, -RZ, R38.H0_H0 ;  /* 0x20000026ff268230 */ /* 0x000fe20000004100 */
[----:B------:R-:W-:Y:S01]  /*2770*/  @!P0 FMUL.FTZ R4, R40, R41 ;  /* 0x0000002928048220 */ /* 0x000fe20000410000 */
[----:B------:R-:W-:Y:S01]  /*2780*/  @!P0 F2FP.PACK_AB R70, R3, R70 ;  /* 0x000000460346823e */ /* 0x000fe200000000ff */
[----:B------:R-:W-:Y:S01]  /*2790*/  @!P0 FMUL.FTZ R72, R48, R39 ;  /* 0x0000002730488220 */ /* 0x000fe20000410000 */
[----:B------:R-:W-:Y:S01]  /*27a0*/  @!P0 F2FP.PACK_AB R75, R2, R75 ;  /* 0x0000004b024b823e */ /* 0x000fe200000000ff */
[C---:B------:R-:W-:Y:S01]  /*27b0*/  @!P0 FMUL.FTZ R5, R38.reuse, R39 ;  /* 0x0000002726058220 */ /* 0x040fe20000410000 */
[----:B------:R-:W-:Y:S01]  /*27c0*/  @!P0 HADD2.F32 R49, -RZ, R71.H0_H0 ;  /* 0x20000047ff318230 */ /* 0x000fe20000004100 */
[----:B------:R-:W-:Y:S01]  /*27d0*/  @!P0 FFMA.FTZ R72, R38, R55, -R72 ;  /* 0x0000003726488223 */ /* 0x000fe20000010848 */
[----:B------:R-:W-:Y:S01]  /*27e0*/  @!P0 MOV R28, R75 ;  /* 0x0000004b001c8202 */ /* 0x000fe20000000f00 */
[----:B------:R-:W-:Y:S02]  /*27f0*/  @!P0 IMAD.MOV.U32 R29, RZ, RZ, R70 ;  /* 0x000000ffff1d8224 */ /* 0x000fe400078e0046 */
        /* <DEDUP_REMOVED lines=8> */
.L_x_810:
[----:B------:R-:W-:Y:S05]  /*2880*/  BSYNC B0 ;  /* 0x0000000000007941 */ /* 0x000fea0003800000 */
.L_x_809:
        /* <DEDUP_REMOVED lines=25> */
[CC--:B------:R-:W-:Y:S02]  /*2a20*/  @!P0 FMUL.FTZ R51, R45.reuse, R41.reuse ;  /* 0x000000292d338220 */ /* 0x0c0fe40000410000 */
[----:B------:R-:W-:Y:S01]  /*2a30*/  @!P0 FMUL.FTZ R2, R44, R41 ;  /* 0x000000292c028220 */ /* 0x000fe20000410000 */
[----:B------:R-:W-:Y:S01]  /*2a40*/  @!P0 HADD2.F32 R41, -RZ, R40.H0_H0 ;  /* 0x20000028ff298230 */ /* 0x000fe20000004100 */
[-C--:B------:R-:W-:Y:S01]  /*2a50*/  @!P0 FMUL.FTZ R70, R46, R38.reuse ;  /* 0x000000262e468220 */ /* 0x080fe20000410000 */
[--C-:B------:R-:W-:Y:S01]  /*2a60*/  @!P0 HADD2.F32 R40, -RZ, R39.reuse.H0_H0 ;  /* 0x20000027ff288230 */ /* 0x100fe20000004100 */
[----:B------:R-:W-:Y:S01]  /*2a70*/  @!P0 FFMA.FTZ R2, R45, R47, R2 ;  /* 0x0000002f2d028223 */ /* 0x000fe20000010002 */
[----:B------:R-:W-:Y:S01]  /*2a80*/  @!P0 HADD2.F32 R45, -RZ, R39.H1_H1 ;  /* 0x30000027ff2d8230 */ /* 0x000fe20000004100 */
[----:B------:R-:W-:Y:S01]  /*2a90*/  @!P0 FMUL.FTZ R3, R41, R38 ;  /* 0x0000002629038220 */ /* 0x000fe20000410000 */
[----:B------:R-:W-:Y:S01]  /*2aa0*/  @!P0 MOV R38, R31 ;  /* 0x0000001f00268202 */ /* 0x000fe20000000f00 */
[----:B------:R-:W-:Y:S01]  /*2ab0*/  @!P0 FFMA.FTZ R51, R44, R47, -R51 ;  /* 0x0000002f2c338223 */ /* 0x000fe20000010833 */
[----:B------:R-:W-:Y:S01]  /*2ac0*/  @!P0 HADD2.F32 R47, -RZ, R50.H0_H0 ;  /* 0x20000032ff2f8230 */ /* 0x000fe20000004100 */
[-C--:B------:R-:W-:Y:S01]  /*2ad0*/  @!P0 FMUL.FTZ R4, R40, R21.reuse ;  /* 0x0000001528048220 */ /* 0x080fe20000410000 */
[----:B------:R-:W-:Y:S01]  /*2ae0*/  @!P0 HADD2.F32 R50, -RZ, R68.H0_H0 ;  /* 0x20000044ff328230 */ /* 0x000fe20000004100 */
[C---:B------:R-:W-:Y:S01]  /*2af0*/  @!P0 FMUL.FTZ R55, R45.reuse, R21 ;  /* 0x000000152d378220 */ /* 0x040fe20000410000 */
        /* <DEDUP_REMOVED lines=19> */
.L_x_812:
[----:B------:R-:W-:Y:S05]  /*2c30*/  BSYNC B0 ;  /* 0x0000000000007941 */ /* 0x000fea0003800000 */
.L_x_811:
        /* <DEDUP_REMOVED lines=29> */
[----:B------:R-:W-:Y:S01]  /*2e10*/  @!P0 FMUL.FTZ R48, R42, R21 ;  /* 0x000000152a308220 */ /* 0x000fe20000410000 */
[----:B------:R-:W-:Y:S01]  /*2e20*/  @!P0 MOV R37, R30 ;  /* 0x0000001e00258202 */ /* 0x000fe20000000f00 */
[----:B------:R-:W-:Y:S01]  /*2e30*/  @!P0 FFMA.FTZ R2, R40, R41, R2 ;  /* 0x0000002928028223 */ /* 0x000fe20000010002 */
[----:B------:R-:W-:Y:S01]  /*2e40*/  @!P0 HADD2.F32 R41, -RZ, R61.H0_H0 ;  /* 0x2000003dff298230 */ /* 0x000fe20000004100 */
[C---:B------:R-:W-:Y:S01]  /*2e50*/  @!P0 FMUL.FTZ R3, R38.reuse, R21 ;  /* 0x0000001526038220 */ /* 0x040fe20000410000 */
[----:B------:R-:W-:Y:S01]  /*2e60*/  @!P0 MOV R21, R31 ;  /* 0x0000001f00158202 */ /* 0x000fe20000000f00 */
[-C--:B------:R-:W-:Y:S01]  /*2e70*/  @!P0 FFMA.FTZ R48, R38, R43.reuse, -R48 ;  /* 0x0000002b26308223 */ /* 0x080fe20000010830 */
[--C-:B------:R-:W-:Y:S01]  /*2e80*/  @!P0 HADD2.F32 R38, -RZ, R37.reuse.H0_H0 ;  /* 0x20000025ff268230 */ /* 0x100fe20000004100 */
[----:B------:R-:W-:Y:S01]  /*2e90*/  @!P0 FFMA.FTZ R3, R42, R43, R3 ;  /* 0x0000002b2a038223 */ /* 0x000fe20000010003 */
[----:B------:R-:W-:Y:S01]  /*2ea0*/  @!P0 F2FP.PACK_AB R45, R2, R45 ;  /* 0x0000002d022d823e */ /* 0x000fe200000000ff */
[----:B------:R-:W-:Y:S02]  /*2eb0*/  @!P0 HADD2.F32 R40, -RZ, R37.H1_H1 ;  /* 0x30000025ff288230 */ /* 0x000fe40000004100 */
[-C--:B------:R-:W-:Y:S01]  /*2ec0*/  @!P0 FMUL.FTZ R4, R38, R9.reuse ;  /* 0x0000000926048220 */ /* 0x080fe20000410000 */
[----:B------:R-:W-:Y:S01]  /*2ed0*/  @!P0 F2FP.PACK_AB R48, R3, R48 ;  /* 0x000000300330823e */ /* 0x000fe200000000ff */
[--C-:B------:R-:W-:Y:S01]  /*2ee0*/  @!P0 HADD2.F32 R44, -RZ, R21.reuse.H1_H1 ;  /* 0x30000015ff2c8230 */ /* 0x100fe20000004100 */
[C---:B------:R-:W-:Y:S01]  /*2ef0*/  @!P0 FMUL.FTZ R47, R40.reuse, R9 ;  /* 0x00000009282f8220 */ /* 0x040fe20000410000 */
[----:B------:R-:W-:Y:S01]  /*2f00*/  @!P0 MOV R28, R45 ;  /* 0x0000002d001c8202 */ /* 0x000fe20000000f00 */
[-C--:B------:R-:W-:Y:S01]  /*2f10*/  @!P0 FFMA.FTZ R4, R40, R41.reuse, R4 ;  /* 0x0000002928048223 */ /* 0x080fe20000010004 */
[----:B------:R-:W-:Y:S01]  /*2f20*/  @!P0 MOV R29, R48 ;  /* 0x00000030001d8202 */ /* 0x000fe20000000f00 */
[-C--:B------:R-:W-:Y:S01]  /*2f30*/  @!P0 FMUL.FTZ R49, R44, R36.reuse ;  /* 0x000000242c318220 */ /* 0x080fe20000410000 */
[----:B------:R-:W-:Y:S01]  /*2f40*/  @!P0 HADD2.F32 R21, -RZ, R21.H0_H0 ;  /* 0x20000015ff158230 */ /* 0x000fe20000004100 */
[----:B------:R-:W-:Y:S04]  /*2f50*/  @!P0 FFMA.FTZ R47, R38, R41, -R47 ;  /* 0x00000029262f8223 */ /* 0x000fe8000001082f */
[C---:B------:R-:W-:Y:S01]  /*2f60*/  @!P0 FMUL.FTZ R5, R21.reuse, R36 ;  /* 0x0000002415058220 */ /* 0x040fe20000410000 */
[----:B------:R-:W-:Y:S01]  /*2f70*/  @!P0 F2FP.PACK_AB R47, R4, R47 ;  /* 0x0000002f042f823e */ /* 0x000fe200000000ff */
[-C--:B------:R-:W-:Y:S02]  /*2f80*/  @!P0 FFMA.FTZ R49, R21, R46.reuse, -R49 ;  /* 0x0000002e15318223 */ /* 0x080fe40000010831 */
[----:B------:R-:W-:Y:S01]  /*2f90*/  @!P0 FFMA.FTZ R5, R44, R46, R5 ;  /* 0x0000002e2c058223 */ /* 0x000fe20000010005 */
[----:B------:R-:W-:Y:S04]  /*2fa0*/  @!P0 MOV R30, R47 ;  /* 0x0000002f001e8202 */ /* 0x000fe80000000f00 */
[----:B------:R-:W-:Y:S04]  /*2fb0*/  @!P0 F2FP.PACK_AB R68, R5, R49 ;  /* 0x000000310544823e */ /* 0x000fe800000000ff */
[----:B------:R-:W-:Y:S05]  /*2fc0*/  @!P0 MOV R31, R68 ;  /* 0x00000044001f8202 */ /* 0x000fea0000000f00 */
[----:B------:R1:W-:Y:S02]  /*2fd0*/  ST.E.128 [R50.64], R28 ;  /* 0x0000001c32007985 */ /* 0x0003e4000c101d06 */
.L_x_814:
[----:B------:R-:W-:Y:S05]  /*2fe0*/  BSYNC B0 ;  /* 0x0000000000007941 */ /* 0x000fea0003800000 */
.L_x_813:
        /* <DEDUP_REMOVED lines=28> */
[----:B------:R-:W-:Y:S01]  /*31b0*/  @!P0 FFMA.FTZ R43, R21, R38, -R43 ;  /* 0x00000026152b8223 */ /* 0x000fe2000001082b */
[----:B------:R-:W-:Y:S01]  /*31c0*/  @!P0 MOV R21, R30 ;  /* 0x0000001e00158202 */ /* 0x000fe20000000f00 */
[-C--:B------:R-:W-:Y:S02]  /*31d0*/  @!P0 FMUL.FTZ R44, R40, R9.reuse ;  /* 0x00000009282c8220 */ /* 0x080fe40000410000 */
[----:B------:R-:W-:Y:S01]  /*31e0*/  @!P0 FMUL.FTZ R3, R36, R9 ;  /* 0x0000000924038220 */ /* 0x000fe20000410000 */
[----:B------:R-:W-:Y:S01]  /*31f0*/  @!P0 MOV R9, R31 ;  /* 0x0000001f00098202 */ /* 0x000fe20000000f00 */
[----:B------:R-:W-:Y:S01]  /*3200*/  @!P0 FFMA.FTZ R2, R37, R38, R2 ;  /* 0x0000002625028223 */ /* 0x000fe20000010002 */
[--C-:B------:R-:W-:Y:S01]  /*3210*/  @!P0 HADD2.F32 R37, -RZ, R21.reuse.H1_H1 ;  /* 0x30000015ff258230 */ /* 0x100fe20000004100 */
[-C--:B------:R-:W-:Y:S01]  /*3220*/  @!P0 FFMA.FTZ R3, R40, R39.reuse, R3 ;  /* 0x0000002728038223 */ /* 0x080fe20000010003 */
[----:B------:R-:W-:Y:S01]  /*3230*/  @!P0 HADD2.F32 R21, -RZ, R21.H0_H0 ;  /* 0x20000015ff158230 */ /* 0x000fe20000004100 */
        /* <DEDUP_REMOVED lines=12> */
[----:B------:R-:W-:Y:S02]  /*3300*/  @!P0 FFMA.FTZ R48, R9, R42, -R48 ;  /* 0x0000002a09308223 */ /* 0x000fe40000010830 */
        /* <DEDUP_REMOVED lines=8> */
.L_x_816:
[----:B------:R-:W-:Y:S05]  /*3390*/  BSYNC B0 ;  /* 0x0000000000007941 */ /* 0x000fea0003800000 */
.L_x_815:
        /* <DEDUP_REMOVED lines=22> */
[----:B------:R-:W-:Y:S02]  /*3500*/  @!P0 HADD2.F32 R35, -RZ, R9.H1_H1 ;  /* 0x30000009ff238230 */ /* 0x000fe40000004100 */
[--C-:B------:R-:W-:Y:S02]  /*3510*/  @!P0 HADD2.F32 R36, -RZ, R21.reuse.H1_H1 ;  /* 0x30000015ff248230 */ /* 0x100fe40000004100 */
[----:B------:R-:W-:Y:S01]  /*3520*/  @!P0 HADD2.F32 R21, -RZ, R21.H0_H0 ;  /* 0x20000015ff158230 */ /* 0x000fe20000004100 */
[----:B------:R-:W-:Y:S01]  /*3530*/  @!P0 FMUL.FTZ R41, R35, R33 ;  /* 0x0000002123298220 */ /* 0x000fe20000410000 */
[----:B------:R-:W-:Y:S01]  /*3540*/  @!P0 HADD2.F32 R34, -RZ, R9.H0_H0 ;  /* 0x20000009ff228230 */ /* 0x000fe20000004100 */
[----:B------:R-:W-:Y:S01]  /*3550*/  @!P0 FMUL.FTZ R42, R36, R8 ;  /* 0x00000008242a8220 */ /* 0x000fe20000410000 */
[----:B------:R-:W-:Y:S01]  /*3560*/  @!P0 MOV R9, R30 ;  /* 0x0000001e00098202 */ /* 0x000fe20000000f00 */
[----:B------:R-:W-:Y:S01]  /*3570*/  @!P0 FMUL.FTZ R3, R21, R8 ;  /* 0x0000000815038220 */ /* 0x000fe20000410000 */
[----:B------:R-:W-:Y:S01]  /*3580*/  @!P0 MOV R8, R31 ;  /* 0x0000001f00088202 */ /* 0x000fe20000000f00 */
[C---:B------:R-:W-:Y:S02]  /*3590*/  @!P0 FMUL.FTZ R2, R34.reuse, R33 ;  /* 0x0000002122028220 */ /* 0x040fe40000410000 */
[-C--:B------:R-:W-:Y:S01]  /*35a0*/  @!P0 FFMA.FTZ R41, R34, R37.reuse, -R41 ;  /* 0x0000002522298223 */ /* 0x080fe20000010829 */
[--C-:B------:R-:W-:Y:S01]  /*35b0*/  @!P0 HADD2.F32 R34, -RZ, R9.reuse.H0_H0 ;  /* 0x20000009ff228230 */ /* 0x100fe20000004100 */
[----:B------:R-:W-:Y:S01]  /*35c0*/  @!P0 FFMA.FTZ R2, R35, R37, R2 ;  /* 0x0000002523028223 */ /* 0x000fe20000010002 */
[----:B------:R-:W-:Y:S01]  /*35d0*/  @!P0 HADD2.F32 R35, -RZ, R9.H1_H1 ;  /* 0x30000009ff238230 */ /* 0x000fe20000004100 */
[----:B------:R-:W-:Y:S01]  /*35e0*/  @!P0 FFMA.FTZ R3, R36, R38, R3 ;  /* 0x0000002624038223 */ /* 0x000fe20000010003 */
[--C-:B------:R-:W-:Y:S01]  /*35f0*/  @!P0 HADD2.F32 R39, -RZ, R8.reuse.H1_H1 ;  /* 0x30000008ff278230 */ /* 0x100fe20000004100 */
[----:B------:R-:W-:Y:S01]  /*3600*/  @!P0 FMUL.FTZ R4, R34, R7 ;  /* 0x0000000722048220 */ /* 0x000fe20000410000 */
[----:B------:R-:W-:Y:S01]  /*3610*/  @!P0 F2FP.PACK_AB R41, R2, R41 ;  /* 0x000000290229823e */ /* 0x000fe200000000ff */
[----:B------:R-:W-:Y:S01]  /*3620*/  @!P0 FMUL.FTZ R43, R35, R7 ;  /* 0x00000007232b8220 */ /* 0x000fe20000410000 */
[----:B------:R-:W-:Y:S01]  /*3630*/  @!P0 HADD2.F32 R9, -RZ, R8.H0_H0 ;  /* 0x20000008ff098230 */ /* 0x000fe20000004100 */
[----:B------:R-:W-:Y:S01]  /*3640*/  @!P0 FMUL.FTZ R46, R39, R32 ;  /* 0x00000020272e8220 */ /* 0x000fe20000410000 */
[----:B------:R-:W-:Y:S01]  /*3650*/  @!P0 MOV R28, R41 ;  /* 0x00000029001c8202 */ /* 0x000fe20000000f00 */
[----:B------:R-:W-:Y:S01]  /*3660*/  @!P0 HADD2.F32 R37, -RZ, R54.H0_H0 ;  /* 0x20000036ff258230 */ /* 0x000fe20000004100 */
[----:B------:R-:W-:Y:S02]  /*3670*/  @!P0 FFMA.FTZ R42, R21, R38, -R42 ;  /* 0x00000026152a8223 */ /* 0x000fe4000001082a */
[----:B------:R-:W-:Y:S02]  /*3680*/  @!P0 FMUL.FTZ R5, R9, R32 ;  /* 0x0000002009058220 */ /* 0x000fe40000410000 */
[-C--:B------:R-:W-:Y:S01]  /*3690*/  @!P0 FFMA.FTZ R4, R35, R37.reuse, R4 ;  /* 0x0000002523048223 */ /* 0x080fe20000010004 */
        /* <DEDUP_REMOVED lines=10> */
.L_x_818:
[----:B------:R-:W-:Y:S05]  /*3740*/  BSYNC B0 ;  /* 0x0000000000007941 */ /* 0x000fea0003800000 */
.L_x_817:
        /* <DEDUP_REMOVED lines=25> */
[CC--:B------:R-:W-:Y:S01]  /*38e0*/  @!P0 FMUL.FTZ R39, R33.reuse, R21.reuse ;  /* 0x0000001521278220 */ /* 0x0c0fe20000410000 */
[----:B------:R-:W-:Y:S01]  /*38f0*/  @!P0 HADD2.F32 R32, -RZ, R9.H0_H0 ;  /* 0x20000009ff208230 */ /* 0x000fe20000004100 */
[C---:B------:R-:W-:Y:S02]  /*3900*/  @!P0 FMUL.FTZ R2, R8.reuse, R21 ;  /* 0x0000001508028220 */ /* 0x040fe40000410000 */
[----:B------:R-:W-:Y:S01]  /*3910*/  @!P0 FFMA.FTZ R39, R8, R35, -R39 ;  /* 0x0000002308278223 */ /* 0x000fe20000010827 */
[----:B------:R-:W-:Y:S01]  /*3920*/  @!P0 MOV R8, R30 ;  /* 0x0000001e00088202 */ /* 0x000fe20000000f00 */
[-C--:B------:R-:W-:Y:S02]  /*3930*/  @!P0 FMUL.FTZ R42, R34, R7.reuse ;  /* 0x00000007222a8220 */ /* 0x080fe40000410000 */
        /* <DEDUP_REMOVED lines=16> */
[----:B------:R-:W-:Y:S02]  /*3a40*/  @!P0 FFMA.FTZ R4, R33, R36, R4 ;  /* 0x0000002421048223 */ /* 0x000fe40000010004 */
[----:B------:R-:W-:Y:S02]  /*3a50*/  @!P0 FMUL.FTZ R5, R7, R26 ;  /* 0x0000001a07058220 */ /* 0x000fe40000410000 */
[----:B------:R-:W-:Y:S02]  /*3a60*/  @!P0 FFMA.FTZ R43, R9, R36, -R43 ;  /* 0x00000024092b8223 */ /* 0x000fe4000001082b */
[-C--:B------:R-:W-:Y:S02]  /*3a70*/  @!P0 FFMA.FTZ R44, R7, R38.reuse, -R44 ;  /* 0x00000026072c8223 */ /* 0x080fe4000001082c */
[----:B------:R-:W-:Y:S01]  /*3a80*/  @!P0 FFMA.FTZ R5, R35, R38, R5 ;  /* 0x0000002623058223 */ /* 0x000fe20000010005 */
[----:B------:R-:W-:Y:S04]  /*3a90*/  @!P0 F2FP.PACK_AB R43, R4, R43 ;  /* 0x0000002b042b823e */ /* 0x000fe800000000ff */
[----:B------:R-:W-:Y:S02]  /*3aa0*/  @!P0 F2FP.PACK_AB R44, R5, R44 ;  /* 0x0000002c052c823e */ /* 0x000fe400000000ff */
[----:B------:R-:W-:Y:S02]  /*3ab0*/  @!P0 MOV R30, R43 ;  /* 0x0000002b001e8202 */ /* 0x000fe40000000f00 */
[----:B------:R-:W-:Y:S05]  /*3ac0*/  @!P0 MOV R31, R44 ;  /* 0x0000002c001f8202 */ /* 0x000fea0000000f00 */
[----:B------:R1:W-:Y:S01]  /*3ad0*/  ST.E.128 [R40.64], R28 ;  /* 0x0000001c28007985 */ /* 0x0003e2000c101d06 */
[----:B------:R-:W-:-:S05]  /*3ae0*/  BRA `(.L_x_808) ;  /* 0x0000205000007947 */ /* 0x000fca0003800000 */
.L_x_805:
        /* <DEDUP_REMOVED lines=47> */
.L_x_820:
[----:B------:R-:W-:Y:S05]  /*3de0*/  BSYNC B0 ;  /* 0x0000000000007941 */ /* 0x000fea0003800000 */
.L_x_819:
        /* <DEDUP_REMOVED lines=9> */
[----:B------:R-:W-:Y:S01]  /*3e80*/  IADD3 R179, -R110, c[0x0][0x1d4], RZ ;  /* 0x000075006eb37a10 */ /* 0x000fe20007ffe1ff */
        /* <DEDUP_REMOVED lines=16> */
[----:B------:R-:W-:Y:S01]  /*3f90*/  BSSY B0, `(.L_x_821) ;  /* 0x0000088000007945 */ /* 0x000fe20003800000 */
[----:B------:R-:W-:Y:S01]  /*3fa0*/  PRMT R81, R6, 0x5410, R7 ;  /* 0x0000541006517816 */ /* 0x000fe20000000007 */
[----:B------:R-:W-:Y:S01]  /*3fb0*/  IMAD R153, R53, 0x3000, RZ ;  /* 0x0000300035997824 */ /* 0x000fe200078e02ff */
[----:B------:R-:W-:Y:S02]  /*3fc0*/  PRMT R27, R5, 0x5410, R4 ;  /* 0x00005410051b7816 */ /* 0x000fe40000000004 */
[----:B------:R-:W-:Y:S01]  /*3fd0*/  PRMT R44, R2, 0x5410, R3 ;  /* 0x00005410022c7816 */ /* 0x000fe20000000003 */
[----:B------:R-:W-:-:S05]  /*3fe0*/  @P0 BRA `(.L_x_822) ;  /* 0x0000082000000947 */ /* 0x000fca0003800000 */
[----:B------:R-:W-:Y:S01]  /*3ff0*/  IMAD.MOV.U32 R45, RZ, RZ, R41 ;  /* 0x000000ffff2d7224 */ /* 0x000fe200078e0029 */
[----:B------:R-:W-:Y:S01]  /*4000*/  LOP3.LUT P2, RZ, R135, 0x4, RZ, 0xc0, !PT ;  /* 0x0000000487ff7812 */ /* 0x000fe2000784c0ff */
[----:B------:R-:W-:Y:S01]  /*4010*/  IMAD.MOV.U32 R62, RZ, RZ, R57 ;  /* 0x000000ffff3e7224 */ /* 0x000fe200078e0039 */
[----:B------:R-:W-:Y:S01]  /*4020*/  ISETP.GE.AND P0, PT, R24, c[0x0][0x27c], PT ;  /* 0x00009f0018007a0c */ /* 0x000fe20003f06270 */
[----:B------:R-:W-:Y:S01]  /*4030*/  IMAD.MOV.U32 R63, RZ, RZ, R59 ;  /* 0x000000ffff3f7224 */ /* 0x000fe200078e003b */
[----:B------:R-:W-:Y:S02]  /*4040*/  SEL R181, R110, R179, !P2 ;  /* 0x000000b36eb57207 */ /* 0x000fe40005000000 */
[----:B------:R-:W-:Y:S02]  /*4050*/  MOV R46, R40 ;  /* 0x00000028002e7202 */ /* 0x000fe40000000f00 */
[----:B------:R-:W-:Y:S02]  /*4060*/  SHF.R.S32.HI R178, RZ, 0x1f, R181 ;  /* 0x0000001fffb27819 */ /* 0x000fe400000114b5 */
[----:B------:R-:W-:Y:S02]  /*4070*/  MOV R55, R56 ;  /* 0x0000003800377202 */ /* 0x000fe40000000f00 */
[----:B------:R-:W-:Y:S03]  /*4080*/  LEA.HI R181, R178, R181, RZ, 0x4 ;  /* 0x000000b5b2b57211 */ /* 0x000fe600078f20ff */
[----:B------:R-:W-:Y:S01]  /*4090*/  @!P0 SHF.R.U64 R47, R40, 0x10, R41 ;  /* 0x00000010282f8819 */ /* 0x000fe20000001229 */
[----:B------:R-:W-:Y:S01]  /*40a0*/  IMAD.MOV.U32 R40, RZ, RZ, R43 ;  /* 0x000000ffff287224 */ /* 0x000fe200078e002b */
[----:B------:R-:W-:Y:S01]  /*40b0*/  LEA.HI.SX32 R181, R181, R118, 0x1c ;  /* 0x00000076b5b57211 */ /* 0x000fe200078fe2ff */
[----:B------:R-:W-:Y:S01]  /*40c0*/  @!P0 HADD2.F32 R49, -RZ, R46.H0_H0 ;  /* 0x2000002eff318230 */ /* 0x000fe20000004100 */
[----:B------:R-:W-:Y:S01]  /*40d0*/  @!P0 SHF.R.U64 R56, R56, 0x10, R57 ;  /* 0x0000001038388819 */ /* 0x000fe20000001239 */
[----:B------:R-:W-:Y:S01]  /*40e0*/  @!P0 HADD2.F32 R50, -RZ, R47.H0_H0 ;  /* 0x2000002fff328230 */ /* 0x000fe20000004100 */
[----:B------:R-:W-:Y:S01]  /*40f0*/  SHF.R.S32.HI R182, RZ, 0x1f, R181 ;  /* 0x0000001fffb67819 */ /* 0x000fe200000114b5 */
[----:B------:R-:W-:Y:S01]  /*4100*/  @!P0 HADD2.F32 R55, -RZ, R55.H0_H0 ;  /* 0x20000037ff378230 */ /* 0x000fe20000004100 */
[----:B------:R-:W-:Y:S01]  /*4110*/  SHF.L.U32 R178, R181, 0x3, RZ ;  /* 0x00000003b5b27819 */ /* 0x000fe200000006ff */
[----:B------:R-:W-:Y:S01]  /*4120*/  @!P0 HADD2.F32 R56, -RZ, R56.H0_H0 ;  /* 0x20000038ff388230 */ /* 0x000fe20000004100 */
[----:B------:R-:W-:Y:S01]  /*4130*/  LEA.HI R182, R182, R181, RZ, 0x3 ;  /* 0x000000b5b6b67211 */ /* 0x000fe200078f18ff */
[----:B------:R-:W-:Y:S01]  /*4140*/  @!P0 HADD2.F32 R63, -RZ, R63.H0_H0 ;  /* 0x2000003fff3f8230 */ /* 0x000fe20000004100 */
[----:B------:R-:W-:Y:S02]  /*4150*/  @!P0 SHF.R.U32.HI R48, RZ, 0x10, R41 ;  /* 0x00000010ff308819 */ /* 0x000fe40000011629 */
[----:B------:R-:W-:Y:S01]  /*4160*/  @!P0 SHF.R.U32.HI R61, RZ, 0x10, R57 ;  /* 0x00000010ff3d8819 */ /* 0x000fe20000011639 */
[----:B------:R-:W-:Y:S01]  /*4170*/  IMAD.SHL.U32 R182, R182, 0x200, RZ ;  /* 0x00000200b6b67824 */ /* 0x000fe200078e00ff */
[----:B------:R-:W-:Y:S02]  /*4180*/  LOP3.LUT R188, R123, 0x38, R178, 0xf8, !PT ;  /* 0x000000387bbc7812 */ /* 0x000fe400078ef8b2 */
[--C-:B------:R-:W-:Y:S02]  /*4190*/  @!P0 SHF.R.U64 R60, R58, 0x10, R59.reuse ;  /* 0x000000103a3c8819 */ /* 0x100fe4000000123b */
[----:B------:R-:W-:Y:S02]  /*41a0*/  LOP3.LUT R183, R188, R111, RZ, 0x3c, !PT ;  /* 0x0000006fbcb77212 */ /* 0x000fe400078e3cff */
[----:B------:R-:W-:Y:S01]  /*41b0*/  LOP3.LUT R182, R182, 0x7ffff000, RZ, 0xc0, !PT ;  /* 0x7ffff000b6b67812 */ /* 0x000fe200078ec0ff */
[----:B------:R-:W-:Y:S01]  /*41c0*/  @!P0 HADD2.F32 R60, -RZ, R60.H0_H0 ;  /* 0x2000003cff3c8230 */ /* 0x000fe20000004100 */
[----:B------:R-:W-:Y:S02]  /*41d0*/  MOV R57, R58 ;  /* 0x0000003a00397202 */ /* 0x000fe40000000f00 */
[----:B------:R-:W-:Y:S02]  /*41e0*/  IADD3 R182, R183, R182, R16 ;  /* 0x000000b6b7b67210 */ /* 0x000fe40007ffe010 */
[----:B------:R-:W-:Y:S02]  /*41f0*/  IADD3 R183, R116, R153, RZ ;  /* 0x0000009974b77210 */ /* 0x000fe40007ffe0ff */
[----:B------:R-:W-:Y:S01]  /*4200*/  @!P0 SHF.R.U32.HI R65, RZ, 0x10, R59 ;  /* 0x00000010ff418819 */ /* 0x000fe2000001163b */
[----:B------:R-:W-:Y:S01]  /*4210*/  IMAD.IADD R182, R153, 0x1, R182 ;  /* 0x0000000199b67824 */ /* 0x000fe200078e02b6 */
[----:B------:R-:W-:Y:S01]  /*4220*/  SHF.L.U32 R181, R183, 0x1, RZ ;  /* 0x00000001b7b57819 */ /* 0x000fe200000006ff */
[----:B------:R-:W-:Y:S01]  /*4230*/  @!P0 HADD2.F32 R59, -RZ, R57.H0_H0 ;  /* 0x20000039ff3b8230 */ /* 0x000fe20000004100 */
[----:B------:R-:W-:Y:S01]  /*4240*/  MOV R41, R42 ;  /* 0x0000002a00297202 */ /* 0x000fe20000000f00 */
[----:B------:R-:W-:Y:S01]  /*4250*/  IMAD.SHL.U32 R180, R182, 0x2, RZ ;  /* 0x00000002b6b47824 */ /* 0x000fe200078e00ff */
[--C-:B------:R-:W-:Y:S01]  /*4260*/  @!P0 SHF.R.U64 R42, R42, 0x10, R43.reuse ;  /* 0x000000102a2a8819 */ /* 0x100fe2000000122b */
[----:B------:R-:W-:Y:S01]  /*4270*/  LDS.128 R32, [R181+0xc100] ;  /* 0x00c10000b5207984 */ /* 0x000fe20000000c00 */
[----:B------:R-:W-:Y:S01]  /*4280*/  @!P0 SHF.R.U32.HI R43, RZ, 0x10, R43 ;  /* 0x00000010ff2b8819 */ /* 0x000fe2000001162b */
[----:B------:R-:W-:Y:S02]  /*4290*/  @!P0 HADD2.F32 R65, -RZ, R65.H0_H0 ;  /* 0x20000041ff418230 */ /* 0x000fe40000004100 */
[----:B------:R-:W-:Y:S02]  /*42a0*/  @!P0 HADD2.F32 R42, -RZ, R42.H0_H0 ;  /* 0x2000002aff2a8230 */ /* 0x000fe40000004100 */
[----:B------:R-:W-:Y:S02]  /*42b0*/  @!P0 HADD2.F32 R43, -RZ, R43.H0_H0 ;  /* 0x2000002bff2b8230 */ /* 0x000fe40000004100 */
[----:B------:R-:W1:Y:S02]  /*42c0*/  LDS.128 R76, [R180+0xc100] ;  /* 0x00c10000b44c7984 */ /* 0x000e640000000c00 */
[----:B-1----:R-:W-:Y:S01]  /*42d0*/  @!P0 IMAD.MOV.U32 R54, RZ, RZ, R76 ;  /* 0x000000ffff368224 */ /* 0x002fe200078e004c */
[----:B------:R-:W-:Y:S02]  /*42e0*/  @!P0 MOV R51, R32 ;  /* 0x0000002000338202 */ /* 0x000fe40000000f00 */
[----:B------:R-:W-:Y:S02]  /*42f0*/  @!P0 MOV R58, R77 ;  /* 0x0000004d003a8202 */ /* 0x000fe40000000f00 */
[--C-:B------:R-:W-:Y:S02]  /*4300*/  @!P0 HADD2.F32 R52, -RZ, R54.reuse.H0_H0 ;  /* 0x20000036ff348230 */ /* 0x100fe40000004100 */
[--C-:B------:R-:W-:Y:S02]  /*4310*/  @!P0 HADD2.F32 R46, -RZ, R51.reuse.H0_H0 ;  /* 0x20000033ff2e8230 */ /* 0x100fe40000004100 */
[----:B------:R-:W-:Y:S01]  /*4320*/  @!P0 HADD2.F32 R54, -RZ, R54.H1_H1 ;  /* 0x30000036ff368230 */ /* 0x000fe20000004100 */
[-C--:B------:R-:W-:Y:S01]  /*4330*/  @!P0 FMUL.FTZ R180, R52, R49.reuse ;  /* 0x0000003134b48220 */ /* 0x080fe20000410000 */
[----:B------:R-:W-:Y:S01]  /*4340*/  @!P0 HADD2.F32 R47, -RZ, R51.H1_H1 ;  /* 0x30000033ff2f8230 */ /* 0x000fe20000004100 */
[----:B------:R-:W-:Y:S02]  /*4350*/  @!P0 FMUL.FTZ R2, R46, R49 ;  /* 0x000000312e028220 */ /* 0x000fe40000410000 */
[----:B------:R-:W-:Y:S02]  /*4360*/  @!P0 IMAD.MOV.U32 R49, RZ, RZ, R33 ;  /* 0x000000ffff318224 */ /* 0x000fe400078e0021 */
[-C--:B------:R-:W-:Y:S02]  /*4370*/  @!P0 FMUL.FTZ R181, R54, R50.reuse ;  /* 0x0000003236b58220 */ /* 0x080fe40000410000 */
[C---:B------:R-:W-:Y:S02]  /*4380*/  @!P0 FMUL.FTZ R3, R47.reuse, R50 ;  /* 0x000000322f038220 */ /* 0x040fe40000410000 */
[-C--:B------:R-:W-:Y:S01]  /*4390*/  @!P0 FFMA.FTZ R2, R52, R55.reuse, R2 ;  /* 0x0000003734028223 */ /* 0x080fe20000010002 */
[----:B------:R-:W-:Y:S01]  /*43a0*/  @!P0 HADD2.F32 R52, -RZ, R58.H0_H0 ;  /* 0x2000003aff348230 */ /* 0x000fe20000004100 */
[----:B------:R-:W-:Y:S01]  /*43b0*/  @!P0 FFMA.FTZ R180, R46, R55, -R180 ;  /* 0x000000372eb48223 */ /* 0x000fe200000108b4 */
[----:B------:R-:W-:Y:S01]  /*43c0*/  @!P0 HADD2.F32 R46, -RZ, R48.H0_H0 ;  /* 0x20000030ff2e8230 */ /* 0x000fe20000004100 */
[-C--:B------:R-:W-:Y:S01]  /*43d0*/  @!P0 FFMA.FTZ R181, R47, R56.reuse, -R181 ;  /* 0x000000382fb58223 */ /* 0x080fe200000108b5 */
[----:B------:R-:W-:Y:S01]  /*43e0*/  @!P0 HADD2.F32 R47, -RZ, R45.H0_H0 ;  /* 0x2000002dff2f8230 */ /* 0x000fe20000004100 */
[----:B------:R-:W-:Y:S01]  /*43f0*/  @!P0 FFMA.FTZ R3, R54, R56, R3 ;  /* 0x0000003836038223 */ /* 0x000fe20000010003 */
[--C-:B------:R-:W-:Y:S02]  /*4400*/  @!P0 HADD2.F32 R48, -RZ, R49.reuse.H0_H0 ;  /* 0x20000031ff308230 */ /* 0x100fe40000004100 */
[----:B------:R-:W-:Y:S01]  /*4410*/  @!P0 HADD2.F32 R54, -RZ, R58.H1_H1 ;  /* 0x3000003aff368230 */ /* 0x000fe20000004100 */
[-C--:B------:R-:W-:Y:S01]  /*4420*/  @!P0 FMUL.FTZ R182, R52, R47.reuse ;  /* 0x0000002f34b68220 */ /* 0x080fe20000410000 */
[----:B------:R-:W-:Y:S01]  /*4430*/  @!P0 MOV R58, R78 ;  /* 0x0000004e003a8202 */ /* 0x000fe20000000f00 */
[----:B------:R-:W-:Y:S01]  /*4440*/  @!P0 FMUL.FTZ R4, R48, R47 ;  /* 0x0000002f30048220 */ /* 0x000fe20000410000 */
[----:B------:R-:W-:Y:S01]  /*4450*/  @!P0 HADD2.F32 R45, -RZ, R49.H1_H1 ;  /* 0x30000031ff2d8230 */ /* 0x000fe20000004100 */
[----:B------:R-:W-:Y:S01]  /*4460*/  @!P0 IMAD.MOV.U32 R47, RZ, RZ, R34 ;  /* 0x000000ffff2f8224 */ /* 0x000fe200078e0022 */
[----:B------:R-:W-:Y:S01]  /*4470*/  @!P0 HADD2.F32 R56, -RZ, R61.H0_H0 ;  /* 0x2000003dff388230 */ /* 0x000fe20000004100 */
[-C--:B------:R-:W-:Y:S01]  /*4480*/  @!P0 FMUL.FTZ R183, R54, R46.reuse ;  /* 0x0000002e36b78220 */ /* 0x080fe20000410000 */
[--C-:B------:R-:W-:Y:S01]  /*4490*/  @!P0 HADD2.F32 R57, -RZ, R58.reuse.H0_H0 ;  /* 0x2000003aff398230 */ /* 0x100fe20000004100 */
[C---:B------:R-:W-:Y:S01]  /*44a0*/  @!P0 FMUL.FTZ R5, R45.reuse, R46 ;  /* 0x0000002e2d058220 */ /* 0x040fe20000410000 */
[----:B------:R-:W-:Y:S01]  /*44b0*/  @!P0 HADD2.F32 R58, -RZ, R58.H1_H1 ;  /* 0x3000003aff3a8230 */ /* 0x000fe20000004100 */
[----:B------:R-:W-:Y:S01]  /*44c0*/  @!P0 FFMA.FTZ R183, R45, R56, -R183 ;  /* 0x000000382db78223 */ /* 0x000fe200000108b7 */
[----:B------:R-:W-:Y:S01]  /*44d0*/  @!P0 HADD2.F32 R45, -RZ, R41.H0_H0 ;  /* 0x20000029ff2d8230 */ /* 0x000fe20000004100 */
[----:B------:R-:W-:Y:S01]  /*44e0*/  @!P0 F2FP.PACK_AB R181, R181, R180 ;  /* 0x000000b4b5b5823e */ /* 0x000fe200000000ff */
[--C-:B------:R-:W-:Y:S01]  /*44f0*/  @!P0 HADD2.F32 R41, -RZ, R47.reuse.H1_H1 ;  /* 0x3000002fff298230 */ /* 0x100fe20000004100 */
[-C--:B------:R-:W-:Y:S01]  /*4500*/  @!P0 FMUL.FTZ R188, R58, R42.reuse ;  /* 0x0000002a3abc8220 */ /* 0x080fe20000410000 */
[----:B------:R-:W-:Y:S01]  /*4510*/  @!P0 HADD2.F32 R55, -RZ, R62.H0_H0 ;  /* 0x2000003eff378230 */ /* 0x000fe20000004100 */
[----:B------:R-:W-:Y:S01]  /*4520*/  @!P0 FMUL.FTZ R187, R57, R45 ;  /* 0x0000002d39bb8220 */ /* 0x000fe20000410000 */
[----:B------:R-:W-:Y:S01]  /*4530*/  @!P0 MOV R32, R181 ;  /* 0x000000b500208202 */ /* 0x000fe20000000f00 */
[C---:B------:R-:W-:Y:S01]  /*4540*/  @!P0 FMUL.FTZ R7, R41.reuse, R42 ;  /* 0x0000002a29078220 */ /* 0x040fe20000410000 */
[----:B------:R-:W-:Y:S01]  /*4550*/  @!P0 HADD2.F32 R46, -RZ, R47.H0_H0 ;  /* 0x2000002fff2e8230 */ /* 0x000fe20000004100 */
[----:B------:R-:W-:Y:S01]  /*4560*/  @!P0 FFMA.FTZ R188, R41, R60, -R188 ;  /* 0x0000003c29bc8223 */ /* 0x000fe200000108bc */
[----:B------:R-:W-:Y:S01]  /*4570*/  @!P0 HADD2.F32 R41, -RZ, R40.H0_H0 ;  /* 0x20000028ff298230 */ /* 0x000fe20000004100 */
[----:B------:R-:W-:Y:S01]  /*4580*/  @!P0 IMAD.MOV.U32 R40, RZ, RZ, R35 ;  /* 0x000000ffff288224 */ /* 0x000fe200078e0023 */
[----:B------:R-:W-:Y:S01]  /*4590*/  @!P0 MOV R62, R79 ;  /* 0x0000004f003e8202 */ /* 0x000fe20000000f00 */
[----:B------:R-:W-:Y:S01]  /*45a0*/  @!P0 FMUL.FTZ R6, R46, R45 ;  /* 0x0000002d2e068220 */ /* 0x000fe20000410000 */
[----:B------:R-:W-:Y:S01]  /*45b0*/  @!P0 F2FP.PACK_AB R180, R3, R2 ;  /* 0x0000000203b4823e */ /* 0x000fe200000000ff */
[----:B------:R-:W-:Y:S01]  /*45c0*/  @!P0 FFMA.FTZ R4, R52, R55, R4 ;  /* 0x0000003734048223 */ /* 0x000fe20000010004 */
[----:B------:R-:W-:Y:S01]  /*45d0*/  @!P0 HADD2.F32 R42, -RZ, R40.H0_H0 ;  /* 0x20000028ff2a8230 */ /* 0x000fe20000004100 */
[----:B------:R-:W-:Y:S01]  /*45e0*/  @!P0 FFMA.FTZ R5, R54, R56, R5 ;  /* 0x0000003836058223 */ /* 0x000fe20000010005 */
[--C-:B------:R-:W-:Y:S01]  /*45f0*/  @!P0 HADD2.F32 R61, -RZ, R62.reuse.H0_H0 ;  /* 0x2000003eff3d8230 */ /* 0x100fe20000004100 */
[----:B------:R-:W-:Y:S01]  /*4600*/  @!P0 FFMA.FTZ R6, R57, R59, R6 ;  /* 0x0000003b39068223 */ /* 0x000fe20000010006 */
[----:B------:R-:W-:Y:S01]  /*4610*/  @!P0 HADD2.F32 R62, -RZ, R62.H1_H1 ;  /* 0x3000003eff3e8230 */ /* 0x000fe20000004100 */
[-C--:B------:R-:W-:Y:S01]  /*4620*/  @!P0 FMUL.FTZ R8, R42, R41.reuse ;  /* 0x000000292a088220 */ /* 0x080fe20000410000 */
[----:B------:R-:W-:Y:S01]  /*4630*/  @!P0 HADD2.F32 R40, -RZ, R40.H1_H1 ;  /* 0x30000028ff288230 */ /* 0x000fe20000004100 */
[C---:B------:R-:W-:Y:S01]  /*4640*/  @!P0 FMUL.FTZ R189, R61.reuse, R41 ;  /* 0x000000293dbd8220 */ /* 0x040fe20000410000 */
[----:B------:R-:W-:Y:S01]  /*4650*/  @!P0 MOV R76, R180 ;  /* 0x000000b4004c8202 */ /* 0x000fe20000000f00 */
[-C--:B------:R-:W-:Y:S02]  /*4660*/  @!P0 FMUL.FTZ R190, R62, R43.reuse ;  /* 0x0000002b3ebe8220 */ /* 0x080fe40000410000 */
[----:B------:R-:W-:Y:S02]  /*4670*/  @!P0 FMUL.FTZ R9, R40, R43 ;  /* 0x0000002b28098220 */ /* 0x000fe40000410000 */
[----:B------:R-:W-:Y:S02]  /*4680*/  @!P0 FFMA.FTZ R7, R58, R60, R7 ;  /* 0x0000003c3a078223 */ /* 0x000fe40000010007 */
[----:B------:R-:W-:Y:S02]  /*4690*/  @!P0 FFMA.FTZ R8, R61, R63, R8 ;  /* 0x0000003f3d088223 */ /* 0x000fe40000010008 */
[----:B------:R-:W-:Y:S02]  /*46a0*/  @!P0 FFMA.FTZ R182, R48, R55, -R182 ;  /* 0x0000003730b68223 */ /* 0x000fe400000108b6 */
[----:B------:R-:W-:Y:S02]  /*46b0*/  @!P0 FFMA.FTZ R187, R46, R59, -R187 ;  /* 0x0000003b2ebb8223 */ /* 0x000fe400000108bb */
[----:B------:R-:W-:Y:S01]  /*46c0*/  @!P0 FFMA.FTZ R189, R42, R63, -R189 ;  /* 0x0000003f2abd8223 */ /* 0x000fe200000108bd */
[----:B------:R-:W-:Y:S01]  /*46d0*/  @!P0 F2FP.PACK_AB R182, R183, R182 ;  /* 0x000000b6b7b6823e */ /* 0x000fe200000000ff */
[----:B------:R-:W-:Y:S01]  /*46e0*/  @!P0 FFMA.FTZ R190, R40, R65, -R190 ;  /* 0x0000004128be8223 */ /* 0x000fe200000108be */
[----:B------:R-:W-:Y:S01]  /*46f0*/  @!P0 F2FP.PACK_AB R187, R188, R187 ;  /* 0x000000bbbcbb823e */ /* 0x000fe200000000ff */
[----:B------:R-:W-:Y:S01]  /*4700*/  @!P0 FFMA.FTZ R9, R62, R65, R9 ;  /* 0x000000413e098223 */ /* 0x000fe20000010009 */
[----:B------:R-:W-:Y:S01]  /*4710*/  @!P0 F2FP.PACK_AB R188, R7, R6 ;  /* 0x0000000607bc823e */ /* 0x000fe200000000ff */
[----:B------:R-:W-:Y:S01]  /*4720*/  @!P0 IMAD.MOV.U32 R33, RZ, RZ, R182 ;  /* 0x000000ffff218224 */ /* 0x000fe200078e00b6 */
[----:B------:R-:W-:Y:S02]  /*4730*/  @!P0 F2FP.PACK_AB R190, R190, R189 ;  /* 0x000000bdbebe823e */ /* 0x000fe400000000ff */
[----:B------:R-:W-:Y:S01]  /*4740*/  @!P0 F2FP.PACK_AB R183, R5, R4 ;  /* 0x0000000405b7823e */ /* 0x000fe200000000ff */
[----:B------:R-:W-:Y:S01]  /*4750*/  @!P0 IMAD.MOV.U32 R78, RZ, RZ, R188 ;  /* 0x000000ffff4e8224 */ /* 0x000fe200078e00bc */
[----:B------:R-:W-:Y:S01]  /*4760*/  @!P0 F2FP.PACK_AB R189, R9, R8 ;  /* 0x0000000809bd823e */ /* 0x000fe200000000ff */
[----:B------:R-:W-:Y:S01]  /*4770*/  @!P0 IMAD.MOV.U32 R35, RZ, RZ, R190 ;  /* 0x000000ffff238224 */ /* 0x000fe200078e00be */
[----:B------:R-:W-:Y:S02]  /*4780*/  @!P0 MOV R34, R187 ;  /* 0x000000bb00228202 */ /* 0x000fe40000000f00 */
[----:B------:R-:W-:Y:S02]  /*4790*/  @!P0 MOV R77, R183 ;  /* 0x000000b7004d8202 */ /* 0x000fe40000000f00 */
[----:B------:R-:W-:Y:S02]  /*47a0*/  @!P0 MOV R79, R189 ;  /* 0x000000bd004f8202 */ /* 0x000fe40000000f00 */
[----:B----4-:R-:W-:Y:S04]  /*47b0*/  IADD3 R180, P0, R176, R137, RZ ;  /* 0x00000089b0b47210 */ /* 0x010fe80007f1e0ff */
[----:B---3--:R-:W-:Y:S02]  /*47c0*/  IADD3.X R181, R177, R136, RZ, P0, !PT ;  /* 0x00000088b1b57210 */ /* 0x008fe400007fe4ff */
[C---:B------:R-:W-:Y:S03]  /*47d0*/  ISETP.GE.AND P0, PT, R178.reuse, c[0x0][0x1d4], PT ;  /* 0x00007500b2007a0c */ /* 0x040fe60003f06270 */
[----:B------:R1:W-:Y:S10]  /*47e0*/  ST.E.128 [R180.64], R32 ;  /* 0x00000020b4007985 */ /* 0x0003f4000c101d06 */
[----:B------:R-:W-:Y:S05]  /*47f0*/  @!P0 IMAD.WIDE R182, R178, 0x2, R176 ;  /* 0x00000002b2b68825 */ /* 0x000fea00078e02b0 */
[----:B------:R1:W-:Y:S02]  /*4800*/  @!P0 ST.E.128 [R182.64], R76 ;  /* 0x0000004cb6008985 */ /* 0x0003e4000c101d06 */
.L_x_822:
[----:B------:R-:W-:Y:S05]  /*4810*/  BSYNC B0 ;  /* 0x0000000000007941 */ /* 0x000fea0003800000 */
.L_x_821:
[----:B------:R-:W-:Y:S01]  /*4820*/  ISETP.GE.AND P0, PT, R17, c[0x0][0x1d4], PT ;  /* 0x0000750011007a0c */ /* 0x000fe20003f06270 */
[----:B------:R-:W-:Y:S01]  /*4830*/  @!UPT UIADD3 URZ, URZ, URZ, URZ ;  /* 0x0000003f3f3ff290 */ /* 0x000fe2000fffe03f */
[----:B------:R-:W-:Y:S11]  /*4840*/  BSSY B0, `(.L_x_823) ;  /* 0x000007c000007945 */ /* 0x000ff60003800000 */
[----:B------:R-:W-:-:S05]  /*4850*/  @P0 BRA `(.L_x_824) ;  /* 0x000007a000000947 */ /* 0x000fca0003800000 */
[----:B------:R-:W-:Y:S02]  /*4860*/  LOP3.LUT P1, RZ, R135, 0x2, RZ, 0xc0, !PT ;  /* 0x0000000287ff7812 */ /* 0x000fe4000782c0ff */
        /* <DEDUP_REMOVED lines=10> */
[----:B-1----:R-:W-:Y:S01]  /*4910*/  SHF.R.S32.HI R76, RZ, 0x1f, R59 ;  /* 0x0000001fff4c7819 */ /* 0x002fe2000001143b */
        /* <DEDUP_REMOVED lines=8> */
[----:B------:R-:W-:Y:S01]  /*49a0*/  @!P0 SHF.R.U64 R47, R72, 0x10, R73 ;  /* 0x00000010482f8819 */ /* 0x000fe20000001249 */
[----:B------:R-:W-:Y:S01]  /*49b0*/  @!P0 HADD2.F32 R38, -RZ, R38.H0_H0 ;  /* 0x20000026ff268230 */ /* 0x000fe20000004100 */
[----:B------:R-:W-:Y:S02]  /*49c0*/  LOP3.LUT R76, R76, 0x7ffff000, RZ, 0xc0, !PT ;  /* 0x7ffff0004c4c7812 */ /* 0x000fe400078ec0ff */
[----:B------:R-:W-:Y:S01]  /*49d0*/  @!P0 SHF.R.U32.HI R37, RZ, 0x10, R37 ;  /* 0x00000010ff258819 */ /* 0x000fe20000011625 */
[----:B------:R-:W-:Y:S01]  /*49e0*/  @!P0 HADD2.F32 R47, -RZ, R47.H0_H0 ;  /* 0x2000002fff2f8230 */ /* 0x000fe20000004100 */
[----:B------:R-:W-:Y:S02]  /*49f0*/  IADD3 R76, R77, R76, R16 ;  /* 0x0000004c4d4c7210 */ /* 0x000fe40007ffe010 */
[----:B------:R-:W-:Y:S02]  /*4a00*/  IADD3 R77, R114, R153, RZ ;  /* 0x00000099724d7210 */ /* 0x000fe40007ffe0ff */
[----:B------:R-:W-:Y:S01]  /*4a10*/  @!P0 SHF.R.U32.HI R72, RZ, 0x10, R73 ;  /* 0x00000010ff488819 */ /* 0x000fe20000011649 */
[----:B------:R-:W-:Y:S01]  /*4a20*/  IMAD.IADD R76, R153, 0x1, R76 ;  /* 0x00000001994c7824 */ /* 0x000fe200078e024c */
[----:B------:R-:W-:Y:S02]  /*4a30*/  SHF.L.U32 R65, R77, 0x1, RZ ;  /* 0x000000014d417819 */ /* 0x000fe400000006ff */
[--C-:B------:R-:W-:Y:S01]  /*4a40*/  @!P0 SHF.R.U32.HI R57, RZ, 0x10, R75.reuse ;  /* 0x00000010ff398819 */ /* 0x100fe2000001164b */
[----:B------:R-:W-:Y:S01]  /*4a50*/  IMAD.SHL.U32 R59, R76, 0x2, RZ ;  /* 0x000000024c3b7824 */ /* 0x000fe200078e00ff */
[----:B------:R-:W-:Y:S01]  /*4a60*/  @!P0 SHF.R.U64 R52, R74, 0x10, R75 ;  /* 0x000000104a348819 */ /* 0x000fe2000000124b */
[----:B------:R-:W-:Y:S02]  /*4a70*/  LDS.128 R32, [R65+0xc100] ;  /* 0x00c1000041207984 */ /* 0x000fe40000000c00 */
[----:B------:R-:W-:Y:S02]  /*4a80*/  @!P0 HADD2.F32 R57, -RZ, R57.H0_H0 ;  /* 0x20000039ff398230 */ /* 0x000fe40000004100 */
[----:B------:R-:W-:Y:S04]  /*4a90*/  @!P0 HADD2.F32 R52, -RZ, R52.H0_H0 ;  /* 0x20000034ff348230 */ /* 0x000fe80000004100 */
[----:B------:R-:W1:Y:S02]  /*4aa0*/  LDS.128 R60, [R59+0xc100] ;  /* 0x00c100003b3c7984 */ /* 0x000e640000000c00 */
[----:B-1----:R-:W-:Y:S01]  /*4ab0*/  @!P0 IMAD.MOV.U32 R48, RZ, RZ, R60 ;  /* 0x000000ffff308224 */ /* 0x002fe200078e003c */
[----:B------:R-:W-:Y:S02]  /*4ac0*/  @!P0 MOV R43, R32 ;  /* 0x00000020002b8202 */ /* 0x000fe40000000f00 */
[----:B------:R-:W-:Y:S02]  /*4ad0*/  @!P0 MOV R49, R63 ;  /* 0x0000003f00318202 */ /* 0x000fe40000000f00 */
[--C-:B------:R-:W-:Y:S01]  /*4ae0*/  @!P0 HADD2.F32 R45, -RZ, R48.reuse.H0_H0 ;  /* 0x20000030ff2d8230 */ /* 0x100fe20000004100 */
[----:B------:R-:W-:Y:S01]  /*4af0*/  @!P0 MOV R51, R62 ;  /* 0x0000003e00338202 */ /* 0x000fe20000000f00 */
[--C-:B------:R-:W-:Y:S02]  /*4b00*/  @!P0 HADD2.F32 R39, -RZ, R43.reuse.H0_H0 ;  /* 0x2000002bff278230 */ /* 0x100fe40000004100 */
[----:B------:R-:W-:Y:S01]  /*4b10*/  @!P0 HADD2.F32 R48, -RZ, R48.H1_H1 ;  /* 0x30000030ff308230 */ /* 0x000fe20000004100 */
[-C--:B------:R-:W-:Y:S01]  /*4b20*/  @!P0 FMUL.FTZ R59, R45, R42.reuse ;  /* 0x0000002a2d3b8220 */ /* 0x080fe20000410000 */
[----:B------:R-:W-:Y:S01]  /*4b30*/  @!P0 HADD2.F32 R40, -RZ, R43.H1_H1 ;  /* 0x3000002bff288230 */ /* 0x000fe20000004100 */
[C---:B------:R-:W-:Y:S01]  /*4b40*/  @!P0 FMUL.FTZ R2, R39.reuse, R42 ;  /* 0x0000002a27028220 */ /* 0x040fe20000410000 */
[--C-:B------:R-:W-:Y:S01]  /*4b50*/  @!P0 HADD2.F32 R56, -RZ, R49.reuse.H1_H1 ;  /* 0x30000031ff388230 */ /* 0x100fe20000004100 */
[-C--:B------:R-:W-:Y:S01]  /*4b60*/  @!P0 FFMA.FTZ R59, R39, R46.reuse, -R59 ;  /* 0x0000002e273b8223 */ /* 0x080fe2000001083b */
[----:B------:R-:W-:Y:S01]  /*4b70*/  @!P0 HADD2.F32 R39, -RZ, R44.H0_H0 ;  /* 0x2000002cff278230 */ /* 0x000fe20000004100 */
[----:B------:R-:W-:Y:S01]  /*4b80*/  @!P0 FFMA.FTZ R2, R45, R46, R2 ;  /* 0x0000002e2d028223 */ /* 0x000fe20000010002 */
[----:B------:R-:W-:Y:S01]  /*4b90*/  @!P0 MOV R46, R61 ;  /* 0x0000003d002e8202 */ /* 0x000fe20000000f00 */
[-C--:B------:R-:W-:Y:S01]  /*4ba0*/  @!P0 FMUL.FTZ R76, R48, R41.reuse ;  /* 0x00000029304c8220 */ /* 0x080fe20000410000 */
[----:B------:R-:W-:Y:S01]  /*4bb0*/  @!P0 HADD2.F32 R54, -RZ, R49.H0_H0 ;  /* 0x20000031ff368230 */ /* 0x000fe20000004100 */
[C---:B------:R-:W-:Y:S01]  /*4bc0*/  @!P0 FMUL.FTZ R3, R40.reuse, R41 ;  /* 0x0000002928038220 */ /* 0x040fe20000410000 */
[----:B------:R-:W-:Y:S01]  /*4bd0*/  @!P0 HADD2.F32 R49, -RZ, R51.H0_H0 ;  /* 0x20000033ff318230 */ /* 0x000fe20000004100 */
[----:B------:R-:W-:Y:S01]  /*4be0*/  @!P0 IMAD.MOV.U32 R41, RZ, RZ, R33 ;  /* 0x000000ffff298224 */ /* 0x000fe200078e0021 */
[--C-:B------:R-:W-:Y:S01]  /*4bf0*/  @!P0 HADD2.F32 R45, -RZ, R46.reuse.H0_H0 ;  /* 0x2000002eff2d8230 */ /* 0x100fe20000004100 */
[-C--:B------:R-:W-:Y:S01]  /*4c00*/  @!P0 FFMA.FTZ R76, R40, R47.reuse, -R76 ;  /* 0x0000002f284c8223 */ /* 0x080fe2000001084c */
[----:B------:R-:W-:Y:S01]  /*4c10*/  @!P0 HADD2.F32 R40, -RZ, R37.H0_H0 ;  /* 0x20000025ff288230 */ /* 0x000fe20000004100 */
[----:B------:R-:W-:Y:S01]  /*4c20*/  @!P0 FFMA.FTZ R3, R48, R47, R3 ;  /* 0x0000002f30038223 */ /* 0x000fe20000010003 */
[----:B------:R-:W-:Y:S01]  /*4c30*/  @!P0 HADD2.F32 R46, -RZ, R46.H1_H1 ;  /* 0x3000002eff2e8230 */ /* 0x000fe20000004100 */
[----:B------:R-:W-:Y:S01]  /*4c40*/  @!P0 FMUL.FTZ R65, R45, R39 ;  /* 0x000000272d418220 */ /* 0x000fe20000410000 */
[--C-:B------:R-:W-:Y:S01]  /*4c50*/  @!P0 HADD2.F32 R37, -RZ, R41.reuse.H1_H1 ;  /* 0x30000029ff258230 */ /* 0x100fe20000004100 */
[----:B------:R-:W-:Y:S01]  /*4c60*/  @!P0 F2FP.PACK_AB R76, R76, R59 ;  /* 0x0000003b4c4c823e */ /* 0x000fe200000000ff */
[----:B------:R-:W-:Y:S01]  /*4c70*/  @!P0 HADD2.F32 R48, -RZ, R72.H0_H0 ;  /* 0x20000048ff308230 */ /* 0x000fe20000004100 */
[----:B------:R-:W-:Y:S01]  /*4c80*/  @!P0 FMUL.FTZ R78, R46, R40 ;  /* 0x000000282e4e8220 */ /* 0x000fe20000410000 */
[----:B------:R-:W-:Y:S01]  /*4c90*/  @!P0 HADD2.F32 R42, -RZ, R41.H0_H0 ;  /* 0x20000029ff2a8230 */ /* 0x000fe20000004100 */
[----:B------:R-:W-:Y:S01]  /*4ca0*/  @!P0 IMAD.MOV.U32 R41, RZ, RZ, R35 ;  /* 0x000000ffff298224 */ /* 0x000fe200078e0023 */
[----:B------:R-:W-:Y:S01]  /*4cb0*/  @!P0 MOV R32, R76 ;  /* 0x0000004c00208202 */ /* 0x000fe20000000f00 */
[C---:B------:R-:W-:Y:S01]  /*4cc0*/  @!P0 FMUL.FTZ R5, R37.reuse, R40 ;  /* 0x0000002825058220 */ /* 0x040fe20000410000 */
[----:B------:R-:W-:Y:S01]  /*4cd0*/  @!P0 HADD2.F32 R47, -RZ, R81.H0_H0 ;  /* 0x20000051ff2f8230 */ /* 0x000fe20000004100 */
[----:B------:R-:W-:Y:S01]  /*4ce0*/  @!P0 FFMA.FTZ R78, R37, R48, -R78 ;  /* 0x00000030254e8223 */ /* 0x000fe2000001084e */
[----:B------:R-:W-:Y:S01]  /*4cf0*/  @!P0 HADD2.F32 R37, -RZ, R36.H0_H0 ;  /* 0x20000024ff258230 */ /* 0x000fe20000004100 */
[C---:B------:R-:W-:Y:S01]  /*4d00*/  @!P0 FMUL.FTZ R4, R42.reuse, R39 ;  /* 0x000000272a048220 */ /* 0x040fe20000410000 */
[----:B------:R-:W-:Y:S01]  /*4d10*/  @!P0 HADD2.F32 R36, -RZ, R41.H1_H1 ;  /* 0x30000029ff248230 */ /* 0x000fe20000004100 */
[----:B------:R-:W-:Y:S01]  /*4d20*/  @!P0 FFMA.FTZ R65, R42, R47, -R65 ;  /* 0x0000002f2a418223 */ /* 0x000fe20000010841 */
[----:B------:R-:W-:Y:S01]  /*4d30*/  @!P0 HADD2.F32 R39, -RZ, R27.H1_H1 ;  /* 0x3000001bff278230 */ /* 0x000fe20000004100 */
[-C--:B------:R-:W-:Y:S01]  /*4d40*/  @!P0 FMUL.FTZ R178, R56, R37.reuse ;  /* 0x0000002538b28220 */ /* 0x080fe20000410000 */
[----:B------:R-:W-:Y:S01]  /*4d50*/  @!P0 HADD2.F32 R40, -RZ, R41.H0_H0 ;  /* 0x20000029ff288230 */ /* 0x000fe20000004100 */
[C---:B------:R-:W-:Y:S01]  /*4d60*/  @!P0 FMUL.FTZ R9, R36.reuse, R37 ;  /* 0x0000002524098220 */ /* 0x040fe20000410000 */
[----:B------:R-:W-:Y:S01]  /*4d70*/  @!P0 HADD2.F32 R51, -RZ, R51.H1_H1 ;  /* 0x30000033ff338230 */ /* 0x000fe20000004100 */
[----:B------:R-:W-:Y:S01]  /*4d80*/  @!P0 FFMA.FTZ R178, R36, R57, -R178 ;  /* 0x0000003924b28223 */ /* 0x000fe200000108b2 */
[----:B------:R-:W-:Y:S01]  /*4d90*/  @!P0 HADD2.F32 R36, -RZ, R27.H0_H0 ;  /* 0x2000001bff248230 */ /* 0x000fe20000004100 */
[----:B------:R-:W-:Y:S01]  /*4da0*/  @!P0 IMAD.MOV.U32 R27, RZ, RZ, R34 ;  /* 0x000000ffff1b8224 */ /* 0x000fe200078e0022 */
[----:B------:R-:W-:Y:S01]  /*4db0*/  @!P0 F2FP.PACK_AB R65, R78, R65 ;  /* 0x000000414e41823e */ /* 0x000fe200000000ff */
[----:B------:R-:W-:Y:S01]  /*4dc0*/  @!P0 FFMA.FTZ R4, R45, R47, R4 ;  /* 0x0000002f2d048223 */ /* 0x000fe20000010004 */
[----:B------:R-:W-:Y:S01]  /*4dd0*/  @!P0 F2FP.PACK_AB R59, R3, R2 ;  /* 0x00000002033b823e */ /* 0x000fe200000000ff */
[----:B------:R-:W-:Y:S01]  /*4de0*/  @!P0 FFMA.FTZ R5, R46, R48, R5 ;  /* 0x000000302e058223 */ /* 0x000fe20000010005 */
[--C-:B------:R-:W-:Y:S01]  /*4df0*/  @!P0 HADD2.F32 R37, -RZ, R27.reuse.H0_H0 ;  /* 0x2000001bff258230 */ /* 0x100fe20000004100 */
[-C--:B------:R-:W-:Y:S01]  /*4e00*/  @!P0 FMUL.FTZ R8, R40, R39.reuse ;  /* 0x0000002728088220 */ /* 0x080fe20000410000 */
[----:B------:R-:W-:Y:S01]  /*4e10*/  @!P0 HADD2.F32 R27, -RZ, R27.H1_H1 ;  /* 0x3000001bff1b8230 */ /* 0x000fe20000004100 */
[C---:B------:R-:W-:Y:S01]  /*4e20*/  @!P0 FMUL.FTZ R77, R54.reuse, R39 ;  /* 0x00000027364d8220 */ /* 0x040fe20000410000 */
[----:B------:R-:W-:Y:S01]  /*4e30*/  @!P0 MOV R60, R59 ;  /* 0x0000003b003c8202 */ /* 0x000fe20000000f00 */
[----:B------:R-:W-:Y:S01]  /*4e40*/  @!P0 FMUL.FTZ R6, R37, R36 ;  /* 0x0000002425068220 */ /* 0x000fe20000410000 */
[----:B------:R-:W-:Y:S01]  /*4e50*/  @!P0 F2FP.PACK_AB R78, R5, R4 ;  /* 0x00000004054e823e */ /* 0x000fe200000000ff */
[----:B------:R-:W-:Y:S02]  /*4e60*/  @!P0 FMUL.FTZ R7, R27, R38 ;  /* 0x000000261b078220 */ /* 0x000fe40000410000 */
[C---:B------:R-:W-:Y:S01]  /*4e70*/  @!P0 FFMA.FTZ R6, R49.reuse, R50, R6 ;  /* 0x0000003231068223 */ /* 0x040fe20000010006 */
[----:B------:R-:W-:Y:S01]  /*4e80*/  @!P0 MOV R61, R78 ;  /* 0x0000004e003d8202 */ /* 0x000fe20000000f00 */
[----:B------:R-:W-:Y:S02]  /*4e90*/  @!P0 FMUL.FTZ R79, R49, R36 ;  /* 0x00000024314f8220 */ /* 0x000fe40000410000 */
[C---:B------:R-:W-:Y:S02]  /*4ea0*/  @!P0 FMUL.FTZ R180, R51.reuse, R38 ;  /* 0x0000002633b48220 */ /* 0x040fe40000410000 */
[----:B------:R-:W-:Y:S02]  /*4eb0*/  @!P0 FFMA.FTZ R7, R51, R52, R7 ;  /* 0x0000003433078223 */ /* 0x000fe40000010007 */
[-C--:B------:R-:W-:Y:S02]  /*4ec0*/  @!P0 FFMA.FTZ R8, R54, R55.reuse, R8 ;  /* 0x0000003736088223 */ /* 0x080fe40000010008 */
[----:B------:R-:W-:Y:S02]  /*4ed0*/  @!P0 FFMA.FTZ R77, R40, R55, -R77 ;  /* 0x00000037284d8223 */ /* 0x000fe4000001084d */
[----:B------:R-:W-:Y:S02]  /*4ee0*/  @!P0 FFMA.FTZ R79, R37, R50, -R79 ;  /* 0x00000032254f8223 */ /* 0x000fe4000001084f */
[----:B------:R-:W-:Y:S01]  /*4ef0*/  @!P0 FFMA.FTZ R180, R27, R52, -R180 ;  /* 0x000000341bb48223 */ /* 0x000fe200000108b4 */
[----:B------:R-:W-:Y:S01]  /*4f00*/  @!P0 F2FP.PACK_AB R77, R178, R77 ;  /* 0x0000004db24d823e */ /* 0x000fe200000000ff */
[----:B------:R-:W-:Y:S02]  /*4f10*/  @!P0 FFMA.FTZ R9, R56, R57, R9 ;  /* 0x0000003938098223 */ /* 0x000fe40000010009 */
[----:B------:R-:W-:Y:S01]  /*4f20*/  @!P0 IMAD.MOV.U32 R33, RZ, RZ, R65 ;  /* 0x000000ffff218224 */ /* 0x000fe200078e0041 */
[----:B------:R-:W-:Y:S01]  /*4f30*/  @!P0 F2FP.PACK_AB R180, R180, R79 ;  /* 0x0000004fb4b4823e */ /* 0x000fe200000000ff */
[----:B------:R-:W-:Y:S01]  /*4f40*/  @!P0 IMAD.MOV.U32 R35, RZ, RZ, R77 ;  /* 0x000000ffff238224 */ /* 0x000fe200078e004d */
        /* <DEDUP_REMOVED lines=11> */
.L_x_824:
[----:B------:R-:W-:Y:S05]  /*5000*/  BSYNC B0 ;  /* 0x0000000000007941 */ /* 0x000fea0003800000 */
.L_x_823:
[----:B------:R-:W-:Y:S11]  /*5010*/  ISETP.GE.AND P0, PT, R15, c[0x0][0x1d4], PT ;  /* 0x000075000f007a0c */ /* 0x000ff60003f06270 */
[----:B------:R-:W-:Y:S02]  /*5020*/  @!UPT UIADD3 URZ, URZ, URZ, URZ ;  /* 0x0000003f3f3ff290 */ /* 0x000fe4000fffe03f */
[----:B------:R-:W-:-:S05]  /*5030*/  @P0 BRA `(.L_x_808) ;  /* 0x00000b0000000947 */ /* 0x000fca0003800000 */
[----:B------:R-:W-:Y:S02]  /*5040*/  LOP3.LUT P1, RZ, R135, 0x8, RZ, 0xc0, !PT ;  /* 0x0000000887ff7812 */ /* 0x000fe4000782c0ff */
[----:B----4-:R-:W-:Y:S02]  /*5050*/  IADD3 R54, P0, R176, R141, RZ ;  /* 0x0000008db0367210 */ /* 0x010fe40007f1e0ff */
[----:B------:R-:W-:Y:S02]  /*5060*/  SEL R52, R110, R179, !P1 ;  /* 0x000000b36e347207 */ /* 0x000fe40004800000 */
[----:B---3--:R-:W-:Y:S02]  /*5070*/  IADD3.X R55, R177, R140, RZ, P0, !PT ;  /* 0x0000008cb1377210 */ /* 0x008fe400007fe4ff */
[----:B------:R-:W-:Y:S02]  /*5080*/  SHF.R.S32.HI R51, RZ, 0x1f, R52 ;  /* 0x0000001fff337819 */ /* 0x000fe40000011434 */
[----:B------:R-:W-:Y:S02]  /*5090*/  ISETP.GE.AND P0, PT, R15, c[0x0][0x27c], PT ;  /* 0x00009f000f007a0c */ /* 0x000fe40003f06270 */
[----:B------:R-:W-:Y:S04]  /*50a0*/  LEA.HI R51, R51, R52, RZ, 0x4 ;  /* 0x0000003433337211 */ /* 0x000fe800078f20ff */
[----:B-1----:R-:W-:Y:S04]  /*50b0*/  LEA.HI.SX32 R61, R51, R144, 0x1c ;  /* 0x00000090333d7211 */ /* 0x002fe800078fe2ff */
[----:B------:R-:W-:Y:S01]  /*50c0*/  SHF.R.S32.HI R62, RZ, 0x1f, R61 ;  /* 0x0000001fff3e7819 */ /* 0x000fe2000001143d */
[----:B------:R-:W-:Y:S02]  /*50d0*/  IMAD.SHL.U32 R51, R61, 0x8, RZ ;  /* 0x000000083d337824 */ /* 0x000fe400078e00ff */
[----:B------:R-:W-:Y:S01]  /*50e0*/  @!P0 SHF.R.U64 R36, R28, 0x10, R29 ;  /* 0x000000101c248819 */ /* 0x000fe2000000121d */
[----:B------:R-:W-:Y:S01]  /*50f0*/  @!P0 HADD2.F32 R41, -RZ, R66.H1_H1 ;  /* 0x30000042ff298230 */ /* 0x000fe20000004100 */
[----:B------:R-:W-:Y:S01]  /*5100*/  LEA.HI R62, R62, R61, RZ, 0x3 ;  /* 0x0000003d3e3e7211 */ /* 0x000fe200078f18ff */
[----:B------:R-:W-:Y:S01]  /*5110*/  @!P0 HADD2.F32 R44, -RZ, R64.H0_H0 ;  /* 0x20000040ff2c8230 */ /* 0x000fe20000004100 */
[----:B------:R-:W-:Y:S01]  /*5120*/  LOP3.LUT R72, R123, 0x38, R51, 0xf8, !PT ;  /* 0x000000387b487812 */ /* 0x000fe200078ef833 */
[----:B------:R-:W-:Y:S01]  /*5130*/  @!P0 HADD2.F32 R37, -RZ, R36.H0_H0 ;  /* 0x20000024ff258230 */ /* 0x000fe20000004100 */
[----:B------:R-:W-:Y:S01]  /*5140*/  SHF.L.U32 R62, R62, 0x9, RZ ;  /* 0x000000093e3e7819 */ /* 0x000fe200000006ff */
[----:B------:R-:W-:Y:S01]  /*5150*/  @!P0 HADD2.F32 R48, -RZ, R64.H1_H1 ;  /* 0x30000040ff308230 */ /* 0x000fe20000004100 */
[----:B------:R-:W-:Y:S02]  /*5160*/  LOP3.LUT R61, R72, R111, RZ, 0x3c, !PT ;  /* 0x0000006f483d7212 */ /* 0x000fe400078e3cff */
[----:B------:R-:W-:Y:S02]  /*5170*/  LOP3.LUT R62, R62, 0x7ffff000, RZ, 0xc0, !PT ;  /* 0x7ffff0003e3e7812 */ /* 0x000fe400078ec0ff */
[----:B------:R-:W-:Y:S02]  /*5180*/  @!P0 SHF.R.U32.HI R28, RZ, 0x10, R31 ;  /* 0x00000010ff1c8819 */ /* 0x000fe4000001161f */
[----:B------:R-:W-:Y:S01]  /*5190*/  IADD3 R62, R61, R62, R16 ;  /* 0x0000003e3d3e7210 */ /* 0x000fe20007ffe010 */
[----:B------:R-:W-:Y:S01]  /*51a0*/  IMAD.IADD R61, R112, 0x1, R153 ;  /* 0x00000001703d7824 */ /* 0x000fe200078e0299 */
[----:B------:R-:W-:Y:S01]  /*51b0*/  @!P0 SHF.R.U64 R27, R30, 0x10, R31 ;  /* 0x000000101e1b8819 */ /* 0x000fe2000000121f */
[----:B------:R-:W-:Y:S01]  /*51c0*/  @!P0 HADD2.F32 R31, -RZ, R26.H1_H1 ;  /* 0x3000001aff1f8230 */ /* 0x000fe20000004100 */
[----:B------:R-:W-:Y:S01]  /*51d0*/  IADD3 R153, R153, R62, RZ ;  /* 0x0000003e99997210 */ /* 0x000fe20007ffe0ff */
[----:B------:R-:W-:Y:S01]  /*51e0*/  IMAD.SHL.U32 R60, R61, 0x2, RZ ;  /* 0x000000023d3c7824 */ /* 0x000fe200078e00ff */
[----:B------:R-:W-:Y:S02]  /*51f0*/  @!P0 SHF.R.U64 R43, R68, 0x10, R69 ;  /* 0x00000010442b8819 */ /* 0x000fe40000001245 */
[----:B------:R-:W-:Y:S02]  /*5200*/  SHF.L.U32 R52, R153, 0x1, RZ ;  /* 0x0000000199347819 */ /* 0x000fe400000006ff */
[----:B------:R-:W1:Y:S01]  /*5210*/  LDS.128 R32, [R60+0xc100] ;  /* 0x00c100003c207984 */ /* 0x000e620000000c00 */
[----:B------:R-:W-:Y:S01]  /*5220*/  @!P0 HADD2.F32 R43, -RZ, R43.H0_H0 ;  /* 0x2000002bff2b8230 */ /* 0x000fe20000004100 */
[----:B------:R-:W-:Y:S02]  /*5230*/  @!P0 SHF.R.U32.HI R29, RZ, 0x10, R29 ;  /* 0x00000010ff1d8819 */ /* 0x000fe4000001161d */
[----:B------:R-:W-:Y:S02]  /*5240*/  @!P0 SHF.R.U32.HI R68, RZ, 0x10, R69 ;  /* 0x00000010ff448819 */ /* 0x000fe40000011645 */
[--C-:B------:R-:W-:Y:S01]  /*5250*/  @!P0 SHF.R.U32.HI R49, RZ, 0x10, R71.reuse ;  /* 0x00000010ff318819 */ /* 0x100fe20000011647 */
[----:B------:R-:W-:Y:S01]  /*5260*/  @!P0 HADD2.F32 R29, -RZ, R29.H0_H0 ;  /* 0x2000001dff1d8230 */ /* 0x000fe20000004100 */
[----:B------:R-:W2:Y:S01]  /*5270*/  LDS.128 R56, [R52+0xc100] ;  /* 0x00c1000034387984 */ /* 0x000ea20000000c00 */
[----:B------:R-:W-:Y:S02]  /*5280*/  @!P0 SHF.R.U64 R46, R70, 0x10, R71 ;  /* 0x00000010462e8819 */ /* 0x000fe40000001247 */
[----:B------:R-:W-:Y:S03]  /*5290*/  @!P0 HADD2.F32 R49, -RZ, R49.H0_H0 ;  /* 0x20000031ff318230 */ /* 0x000fe60000004100 */
[----:B------:R-:W-:Y:S01]  /*52a0*/  @!P0 HADD2.F32 R46, -RZ, R46.H0_H0 ;  /* 0x2000002eff2e8230 */ /* 0x000fe20000004100 */
[----:B-1----:R-:W-:Y:S05]  /*52b0*/  @!P0 IMAD.MOV.U32 R38, RZ, RZ, R32 ;  /* 0x000000ffff268224 */ /* 0x002fea00078e0020 */
[--C-:B------:R-:W-:Y:S02]  /*52c0*/  @!P0 HADD2.F32 R30, -RZ, R38.reuse.H0_H0 ;  /* 0x20000026ff1e8230 */ /* 0x100fe40000004100 */
[----:B------:R-:W-:Y:S01]  /*52d0*/  @!P0 HADD2.F32 R36, -RZ, R38.H1_H1 ;  /* 0x30000026ff248230 */ /* 0x000fe20000004100 */
[----:B--2---:R-:W-:Y:S01]  /*52e0*/  @!P0 IMAD.MOV.U32 R45, RZ, RZ, R58 ;  /* 0x000000ffff2d8224 */ /* 0x004fe200078e003a */
[----:B------:R-:W-:Y:S01]  /*52f0*/  @!P0 MOV R40, R56 ;  /* 0x0000003800288202 */ /* 0x000fe20000000f00 */
[----:B------:R-:W-:Y:S02]  /*5300*/  @!P0 FMUL.FTZ R2, R30, R31 ;  /* 0x0000001f1e028220 */ /* 0x000fe40000410000 */
[----:B------:R-:W-:Y:S02]  /*5310*/  @!P0 FMUL.FTZ R3, R36, R37 ;  /* 0x0000002524038220 */ /* 0x000fe40000410000 */
[--C-:B------:R-:W-:Y:S02]  /*5320*/  @!P0 HADD2.F32 R39, -RZ, R40.reuse.H0_H0 ;  /* 0x20000028ff278230 */ /* 0x100fe40000004100 */
[----:B------:R-:W-:Y:S03]  /*5330*/  @!P0 HADD2.F32 R40, -RZ, R40.H1_H1 ;  /* 0x30000028ff288230 */ /* 0x000fe60000004100 */
[C---:B------:R-:W-:Y:S02]  /*5340*/  @!P0 FMUL.FTZ R52, R39.reuse, R31 ;  /* 0x0000001f27348220 */ /* 0x040fe40000410000 */
[----:B------:R-:W-:Y:S02]  /*5350*/  @!P0 FMUL.FTZ R61, R40, R37 ;  /* 0x00000025283d8220 */ /* 0x000fe40000410000 */
[-C--:B------:R-:W-:Y:S02]  /*5360*/  @!P0 FFMA.FTZ R2, R39, R41.reuse, R2 ;  /* 0x0000002927028223 */ /* 0x080fe40000010002 */
[----:B------:R-:W-:Y:S01]  /*5370*/  @!P0 FFMA.FTZ R52, R30, R41, -R52 ;  /* 0x000000291e348223 */ /* 0x000fe20000010834 */
[----:B------:R-:W-:Y:S01]  /*5380*/  @!P0 HADD2.F32 R30, -RZ, R26.H0_H0 ;  /* 0x2000001aff1e8230 */ /* 0x000fe20000004100 */
[----:B------:R-:W-:Y:S02]  /*5390*/  @!P0 IMAD.MOV.U32 R41, RZ, RZ, R57 ;  /* 0x000000ffff298224 */ /* 0x000fe400078e0039 */
[----:B------:R-:W-:Y:S01]  /*53a0*/  @!P0 FFMA.FTZ R61, R36, R43, -R61 ;  /* 0x0000002b243d8223 */ /* 0x000fe2000001083d */
[----:B------:R-:W-:Y:S01]  /*53b0*/  @!P0 MOV R36, R33 ;  /* 0x0000002100248202 */ /* 0x000fe20000000f00 */
[----:B------:R-:W-:Y:S01]  /*53c0*/  @!P0 FFMA.FTZ R3, R40, R43, R3 ;  /* 0x0000002b28038223 */ /* 0x000fe20000010003 */
[--C-:B------:R-:W-:Y:S01]  /*53d0*/  @!P0 HADD2.F32 R42, -RZ, R41.reuse.H1_H1 ;  /* 0x30000029ff2a8230 */ /* 0x100fe20000004100 */
[----:B------:R-:W-:Y:S01]  /*53e0*/  @!P0 IMAD.MOV.U32 R43, RZ, RZ, R59 ;  /* 0x000000ffff2b8224 */ /* 0x000fe200078e003b */
[----:B------:R-:W-:Y:S01]  /*53f0*/  @!P0 HADD2.F32 R39, -RZ, R41.H0_H0 ;  /* 0x20000029ff278230 */ /* 0x000fe20000004100 */
[----:B------:R-:W-:Y:S01]  /*5400*/  @!P0 F2FP.PACK_AB R52, R61, R52 ;  /* 0x000000343d34823e */ /* 0x000fe200000000ff */
[----:B------:R-:W-:Y:S01]  /*5410*/  @!P0 HADD2.F32 R26, -RZ, R36.H1_H1 ;  /* 0x30000024ff1a8230 */ /* 0x000fe20000004100 */
[-C--:B------:R-:W-:Y:S01]  /*5420*/  @!P0 FMUL.FTZ R63, R42, R29.reuse ;  /* 0x0000001d2a3f8220 */ /* 0x080fe20000410000 */
[----:B------:R-:W-:Y:S01]  /*5430*/  @!P0 HADD2.F32 R41, -RZ, R68.H0_H0 ;  /* 0x20000044ff298230 */ /* 0x000fe20000004100 */
[-C--:B------:R-:W-:Y:S01]  /*5440*/  @!P0 FMUL.FTZ R60, R39, R30.reuse ;  /* 0x0000001e273c8220 */ /* 0x080fe20000410000 */
[----:B------:R-:W-:Y:S01]  /*5450*/  @!P0 HADD2.F32 R40, -RZ, R66.H0_H0 ;  /* 0x20000042ff288230 */ /* 0x000fe20000004100 */
[C---:B------:R-:W-:Y:S01]  /*5460*/  @!P0 FMUL.FTZ R5, R26.reuse, R29 ;  /* 0x0000001d1a058220 */ /* 0x040fe20000410000 */
[----:B------:R-:W-:Y:S01]  /*5470*/  @!P0 HADD2.F32 R31, -RZ, R36.H0_H0 ;  /* 0x20000024ff1f8230 */ /* 0x000fe20000004100 */
[----:B------:R-:W-:Y:S01]  /*5480*/  @!P0 FFMA.FTZ R63, R26, R41, -R63 ;  /* 0x000000291a3f8223 */ /* 0x000fe2000001083f */
[----:B------:R-:W-:Y:S01]  /*5490*/  @!P0 MOV R26, R35 ;  /* 0x00000023001a8202 */ /* 0x000fe20000000f00 */
[----:B------:R-:W-:Y:S01]  /*54a0*/  @!P0 IMAD.MOV.U32 R32, RZ, RZ, R52 ;  /* 0x000000ffff208224 */ /* 0x000fe200078e0034 */
[----:B------:R-:W-:Y:S01]  /*54b0*/  @!P0 HADD2.F32 R29, -RZ, R28.H0_H0 ;  /* 0x2000001cff1d8230 */ /* 0x000fe20000004100 */
[C---:B------:R-:W-:Y:S01]  /*54c0*/  @!P0 FMUL.FTZ R4, R31.reuse, R30 ;  /* 0x0000001e1f048220 */ /* 0x040fe20000410000 */
[----:B------:R-:W-:Y:S01]  /*54d0*/  @!P0 HADD2.F32 R50, -RZ, R43.H1_H1 ;  /* 0x3000002bff328230 */ /* 0x000fe20000004100 */
[-C--:B------:R-:W-:Y:S01]  /*54e0*/  @!P0 FFMA.FTZ R60, R31, R40.reuse, -R60 ;  /* 0x000000281f3c8223 */ /* 0x080fe2000001083c */
[--C-:B------:R-:W-:Y:S01]  /*54f0*/  @!P0 HADD2.F32 R31, -RZ, R26.reuse.H0_H0 ;  /* 0x2000001aff1f8230 */ /* 0x100fe20000004100 */
[----:B------:R-:W-:Y:S01]  /*5500*/  @!P0 FFMA.FTZ R4, R39, R40, R4 ;  /* 0x0000002827048223 */ /* 0x000fe20000010004 */
[----:B------:R-:W-:Y:S01]  /*5510*/  @!P0 HADD2.F32 R26, -RZ, R26.H1_H1 ;  /* 0x3000001aff1a8230 */ /* 0x000fe20000004100 */
[----:B------:R-:W-:Y:S01]  /*5520*/  @!P0 FMUL.FTZ R65, R50, R29 ;  /* 0x0000001d32418220 */ /* 0x000fe20000410000 */
[--C-:B------:R-:W-:Y:S01]  /*5530*/  @!P0 HADD2.F32 R30, -RZ, R21.reuse.H1_H1 ;  /* 0x30000015ff1e8230 */ /* 0x100fe20000004100 */
[----:B------:R-:W-:Y:S01]  /*5540*/  @!P0 FFMA.FTZ R5, R42, R41, R5 ;  /* 0x000000292a058223 */ /* 0x000fe20000010005 */
[----:B------:R-:W-:Y:S01]  /*5550*/  @!P0 HADD2.F32 R28, -RZ, R21.H0_H0 ;  /* 0x20000015ff1c8230 */ /* 0x000fe20000004100 */
[C---:B------:R-:W-:Y:S01]  /*5560*/  @!P0 FMUL.FTZ R9, R26.reuse, R29 ;  /* 0x0000001d1a098220 */ /* 0x040fe20000410000 */
[----:B------:R-:W-:Y:S01]  /*5570*/  @!P0 MOV R21, R34 ;  /* 0x0000002200158202 */ /* 0x000fe20000000f00 */
[----:B------:R-:W-:Y:S01]  /*5580*/  @!P0 FFMA.FTZ R65, R26, R49, -R65 ;  /* 0x000000311a418223 */ /* 0x000fe20000010841 */
[----:B------:R-:W-:Y:S01]  /*5590*/  @!P0 HADD2.F32 R47, -RZ, R43.H0_H0 ;  /* 0x2000002bff2f8230 */ /* 0x000fe20000004100 */
[----:B------:R-:W-:Y:S01]  /*55a0*/  @!P0 FMUL.FTZ R8, R31, R30 ;  /* 0x0000001e1f088220 */ /* 0x000fe20000410000 */
[----:B------:R-:W-:Y:S01]  /*55b0*/  @!P0 HADD2.F32 R43, -RZ, R45.H0_H0 ;  /* 0x2000002dff2b8230 */ /* 0x000fe20000004100 */
[----:B------:R-:W-:Y:S01]  /*55c0*/  @!P0 F2FP.PACK_AB R63, R63, R60 ;  /* 0x0000003c3f3f823e */ /* 0x000fe200000000ff */
[----:B------:R-:W-:Y:S01]  /*55d0*/  @!P0 HADD2.F32 R26, -RZ, R27.H0_H0 ;  /* 0x2000001bff1a8230 */ /* 0x000fe20000004100 */
[----:B------:R-:W-:Y:S01]  /*55e0*/  @!P0 FMUL.FTZ R62, R47, R30 ;  /* 0x0000001e2f3e8220 */ /* 0x000fe20000410000 */
[----:B------:R-:W-:Y:S01]  /*55f0*/  @!P0 HADD2.F32 R45, -RZ, R45.H1_H1 ;  /* 0x3000002dff2d8230 */ /* 0x000fe20000004100 */
[----:B------:R-:W-:Y:S01]  /*5600*/  @!P0 FMUL.FTZ R72, R43, R28 ;  /* 0x0000001c2b488220 */ /* 0x000fe20000410000 */
[----:B------:R-:W-:Y:S01]  /*5610*/  @!P0 MOV R33, R63 ;  /* 0x0000003f00218202 */ /* 0x000fe20000000f00 */
[----:B------:R-:W-:Y:S01]  /*5620*/  @!P0 FFMA.FTZ R62, R31, R48, -R62 ;  /* 0x000000301f3e8223 */ /* 0x000fe2000001083e */
[----:B------:R-:W-:Y:S01]  /*5630*/  @!P0 F2FP.PACK_AB R61, R5, R4 ;  /* 0x00000004053d823e */ /* 0x000fe200000000ff */
[----:B------:R-:W-:Y:S01]  /*5640*/  @!P0 FMUL.FTZ R73, R45, R26 ;  /* 0x0000001a2d498220 */ /* 0x000fe20000410000 */
[----:B------:R-:W-:Y:S01]  /*5650*/  @!P0 F2FP.PACK_AB R60, R3, R2 ;  /* 0x00000002033c823e */ /* 0x000fe200000000ff */
[--C-:B------:R-:W-:Y:S01]  /*5660*/  @!P0 HADD2.F32 R27, -RZ, R21.reuse.H0_H0 ;  /* 0x20000015ff1b8230 */ /* 0x100fe20000004100 */
[----:B------:R-:W-:Y:S01]  /*5670*/  @!P0 F2FP.PACK_AB R62, R65, R62 ;  /* 0x0000003e413e823e */ /* 0x000fe200000000ff */
[----:B------:R-:W-:Y:S01]  /*5680*/  @!P0 IMAD.MOV.U32 R57, RZ, RZ, R61 ;  /* 0x000000ffff398224 */ /* 0x000fe200078e003d */
[----:B------:R-:W-:Y:S01]  /*5690*/  @!P0 HADD2.F32 R21, -RZ, R21.H1_H1 ;  /* 0x30000015ff158230 */ /* 0x000fe20000004100 */
[----:B------:R-:W-:Y:S01]  /*56a0*/  @!P0 MOV R56, R60 ;  /* 0x0000003c00388202 */ /* 0x000fe20000000f00 */
[C---:B------:R-:W-:Y:S01]  /*56b0*/  @!P0 FFMA.FTZ R72, R27.reuse, R44, -R72 ;  /* 0x0000002c1b488223 */ /* 0x040fe20000010848 */
[----:B------:R-:W-:Y:S01]  /*56c0*/  @!P0 MOV R35, R62 ;  /* 0x0000003e00238202 */ /* 0x000fe20000000f00 */
[----:B------:R-:W-:Y:S02]  /*56d0*/  @!P0 FMUL.FTZ R6, R27, R28 ;  /* 0x0000001c1b068220 */ /* 0x000fe40000410000 */
[C---:B------:R-:W-:Y:S02]  /*56e0*/  @!P0 FFMA.FTZ R73, R21.reuse, R46, -R73 ;  /* 0x0000002e15498223 */ /* 0x040fe40000010849 */
[----:B------:R-:W-:Y:S02]  /*56f0*/  @!P0 FMUL.FTZ R7, R21, R26 ;  /* 0x0000001a15078220 */ /* 0x000fe40000410000 */
[----:B------:R-:W-:Y:S01]  /*5700*/  @!P0 FFMA.FTZ R6, R43, R44, R6 ;  /* 0x0000002c2b068223 */ /* 0x000fe20000010006 */
[----:B------:R-:W-:Y:S01]  /*5710*/  @!P0 F2FP.PACK_AB R73, R73, R72 ;  /* 0x000000484949823e */ /* 0x000fe200000000ff */
[----:B------:R-:W-:Y:S02]  /*5720*/  @!P0 FFMA.FTZ R7, R45, R46, R7 ;  /* 0x0000002e2d078223 */ /* 0x000fe40000010007 */
[----:B------:R-:W-:Y:S02]  /*5730*/  @!P0 FFMA.FTZ R8, R47, R48, R8 ;  /* 0x000000302f088223 */ /* 0x000fe40000010008 */
[----:B------:R-:W-:Y:S01]  /*5740*/  @!P0 IMAD.MOV.U32 R34, RZ, RZ, R73 ;  /* 0x000000ffff228224 */ /* 0x000fe200078e0049 */
[----:B------:R-:W-:Y:S01]  /*5750*/  @!P0 F2FP.PACK_AB R65, R7, R6 ;  /* 0x000000060741823e */ /* 0x000fe200000000ff */
[----:B------:R-:W-:Y:S03]  /*5760*/  @!P0 FFMA.FTZ R9, R50, R49, R9 ;  /* 0x0000003132098223 */ /* 0x000fe60000010009 */
[----:B------:R1:W-:Y:S01]  /*5770*/  ST.E.128 [R54.64], R32 ;  /* 0x0000002036007985 */ /* 0x0003e2000c101d06 */
[----:B------:R-:W-:Y:S02]  /*5780*/  @!P0 MOV R58, R65 ;  /* 0x00000041003a8202 */ /* 0x000fe40000000f00 */
        /* <DEDUP_REMOVED lines=9> */
.L_x_804:
[----:B------:R-:W-:Y:S01]  /*5820*/  IMAD.WIDE.U32 R8, R146, c[0x0][0x1e0], RZ ;  /* 0x0000780092087a25 */ /* 0x000fe200078e00ff */
[----:B------:R-:W-:Y:S02]  /*5830*/  SHF.R.S32.HI R152, RZ, 0x1f, R146 ;  /* 0x0000001fff987819 */ /* 0x000fe40000011492 */
[----:B-----5:R-:W-:Y:S01]  /*5840*/  SHF.R.S32.HI R151, RZ, 0x1f, R147 ;  /* 0x0000001fff977819 */ /* 0x020fe20000011493 */
[----:B------:R-:W-:Y:S02]  /*5850*/  IMAD.IADD R148, R89, 0x1, -R148 ;  /* 0x0000000159947824 */ /* 0x000fe400078e0a94 */
[----:B------:R-:W-:Y:S02]  /*5860*/  IMAD R2, R152, c[0x0][0x1e0], RZ ;  /* 0x0000780098027a24 */ /* 0x000fe400078e02ff */
[----:B-1----:R-:W-:Y:S01]  /*5870*/  IMAD R7, R151, c[0x0][0x1f0], RZ ;  /* 0x00007c0097077a24 */ /* 0x002fe200078e02ff */
[----:B------:R-:W-:Y:S01]  /*5880*/  IMNMX R148, R148, 0x40, PT ;  /* 0x0000004094947817 */ /* 0x000fe20003800200 */
[----:B------:R-:W-:Y:S02]  /*5890*/  IMAD R2, R146, c[0x0][0x1e4], R2 ;  /* 0x0000790092027a24 */ /* 0x000fe400078e0202 */
[----:B------:R-:W-:Y:S02]  /*58a0*/  IMAD R7, R147, c[0x0][0x1f4], R7 ;  /* 0x00007d0093077a24 */ /* 0x000fe400078e0207 */
[----:B------:R-:W-:Y:S04]  /*58b0*/  IMAD.IADD R9, R9, 0x1, R2 ;  /* 0x0000000109097824 */ /* 0x000fe800078e0202 */
[----:B------:R-:W-:Y:S05]  /*58c0*/  IMAD.WIDE.U32 R8, R147, c[0x0][0x1f0], R8 ;  /* 0x00007c0093087a25 */ /* 0x000fea00078e0008 */
[----:B------:R-:W-:Y:S04]  /*58d0*/  IADD3 R5, P0, R170, R8, RZ ;  /* 0x00000008aa057210 */ /* 0x000fe80007f1e0ff */
[----:B------:R-:W-:Y:S02]  /*58e0*/  IADD3.X R4, R102, R9, R7, P0, !PT ;  /* 0x0000000966047210 */ /* 0x000fe400007fe407 */
[C---:B------:R-:W-:Y:S04]  /*58f0*/  LEA R2, P0, R5.reuse, c[0x0][0x1c8], 0x1 ;  /* 0x0000720005027a11 */ /* 0x040fe800078008ff */
[----:B------:R-:W-:Y:S02]  /*5900*/  LEA.HI.X R3, R5, c[0x0][0x1cc], R4, 0x1, P0 ;  /* 0x0000730005037a11 */ /* 0x000fe400000f0c04 */
[----:B------:R-:W1:Y:S01]  /*5910*/  SHFL.IDX PT, R2, R2, RZ, 0x1c1f ;  /* 0x001c1fff02027589 */ /* 0x000e6200000e0000 */
[----:B------:R-:W-:Y:S07]  /*5920*/  ISETP.GT.AND P0, PT, R148, R97, PT ;  /* 0x000000619400720c */ /* 0x000fee0003f04270 */
[----:B------:R-:W2:Y:S06]  /*5930*/  SHFL.IDX PT, R3, R3, RZ, 0x1c1f ;  /* 0x001c1fff03037589 */ /* 0x000eac00000e0000 */
[----:B------:R-:W-:-:S05]  /*5940*/  @!P0 BRA `(.L_x_808) ;  /* 0x000001f000008947 */ /* 0x000fca0003800000 */
[----:B------:R-:W-:Y:S02]  /*5950*/  ISETP.GE.AND P2, PT, R24, c[0x0][0x1d4], PT ;  /* 0x0000750018007a0c */ /* 0x000fe40003f46270 */
[----:B------:R-:W-:Y:S02]  /*5960*/  ISETP.GE.AND P1, PT, R17, c[0x0][0x1d4], PT ;  /* 0x0000750011007a0c */ /* 0x000fe40003f26270 */
[----:B------:R-:W-:Y:S02]  /*5970*/  ISETP.GE.AND P4, PT, R15, c[0x0][0x1d4], PT ;  /* 0x000075000f007a0c */ /* 0x000fe40003f86270 */
[----:B------:R-:W-:Y:S07]  /*5980*/  ISETP.GE.AND P3, PT, R126, c[0x0][0x1d4], PT ;  /* 0x000075007e007a0c */ /* 0x000fee0003f66270 */
[----:B------:R-:W3:Y:S01]  /*5990*/  @!P2 LDS.128 R28, [R150+0xc000] ;  /* 0x00c00000961ca984 */ /* 0x000ee20000000c00 */
[CC--:B-1----:R-:W-:Y:S04]  /*59a0*/  @!P2 LEA R32, P0, R24.reuse, R2.reuse, 0x1 ;  /* 0x000000021820a211 */ /* 0x0c2fe800078008ff */
[-C--:B--2---:R-:W-:Y:S02]  /*59b0*/  @!P2 LEA.HI.X R33, R24, R3.reuse, R25, 0x1, P0 ;  /* 0x000000031821a211 */ /* 0x084fe400000f0c19 */
[CC--:B------:R-:W-:Y:S04]  /*59c0*/  @!P1 LEA R42, P0, R120.reuse, R2.reuse, 0x1 ;  /* 0x00000002782a9211 */ /* 0x0c0fe800078008ff */
[-C--:B------:R-:W-:Y:S02]  /*59d0*/  @!P1 LEA.HI.X R43, R120, R3.reuse, R143, 0x1, P0 ;  /* 0x00000003782b9211 */ /* 0x080fe400000f0c8f */
[CC--:B------:R-:W-:Y:S04]  /*59e0*/  @!P4 LEA R40, P0, R119.reuse, R2.reuse, 0x1 ;  /* 0x000000027728c211 */ /* 0x0c0fe800078008ff */
[-C--:B------:R-:W-:Y:S02]  /*59f0*/  @!P4 LEA.HI.X R41, R119, R3.reuse, R142, 0x1, P0 ;  /* 0x000000037729c211 */ /* 0x080fe400000f0c8e */
[CC--:B------:R-:W-:Y:S04]  /*5a00*/  @!P3 LEA R26, P0, R117.reuse, R2.reuse, 0x1 ;  /* 0x00000002751ab211 */ /* 0x0c0fe800078008ff */
[-C--:B------:R-:W-:Y:S01]  /*5a10*/  @!P3 LEA.HI.X R27, R117, R3.reuse, R108, 0x1, P0 ;  /* 0x00000003751bb211 */ /* 0x080fe200000f0c6c */
[----:B---3--:R-:W-:Y:S04]  /*5a20*/  @!P2 ST.E.128 [R32.64], R28 ;  /* 0x0000001c2000a985 */ /* 0x008fe8000c101d06 */
[----:B------:R-:W1:Y:S04]  /*5a30*/  @!P1 LDS.128 R4, [R149+0xc000] ;  /* 0x00c0000095049984 */ /* 0x000e680000000c00 */
        /* <DEDUP_REMOVED lines=16> */
.L_x_808:
[----:B------:R-:W-:Y:S05]  /*5b40*/  BSYNC B1 ;  /* 0x0000000000017941 */ /* 0x000fea0003800000 */
.L_x_803:
[----:B------:R-:W-:Y:S01]  /*5b50*/  ISETP.GT.AND P0, PT, R18, R11, PT ;  /* 0x0000000b1200720c */ /* 0x000fe20003f04270 */
[----:B-1----:R-:W-:Y:S01]  /*5b60*/  IMAD.WIDE.U32 R8, R146, c[0x0][0x208], RZ ;  /* 0x0000820092087a25 */ /* 0x002fe200078e00ff */
[C---:B------:R-:W-:Y:S01]  /*5b70*/  ISETP.GE.AND P1, PT, R67.reuse, 0x1, PT ;  /* 0x000000014300780c */ /* 0x040fe20003f26270 */
[----:B------:R-:W-:Y:S01]  /*5b80*/  BSSY B0, `(.L_x_825) ;  /* 0x000004b000007945 */ /* 0x000fe20003800000 */
[----:B--2---:R-:W-:Y:S02]  /*5b90*/  IADD3 R3, R67, 0x1, RZ ;  /* 0x0000000143037810 */ /* 0x004fe40007ffe0ff */
[----:B------:R-:W-:Y:S07]  /*5ba0*/  LOP3.LUT P2, RZ, R135, 0x1, RZ, 0xc0, !PT ;  /* 0x0000000187ff7812 */ /* 0x000fee000784c0ff */
[----:B------:R-:W-:Y:S01]  /*5bb0*/  @P0 IADD3 R5, R18, -0x1, RZ ;  /* 0xffffffff12050810 */ /* 0x000fe20007ffe0ff */
[----:B------:R-:W-:Y:S01]  /*5bc0*/  @P0 IMAD R2, R67, 0x3000, R10 ;  /* 0x0000300043020824 */ /* 0x000fe200078e020a */
[----:B------:R-:W-:Y:S01]  /*5bd0*/  SEL R67, R3, RZ, !P1 ;  /* 0x000000ff03437207 */ /* 0x000fe20004800000 */
[----:B------:R-:W-:Y:S01]  /*5be0*/  @P0 IMAD.MOV.U32 R6, RZ, RZ, R154 ;  /* 0x000000ffff060224 */ /* 0x000fe200078e009a */
[----:B------:R-:W-:Y:S01]  /*5bf0*/  @P0 SHF.R.S32.HI R4, RZ, 0x1f, R5 ;  /* 0x0000001fff040819 */ /* 0x000fe20000011405 */
[----:B------:R-:W-:Y:S02]  /*5c00*/  @P0 IMAD R3, R92, R5, RZ ;  /* 0x000000055c030224 */ /* 0x000fe400078e02ff */
[----:B------:R-:W-:Y:S02]  /*5c10*/  @P0 IMAD.MOV.U32 R7, RZ, RZ, R175 ;  /* 0x000000ffff070224 */ /* 0x000fe400078e00af */
[-C--:B------:R-:W-:Y:S02]  /*5c20*/  @P0 IMAD R3, R4, R94.reuse, R3 ;  /* 0x0000005e04030224 */ /* 0x080fe400078e0203 */
[----:B------:R-:W-:Y:S04]  /*5c30*/  @P0 IMAD.WIDE.U32 R6, R5, R94, R6 ;  /* 0x0000005e05060225 */ /* 0x000fe800078e0006 */
[----:B------:R-:W-:Y:S01]  /*5c40*/  @P0 IMAD.IADD R3, R7, 0x1, R3 ;  /* 0x0000000107030824 */ /* 0x000fe200078e0203 */
[----:B-----5:R-:W-:Y:S01]  /*5c50*/  @P0 LEA R26, P1, R6, c[0x0][0x250], 0x1 ;  /* 0x00009400061a0a11 */ /* 0x020fe200078208ff */
[----:B------:R-:W-:Y:S03]  /*5c60*/  @P0 IMAD.SHL.U32 R5, R2, 0x2, RZ ;  /* 0x0000000202050824 */ /* 0x000fe600078e00ff */
[----:B------:R-:W-:Y:S01]  /*5c70*/  @P0 LEA.HI.X R27, R6, c[0x0][0x254], R3, 0x1, P1 ;  /* 0x00009500061b0a11 */ /* 0x000fe200008f0c03 */
[----:B------:R-:W-:Y:S02]  /*5c80*/  IMAD R3, R152, c[0x0][0x208], RZ ;  /* 0x0000820098037a24 */ /* 0x000fe400078e02ff */
[----:B------:R-:W-:Y:S02]  /*5c90*/  IMAD R6, R151, c[0x0][0x218], RZ ;  /* 0x0000860097067a24 */ /* 0x000fe400078e02ff */
[----:B------:R-:W-:Y:S01]  /*5ca0*/  @!PT LDS RZ, [RZ] ;  /* 0x00000000fffff984 */ /* 0x000fe20000000800 */
[----:B------:R-:W-:Y:S01]  /*5cb0*/  @!PT LDS RZ, [RZ] ;  /* 0x00000000fffff984 */ /* 0x000fe20000000800 */
[----:B------:R-:W-:Y:S01]  /*5cc0*/  @!PT LDS RZ, [RZ] ;  /* 0x00000000fffff984 */ /* 0x000fe20000000800 */
[----:B------:R1:W-:Y:S01]  /*5cd0*/  @P0 LDGSTS.E.BYPASS.LTC128B.128 [R5+0x100], [R26.64], !P6 ;  /* 0x001000001a050fae */ /* 0x0003e2000f101d46 */
[----:B------:R-:W-:Y:S02]  /*5ce0*/  IMAD R3, R146, c[0x0][0x20c], R3 ;  /* 0x0000830092037a24 */ /* 0x000fe400078e0203 */
[----:B------:R-:W-:Y:S01]  /*5cf0*/  IMAD R6, R147, c[0x0][0x21c], R6 ;  /* 0x0000870093067a24 */ /* 0x000fe200078e0206 */
[----:B------:R1:W-:Y:S01]  /*5d00*/  @P0 LDGSTS.E.BYPASS.LTC128B.128 [R5+0x2100], [R26.64+0x80], !P2 ;  /* 0x021000801a050fae */ /* 0x0003e2000d101d46 */
[----:B------:R-:W-:Y:S03]  /*5d10*/  IMAD.IADD R9, R9, 0x1, R3 ;  /* 0x0000000109097824 */ /* 0x000fe600078e0203 */
[----:B------:R1:W-:Y:S01]  /*5d20*/  @P0 LDGSTS.E.BYPASS.LTC128B.128 [R5+0x4100], [R26.64+0x100], !P5 ;  /* 0x041001001a050fae */ /* 0x0003e2000e901d46 */
[----:B------:R-:W-:Y:S05]  /*5d30*/  IMAD.WIDE.U32 R8, R147, c[0x0][0x218], R8 ;  /* 0x0000860093087a25 */ /* 0x000fea00078e0008 */
[----:B------:R-:W-:Y:S04]  /*5d40*/  IADD3 R4, P1, R172, R8, RZ ;  /* 0x00000008ac047210 */ /* 0x000fe80007f3e0ff */
[----:B------:R-:W-:Y:S02]  /*5d50*/  IADD3.X R3, R99, R9, R6, P1, !PT ;  /* 0x0000000963037210 */ /* 0x000fe40000ffe406 */
[C---:B------:R-:W-:Y:S04]  /*5d60*/  @P0 LEA R6, P1, R109.reuse, R26, 0x1 ;  /* 0x0000001a6d060211 */ /* 0x040fe800078208ff */
[----:B------:R-:W-:Y:S02]  /*5d70*/  @P0 LEA.HI.X R7, R109, R27, R100, 0x1, P1 ;  /* 0x0000001b6d070211 */ /* 0x000fe400008f0c64 */
[C---:B------:R-:W-:Y:S03]  /*5d80*/  LEA R8, P1, R4.reuse, c[0x0][0x1f8], 0x1 ;  /* 0x00007e0004087a11 */ /* 0x040fe600078208ff */
[----:B------:R1:W-:Y:S01]  /*5d90*/  @P0 LDGSTS.E.BYPASS.LTC128B.128 [R5+0x1100], [R6.64], !P6 ;  /* 0x0110000006050fae */ /* 0x0003e2000f101d46 */
[----:B------:R-:W-:Y:S03]  /*5da0*/  LEA.HI.X R3, R4, c[0x0][0x1fc], R3, 0x1, P1 ;  /* 0x00007f0004037a11 */ /* 0x000fe600008f0c03 */
[----:B------:R1:W-:Y:S04]  /*5db0*/  @P0 LDGSTS.E.BYPASS.LTC128B.128 [R5+0x3100], [R6.64+0x80], !P2 ;  /* 0x0310008006050fae */ /* 0x0003e8000d101d46 */
[----:B------:R1:W-:Y:S01]  /*5dc0*/  @P0 LDGSTS.E.BYPASS.LTC128B.128 [R5+0x5100], [R6.64+0x100], !P5 ;  /* 0x0510010006050fae */ /* 0x0003e2000e901d46 */
[----:B------:R-:W-:Y:S03]  /*5dd0*/  ISETP.GT.AND P0, PT, R148, R97, PT ;  /* 0x000000619400720c */ /* 0x000fe60003f04270 */
[----:B------:R-:W0:Y:S04]  /*5de0*/  LDGDEPBAR ;  /* 0x00000000000079af */ /* 0x000e280000000000 */
[----:B------:R-:W2:Y:S04]  /*5df0*/  SHFL.IDX PT, R8, R8, RZ, 0x1c1f ;  /* 0x001c1fff08087589 */ /* 0x000ea800000e0000 */
[----:B------:R-:W4:Y:S01]  /*5e00*/  SHFL.IDX PT, R3, R3, RZ, 0x1c1f ;  /* 0x001c1fff03037589 */ /* 0x000f2200000e0000 */
[----:B------:R-:W-:Y:S04]  /*5e10*/  DEPBAR.LE SB0, 0x2 ;  /* 0x000080800000791a */ /* 0x000fe80000000000 */
[----:B------:R-:W-:Y:S06]  /*5e20*/  BAR.SYNC.DEFER_BLOCKING 0x0 ;  /* 0x0000000000007b1d */ /* 0x000fec0000010000 */
[----:B------:R-:W-:-:S05]  /*5e30*/  @!P0 BRA `(.L_x_826) ;  /* 0x000001f000008947 */ /* 0x000fca0003800000 */
[----:B-12-4-:R-:W-:Y:S02]  /*5e40*/  ISETP.GE.AND P2, PT, R24, c[0x0][0x1d4], PT ;  /* 0x0000750018007a0c */ /* 0x016fe40003f46270 */
        /* <DEDUP_REMOVED lines=30> */
.L_x_826:
[----:B-12-4-:R-:W-:Y:S05]  /*6030*/  BSYNC B0 ;  /* 0x0000000000007941 */ /* 0x016fea0003800000 */
.L_x_825:
[C---:B------:R-:W-:Y:S02]  /*6040*/  ISETP.GE.AND P0, PT, R53.reuse, 0x1, PT ;  /* 0x000000013500780c */ /* 0x040fe40003f06270 */
[----:B------:R-:W-:Y:S02]  /*6050*/  IADD3 R2, R18, -0x2, RZ ;  /* 0xfffffffe12027810 */ /* 0x000fe40007ffe0ff */
[----:B------:R-:W-:Y:S02]  /*6060*/  IADD3 R4, R53, 0x1, RZ ;  /* 0x0000000135047810 */ /* 0x000fe40007ffe0ff */
[----:B------:R-:W-:Y:S02]  /*6070*/  LOP3.LUT P2, RZ, R135, 0x1, RZ, 0xc0, !PT ;  /* 0x0000000187ff7812 */ /* 0x000fe4000784c0ff */
[----:B------:R-:W-:Y:S02]  /*6080*/  SEL R53, R4, RZ, !P0 ;  /* 0x000000ff04357207 */ /* 0x000fe40004000000 */
[C---:B------:R-:W-:Y:S11]  /*6090*/  ISETP.GE.AND P0, PT, R2.reuse, R11, PT ;  /* 0x0000000b0200720c */ /* 0x040ff60003f06270 */
[----:B------:R-:W-:Y:S02]  /*60a0*/  @!UPT UIADD3 URZ, URZ, URZ, URZ ;  /* 0x0000003f3f3ff290 */ /* 0x000fe4000fffe03f */
[----:B------:R-:W-:Y:S01]  /*60b0*/  @P0 SHF.R.S32.HI R5, RZ, 0x1f, R2 ;  /* 0x0000001fff050819 */ /* 0x000fe20000011402 */
[----:B------:R-:W-:Y:S02]  /*60c0*/  @P0 IMAD R4, R91, R2, RZ ;  /* 0x000000025b040224 */ /* 0x000fe400078e02ff */
[----:B------:R-:W-:Y:S02]  /*60d0*/  @P0 IMAD.MOV.U32 R6, RZ, RZ, R156 ;  /* 0x000000ffff060224 */ /* 0x000fe400078e009c */
[----:B------:R-:W-:Y:S02]  /*60e0*/  @P0 IMAD.MOV.U32 R7, RZ, RZ, R159 ;  /* 0x000000ffff070224 */ /* 0x000fe400078e009f */
[-C--:B------:R-:W-:Y:S02]  /*60f0*/  @P0 IMAD R4, R5, R93.reuse, R4 ;  /* 0x0000005d05040224 */ /* 0x080fe400078e0204 */
[----:B------:R-:W-:Y:S04]  /*6100*/  @P0 IMAD.WIDE.U32 R6, R2, R93, R6 ;  /* 0x0000005d02060225 */ /* 0x000fe800078e0006 */
[----:B------:R-:W-:Y:S01]  /*6110*/  @P0 IMAD.IADD R4, R7, 0x1, R4 ;  /* 0x0000000107040824 */ /* 0x000fe200078e0204 */
[C---:B------:R-:W-:Y:S01]  /*6120*/  @P0 LEA R8, P1, R6.reuse, c[0x0][0x220], 0x1 ;  /* 0x0000880006080a11 */ /* 0x040fe200078208ff */
[----:B------:R-:W-:Y:S03]  /*6130*/  @P0 IMAD R3, R67, 0x3000, R10 ;  /* 0x0000300043030824 */ /* 0x000fe600078e020a */
[----:B------:R-:W-:Y:S01]  /*6140*/  @P0 LEA.HI.X R9, R6, c[0x0][0x224], R4, 0x1, P1 ;  /* 0x0000890006090a11 */ /* 0x000fe200008f0c04 */
[----:B------:R-:W-:Y:S01]  /*6150*/  @P0 IMAD.SHL.U32 R5, R3, 0x2, RZ ;  /* 0x0000000203050824 */ /* 0x000fe200078e00ff */
[C---:B------:R-:W-:Y:S04]  /*6160*/  @P0 LEA R6, P1, R96.reuse, R8, 0x1 ;  /* 0x0000000860060211 */ /* 0x040fe800078208ff */
        /* <DEDUP_REMOVED lines=9> */
[----:B------:R1:W-:Y:S01]  /*6200*/  @P0 LDGSTS.E.BYPASS.LTC128B.128 [R5+0x11100], [R6.64+0x100], !P5 ;  /* 0x1110010006050fae */ /* 0x0003e2000e901d46 */
[C---:B------:R-:W-:Y:S02]  /*6210*/  ISETP.GT.AND P0, PT, R18.reuse, R11, PT ;  /* 0x0000000b1200720c */ /* 0x040fe40003f04270 */
[----:B------:R-:W-:Y:S01]  /*6220*/  IADD3 R18, R18, -0x1, RZ ;  /* 0xffffffff12127810 */ /* 0x000fe20007ffe0ff */
[----:B------:R-:W0:Y:S10]  /*6230*/  LDGDEPBAR ;  /* 0x00000000000079af */ /* 0x000e340000000000 */
[----:B------:R-:W-:-:S05]  /*6240*/  @P0 BRA `(.L_x_827) ;  /* 0xffffb94000000947 */ /* 0x000fca000383ffff */
[----:B------:R-:W-:Y:S06]  /*6250*/  BAR.SYNC.DEFER_BLOCKING 0x0 ;  /* 0x0000000000007b1d */ /* 0x000fec0000010000 */
.L_x_802:
        /* <DEDUP_REMOVED lines=28> */
[----:B---3--:R-:W-:Y:S01]  /*6420*/  CS2R R72, SRZ ;  /* 0x0000000000487805 */ /* 0x008fe2000001ff00 */
        /* <DEDUP_REMOVED lines=45> */
[C---:B------:R-:W-:Y:S01]  /*6700*/  IMAD R9, R184.reuse, c[0x0][0x1bc], R9 ;  /* 0x00006f00b8097a24 */ /* 0x040fe200078e0209 */
[----:B------:R-:W-:Y:S01]  /*6710*/  SHF.R.S32.HI R3, RZ, 0x3, R3 ;  /* 0x00000003ff037819 */ /* 0x000fe20000011403 */
[----:B------:R-:W-:Y:S01]  /*6720*/  IMAD.WIDE.U32 R12, R184, c[0x0][0x1b8], R12 ;  /* 0x00006e00b80c7a25 */ /* 0x000fe200078e000c */
[----:B------:R-:W-:-:S02]  /*6730*/  SEL R11, R11, RZ, !P0 ;  /* 0x000000ff0b0b7207 */ /* 0x000fc40004000000 */
[----:B------:R-:W-:Y:S01]  /*6740*/  SEL R8, R186, RZ, !P0 ;  /* 0x000000ffba087207 */ /* 0x000fe20004000000 */
[----:B------:R-:W-:Y:S01]  /*6750*/  IMAD.IADD R36, R82, 0x1, -R7 ;  /* 0x0000000152247824 */ /* 0x000fe200078e0a07 */
[----:B------:R-:W-:Y:S01]  /*6760*/  LEA.HI R81, R5, R82, RZ, 0x5 ;  /* 0x0000005205517211 */ /* 0x000fe200078f28ff */
[----:B------:R-:W-:Y:S02]  /*6770*/  IMAD R11, R11, c[0x0][0x1c0], RZ ;  /* 0x000070000b0b7a24 */ /* 0x000fe400078e02ff */
[----:B------:R-:W-:Y:S02]  /*6780*/  IMAD R196, R36, 0x20, R3 ;  /* 0x0000002024c47824 */ /* 0x000fe400078e0203 */
[----:B------:R-:W-:Y:S02]  /*6790*/  IMAD.IADD R13, R13, 0x1, R9 ;  /* 0x000000010d0d7824 */ /* 0x000fe400078e0209 */
[----:B------:R-:W-:Y:S02]  /*67a0*/  IMAD R7, R83, 0x80, R196 ;  /* 0x0000008053077824 */ /* 0x000fe400078e02c4 */
[----:B------:R-:W-:-:S02]  /*67b0*/  IMAD R11, R8, c[0x0][0x1c4], R11 ;  /* 0x00007100080b7a24 */ /* 0x000fc400078e020b */
[----:B------:R-:W-:-:S04]  /*67c0*/  @P1 IMAD.HI.U32 R0, R7, c[0x0][0x2c8], RZ ;  /* 0x0000b20007001a27 */ /* 0x000fc800078e00ff */
[----:B------:R-:W-:Y:S01]  /*67d0*/  IMAD.MOV.U32 R4, RZ, RZ, R7 ;  /* 0x000000ffff047224 */ /* 0x000fe200078e0007 */
[----:B------:R-:W-:Y:S01]  /*67e0*/  @P1 SHF.R.U32.HI R4, RZ, c[0x0][0x2cc], R0 ;  /* 0x0000b300ff041a19 */ /* 0x000fe20000011600 */
[----:B------:R-:W-:Y:S01]  /*67f0*/  IMAD.WIDE.U32 R8, R8, c[0x0][0x1c0], R12 ;  /* 0x0000700008087a25 */ /* 0x000fe200078e000c */
[----:B------:R-:W-:Y:S02]  /*6800*/  LEA.HI R13, R5, R82, RZ, 0x4 ;  /* 0x00000052050d7211 */ /* 0x000fe400078f20ff */
[--C-:B------:R-:W-:Y:S01]  /*6810*/  SHF.R.S32.HI R2, RZ, 0x1f, R4.reuse ;  /* 0x0000001fff027819 */ /* 0x100fe20000011404 */
[----:B------:R-:W-:Y:S01]  /*6820*/  IMAD.MOV R0, RZ, RZ, -R4 ;  /* 0x000000ffff007224 */ /* 0x000fe200078e0a04 */
[----:B------:R-:W-:Y:S01]  /*6830*/  LOP3.LUT R37, R13, 0xfffffff0, RZ, 0xc0, !PT ;  /* 0xfffffff00d257812 */ /* 0x000fe200078ec0ff */
[----:B------:R-:W-:Y:S01]  /*6840*/  IMAD.IADD R9, R9, 0x1, R11 ;  /* 0x0000000109097824 */ /* 0x000fe200078e020b */
[----:B------:R-:W-:Y:S01]  /*6850*/  LOP3.LUT P1, RZ, R36, 0x2, RZ, 0xc0, !PT ;  /* 0x0000000224ff7812 */ /* 0x000fe2000782c0ff */
[----:B------:R-:W-:-:S02]  /*6860*/  IMAD R0, R0, c[0x0][0x2c4], R7 ;  /* 0x0000b10000007a24 */ /* 0x000fc400078e0207 */
[----:B------:R-:W-:Y:S02]  /*6870*/  IMAD R7, R2, c[0x0][0x1b0], RZ ;  /* 0x00006c0002077a24 */ /* 0x000fe400078e02ff */
[----:B------:R-:W-:Y:S01]  /*6880*/  IMAD.WIDE.U32 R8, R4, c[0x0][0x1b0], R8 ;  /* 0x00006c0004087a25 */ /* 0x000fe200078e0008 */
[----:B------:R-:W-:-:S03]  /*6890*/  SHF.R.S32.HI R2, RZ, 0x1f, R0 ;  /* 0x0000001fff027819 */ /* 0x000fc60000011400 */
[----:B------:R-:W-:Y:S02]  /*68a0*/  IMAD R7, R4, c[0x0][0x1b4], R7 ;  /* 0x00006d0004077a24 */ /* 0x000fe400078e0207 */
[----:B------:R-:W-:Y:S02]  /*68b0*/  IMAD R11, R2, c[0x0][0x1a8], RZ ;  /* 0x00006a00020b7a24 */ /* 0x000fe400078e02ff */
[----:B------:R-:W-:Y:S01]  /*68c0*/  IMAD.MOV.U32 R6, RZ, RZ, R8 ;  /* 0x000000ffff067224 */ /* 0x000fe200078e0008 */
[----:B------:R-:W-:Y:S01]  /*68d0*/  IADD3 R7, R9, R7, RZ ;  /* 0x0000000709077210 */ /* 0x000fe20007ffe0ff */
[----:B------:R-:W-:Y:S02]  /*68e0*/  IMAD R9, R0, c[0x0][0x1ac], R11 ;  /* 0x00006b0000097a24 */ /* 0x000fe400078e020b */
[----:B------:R-:W-:Y:S02]  /*68f0*/  IMAD.SHL.U32 R146, R36, 0x8, RZ ;  /* 0x0000000824927824 */ /* 0x000fe400078e00ff */
[----:B------:R-:W-:-:S03]  /*6900*/  IMAD.WIDE.U32 R10, R0, c[0x0][0x1a8], R6 ;  /* 0x00006a00000a7a25 */ /* 0x000fc600078e0006 */
[----:B------:R-:W-:Y:S01]  /*6910*/  IADD3 R4, R146, 0x40, RZ ;  /* 0x0000004092047810 */ /* 0x000fe20007ffe0ff */
[----:B------:R-:W-:Y:S01]  /*6920*/  IMAD.SHL.U32 R7, R3, 0x40, RZ ;  /* 0x0000004003077824 */ /* 0x000fe200078e00ff */
[----:B------:R-:W-:Y:S01]  /*6930*/  LEA R8, P0, R10, c[0x0][0x160], 0x1 ;  /* 0x000058000a087a11 */ /* 0x000fe200078008ff */
[----:B------:R-:W-:Y:S01]  /*6940*/  IMAD.IADD R6, R11, 0x1, R9 ;  /* 0x000000010b067824 */ /* 0x000fe200078e0209 */
[----:B------:R-:W-:Y:S01]  /*6950*/  LEA.HI R9, R5, R82, RZ, 0x6 ;  /* 0x0000005205097211 */ /* 0x000fe200078f30ff */
[----:B------:R-:W-:Y:S01]  /*6960*/  IMAD R44, R87, c[0x0][0x2c4], RZ ;  /* 0x0000b100572c7a24 */ /* 0x000fe200078e02ff */
[----:B------:R-:W-:Y:S01]  /*6970*/  LOP3.LUT R7, R7, 0x1c0, RZ, 0xc0, !PT ;  /* 0x000001c007077812 */ /* 0x000fe200078ec0ff */
[----:B------:R-:W-:Y:S01]  /*6980*/  IMAD.IADD R37, R82, 0x1, -R37 ;  /* 0x0000000152257824 */ /* 0x000fe200078e0a25 */
[----:B------:R-:W-:Y:S01]  /*6990*/  LEA.HI.X R6, R10, c[0x0][0x164], R6, 0x1, P0 ;  /* 0x000059000a067a11 */ /* 0x000fe200000f0c06 */
[----:B------:R-:W-:Y:S01]  /*69a0*/  IMAD.SHL.U32 R9, R9, 0x8, RZ ;  /* 0x0000000809097824 */ /* 0x000fe200078e00ff */
[----:B------:R-:W-:Y:S01]  /*69b0*/  SHF.R.U32.HI R194, RZ, 0x3, R7 ;  /* 0x00000003ffc27819 */ /* 0x000fe20000011607 */
[----:B------:R1:W2:Y:S01]  /*69c0*/  SHFL.IDX PT, R10, R8, RZ, 0x181f ;  /* 0x00181fff080a7589 */ /* 0x0002a200000e0000 */
[----:B------:R-:W-:-:S02]  /*69d0*/  LOP3.LUT R7, R7, 0x38, R146, 0xf8, !PT ;  /* 0x0000003807077812 */ /* 0x000fc400078ef892 */
[----:B------:R-:W-:Y:S01]  /*69e0*/  SHF.R.S32.HI R14, RZ, 0x1f, R37 ;  /* 0x0000001fff0e7819 */ /* 0x000fe20000011425 */
[----:B------:R1:W3:Y:S01]  /*69f0*/  SHFL.IDX PT, R11, R6, RZ, 0x181f ;  /* 0x00181fff060b7589 */ /* 0x0002e200000e0000 */
[----:B------:R-:W-:Y:S02]  /*6a00*/  LOP3.LUT R194, R7, R194, RZ, 0x3c, !PT ;  /* 0x000000c207c27212 */ /* 0x000fe400078e3cff */
[----:B------:R-:W-:Y:S02]  /*6a10*/  LEA R7, R83, R3, 0x7 ;  /* 0x0000000353077211 */ /* 0x000fe400078e38ff */
[----:B------:R-:W-:Y:S02]  /*6a20*/  LEA.HI R14, R14, R37, RZ, 0x3 ;  /* 0x000000250e0e7211 */ /* 0x000fe400078f18ff */
[----:B------:R-:W-:Y:S02]  /*6a30*/  ISETP.GE.AND P0, PT, R7, R44, PT ;  /* 0x0000002c0700720c */ /* 0x000fe40003f06270 */
[----:B------:R-:W-:-:S02]  /*6a40*/  LOP3.LUT R2, R14, 0xfffffff8, RZ, 0xc0, !PT ;  /* 0xfffffff80e027812 */ /* 0x000fc400078ec0ff */
[C---:B------:R-:W-:Y:S02]  /*6a50*/  IADD3 R0, R146.reuse, 0x80, RZ ;  /* 0x0000008092007810 */ /* 0x040fe40007ffe0ff */
[----:B------:R-:W-:Y:S01]  /*6a60*/  ISETP.GE.AND P3, PT, R146, c[0x0][0x198], PT ;  /* 0x0000660092007a0c */ /* 0x000fe20003f66270 */
[----:B------:R-:W-:Y:S01]  /*6a70*/  IMAD.IADD R37, R37, 0x1, -R2 ;  /* 0x0000000125257824 */ /* 0x000fe200078e0a02 */
[----:B------:R-:W-:Y:S02]  /*6a80*/  ISETP.GE.AND P5, PT, R4, c[0x0][0x198], PT ;  /* 0x0000660004007a0c */ /* 0x000fe40003fa6270 */
[----:B------:R-:W-:Y:S02]  /*6a90*/  ISETP.GE.AND P4, PT, R0, c[0x0][0x198], PT ;  /* 0x0000660000007a0c */ /* 0x000fe40003f86270 */
[----:B------:R-:W-:Y:S01]  /*6aa0*/  LOP3.LUT R194, R194, 0xfffffe00, R9, 0xf8, !PT ;  /* 0xfffffe00c2c27812 */ /* 0x000fe200078ef809 */
[----:B------:R-:W-:Y:S01]  /*6ab0*/  @!P2 IMAD.MOV.U32 R198, RZ, RZ, R186 ;  /* 0x000000ffffc6a224 */ /* 0x000fe200078e00ba */
[----:B------:R-:W-:Y:S05]  /*6ac0*/  @P0 BRA `(.L_x_830) ;  /* 0x000000e000000947 */ /* 0x000fea0003800000 */
[----:B-123--:R-:W-:Y:S01]  /*6ad0*/  SHF.R.S32.HI R15, RZ, 0x1f, R4 ;  /* 0x0000001fff0f7819 */ /* 0x00efe20000011404 */
[----:B------:R-:W-:Y:S01]  /*6ae0*/  IMAD.SHL.U32 R2, R194, 0x2, RZ ;  /* 0x00000002c2027824 */ /* 0x000fe200078e00ff */
[----:B------:R-:W-:Y:S01]  /*6af0*/  SHF.R.S32.HI R9, RZ, 0x1f, R0 ;  /* 0x0000001fff097819 */ /* 0x000fe20000011400 */
[----:B------:R-:W-:Y:S01]  /*6b00*/  IMAD.WIDE R16, R146, 0x2, R10 ;  /* 0x0000000292107825 */ /* 0x000fe200078e020a */
[----:B------:R-:W-:-:S02]  /*6b10*/  LEA.HI R15, R15, R4, RZ, 0x3 ;  /* 0x000000040f0f7211 */ /* 0x000fc400078f18ff */
        /* <DEDUP_REMOVED lines=9> */
.L_x_830:
[----:B-123--:R-:W-:Y:S05]  /*6bb0*/  BSYNC B0 ;  /* 0x0000000000007941 */ /* 0x00efea0003800000 */
.L_x_829:
[----:B------:R-:W-:Y:S01]  /*6bc0*/  IADD3 R9, R7, 0x20, RZ ;  /* 0x0000002007097810 */ /* 0x000fe20007ffe0ff */
[----:B------:R1:W2:Y:S01]  /*6bd0*/  SHFL.IDX PT, R17, R6, 0x1, 0x181f ;  /* 0x00381f0006117f89 */ /* 0x0002a200000e0000 */
[----:B------:R-:W-:Y:S02]  /*6be0*/  BSSY B0, `(.L_x_831) ;  /* 0x0000012000007945 */ /* 0x000fe40003800000 */
[----:B------:R-:W-:Y:S01]  /*6bf0*/  ISETP.GE.AND P0, PT, R9, R44, PT ;  /* 0x0000002c0900720c */ /* 0x000fe20003f06270 */
        /* <DEDUP_REMOVED lines=16> */
.L_x_832:
[----:B------:R-:W-:Y:S05]  /*6d00*/  BSYNC B0 ;  /* 0x0000000000007941 */ /* 0x000fea0003800000 */
.L_x_831:
[----:B------:R-:W-:Y:S01]  /*6d10*/  IADD3 R9, R7, 0x40, RZ ;  /* 0x0000004007097810 */ /* 0x000fe20007ffe0ff */
[----:B--2---:R2:W4:Y:S01]  /*6d20*/  SHFL.IDX PT, R17, R6, 0x2, 0x181f ;  /* 0x00581f0006117f89 */ /* 0x00452200000e0000 */
[----:B------:R-:W-:Y:S02]  /*6d30*/  BSSY B0, `(.L_x_833) ;  /* 0x0000012000007945 */ /* 0x000fe40003800000 */
[----:B------:R-:W-:Y:S01]  /*6d40*/  ISETP.GE.AND P0, PT, R9, R44, PT ;  /* 0x0000002c0900720c */ /* 0x000fe20003f06270 */
        /* <DEDUP_REMOVED lines=16> */
.L_x_834:
[----:B------:R-:W-:Y:S05]  /*6e50*/  BSYNC B0 ;  /* 0x0000000000007941 */ /* 0x000fea0003800000 */
.L_x_833:
[----:B---3--:R-:W-:Y:S01]  /*6e60*/  SHFL.IDX PT, R10, R8, 0x3, 0x181f ;  /* 0x00781f00080a7f89 */ /* 0x008fe200000e0000 */
[----:B------:R-:W-:Y:S01]  /*6e70*/  IADD3 R7, R7, 0x60, RZ ;  /* 0x0000006007077810 */ /* 0x000fe20007ffe0ff */
[----:B------:R-:W-:Y:S01]  /*6e80*/  IMAD.MOV.U32 R190, RZ, RZ, c[0x0][0x2b8] ;  /* 0x0000ae00ffbe7624 */ /* 0x000fe200078e00ff */
[----:B------:R-:W-:Y:S01]  /*6e90*/  SHF.R.S32.HI R145, RZ, 0x1f, R4 ;  /* 0x0000001fff917819 */ /* 0x000fe20000011404 */
[----:B------:R3:W1:Y:S01]  /*6ea0*/  SHFL.IDX PT, R11, R6, 0x3, 0x181f ;  /* 0x00781f00060b7f89 */ /* 0x00066200000e0000 */
[----:B------:R-:W-:Y:S01]  /*6eb0*/  ISETP.GE.AND P0, PT, R7, R44, PT ;  /* 0x0000002c0700720c */ /* 0x000fe20003f06270 */
[----:B------:R-:W-:Y:S01]  /*6ec0*/  IMAD.SHL.U32 R2, R194, 0x2, RZ ;  /* 0x00000002c2027824 */ /* 0x000fe200078e00ff */
[----:B------:R-:W-:Y:S01]  /*6ed0*/  SHF.R.S32.HI R7, RZ, 0x1f, R0 ;  /* 0x0000001fff077819 */ /* 0x000fe20000011400 */
[----:B------:R-:W-:Y:S01]  /*6ee0*/  IMAD.MOV.U32 R192, RZ, RZ, RZ ;  /* 0x000000ffffc07224 */ /* 0x000fe200078e00ff */
[----:B------:R-:W-:-:S02]  /*6ef0*/  IADD3 R9, R85, -0x40, RZ ;  /* 0xffffffc055097810 */ /* 0x000fc40007ffe0ff */
[----:B------:R-:W-:Y:S02]  /*6f00*/  LEA.HI R145, R145, R4, RZ, 0x3 ;  /* 0x0000000491917211 */ /* 0x000fe400078f18ff */
[----:B------:R-:W-:Y:S01]  /*6f10*/  LEA.HI R144, R7, R0, RZ, 0x3 ;  /* 0x0000000007907211 */ /* 0x000fe200078f18ff */
[----:B------:R-:W-:Y:S01]  /*6f20*/  IMAD.IADD R193, R196, 0x1, R9 ;  /* 0x00000001c4c17824 */ /* 0x000fe200078e0209 */
[----:B------:R-:W-:Y:S02]  /*6f30*/  LOP3.LUT R145, R145, 0xfffffff8, RZ, 0xc0, !PT ;  /* 0xfffffff891917812 */ /* 0x000fe400078ec0ff */
[----:B------:R-:W-:Y:S02]  /*6f40*/  ISETP.NE.AND P6, PT, R190, 0x1, PT ;  /* 0x00000001be00780c */ /* 0x000fe40003fc5270 */
[----:B------:R-:W-:Y:S02]  /*6f50*/  LOP3.LUT R144, R144, 0xfffffff8, RZ, 0xc0, !PT ;  /* 0xfffffff890907812 */ /* 0x000fe400078ec0ff */
[C---:B------:R-:W-:Y:S01]  /*6f60*/  ISETP.GE.AND P2, PT, R193.reuse, R134, PT ;  /* 0x00000086c100720c */ /* 0x040fe20003f46270 */
[----:B------:R-:W-:Y:S01]  /*6f70*/  IMAD.IADD R193, R193, 0x1, R185 ;  /* 0x00000001c1c17824 */ /* 0x000fe200078e02b9 */
[----:B-----5:R-:W-:-:S02]  /*6f80*/  SHF.R.S32.HI R189, RZ, 0x1f, R198 ;  /* 0x0000001fffbd7819 */ /* 0x020fc400000114c6 */
[----:B------:R-:W-:Y:S01]  /*6f90*/  ISETP.GT.OR P2, PT, R196, 0x3f, P2 ;  /* 0x0000003fc400780c */ /* 0x000fe20001744670 */
[----:B-123--:R-:W-:Y:S01]  /*6fa0*/  IMAD.MOV.U32 R6, RZ, RZ, R193 ;  /* 0x000000ffff067224 */ /* 0x00efe200078e00c1 */
[----:B------:R-:W-:Y:S01]  /*6fb0*/  LOP3.LUT R135, R135, 0xfffffffd, RZ, 0xc0, !PT ;  /* 0xfffffffd87877812 */ /* 0x000fe200078ec0ff */
[----:B------:R-:W-:-:S03]  /*6fc0*/  @!P0 IMAD.WIDE R20, R146, 0x2, R10 ;  /* 0x0000000292148825 */ /* 0x000fc600078e020a */
[----:B------:R-:W-:Y:S01]  /*6fd0*/  @P6 LOP3.LUT R135, R135, 0x2, RZ, 0xfc, !PT ;  /* 0x0000000287876812 */ /* 0x000fe200078efcff */
[--C-:B------:R-:W-:Y:S01]  /*6fe0*/  @!P0 IMAD.WIDE R18, R145, 0x2, R10.reuse ;  /* 0x0000000291128825 */ /* 0x100fe200078e020a */
[----:B------:R-:W-:Y:S01]  /*6ff0*/  @!PT LDS RZ, [RZ] ;  /* 0x00000000fffff984 */ /* 0x000fe20000000800 */
[----:B------:R1:W-:Y:S03]  /*7000*/  @!P0 LDGSTS.E.BYPASS.LTC128B.128 [R2+0x1b100], [R20.64], !P3 ;  /* 0x1b10000014028fae */ /* 0x0003e6000d901d46 */
[----:B------:R-:W-:Y:S01]  /*7010*/  @!P0 IMAD.WIDE R10, R144, 0x2, R10 ;  /* 0x00000002900a8825 */ /* 0x000fe200078e020a */
[----:B------:R2:W-:Y:S03]  /*7020*/  @!P0 LDGSTS.E.BYPASS.LTC128B.128 [R2+0x1f100], [R18.64], !P5 ;  /* 0x1f10000012028fae */ /* 0x0005e6000e901d46 */
[----:B------:R-:W-:Y:S01]  /*7030*/  IMAD R189, R189, c[0x0][0x2b0], RZ ;  /* 0x0000ac00bdbd7a24 */ /* 0x000fe200078e02ff */
[----:B------:R3:W-:Y:S01]  /*7040*/  @!P0 LDGSTS.E.BYPASS.LTC128B.128 [R2+0x23100], [R10.64], !P4 ;  /* 0x231000000a028fae */ /* 0x0007e2000e101d46 */
[----:B------:R-:W-:-:S03]  /*7050*/  @P6 IMAD.HI.U32 R8, R193, c[0x0][0x2bc], RZ ;  /* 0x0000af00c1086a27 */ /* 0x000fc600078e00ff */
[----:B------:R-:W0:Y:S01]  /*7060*/  LDGDEPBAR ;  /* 0x00000000000079af */ /* 0x000e220000000000 */
[C---:B------:R-:W-:Y:S01]  /*7070*/  IMAD R189, R198.reuse, c[0x0][0x2b4], R189 ;  /* 0x0000ad00c6bd7a24 */ /* 0x040fe200078e02bd */
[----:B------:R-:W-:Y:S01]  /*7080*/  @P6 SHF.R.U32.HI R6, RZ, c[0x0][0x2c0], R8 ;  /* 0x0000b000ff066a19 */ /* 0x000fe20000011608 */
[----:B------:R-:W-:-:S04]  /*7090*/  IMAD.WIDE.U32 R198, R198, c[0x0][0x2b0], RZ ;  /* 0x0000ac00c6c67a25 */ /* 0x000fc800078e00ff */
[----:B------:R-:W-:Y:S01]  /*70a0*/  IMAD.IADD R189, R199, 0x1, R189 ;  /* 0x00000001c7bd7824 */ /* 0x000fe200078e02bd */
[----:B------:R-:W-:-:S04]  /*70b0*/  @!P2 IADD3 R8, P3, R6, R198, RZ ;  /* 0x000000c60608a210 */ /* 0x000fc80007f7e0ff */
[----:B------:R-:W-:Y:S02]  /*70c0*/  @!P2 LEA.HI.X.SX32 R7, R6, R189, 0x1, P3 ;  /* 0x000000bd0607a211 */ /* 0x000fe400018f0eff */
[----:B------:R-:W-:-:S04]  /*70d0*/  @!P2 LEA R16, P3, R8, c[0x0][0x2a0], 0x2 ;  /* 0x0000a8000810aa11 */ /* 0x000fc800078610ff */
[----:B----4-:R-:W-:Y:S01]  /*70e0*/  @!P2 LEA.HI.X R17, R8, c[0x0][0x2a4], R7, 0x2, P3 ;  /* 0x0000a9000811aa11 */ /* 0x010fe200018f1407 */
[----:B------:R-:W-:Y:S06]  /*70f0*/  BAR.SYNC.DEFER_BLOCKING 0x0 ;  /* 0x0000000000007b1d */ /* 0x000fec0000010000 */
[----:B------:R2:W4:Y:S01]  /*7100*/  @!P2 LDG.E R192, [R16.64] ;  /* 0x0000000610c0a981 */ /* 0x000522000c1e1900 */
[----:B------:R-:W-:Y:S01]  /*7110*/  IMAD.MOV R6, RZ, RZ, -R6 ;  /* 0x000000ffff067224 */ /* 0x000fe200078e0a06 */
[----:B------:R-:W-:Y:S01]  /*7120*/  ISETP.GE.AND P5, PT, R146, c[0x0][0x1d4], PT ;  /* 0x0000750092007a0c */ /* 0x000fe20003fa6270 */
[----:B---3--:R-:W-:Y:S01]  /*7130*/  IMAD R11, R86, c[0x0][0x1e8], RZ ;  /* 0x00007a00560b7a24 */ /* 0x008fe200078e02ff */
[----:B------:R-:W-:Y:S01]  /*7140*/  ISETP.GE.AND P4, PT, R4, c[0x0][0x1d4], PT ;  /* 0x0000750004007a0c */ /* 0x000fe20003f86270 */
[----:B------:R-:W-:Y:S01]  /*7150*/  IMAD R193, R6, c[0x0][0x2b8], R193 ;  /* 0x0000ae0006c17a24 */ /* 0x000fe200078e02c1 */
[----:B------:R-:W-:Y:S01]  /*7160*/  ISETP.GE.AND P6, PT, R0, c[0x0][0x1d4], PT ;  /* 0x0000750000007a0c */ /* 0x000fe20003fc6270 */
[----:B------:R-:W-:Y:S01]  /*7170*/  IMAD.WIDE.U32 R150, R184, c[0x0][0x1e8], RZ ;  /* 0x00007a00b8967a25 */ /* 0x000fe200078e00ff */
[----:B------:R-:W-:-:S02]  /*7180*/  ISETP.GE.AND P3, PT, R146, c[0x0][0x1d4], PT ;  /* 0x0000750092007a0c */ /* 0x000fc40003f66270 */
[----:B-1----:R-:W-:Y:S01]  /*7190*/  SHF.R.S32.HI R20, RZ, 0x1f, R193 ;  /* 0x0000001fff147819 */ /* 0x002fe200000114c1 */
[----:B------:R-:W-:Y:S01]  /*71a0*/  IMAD.WIDE.U32 R6, R193, c[0x0][0x1e0], RZ ;  /* 0x00007800c1067a25 */ /* 0x000fe200078e00ff */
[----:B------:R-:W-:Y:S02]  /*71b0*/  LOP3.LUT R135, R135, 0xfffffffe, RZ, 0xc0, !PT ;  /* 0xfffffffe87877812 */ /* 0x000fe400078ec0ff */
[----:B------:R-:W-:Y:S01]  /*71c0*/  SHF.R.S32.HI R149, RZ, 0x1f, R146 ;  /* 0x0000001fff957819 */ /* 0x000fe20000011492 */
[----:B--2---:R-:W-:Y:S01]  /*71d0*/  IMAD R18, R20, c[0x0][0x1e0], RZ ;  /* 0x0000780014127a24 */ /* 0x004fe200078e02ff */
[----:B------:R-:W-:Y:S01]  /*71e0*/  SEL R38, RZ, 0x10, P6 ;  /* 0x00000010ff267807 */ /* 0x000fe20003000000 */
[----:B------:R-:W-:Y:S01]  /*71f0*/  IMAD R11, R184, c[0x0][0x1ec], R11 ;  /* 0x00007b00b80b7a24 */ /* 0x000fe200078e020b */
[----:B------:R-:W-:Y:S01]  /*7200*/  IADD3 R191, R2, 0x100, RZ ;  /* 0x0000010002bf7810 */ /* 0x000fe20007ffe0ff */
[----:B------:R-:W-:Y:S01]  /*7210*/  IMAD R18, R193, c[0x0][0x1e4], R18 ;  /* 0x00007900c1127a24 */ /* 0x000fe200078e0212 */
[----:B------:R-:W-:Y:S01]  /*7220*/  SHF.R.S32.HI R148, RZ, 0x1f, R145 ;  /* 0x0000001fff947819 */ /* 0x000fe20000011491 */
[----:B------:R-:W-:Y:S01]  /*7230*/  IMAD.IADD R188, R151, 0x1, R11 ;  /* 0x0000000197bc7824 */ /* 0x000fe200078e020b */
[----:B------:R-:W-:Y:S01]  /*7240*/  SHF.R.S32.HI R147, RZ, 0x1f, R144 ;  /* 0x0000001fff937819 */ /* 0x000fe20000011490 */
[----:B------:R-:W-:-:S02]  /*7250*/  IMAD.IADD R19, R7, 0x1, R18 ;  /* 0x0000000107137824 */ /* 0x000fc400078e0212 */
[----:B------:R-:W-:Y:S02]  /*7260*/  IMAD.MOV.U32 R18, RZ, RZ, R6 ;  /* 0x000000ffff127224 */ /* 0x000fe400078e0006 */
[----:B------:R-:W-:Y:S02]  /*7270*/  IMAD R20, R20, c[0x0][0x208], RZ ;  /* 0x0000820014147a24 */ /* 0x000fe400078e02ff */
[----:B------:R-:W-:-:S04]  /*7280*/  IMAD.WIDE.U32 R16, R193, c[0x0][0x208], RZ ;  /* 0x00008200c1107a25 */ /* 0x000fc800078e00ff */
[----:B------:R-:W-:Y:S02]  /*7290*/  IMAD R20, R193, c[0x0][0x20c], R20 ;  /* 0x00008300c1147a24 */ /* 0x000fe400078e0214 */
[----:B------:R-:W-:Y:S02]  /*72a0*/  IMAD R187, R86, c[0x0][0x210], RZ ;  /* 0x0000840056bb7a24 */ /* 0x000fe400078e02ff */
[----:B------:R-:W-:Y:S02]  /*72b0*/  IMAD.IADD R21, R17, 0x1, R20 ;  /* 0x0000000111157824 */ /* 0x000fe400078e0214 */
[----:B------:R-:W-:Y:S02]  /*72c0*/  IMAD.MOV.U32 R20, RZ, RZ, R16 ;  /* 0x000000ffff147224 */ /* 0x000fe400078e0010 */
[----:B------:R-:W-:-:S04]  /*72d0*/  IMAD.WIDE.U32 R40, R184, c[0x0][0x210], RZ ;  /* 0x00008400b8287a25 */ /* 0x000fc800078e00ff */
[----:B------:R-:W-:Y:S02]  /*72e0*/  IMAD R187, R184, c[0x0][0x214], R187 ;  /* 0x00008500b8bb7a24 */ /* 0x000fe400078e02bb */
[----:B------:R-:W-:Y:S02]  /*72f0*/  IMAD.IADD R80, R134, 0x1, -R9 ;  /* 0x0000000186507824 */ /* 0x000fe400078e0a09 */
[----:B------:R-:W-:Y:S02]  /*7300*/  IMAD.IADD R187, R41, 0x1, R187 ;  /* 0x0000000129bb7824 */ /* 0x000fe400078e02bb */
[----:B------:R-:W-:Y:S02]  /*7310*/  IMAD.IADD R6, R80, 0x1, -R3 ;  /* 0x0000000150067824 */ /* 0x000fe400078e0a03 */
[----:B------:R-:W-:-:S03]  /*7320*/  IMAD.WIDE R200, R146, 0x2, RZ ;  /* 0x0000000292c87825 */ /* 0x000fc600078e02ff */
[----:B------:R-:W-:Y:S02]  /*7330*/  ISETP.GE.AND P2, PT, R6, 0x1, PT ;  /* 0x000000010600780c */ /* 0x000fe40003f46270 */
[----:B----4-:R-:W-:Y:S01]  /*7340*/  SHF.R.S32.HI R7, RZ, 0x1f, R192 ;  /* 0x0000001fff077819 */ /* 0x010fe200000114c0 */
        /* <DEDUP_REMOVED lines=8> */
[----:B------:R-:W-:-:S04]  /*73d0*/  LEA R12, P0, R11, c[0x0][0x1c8], 0x1 ;  /* 0x000072000b0c7a11 */ /* 0x000fc800078008ff */
[----:B------:R-:W-:Y:S01]  /*73e0*/  LEA.HI.X R10, R11, c[0x0][0x1cc], R10, 0x1, P0 ;  /* 0x000073000b0a7a11 */ /* 0x000fe200000f0c0a */
[----:B------:R-:W-:Y:S01]  /*73f0*/  SHFL.IDX PT, R18, R12, RZ, 0x181f ;  /* 0x00181fff0c127589 */ /* 0x000fe200000e0000 */
[----:B------:R-:W-:-:S03]  /*7400*/  IADD3 R7, P0, R40, R20, RZ ;  /* 0x0000001428077210 */ /* 0x000fc60007f1e0ff */
[----:B------:R-:W1:Y:S01]  /*7410*/  SHFL.IDX PT, R19, R10, RZ, 0x181f ;  /* 0x00181fff0a137589 */ /* 0x000e6200000e0000 */
[----:B------:R-:W-:Y:S02]  /*7420*/  IADD3.X R20, R187, R21, R8, P0, !PT ;  /* 0x00000015bb147210 */ /* 0x000fe400007fe408 */
[C---:B------:R-:W-:Y:S01]  /*7430*/  LEA R8, P0, R7.reuse, c[0x0][0x1f8], 0x1 ;  /* 0x00007e0007087a11 */ /* 0x040fe200078008ff */
[----:B------:R-:W-:Y:S03]  /*7440*/  SHFL.IDX PT, R16, R12, 0x1, 0x181f ;  /* 0x00381f000c107f89 */ /* 0x000fe600000e0000 */
[----:B------:R-:W-:Y:S01]  /*7450*/  LEA.HI.X R7, R7, c[0x0][0x1fc], R20, 0x1, P0 ;  /* 0x00007f0007077a11 */ /* 0x000fe200000f0c14 */
[----:B------:R-:W2:Y:S01]  /*7460*/  SHFL.IDX PT, R17, R10, 0x1, 0x181f ;  /* 0x00381f000a117f89 */ /* 0x000ea200000e0000 */
[----:B------:R-:W-:-:S03]  /*7470*/  ISETP.GT.AND P0, PT, R6, 0x20, PT ;  /* 0x000000200600780c */ /* 0x000fc60003f04270 */
[----:B------:R-:W3:Y:S04]  /*7480*/  SHFL.IDX PT, R9, R8, RZ, 0x181f ;  /* 0x00181fff08097589 */ /* 0x000ee800000e0000 */
[----:B------:R-:W4:Y:S04]  /*7490*/  SHFL.IDX PT, R11, R7, RZ, 0x181f ;  /* 0x00181fff070b7589 */ /* 0x000f2800000e0000 */
[----:B------:R-:W4:Y:S01]  /*74a0*/  SHFL.IDX PT, R15, R8, 0x1, 0x181f ;  /* 0x00381f00080f7f89 */ /* 0x000f2200000e0000 */
[----:B-1----:R-:W-:-:S03]  /*74b0*/  @P2 IMAD.WIDE R28, R146, 0x2, R18 ;  /* 0x00000002921c2825 */ /* 0x002fc600078e0212 */
[----:B------:R-:W1:Y:S01]  /*74c0*/  SHFL.IDX PT, R7, R7, 0x1, 0x181f ;  /* 0x00381f0007077f89 */ /* 0x000e6200000e0000 */
[----:B------:R-:W-:-:S03]  /*74d0*/  @P2 IMAD.WIDE R26, R145, 0x2, R18 ;  /* 0x00000002911a2825 */ /* 0x000fc600078e0212 */
[----:B------:R1:W-:Y:S01]  /*74e0*/  @P2 LDGSTS.E.BYPASS.LTC128B.128 [R2+0xc100], [R28.64], !P5 ;  /* 0x0c1000001c022fae */ /* 0x0003e2000e901d46 */
[----:B------:R-:W-:-:S03]  /*74f0*/  @P2 IMAD.WIDE R22, R144, 0x2, R18 ;  /* 0x0000000290162825 */ /* 0x000fc600078e0212 */
[----:B------:R1:W-:Y:S01]  /*7500*/  @P2 LDGSTS.E.BYPASS.LTC128B.128 [R2+0xe100], [R26.64], !P4 ;  /* 0x0e1000001a022fae */ /* 0x0003e2000e101d46 */
[----:B--2---:R-:W-:-:S03]  /*7510*/  @P0 IMAD.WIDE R20, R146, 0x2, R16 ;  /* 0x0000000292140825 */ /* 0x004fc600078e0210 */
[----:B------:R2:W-:Y:S01]  /*7520*/  @P2 LDGSTS.E.BYPASS.LTC128B.128 [R2+0x10100], [R22.64], !P6 ;  /* 0x1010000016022fae */ /* 0x0005e2000f101d46 */
[----:B---3--:R-:W-:Y:S01]  /*7530*/  IADD3 R24, P2, R9, R200, RZ ;  /* 0x000000c809187210 */ /* 0x008fe20007f5e0ff */
[--C-:B------:R-:W-:Y:S02]  /*7540*/  @P0 IMAD.WIDE R18, R145, 0x2, R16.reuse ;  /* 0x0000000291120825 */ /* 0x100fe400078e0210 */
[----:B------:R3:W-:Y:S02]  /*7550*/  @P0 LDGSTS.E.BYPASS.LTC128B.128 [R2+0xd100], [R20.64], !P5 ;  /* 0x0d10000014020fae */ /* 0x0007e4000e901d46 */
[----:B------:R-:W-:Y:S02]  /*7560*/  @P0 IMAD.WIDE R16, R144, 0x2, R16 ;  /* 0x0000000290100825 */ /* 0x000fe400078e0210 */
[----:B------:R2:W-:Y:S02]  /*7570*/  @P0 LDGSTS.E.BYPASS.LTC128B.128 [R2+0xf100], [R18.64], !P4 ;  /* 0x0f10000012020fae */ /* 0x0005e4000e101d46 */
[----:B----4-:R-:W-:-:S02]  /*7580*/  IMAD.X R25, R11, 0x1, R201, P2 ;  /* 0x000000010b197824 */ /* 0x010fc400010e06c9 */
[----:B------:R4:W-:Y:S01]  /*7590*/  @P0 LDGSTS.E.BYPASS.LTC128B.128 [R2+0x11100], [R16.64], !P6 ;  /* 0x1110000010020fae */ /* 0x0009e2000f101d46 */
[----:B------:R-:W-:Y:S02]  /*75a0*/  ISETP.LT.OR P0, PT, R6, 0x1, P3 ;  /* 0x000000010600780c */ /* 0x000fe40001f01670 */
[----:B------:R-:W-:Y:S01]  /*75b0*/  ISETP.GE.AND P3, PT, R4, c[0x0][0x1d4], PT ;  /* 0x0000750004007a0c */ /* 0x000fe20003f66270 */
[----:B------:R-:W0:Y:S01]  /*75c0*/  LDGDEPBAR ;  /* 0x00000000000079af */ /* 0x000e220000000000 */
[----:B-1----:R-:W-:-:S09]  /*75d0*/  IMAD.WIDE R26, R145, 0x2, RZ ;  /* 0x00000002911a7825 */ /* 0x002fd200078e02ff */
        /* <DEDUP_REMOVED lines=25> */
[----:B------:R1:W-:Y:S04]  /*7770*/  LDGSTS.E.BYPASS.LTC128B.128 [R2+0x5100], [R8.64], !P0 ;  /* 0x0510000008027fae */ /* 0x0003e8000c101d46 */
[----:B------:R-:W0:Y:S06]  /*7780*/  LDGDEPBAR ;  /* 0x00000000000079af */ /* 0x000e2c0000000000 */
[----:B------:R-:W-:Y:S01]  /*7790*/  @P2 LOP3.LUT R135, R135, 0x1, RZ, 0xfc, !PT ;  /* 0x0000000187872812 */ /* 0x000fe200078efcff */
        /* <DEDUP_REMOVED lines=10> */
[----:B-1----:R-:W-:-:S04]  /*7840*/  @!P3 LEA R10, P0, R7, c[0x0][0x2a0], 0x2 ;  /* 0x0000a800070aba11 */ /* 0x002fc800078010ff */
[----:B------:R-:W-:-:S05]  /*7850*/  @!P3 LEA.HI.X R11, R7, c[0x0][0x2a4], R4, 0x2, P0 ;  /* 0x0000a900070bba11 */ /* 0x000fca00000f1404 */
[----:B------:R-:W2:Y:S01]  /*7860*/  @!P3 LDG.E R192, [R10.64] ;  /* 0x000000060ac0b981 */ /* 0x000ea2000c1e1900 */
        /* <DEDUP_REMOVED lines=15> */
[----:B------:R-:W-:Y:S01]  /*7960*/  IADD3 R7, P0, R150, R10, RZ ;  /* 0x0000000a96077210 */ /* 0x000fe20007f1e0ff */
[----:B------:R-:W-:Y:S01]  /*7970*/  IMAD.SHL.U32 R10, R146, 0x2, RZ ;  /* 0x00000002920a7824 */ /* 0x000fe200078e00ff */
[----:B------:R-:W-:Y:S01]  /*7980*/  IADD3 R20, -R6, 0x10, RZ ;  /* 0x0000001006147810 */ /* 0x000fe20007ffe1ff */
[----:B------:R-:W-:Y:S02]  /*7990*/  IMAD R9, R192, c[0x0][0x1f4], R9 ;  /* 0x00007d00c0097a24 */ /* 0x000fe400078e0209 */
[----:B------:R-:W-:Y:S01]  /*79a0*/  IMAD.SHL.U32 R0, R144, 0x2, RZ ;  /* 0x0000000290007824 */ /* 0x000fe200078e00ff */
[----:B------:R-:W-:Y:S02]  /*79b0*/  LOP3.LUT R20, R20, 0xf, RZ, 0xc0, !PT ;  /* 0x0000000f14147812 */ /* 0x000fe400078ec0ff */
[----:B------:R-:W-:Y:S02]  /*79c0*/  IADD3.X R12, R188, R11, R9, P0, !PT ;  /* 0x0000000bbc0c7210 */ /* 0x000fe400007fe409 */
[----:B------:R-:W-:-:S02]  /*79d0*/  LEA R15, P0, R7, c[0x0][0x1c8], 0x1 ;  /* 0x00007200070f7a11 */ /* 0x000fc400078008ff */
[----:B------:R-:W-:Y:S02]  /*79e0*/  SEL R9, RZ, 0x10, P5 ;  /* 0x00000010ff097807 */ /* 0x000fe40002800000 */
[----:B------:R-:W-:Y:S01]  /*79f0*/  LEA.HI.X R12, R7, c[0x0][0x1cc], R12, 0x1, P0 ;  /* 0x00007300070c7a11 */ /* 0x000fe200000f0c0c */
[----:B------:R-:W1:Y:S01]  /*7a00*/  SHFL.IDX PT, R16, R15, 0x1, 0x181f ;  /* 0x00381f000f107f89 */ /* 0x000e6200000e0000 */
[----:B------:R-:W-:Y:S01]  /*7a10*/  IADD3 R23, -R9, 0x10, RZ ;  /* 0x0000001009177810 */ /* 0x000fe20007ffe1ff */
[----:B------:R-:W-:Y:S01]  /*7a20*/  IMAD.SHL.U32 R7, R145, 0x2, RZ ;  /* 0x0000000291077824 */ /* 0x000fe200078e00ff */
[----:B------:R-:W-:Y:S01]  /*7a30*/  SHF.L.U64.HI R11, R146, 0x1, R149 ;  /* 0x00000001920b7819 */ /* 0x000fe20000010295 */
[----:B------:R-:W2:Y:S01]  /*7a40*/  SHFL.IDX PT, R19, R12, 0x1, 0x181f ;  /* 0x00381f000c137f89 */ /* 0x000ea200000e0000 */
[----:B------:R-:W-:-:S03]  /*7a50*/  LOP3.LUT R23, R23, 0xf, RZ, 0xc0, !PT ;  /* 0x0000000f17177812 */ /* 0x000fc600078ec0ff */
[----:B------:R-:W3:Y:S01]  /*7a60*/  SHFL.IDX PT, R15, R15, RZ, 0x181f ;  /* 0x00181fff0f0f7589 */ /* 0x000ee200000e0000 */
[----:B-1----:R-:W-:-:S04]  /*7a70*/  IADD3 R22, P2, P0, R23, R16, R10 ;  /* 0x0000001017167210 */ /* 0x002fc8000785e00a */
[----:B--2---:R-:W-:Y:S02]  /*7a80*/  IADD3.X R23, RZ, R19, R11, P2, P0 ;  /* 0x00000013ff177210 */ /* 0x004fe400017e040b */
[----:B------:R-:W-:-:S04]  /*7a90*/  IADD3 R20, P2, P0, R20, R16, R7 ;  /* 0x0000001014147210 */ /* 0x000fc8000785e007 */
[-C--:B------:R-:W-:Y:S02]  /*7aa0*/  IADD3.X R21, RZ, R19.reuse, R8, P2, P0 ;  /* 0x00000013ff157210 */ /* 0x080fe400017e0408 */
[----:B------:R-:W-:Y:S02]  /*7ab0*/  IADD3 R18, P2, P0, R17, R16, R0 ;  /* 0x0000001011127210 */ /* 0x000fe4000785e000 */
[----:B------:R-:W1:Y:S02]  /*7ac0*/  SHFL.IDX PT, R17, R12, RZ, 0x181f ;  /* 0x00181fff0c117589 */ /* 0x000e6400000e0000 */
[----:B------:R-:W-:Y:S02]  /*7ad0*/  IADD3.X R19, RZ, R19, R4, P2, P0 ;  /* 0x00000013ff137210 */ /* 0x000fe400017e0404 */
[----:B---3--:R-:W-:-:S05]  /*7ae0*/  IADD3 R10, P0, R15, R10, RZ ;  /* 0x0000000a0f0a7210 */ /* 0x008fca0007f1e0ff */
[----:B-1----:R-:W-:Y:S01]  /*7af0*/  IMAD.X R11, R17, 0x1, R11, P0 ;  /* 0x00000001110b7824 */ /* 0x002fe200000e060b */
        /* <DEDUP_REMOVED lines=13> */
.L_x_835:
[----:B------:R-:W-:Y:S01]  /*7bd0*/  IMAD.MOV.U32 R0, RZ, RZ, 0x10 ;  /* 0x00000010ff007424 */ /* 0x000fe200078e00ff */
[----:B------:R-:W-:Y:S01]  /*7be0*/  LOP3.LUT P0, RZ, R37, 0x2, RZ, 0xc0, !PT ;  /* 0x0000000225ff7812 */ /* 0x000fe2000780c0ff */
[----:B------:R-:W0:Y:S01]  /*7bf0*/  LDGDEPBAR ;  /* 0x00000000000079af */ /* 0x000e220000000000 */
[----:B------:R-:W-:Y:S02]  /*7c00*/  SHF.R.S32.HI R12, RZ, 0x5, R81 ;  /* 0x00000005ff0c7819 */ /* 0x000fe40000011451 */
[----:B------:R-:W-:Y:S02]  /*7c10*/  SEL R0, R0, 0xfffffff0, !P0 ;  /* 0xfffffff000007807 */ /* 0x000fe40004000000 */
[----:B------:R-:W-:-:S13]  /*7c20*/  ISETP.LT.AND P0, PT, RZ, c[0x0][0x27c], PT ;  /* 0x00009f00ff007a0c */ /* 0x000fda0003f01270 */
[----:B------:R-:W-:Y:S05]  /*7c30*/  @P0 BRA `(.L_x_836) ;  /* 0x0000002000000947 */ /* 0x000fea0003800000 */
[----:B------:R-:W-:-:S04]  /*7c40*/  DEPBAR.LE SB0, 0x3 ;  /* 0x000080c00000791a */ /* 0x000fc80000000000 */
[----:B------:R-:W-:Y:S05]  /*7c50*/  BRA `(.L_x_837) ;  /* 0x00005c9000007947 */ /* 0x000fea0003800000 */
.L_x_836:
[----:B------:R-:W-:Y:S01]  /*7c60*/  SHF.R.S32.HI R4, RZ, 0x1f, R84 ;  /* 0x0000001fff047819 */ /* 0x000fe20000011454 */
[----:B-1----:R-:W-:Y:S01]  /*7c70*/  IMAD.WIDE.U32 R8, R84, c[0x0][0x280], RZ ;  /* 0x0000a00054087a25 */ /* 0x002fe200078e00ff */
[----:B------:R-:W-:Y:S01]  /*7c80*/  ULDC.U8 UR4, c[0x0][0x298] ;  /* 0x0000a60000047ab9 */ /* 0x000fe20000000000 */
[-C--:B------:R-:W-:Y:S01]  /*7c90*/  LEA.HI R16, R5, R82.reuse, RZ, 0x2 ;  /* 0x0000005205107211 */ /* 0x080fe200078f10ff */
[----:B------:R-:W-:Y:S01]  /*7ca0*/  BSSY B2, `(.L_x_837) ;  /* 0x00005c4000027945 */ /* 0x000fe20003800000 */
[----:B------:R-:W-:Y:S01]  /*7cb0*/  IMAD R7, R4, c[0x0][0x280], RZ ;  /* 0x0000a00004077a24 */ /* 0x000fe200078e02ff */
[----:B------:R-:W-:Y:S02]  /*7cc0*/  LEA R18, P0, R8, c[0x0][0x270], 0x1 ;  /* 0x00009c0008127a11 */ /* 0x000fe400078008ff */
[----:B------:R-:W-:Y:S01]  /*7cd0*/  LOP3.LUT R5, R16, 0xfffffffc, RZ, 0xc0, !PT ;  /* 0xfffffffc10057812 */ /* 0x000fe200078ec0ff */
[----:B------:R-:W-:Y:S01]  /*7ce0*/  IMAD R6, R84, c[0x0][0x284], R7 ;  /* 0x0000a10054067a24 */ /* 0x000fe200078e0207 */
[----:B------:R-:W-:Y:S01]  /*7cf0*/  SHF.R.S32.HI R16, RZ, 0x2, R16 ;  /* 0x00000002ff107819 */ /* 0x000fe20000011410 */
[----:B------:R-:W-:Y:S01]  /*7d00*/  IMAD R7, R4, c[0x0][0x290], RZ ;  /* 0x0000a40004077a24 */ /* 0x000fe200078e02ff */
[----:B------:R-:W-:Y:S01]  /*7d10*/  IADD3 R46, -R5, R82, RZ ;  /* 0x00000052052e7210 */ /* 0x000fe20007ffe1ff */
[----:B------:R-:W-:-:S02]  /*7d20*/  IMAD.IADD R6, R6, 0x1, R9 ;  /* 0x0000000106067824 */ /* 0x000fc400078e0209 */
[----:B------:R-:W-:Y:S01]  /*7d30*/  IMAD R4, R84, c[0x0][0x294], R7 ;  /* 0x0000a50054047a24 */ /* 0x000fe200078e0207 */
[----:B------:R-:W-:Y:S01]  /*7d40*/  SHF.L.U32 R24, R46, 0x3, RZ ;  /* 0x000000032e187819 */ /* 0x000fe200000006ff */
[----:B------:R-:W-:Y:S01]  /*7d50*/  IMAD R15, R83, 0x80, R16 ;  /* 0x00000080530f7824 */ /* 0x000fe200078e0210 */
[----:B------:R-:W-:Y:S01]  /*7d60*/  LEA.HI.X R19, R8, c[0x0][0x274], R6, 0x1, P0 ;  /* 0x00009d0008137a11 */ /* 0x000fe200000f0c06 */
[----:B------:R-:W-:-:S04]  /*7d70*/  IMAD.WIDE.U32 R8, R84, c[0x0][0x290], RZ ;  /* 0x0000a40054087a25 */ /* 0x000fc800078e00ff */
[----:B------:R-:W-:Y:S01]  /*7d80*/  IMAD.IADD R4, R4, 0x1, R9 ;  /* 0x0000000104047824 */ /* 0x000fe200078e0209 */
[----:B------:R-:W-:-:S04]  /*7d90*/  LEA R32, P0, R8, c[0x0][0x288], 0x1 ;  /* 0x0000a20008207a11 */ /* 0x000fc800078008ff */
[----:B------:R-:W-:Y:S02]  /*7da0*/  LEA.HI.X R33, R8, c[0x0][0x28c], R4, 0x1, P0 ;  /* 0x0000a30008217a11 */ /* 0x000fe400000f0c04 */
[----:B------:R-:W-:-:S13]  /*7db0*/  ISETP.NE.AND P0, PT, RZ, UR4, PT ;  /* 0x00000004ff007c0c */ /* 0x000fda000bf05270 */
[----:B------:R-:W-:Y:S05]  /*7dc0*/  @!P0 BRA `(.L_x_838) ;  /* 0x00002b4000008947 */ /* 0x000fea0003800000 */
[----:B------:R-:W-:Y:S01]  /*7dd0*/  SHF.R.S32.HI R17, RZ, 0x1f, R82 ;  /* 0x0000001fff117819 */ /* 0x000fe20000011452 */
[----:B------:R-:W-:Y:S01]  /*7de0*/  BSSY B0, `(.L_x_839) ;  /* 0x0000051000007945 */ /* 0x000fe20003800000 */
[----:B------:R-:W-:Y:S01]  /*7df0*/  ISETP.GE.AND P0, PT, R15, R44, PT ;  /* 0x0000002c0f00720c */ /* 0x000fe20003f06270 */
[----:B------:R-:W-:Y:S01]  /*7e00*/  CS2R R10, SRZ ;  /* 0x00000000000a7805 */ /* 0x000fe2000001ff00 */
[----:B------:R-:W-:Y:S01]  /*7e10*/  LEA.HI R17, R17, R82, RZ, 0x2 ;  /* 0x0000005211117211 */ /* 0x000fe200078f10ff */
[----:B------:R-:W-:Y:S01]  /*7e20*/  CS2R R20, SRZ ;  /* 0x0000000000147805 */ /* 0x000fe2000001ff00 */
[----:B------:R-:W-:Y:S01]  /*7e30*/  CS2R R22, SRZ ;  /* 0x0000000000167805 */ /* 0x000fe2000001ff00 */
[----:B------:R-:W-:Y:S01]  /*7e40*/  CS2R R26, SRZ ;  /* 0x00000000001a7805 */ /* 0x000fe2000001ff00 */
[----:B------:R-:W-:Y:S01]  /*7e50*/  LOP3.LUT R17, R17, 0xfffffffc, RZ, 0xc0, !PT ;  /* 0xfffffffc11117812 */ /* 0x000fe200078ec0ff */
[----:B------:R-:W-:Y:S01]  /*7e60*/  CS2R R28, SRZ ;  /* 0x00000000001c7805 */ /* 0x000fe2000001ff00 */
[----:B------:R-:W-:Y:S01]  /*7e70*/  CS2R R30, SRZ ;  /* 0x00000000001e7805 */ /* 0x000fe2000001ff00 */
[----:B------:R-:W-:Y:S01]  /*7e80*/  CS2R R68, SRZ ;  /* 0x0000000000447805 */ /* 0x000fe2000001ff00 */
[----:B------:R-:W-:Y:S01]  /*7e90*/  CS2R R70, SRZ ;  /* 0x0000000000467805 */ /* 0x000fe2000001ff00 */
[----:B------:R-:W-:Y:S01]  /*7ea0*/  IMAD.IADD R17, R82, 0x1, -R17 ;  /* 0x0000000152117824 */ /* 0x000fe200078e0a11 */
[----:B------:R-:W-:Y:S01]  /*7eb0*/  CS2R R4, SRZ ;  /* 0x0000000000047805 */ /* 0x000fe2000001ff00 */
[----:B------:R-:W-:Y:S01]  /*7ec0*/  CS2R R6, SRZ ;  /* 0x0000000000067805 */ /* 0x000fe2000001ff00 */
[----:B------:R-:W-:Y:S01]  /*7ed0*/  CS2R R46, SRZ ;  /* 0x00000000002e7805 */ /* 0x000fe2000001ff00 */
[----:B------:R-:W-:Y:S01]  /*7ee0*/  CS2R R48, SRZ ;  /* 0x0000000000307805 */ /* 0x000fe2000001ff00 */
[----:B------:R-:W-:Y:S01]  /*7ef0*/  IMAD.SHL.U32 R17, R17, 0x4, RZ ;  /* 0x0000000411117824 */ /* 0x000fe200078e00ff */
[----:B------:R-:W-:Y:S05]  /*7f00*/  @P0 BRA `(.L_x_840) ;  /* 0x000003e000000947 */ /* 0x000fea0003800000 */
[C---:B------:R-:W-:Y:S01]  /*7f10*/  ISETP.GE.AND P0, PT, R17.reuse, c[0x0][0x27c], PT ;  /* 0x00009f0011007a0c */ /* 0x040fe20003f06270 */
[----:B------:R-:W-:Y:S01]  /*7f20*/  CS2R R30, SRZ ;  /* 0x00000000001e7805 */ /* 0x000fe2000001ff00 */
[----:B------:R-:W-:Y:S01]  /*7f30*/  CS2R R48, SRZ ;  /* 0x0000000000307805 */ /* 0x000fe2000001ff00 */
[----:B------:R-:W-:-:S10]  /*7f40*/  IADD3 R4, R17, 0x10, RZ ;  /* 0x0000001011047810 */ /* 0x000fd40007ffe0ff */
[----:B------:R-:W-:-:S04]  /*7f50*/  @!P0 IMAD.WIDE R20, R17, 0x2, R18 ;  /* 0x0000000211148825 */ /* 0x000fc800078e0212 */
[----:B------:R-:W-:Y:S01]  /*7f60*/  @!P0 IMAD.WIDE R6, R17, 0x2, R32 ;  /* 0x0000000211068825 */ /* 0x000fe200078e0220 */
[----:B------:R1:W5:Y:S04]  /*7f70*/  @!P0 LD.E.64 R30, [R20.64] ;  /* 0x00000006141e8980 */ /* 0x000368000c101b00 */
[----:B------:R2:W5:Y:S01]  /*7f80*/  @!P0 LD.E.64 R48, [R6.64] ;  /* 0x0000000606308980 */ /* 0x000562000c101b00 */
[----:B------:R-:W-:Y:S01]  /*7f90*/  ISETP.GE.AND P0, PT, R4, c[0x0][0x27c], PT ;  /* 0x00009f0004007a0c */ /* 0x000fe20003f06270 */
[----:B------:R-:W-:Y:S01]  /*7fa0*/  CS2R R28, SRZ ;  /* 0x00000000001c7805 */ /* 0x000fe2000001ff00 */
[----:B------:R-:W-:-:S11]  /*7fb0*/  CS2R R46, SRZ ;  /* 0x00000000002e7805 */ /* 0x000fd6000001ff00 */
[----:B------:R-:W-:-:S04]  /*7fc0*/  @!P0 SHF.R.S32.HI R5, RZ, 0x1f, R4 ;  /* 0x0000001fff058819 */ /* 0x000fc80000011404 */
[----:B------:R-:W-:-:S04]  /*7fd0*/  @!P0 LEA.HI R5, R5, R4, RZ, 0x2 ;  /* 0x0000000405058211 */ /* 0x000fc800078f10ff */
[----:B------:R-:W-:Y:S02]  /*7fe0*/  @!P0 LOP3.LUT R5, R5, 0xfffffffc, RZ, 0xc0, !PT ;  /* 0xfffffffc05058812 */ /* 0x000fe400078ec0ff */
[----:B------:R-:W-:-:S03]  /*7ff0*/  IADD3 R4, R17, 0x20, RZ ;  /* 0x0000002011047810 */ /* 0x000fc60007ffe0ff */
[----:B------:R-:W-:-:S04]  /*8000*/  @!P0 IMAD.WIDE R8, R5, 0x2, R18 ;  /* 0x0000000205088825 */ /* 0x000fc800078e0212 */
[----:B------:R-:W-:Y:S01]  /*8010*/  @!P0 IMAD.WIDE R10, R5, 0x2, R32 ;  /* 0x00000002050a8825 */ /* 0x000fe200078e0220 */
[----:B------:R3:W5:Y:S04]  /*8020*/  @!P0 LD.E.64 R28, [R8.64] ;  /* 0x00000006081c8980 */ /* 0x000768000c101b00 */
[----:B------:R4:W5:Y:S01]  /*8030*/  @!P0 LD.E.64 R46, [R10.64] ;  /* 0x000000060a2e8980 */ /* 0x000962000c101b00 */
[----:B------:R-:W-:Y:S01]  /*8040*/  ISETP.GE.AND P0, PT, R4, c[0x0][0x27c], PT ;  /* 0x00009f0004007a0c */ /* 0x000fe20003f06270 */
[----:B------:R-:W-:Y:S01]  /*8050*/  CS2R R26, SRZ ;  /* 0x00000000001a7805 */ /* 0x000fe2000001ff00 */
[----:B--2---:R-:W-:-:S11]  /*8060*/  CS2R R6, SRZ ;  /* 0x0000000000067805 */ /* 0x004fd6000001ff00 */
[----:B------:R-:W-:-:S04]  /*8070*/  @!P0 SHF.R.S32.HI R5, RZ, 0x1f, R4 ;  /* 0x0000001fff058819 */ /* 0x000fc80000011404 */
[----:B------:R-:W-:-:S04]  /*8080*/  @!P0 LEA.HI R5, R5, R4, RZ, 0x2 ;  /* 0x0000000405058211 */ /* 0x000fc800078f10ff */
[----:B------:R-:W-:Y:S02]  /*8090*/  @!P0 LOP3.LUT R5, R5, 0xfffffffc, RZ, 0xc0, !PT ;  /* 0xfffffffc05058812 */ /* 0x000fe400078ec0ff */
[----:B------:R-:W-:-:S03]  /*80a0*/  IADD3 R4, R17, 0x30, RZ ;  /* 0x0000003011047810 */ /* 0x000fc60007ffe0ff */
[----:B-1----:R-:W-:-:S04]  /*80b0*/  @!P0 IMAD.WIDE R20, R5, 0x2, R18 ;  /* 0x0000000205148825 */ /* 0x002fc800078e0212 */
[----:B------:R-:W-:Y:S01]  /*80c0*/  @!P0 IMAD.WIDE R34, R5, 0x2, R32 ;  /* 0x0000000205228825 */ /* 0x000fe200078e0220 */
[----:B------:R1:W5:Y:S04]  /*80d0*/  @!P0 LD.E.64 R26, [R20.64] ;  /* 0x00000006141a8980 */ /* 0x000368000c101b00 */
[----:B------:R2:W5:Y:S01]  /*80e0*/  @!P0 LD.E.64 R6, [R34.64] ;  /* 0x0000000622068980 */ /* 0x000562000c101b00 */
[----:B------:R-:W-:Y:S01]  /*80f0*/  ISETP.GE.AND P0, PT, R4, c[0x0][0x27c], PT ;  /* 0x00009f0004007a0c */ /* 0x000fe20003f06270 */
[----:B------:R-:W-:-:S12]  /*8100*/  CS2R R22, SRZ ;  /* 0x0000000000167805 */ /* 0x000fd8000001ff00 */
[----:B------:R-:W-:-:S04]  /*8110*/  @!P0 SHF.R.S32.HI R5, RZ, 0x1f, R4 ;  /* 0x0000001fff058819 */ /* 0x000fc80000011404 */
[----:B------:R-:W-:-:S04]  /*8120*/  @!P0 LEA.HI R5, R5, R4, RZ, 0x2 ;  /* 0x0000000405058211 */ /* 0x000fc800078f10ff */
[----:B---3--:R-:W-:Y:S02]  /*8130*/  @!P0 LOP3.LUT R9, R5, 0xfffffffc, RZ, 0xc0, !PT ;  /* 0xfffffffc05098812 */ /* 0x008fe400078ec0ff */
[----:B------:R-:W-:Y:S01]  /*8140*/  CS2R R4, SRZ ;  /* 0x0000000000047805 */ /* 0x000fe2000001ff00 */
[----:B------:R-:W-:Y:S02]  /*8150*/  IADD3 R8, R17, 0x40, RZ ;  /* 0x0000004011087810 */ /* 0x000fe40007ffe0ff */
[----:B----4-:R-:W-:-:S04]  /*8160*/  @!P0 IMAD.WIDE R10, R9, 0x2, R18 ;  /* 0x00000002090a8825 */ /* 0x010fc800078e0212 */
[----:B------:R-:W-:Y:S01]  /*8170*/  @!P0 IMAD.WIDE R50, R9, 0x2, R32 ;  /* 0x0000000209328825 */ /* 0x000fe200078e0220 */
[----:B------:R3:W5:Y:S04]  /*8180*/  @!P0 LD.E.64 R22, [R10.64] ;  /* 0x000000060a168980 */ /* 0x000768000c101b00 */
[----:B------:R4:W5:Y:S01]  /*8190*/  @!P0 LD.E.64 R4, [R50.64] ;  /* 0x0000000632048980 */ /* 0x000962000c101b00 */
[----:B------:R-:W-:Y:S01]  /*81a0*/  ISETP.GE.AND P0, PT, R8, c[0x0][0x27c], PT ;  /* 0x00009f0008007a0c */ /* 0x000fe20003f06270 */
[----:B-1----:R-:W-:Y:S01]  /*81b0*/  CS2R R20, SRZ ;  /* 0x0000000000147805 */ /* 0x002fe2000001ff00 */
[----:B------:R-:W-:-:S11]  /*81c0*/  CS2R R70, SRZ ;  /* 0x0000000000467805 */ /* 0x000fd6000001ff00 */
[----:B------:R-:W-:-:S04]  /*81d0*/  @!P0 SHF.R.S32.HI R9, RZ, 0x1f, R8 ;  /* 0x0000001fff098819 */ /* 0x000fc80000011408 */
[----:B------:R-:W-:-:S04]  /*81e0*/  @!P0 LEA.HI R8, R9, R8, RZ, 0x2 ;  /* 0x0000000809088211 */ /* 0x000fc800078f10ff */
[----:B------:R-:W-:-:S05]  /*81f0*/  @!P0 LOP3.LUT R8, R8, 0xfffffffc, RZ, 0xc0, !PT ;  /* 0xfffffffc08088812 */ /* 0x000fca00078ec0ff */
[----:B--2---:R-:W-:-:S04]  /*8200*/  @!P0 IMAD.WIDE R34, R8, 0x2, R18 ;  /* 0x0000000208228825 */ /* 0x004fc800078e0212 */
[----:B------:R-:W-:Y:S01]  /*8210*/  @!P0 IMAD.WIDE R42, R8, 0x2, R32 ;  /* 0x00000002082a8825 */ /* 0x000fe200078e0220 */
[----:B------:R-:W-:Y:S01]  /*8220*/  IADD3 R8, R17, 0x50, RZ ;  /* 0x0000005011087810 */ /* 0x000fe20007ffe0ff */
[----:B------:R4:W5:Y:S04]  /*8230*/  @!P0 LD.E.64 R20, [R34.64] ;  /* 0x0000000622148980 */ /* 0x000968000c101b00 */
[----:B------:R4:W5:Y:S01]  /*8240*/  @!P0 LD.E.64 R70, [R42.64] ;  /* 0x000000062a468980 */ /* 0x000962000c101b00 */
[----:B------:R-:W-:Y:S01]  /*8250*/  ISETP.GE.AND P0, PT, R8, c[0x0][0x27c], PT ;  /* 0x00009f0008007a0c */ /* 0x000fe20003f06270 */
[----:B---3--:R-:W-:Y:S01]  /*8260*/  CS2R R10, SRZ ;  /* 0x00000000000a7805 */ /* 0x008fe2000001ff00 */
[----:B------:R-:W-:-:S11]  /*8270*/  CS2R R68, SRZ ;  /* 0x0000000000447805 */ /* 0x000fd6000001ff00 */
[----:B------:R-:W-:-:S04]  /*8280*/  @!P0 SHF.R.S32.HI R9, RZ, 0x1f, R8 ;  /* 0x0000001fff098819 */ /* 0x000fc80000011408 */
[----:B------:R-:W-:-:S04]  /*8290*/  @!P0 LEA.HI R8, R9, R8, RZ, 0x2 ;  /* 0x0000000809088211 */ /* 0x000fc800078f10ff */
[----:B------:R-:W-:-:S05]  /*82a0*/  @!P0 LOP3.LUT R8, R8, 0xfffffffc, RZ, 0xc0, !PT ;  /* 0xfffffffc08088812 */ /* 0x000fca00078ec0ff */
[----:B------:R-:W-:-:S04]  /*82b0*/  @!P0 IMAD.WIDE R18, R8, 0x2, R18 ;  /* 0x0000000208128825 */ /* 0x000fc800078e0212 */
[----:B------:R-:W-:Y:S01]  /*82c0*/  @!P0 IMAD.WIDE R8, R8, 0x2, R32 ;  /* 0x0000000208088825 */ /* 0x000fe200078e0220 */
[----:B------:R4:W5:Y:S04]  /*82d0*/  @!P0 LD.E.64 R10, [R18.64] ;  /* 0x00000006120a8980 */ /* 0x000968000c101b00 */
[----:B------:R4:W5:Y:S02]  /*82e0*/  @!P0 LD.E.64 R68, [R8.64] ;  /* 0x0000000608448980 */ /* 0x000964000c101b00 */
.L_x_840:
[----:B------:R-:W-:Y:S05]  /*82f0*/  BSYNC B0 ;  /* 0x0000000000007941 */ /* 0x000fea0003800000 */
.L_x_839:
[----:B----4-:R-:W-:Y:S01]  /*8300*/  SHF.R.S32.HI R9, RZ, 0x1f, R16 ;  /* 0x0000001fff097819 */ /* 0x010fe20000011410 */
[----:B------:R-:W-:Y:S01]  /*8310*/  IMAD R45, R83, -0x80, R44 ;  /* 0xffffff80532d7824 */ /* 0x000fe200078e022c */
[--C-:B-----5:R-:W-:Y:S01]  /*8320*/  SHF.R.U64 R64, R30, 0x10, R31.reuse ;  /* 0x000000101e407819 */ /* 0x120fe2000000121f */
[----:B------:R-:W-:Y:S01]  /*8330*/  IMAD.MOV.U32 R66, RZ, RZ, R30 ;  /* 0x000000ffff427224 */ /* 0x000fe200078e001e */
[----:B------:R-:W-:Y:S01]  /*8340*/  LEA.HI R9, R9, R16, RZ, 0x3 ;  /* 0x0000001009097211 */ /* 0x000fe200078f18ff */
[----:B------:R-:W-:Y:S01]  /*8350*/  IMAD.MOV.U32 R30, RZ, RZ, R26 ;  /* 0x000000ffff1e7224 */ /* 0x000fe200078e001a */
[----:B------:R-:W-:Y:S01]  /*8360*/  IMNMX R45, R45, 0x80, PT ;  /* 0x000000802d2d7817 */ /* 0x000fe20003800200 */
[----:B------:R-:W-:Y:S01]  /*8370*/  IMAD.MOV.U32 R43, RZ, RZ, R31 ;  /* 0x000000ffff2b7224 */ /* 0x000fe200078e001f */
[----:B------:R-:W-:Y:S01]  /*8380*/  LOP3.LUT R9, R9, 0xfffffff8, RZ, 0xc0, !PT ;  /* 0xfffffff809097812 */ /* 0x000fe200078ec0ff */
[----:B------:R-:W-:Y:S01]  /*8390*/  IMAD.MOV.U32 R34, RZ, RZ, R28 ;  /* 0x000000ffff227224 */ /* 0x000fe200078e001c */
[----:B------:R-:W-:Y:S01]  /*83a0*/  SHF.R.U64 R60, R26, 0x10, R27 ;  /* 0x000000101a3c7819 */ /* 0x000fe2000000121b */
[----:B------:R-:W-:Y:S01]  /*83b0*/  IMAD.MOV.U32 R26, RZ, RZ, R22 ;  /* 0x000000ffff1a7224 */ /* 0x000fe200078e0016 */
[----:B------:R-:W-:Y:S01]  /*83c0*/  SHF.R.U32.HI R39, RZ, 0x10, R31 ;  /* 0x00000010ff277819 */ /* 0x000fe2000001161f */
[----:B------:R-:W-:Y:S01]  /*83d0*/  IMAD.IADD R9, R16, 0x1, -R9 ;  /* 0x0000000110097824 */ /* 0x000fe200078e0a09 */
[----:B------:R-:W-:Y:S01]  /*83e0*/  SHF.R.U64 R62, R28, 0x10, R29 ;  /* 0x000000101c3e7819 */ /* 0x000fe2000000121d */
[----:B------:R-:W-:Y:S01]  /*83f0*/  IMAD.MOV.U32 R53, RZ, RZ, R49 ;  /* 0x000000ffff357224 */ /* 0x000fe200078e0031 */
[----:B------:R-:W-:Y:S01]  /*8400*/  SHF.R.U64 R58, R22, 0x10, R23 ;  /* 0x00000010163a7819 */ /* 0x000fe20000001217 */
[C---:B------:R-:W-:Y:S01]  /*8410*/  IMAD.SHL.U32 R15, R9.reuse, 0x40, RZ ;  /* 0x00000040090f7824 */ /* 0x040fe200078e00ff */
[----:B------:R-:W-:Y:S01]  /*8420*/  LOP3.LUT P0, RZ, R9, 0x4, RZ, 0xc0, !PT ;  /* 0x0000000409ff7812 */ /* 0x000fe2000780c0ff */
[----:B------:R-:W-:Y:S01]  /*8430*/  IMAD.MOV.U32 R63, RZ, RZ, R29 ;  /* 0x000000ffff3f7224 */ /* 0x000fe200078e001d */
[----:B------:R-:W-:Y:S01]  /*8440*/  SHF.R.U64 R51, R48, 0x10, R49 ;  /* 0x0000001030337819 */ /* 0x000fe20000001231 */
[----:B------:R-:W-:Y:S01]  /*8450*/  IMAD.MOV.U32 R61, RZ, RZ, R27 ;  /* 0x000000ffff3d7224 */ /* 0x000fe200078e001b */
[----:B------:R-:W-:Y:S01]  /*8460*/  LOP3.LUT R15, R15, 0x1c0, RZ, 0xc0, !PT ;  /* 0x000001c00f0f7812 */ /* 0x000fe200078ec0ff */
[----:B------:R-:W-:Y:S01]  /*8470*/  IMAD.MOV.U32 R22, RZ, RZ, R20 ;  /* 0x000000ffff167224 */ /* 0x000fe200078e0014 */
[----:B------:R-:W-:Y:S01]  /*8480*/  SHF.R.U32.HI R35, RZ, 0x10, R49 ;  /* 0x00000010ff237819 */ /* 0x000fe20000011631 */
[----:B------:R-:W-:Y:S01]  /*8490*/  IMAD.MOV.U32 R56, RZ, RZ, R10 ;  /* 0x000000ffff387224 */ /* 0x000fe200078e000a */
[----:B------:R-:W-:Y:S01]  /*84a0*/  LOP3.LUT R24, R15, 0x18, R24, 0xf8, !PT ;  /* 0x000000180f187812 */ /* 0x000fe200078ef818 */
[----:B------:R-:W-:Y:S01]  /*84b0*/  IMAD.MOV.U32 R33, RZ, RZ, R47 ;  /* 0x000000ffff217224 */ /* 0x000fe200078e002f */
[----:B------:R-:W-:Y:S01]  /*84c0*/  SHF.R.U32.HI R15, RZ, 0x3, R15 ;  /* 0x00000003ff0f7819 */ /* 0x000fe2000001160f */
[----:B------:R-:W-:Y:S01]  /*84d0*/  IMAD.MOV.U32 R59, RZ, RZ, R23 ;  /* 0x000000ffff3b7224 */ /* 0x000fe200078e0017 */
[----:B------:R-:W-:Y:S01]  /*84e0*/  SHF.R.U32.HI R32, RZ, 0x10, R29 ;  /* 0x00000010ff207819 */ /* 0x000fe2000001161d */
[----:B------:R-:W-:Y:S01]  /*84f0*/  IMAD.MOV.U32 R57, RZ, RZ, R21 ;  /* 0x000000ffff397224 */ /* 0x000fe200078e0015 */
[----:B------:R-:W-:Y:S01]  /*8500*/  LOP3.LUT R15, R24, R15, RZ, 0x3c, !PT ;  /* 0x0000000f180f7212 */ /* 0x000fe200078e3cff */
[----:B------:R-:W-:Y:S01]  /*8510*/  IMAD.MOV.U32 R42, RZ, RZ, R48 ;  /* 0x000000ffff2a7224 */ /* 0x000fe200078e0030 */
[----:B------:R-:W-:Y:S01]  /*8520*/  SHF.R.U32.HI R28, RZ, 0x10, R27 ;  /* 0x00000010ff1c7819 */ /* 0x000fe2000001161b */
[----:B------:R-:W-:Y:S01]  /*8530*/  IMAD.MOV.U32 R52, RZ, RZ, R46 ;  /* 0x000000ffff347224 */ /* 0x000fe200078e002e */
[----:B------:R-:W-:Y:S01]  /*8540*/  SHF.R.U64 R55, R20, 0x10, R21 ;  /* 0x0000001014377819 */ /* 0x000fe20000001215 */
[----:B------:R-:W-:Y:S01]  /*8550*/  IMAD R18, R12, 0x200, R15 ;  /* 0x000002000c127824 */ /* 0x000fe200078e020f */
[--C-:B------:R-:W-:Y:S01]  /*8560*/  SHF.R.U64 R54, R10, 0x10, R11.reuse ;  /* 0x000000100a367819 */ /* 0x100fe2000000120b */
[----:B------:R-:W-:Y:S01]  /*8570*/  IMAD.MOV.U32 R15, RZ, RZ, R11 ;  /* 0x000000ffff0f7224 */ /* 0x000fe200078e000b */
[----:B------:R-:W-:Y:S01]  /*8580*/  SHF.R.U64 R49, R46, 0x10, R47 ;  /* 0x000000102e317819 */ /* 0x000fe2000000122f */
[----:B------:R-:W-:Y:S01]  /*8590*/  IMAD.MOV.U32 R50, RZ, RZ, R6 ;  /* 0x000000ffff327224 */ /* 0x000fe200078e0006 */
[C---:B------:R-:W-:Y:S01]  /*85a0*/  IADD3 R8, R18.reuse, 0x20, RZ ;  /* 0x0000002012087810 */ /* 0x040fe20007ffe0ff */
[----:B------:R-:W-:Y:S01]  /*85b0*/  IMAD.MOV.U32 R29, RZ, RZ, R7 ;  /* 0x000000ffff1d7224 */ /* 0x000fe200078e0007 */
[----:B------:R-:W-:Y:S01]  /*85c0*/  @P0 IADD3 R8, R18, -0x20, RZ ;  /* 0xffffffe012080810 */ /* 0x000fe20007ffe0ff */
[----:B------:R-:W-:Y:S01]  /*85d0*/  IMAD.MOV.U32 R48, RZ, RZ, R4 ;  /* 0x000000ffff307224 */ /* 0x000fe200078e0004 */
[----:B------:R-:W-:Y:S01]  /*85e0*/  ISETP.GE.AND P0, PT, R16, R45, PT ;  /* 0x0000002d1000720c */ /* 0x000fe20003f06270 */
[----:B------:R-:W-:Y:S01]  /*85f0*/  IMAD.MOV.U32 R25, RZ, RZ, R5 ;  /* 0x000000ffff197224 */ /* 0x000fe200078e0005 */
[----:B------:R-:W-:Y:S01]  /*8600*/  SHF.R.U32.HI R31, RZ, 0x10, R47 ;  /* 0x00000010ff1f7819 */ /* 0x000fe2000001162f */
[----:B------:R-:W-:Y:S01]  /*8610*/  IMAD.MOV.U32 R46, RZ, RZ, R70 ;  /* 0x000000ffff2e7224 */ /* 0x000fe200078e0046 */
[----:B------:R-:W-:Y:S01]  /*8620*/  SHF.R.U32.HI R24, RZ, 0x10, R23 ;  /* 0x00000010ff187819 */ /* 0x000fe20000011617 */
[----:B------:R-:W-:-:S04]  /*8630*/  DEPBAR.LE SB0, 0x3 ;  /* 0x000080c00000791a */ /* 0x000fc80000000000 */
[----:B------:R-:W-:Y:S01]  /*8640*/  SHF.R.U32.HI R20, RZ, 0x10, R21 ;  /* 0x00000010ff147819 */ /* 0x000fe20000011615 */
[----:B------:R-:W-:Y:S01]  /*8650*/  IMAD.MOV.U32 R21, RZ, RZ, R71 ;  /* 0x000000ffff157224 */ /* 0x000fe200078e0047 */
[----:B------:R-:W-:Y:S01]  /*8660*/  SHF.R.U32.HI R10, RZ, 0x10, R11 ;  /* 0x00000010ff0a7819 */ /* 0x000fe2000001160b */
[----:B------:R-:W-:Y:S01]  /*8670*/  IMAD.MOV.U32 R11, RZ, RZ, R69 ;  /* 0x000000ffff0b7224 */ /* 0x000fe200078e0045 */
[--C-:B------:R-:W-:Y:S01]  /*8680*/  SHF.R.U64 R47, R6, 0x10, R7.reuse ;  /* 0x00000010062f7819 */ /* 0x100fe20000001207 */
[----:B------:R-:W-:Y:S01]  /*8690*/  IMAD.MOV.U32 R6, RZ, RZ, R68 ;  /* 0x000000ffff067224 */ /* 0x000fe200078e0044 */
[----:B------:R-:W-:Y:S01]  /*86a0*/  SHF.R.U32.HI R27, RZ, 0x10, R7 ;  /* 0x00000010ff1b7819 */ /* 0x000fe20000011607 */
[----:B------:R-:W-:Y:S01]  /*86b0*/  BSSY B1, `(.L_x_841) ;  /* 0x0000122000017945 */ /* 0x000fe20003800000 */
[--C-:B------:R-:W-:Y:S02]  /*86c0*/  SHF.R.U64 R7, R4, 0x10, R5.reuse ;  /* 0x0000001004077819 */ /* 0x100fe40000001205 */
[----:B------:R-:W-:-:S02]  /*86d0*/  SHF.R.U32.HI R23, RZ, 0x10, R5 ;  /* 0x00000010ff177819 */ /* 0x000fc40000011605 */
[--C-:B------:R-:W-:Y:S02]  /*86e0*/  SHF.R.U64 R5, R70, 0x10, R71.reuse ;  /* 0x0000001046057819 */ /* 0x100fe40000001247 */
[----:B------:R-:W-:Y:S02]  /*86f0*/  SHF.R.U32.HI R19, RZ, 0x10, R71 ;  /* 0x00000010ff137819 */ /* 0x000fe40000011647 */
[--C-:B------:R-:W-:Y:S02]  /*8700*/  SHF.R.U64 R4, R68, 0x10, R69.reuse ;  /* 0x0000001044047819 */ /* 0x100fe40000001245 */
[----:B------:R-:W-:Y:S02]  /*8710*/  SHF.R.U32.HI R9, RZ, 0x10, R69 ;  /* 0x00000010ff097819 */ /* 0x000fe40000011645 */
        /* <DEDUP_REMOVED lines=32> */
[--C-:B------:R-:W-:Y:S02]  /*8920*/  HADD2.F32 R44, -RZ, R42.reuse.H1_H1 ;  /* 0x3000002aff2c7230 */ /* 0x100fe40000004100 */
[----:B------:R-:W-:Y:S02]  /*8930*/  HADD2.F32 R51, -RZ, R39.H1_H1 ;  /* 0x30000027ff337230 */ /* 0x000fe40000004100 */
[----:B------:R-:W-:Y:S02]  /*8940*/  HADD2.F32 R52, -RZ, R43.H1_H1 ;  /* 0x3000002bff347230 */ /* 0x000fe40000004100 */
[----:B------:R-:W-:Y:S02]  /*8950*/  HADD2.F32 R55, -RZ, R42.H0_H0 ;  /* 0x2000002aff377230 */ /* 0x000fe40000004100 */
[--C-:B-1----:R-:W-:Y:S02]  /*8960*/  HADD2.F32 R47, -RZ, R4.reuse.H0_H0 ;  /* 0x20000004ff2f7230 */ /* 0x102fe40000004100 */
[----:B------:R-:W-:-:S02]  /*8970*/  HADD2.F32 R49, -RZ, R4.H1_H1 ;  /* 0x30000004ff317230 */ /* 0x000fc40000004100 */
[--C-:B------:R-:W-:Y:S01]  /*8980*/  HADD2.F32 R4, -RZ, R5.reuse.H0_H0 ;  /* 0x20000005ff047230 */ /* 0x100fe20000004100 */
[-C--:B------:R-:W-:Y:S01]  /*8990*/  FMUL.FTZ R54, R47, R44.reuse ;  /* 0x0000002c2f367220 */ /* 0x080fe20000410000 */
[----:B------:R-:W-:Y:S01]  /*89a0*/  HADD2.F32 R46, -RZ, R5.H1_H1 ;  /* 0x30000005ff2e7230 */ /* 0x000fe20000004100 */
[C---:B------:R-:W-:Y:S01]  /*89b0*/  FMUL.FTZ R50, R49.reuse, R44 ;  /* 0x0000002c31327220 */ /* 0x040fe20000410000 */
[--C-:B------:R-:W-:Y:S01]  /*89c0*/  HADD2.F32 R5, -RZ, R6.reuse.H0_H0 ;  /* 0x20000006ff057230 */ /* 0x100fe20000004100 */
[-C--:B------:R-:W-:Y:S01]  /*89d0*/  FFMA.FTZ R49, R49, R52.reuse, R54 ;  /* 0x0000003431317223 */ /* 0x080fe20000010036 */
[----:B------:R-:W-:Y:S01]  /*89e0*/  HADD2.F32 R48, -RZ, R6.H1_H1 ;  /* 0x30000006ff307230 */ /* 0x000fe20000004100 */
[----:B------:R-:W-:Y:S01]  /*89f0*/  FFMA.FTZ R50, R47, R52, -R50 ;  /* 0x000000342f327223 */ /* 0x000fe20000010832 */
[--C-:B------:R-:W-:Y:S02]  /*8a00*/  HADD2.F32 R6, -RZ, R7.reuse.H0_H0 ;  /* 0x20000007ff067230 */ /* 0x100fe40000004100 */
[----:B------:R-:W-:-:S02]  /*8a10*/  HADD2.F32 R53, -RZ, R7.H1_H1 ;  /* 0x30000007ff357230 */ /* 0x000fc40000004100 */
[----:B------:R-:W-:Y:S02]  /*8a20*/  HADD2.F32 R7, -RZ, R35.H1_H1 ;  /* 0x30000023ff077230 */ /* 0x000fe40000004100 */
[----:B------:R-:W-:-:S03]  /*8a30*/  HADD2.F32 R52, -RZ, R43.H0_H0 ;  /* 0x2000002bff347230 */ /* 0x000fc60000004100 */
[-C--:B------:R-:W-:Y:S02]  /*8a40*/  FMUL.FTZ R44, R46, R7.reuse ;  /* 0x000000072e2c7220 */ /* 0x080fe40000410000 */
[C---:B------:R-:W-:Y:S02]  /*8a50*/  FMUL.FTZ R7, R4.reuse, R7 ;  /* 0x0000000704077220 */ /* 0x040fe40000410000 */
[-C--:B------:R-:W-:Y:S01]  /*8a60*/  FFMA.FTZ R44, R4, R51.reuse, -R44 ;  /* 0x00000033042c7223 */ /* 0x080fe2000001082c */
[----:B------:R-:W-:Y:S01]  /*8a70*/  HADD2.F32 R4, -RZ, R35.H0_H0 ;  /* 0x20000023ff047230 */ /* 0x000fe20000004100 */
[----:B------:R-:W-:Y:S01]  /*8a80*/  FFMA.FTZ R51, R46, R51, R7 ;  /* 0x000000332e337223 */ /* 0x000fe20000010007 */
[----:B------:R-:W-:Y:S01]  /*8a90*/  HADD2.F32 R46, -RZ, R39.H0_H0 ;  /* 0x20000027ff2e7230 */ /* 0x000fe20000004100 */
[-C--:B------:R-:W-:Y:S02]  /*8aa0*/  FMUL.FTZ R7, R48, R55.reuse ;  /* 0x0000003730077220 */ /* 0x080fe40000410000 */
[----:B------:R-:W-:-:S02]  /*8ab0*/  FMUL.FTZ R55, R5, R55 ;  /* 0x0000003705377220 */ /* 0x000fc40000410000 */
[-C--:B------:R-:W-:Y:S02]  /*8ac0*/  FMUL.FTZ R47, R53, R4.reuse ;  /* 0x00000004352f7220 */ /* 0x080fe40000410000 */
[----:B------:R-:W-:Y:S02]  /*8ad0*/  FMUL.FTZ R4, R6, R4 ;  /* 0x0000000406047220 */ /* 0x000fe40000410000 */
[----:B------:R-:W-:Y:S01]  /*8ae0*/  FFMA.FTZ R7, R5, R52, -R7 ;  /* 0x0000003405077223 */ /* 0x000fe20000010807 */
[----:B------:R-:W-:Y:S01]  /*8af0*/  F2FP.PACK_AB R5, R51, R44 ;  /* 0x0000002c3305723e */ /* 0x000fe200000000ff */
[----:B------:R-:W-:Y:S02]  /*8b00*/  FFMA.FTZ R48, R48, R52, R55 ;  /* 0x0000003430307223 */ /* 0x000fe40000010037 */
[-C--:B------:R-:W-:Y:S02]  /*8b10*/  FFMA.FTZ R47, R6, R46.reuse, -R47 ;  /* 0x0000002e062f7223 */ /* 0x080fe4000001082f */
[----:B------:R-:W-:Y:S01]  /*8b20*/  FFMA.FTZ R46, R53, R46, R4 ;  /* 0x0000002e352e7223 */ /* 0x000fe20000010004 */
[----:B------:R-:W-:-:S02]  /*8b30*/  F2FP.PACK_AB R6, R48, R7 ;  /* 0x000000073006723e */ /* 0x000fc400000000ff */
[----:B------:R-:W-:Y:S02]  /*8b40*/  F2FP.PACK_AB R4, R49, R50 ;  /* 0x000000323104723e */ /* 0x000fe400000000ff */
[----:B------:R-:W-:-:S05]  /*8b50*/  F2FP.PACK_AB R7, R46, R47 ;  /* 0x0000002f2e07723e */ /* 0x000fca00000000ff */
[----:B------:R1:W-:Y:S02]  /*8b60*/  STS.128 [R18], R4 ;  /* 0x0000000412007388 */ /* 0x0003e40000000c00 */
.L_x_844:
[----:B------:R-:W-:Y:S05]  /*8b70*/  BSYNC B0 ;  /* 0x0000000000007941 */ /* 0x000fea0003800000 */
.L_x_843:
[----:B-1----:R-:W-:Y:S01]  /*8b80*/  IADD3 R4, R17, 0x10, RZ ;  /* 0x0000001011047810 */ /* 0x002fe20007ffe0ff */
[----:B------:R-:W-:Y:S03]  /*8b90*/  BSSY B0, `(.L_x_845) ;  /* 0x0000029000007945 */ /* 0x000fe60003800000 */
[----:B------:R-:W-:-:S13]  /*8ba0*/  ISETP.GE.AND P0, PT, R4, c[0x0][0x27c], PT ;  /* 0x00009f0004007a0c */ /* 0x000fda0003f06270 */
        /* <DEDUP_REMOVED lines=39> */
.L_x_846:
[----:B------:R-:W-:Y:S05]  /*8e20*/  BSYNC B0 ;  /* 0x0000000000007941 */ /* 0x000fea0003800000 */
.L_x_845:
[----:B-1----:R-:W-:Y:S01]  /*8e30*/  IADD3 R4, R17, 0x20, RZ ;  /* 0x0000002011047810 */ /* 0x002fe20007ffe0ff */
[----:B------:R-:W-:Y:S03]  /*8e40*/  BSSY B0, `(.L_x_847) ;  /* 0x0000029000007945 */ /* 0x000fe60003800000 */
[----:B------:R-:W-:-:S13]  /*8e50*/  ISETP.GE.AND P0, PT, R4, c[0x0][0x27c], PT ;  /* 0x00009f0004007a0c */ /* 0x000fda0003f06270 */
[----:B------:R-:W-:Y:S05]  /*8e60*/  @P0 BRA `(.L_x_848) ;  /* 0x0000026000000947 */ /* 0x000fea0003800000 */
[----:B------:R-:W1:Y:S01]  /*8e70*/  LDS.128 R4, [R18+0x4000] ;  /* 0x0040000012047984 */ /* 0x000e620000000c00 */
        /* <DEDUP_REMOVED lines=36> */
[----:B------:R1:W-:Y:S02]  /*90c0*/  STS.128 [R18+0x4000], R4 ;  /* 0x0040000412007388 */ /* 0x0003e40000000c00 */
.L_x_848:
[----:B------:R-:W-:Y:S05]  /*90d0*/  BSYNC B0 ;  /* 0x0000000000007941 */ /* 0x000fea0003800000 */
.L_x_847:
        /* <DEDUP_REMOVED lines=42> */
.L_x_850:
[----:B------:R-:W-:Y:S05]  /*9380*/  BSYNC B0 ;  /* 0x0000000000007941 */ /* 0x000fea0003800000 */
.L_x_849:
        /* <DEDUP_REMOVED lines=42> */
.L_x_852:
[----:B------:R-:W-:Y:S05]  /*9630*/  BSYNC B0 ;  /* 0x0000000000007941 */ /* 0x000fea0003800000 */
.L_x_851:
[----:B-1----:R-:W-:-:S04]  /*9640*/  IADD3 R4, R17, 0x50, RZ ;  /* 0x0000005011047810 */ /* 0x002fc80007ffe0ff */
[----:B------:R-:W-:-:S13]  /*9650*/  ISETP.GE.AND P0, PT, R4, c[0x0][0x27c], PT ;  /* 0x00009f0004007a0c */ /* 0x000fda0003f06270 */
[----:B------:R-:W-:Y:S05]  /*9660*/  @P0 BRA `(.L_x_842) ;  /* 0x0000026000000947 */ /* 0x000fea0003800000 */
[----:B------:R-:W1:Y:S01]  /*9670*/  LDS.128 R4, [R8+0x8000] ;  /* 0x0080000008047984 */ /* 0x000e620000000c00 */
[----:B------:R-:W-:Y:S02]  /*9680*/  HADD2.F32 R44, -RZ, R11.H1_H1 ;  /* 0x3000000bff2c7230 */ /* 0x000fe40000004100 */
        /* <DEDUP_REMOVED lines=36> */
.L_x_842:
[----:B------:R-:W-:Y:S05]  /*98d0*/  BSYNC B1 ;  /* 0x0000000000017941 */ /* 0x000fea0003800000 */
.L_x_841:
[----:B------:R-:W-:-:S04]  /*98e0*/  IADD3 R16, R16, 0x40, RZ ;  /* 0x0000004010107810 */ /* 0x000fc80007ffe0ff */
[----:B------:R-:W-:-:S13]  /*98f0*/  ISETP.GE.AND P0, PT, R16, R45, PT ;  /* 0x0000002d1000720c */ /* 0x000fda0003f06270 */
[----:B------:R-:W-:Y:S05]  /*9900*/  @P0 BRA `(.L_x_853) ;  /* 0x00003fd000000947 */ /* 0x000fea0003800000 */
[----:B------:R-:W-:Y:S01]  /*9910*/  ISETP.GE.AND P0, PT, R17, c[0x0][0x27c], PT ;  /* 0x00009f0011007a0c */ /* 0x000fe20003f06270 */
[----:B------:R-:W-:-:S12]  /*9920*/  BSSY B0, `(.L_x_854) ;  /* 0x0000028000007945 */ /* 0x000fd80003800000 */
[----:B------:R-:W-:Y:S05]  /*9930*/  @P0 BRA `(.L_x_855) ;  /* 0x0000026000000947 */ /* 0x000fea0003800000 */
[----:B-1----:R-:W1:Y:S01]  /*9940*/  LDS.128 R4, [R18+0x2000] ;  /* 0x0020000012047984 */ /* 0x002e620000000c00 */
[--C-:B------:R-:W-:Y:S02]  /*9950*/  HADD2.F32 R16, -RZ, R42.reuse.H1_H1 ;  /* 0x3000002aff107230 */ /* 0x100fe40000004100 */
        /* <DEDUP_REMOVED lines=14> */
[C---:B------:R-:W-:Y:S01]  /*9a40*/  FMUL.FTZ R16, R49.reuse, R44 ;  /* 0x0000002c31107220 */ /* 0x040fe20000410000 */
[----:B------:R-:W-:Y:S01]  /*9a50*/  HADD2.F32 R46, -RZ, R6.H1_H1 ;  /* 0x30000006ff2e7230 */ /* 0x000fe20000004100 */
[-C--:B------:R-:W-:Y:S01]  /*9a60*/  FMUL.FTZ R49, R49, R4.reuse ;  /* 0x0000000431317220 */ /* 0x080fe20000410000 */
[--C-:B------:R-:W-:Y:S01]  /*9a70*/  HADD2.F32 R6, -RZ, R7.reuse.H0_H0 ;  /* 0x20000007ff067230 */ /* 0x100fe20000004100 */
[C---:B------:R-:W-:Y:S01]  /*9a80*/  FFMA.FTZ R16, R51.reuse, R4, -R16 ;  /* 0x0000000433107223 */ /* 0x040fe20000010810 */
[----:B------:R-:W-:Y:S01]  /*9a90*/  HADD2.F32 R7, -RZ, R7.H1_H1 ;  /* 0x30000007ff077230 */ /* 0x000fe20000004100 */
[----:B------:R-:W-:-:S02]  /*9aa0*/  FFMA.FTZ R49, R51, R44, R49 ;  /* 0x0000002c33317223 */ /* 0x000fc40000010031 */
[C---:B------:R-:W-:Y:S02]  /*9ab0*/  FFMA.FTZ R50, R48.reuse, R45, -R50 ;  /* 0x0000002d30327223 */ /* 0x040fe40000010832 */
[----:B------:R-:W-:Y:S02]  /*9ac0*/  FFMA.FTZ R47, R48, R47, R52 ;  /* 0x0000002f302f7223 */ /* 0x000fe40000010034 */
[C---:B------:R-:W-:Y:S02]  /*9ad0*/  FMUL.FTZ R4, R42.reuse, R46 ;  /* 0x0000002e2a047220 */ /* 0x040fe40000410000 */
[----:B------:R-:W-:Y:S02]  /*9ae0*/  FMUL.FTZ R44, R42, R5 ;  /* 0x000000052a2c7220 */ /* 0x000fe40000410000 */
[C---:B------:R-:W-:Y:S02]  /*9af0*/  FMUL.FTZ R42, R35.reuse, R7 ;  /* 0x00000007232a7220 */ /* 0x040fe40000410000 */
[----:B------:R-:W-:-:S02]  /*9b00*/  FMUL.FTZ R48, R35, R6 ;  /* 0x0000000623307220 */ /* 0x000fc40000410000 */
[----:B------:R-:W-:Y:S01]  /*9b10*/  FFMA.FTZ R35, R43, R5, -R4 ;  /* 0x000000052b237223 */ /* 0x000fe20000010804 */
[----:B------:R-:W-:Y:S01]  /*9b20*/  F2FP.PACK_AB R4, R47, R50 ;  /* 0x000000322f04723e */ /* 0x000fe200000000ff */
[----:B------:R-:W-:Y:S01]  /*9b30*/  FFMA.FTZ R44, R43, R46, R44 ;  /* 0x0000002e2b2c7223 */ /* 0x000fe2000001002c */
[----:B------:R-:W-:Y:S01]  /*9b40*/  F2FP.PACK_AB R5, R49, R16 ;  /* 0x000000103105723e */ /* 0x000fe200000000ff */
[C---:B------:R-:W-:Y:S02]  /*9b50*/  FFMA.FTZ R42, R39.reuse, R6, -R42 ;  /* 0x00000006272a7223 */ /* 0x040fe4000001082a */
[----:B------:R-:W-:Y:S01]  /*9b60*/  FFMA.FTZ R7, R39, R7, R48 ;  /* 0x0000000727077223 */ /* 0x000fe20000010030 */
[----:B------:R-:W-:-:S04]  /*9b70*/  F2FP.PACK_AB R6, R44, R35 ;  /* 0x000000232c06723e */ /* 0x000fc800000000ff */
[----:B------:R-:W-:-:S05]  /*9b80*/  F2FP.PACK_AB R7, R7, R42 ;  /* 0x0000002a0707723e */ /* 0x000fca00000000ff */
[----:B------:R1:W-:Y:S02]  /*9b90*/  STS.128 [R18+0x2000], R4 ;  /* 0x0020000412007388 */ /* 0x0003e40000000c00 */
.L_x_855:
[----:B------:R-:W-:Y:S05]  /*9ba0*/  BSYNC B0 ;  /* 0x0000000000007941 */ /* 0x000fea0003800000 */
.L_x_854:
[----:B-1----:R-:W-:Y:S01]  /*9bb0*/  IADD3 R4, R17, 0x10, RZ ;  /* 0x0000001011047810 */ /* 0x002fe20007ffe0ff */
[----:B------:R-:W-:Y:S03]  /*9bc0*/  BSSY B0, `(.L_x_856) ;  /* 0x0000029000007945 */ /* 0x000fe60003800000 */
[----:B------:R-:W-:-:S13]  /*9bd0*/  ISETP.GE.AND P0, PT, R4, c[0x0][0x27c], PT ;  /* 0x00009f0004007a0c */ /* 0x000fda0003f06270 */
[----:B------:R-:W-:Y:S05]  /*9be0*/  @P0 BRA `(.L_x_857) ;  /* 0x0000026000000947 */ /* 0x000fea0003800000 */
[----:B------:R-:W1:Y:S01]  /*9bf0*/  LDS.128 R4, [R8+0x2000] ;  /* 0x0020000008047984 */ /* 0x000e620000000c00 */
[----:B------:R-:W-:Y:S02]  /*9c00*/  HADD2.F32 R16, -RZ, R33.H1_H1 ;  /* 0x30000021ff107230 */ /* 0x000fe40000004100 */
[--C-:B------:R-:W-:Y:S02]  /*9c10*/  HADD2.F32 R45, -RZ, R31.reuse.H1_H1 ;  /* 0x3000001fff2d7230 */ /* 0x100fe40000004100 */
[----:B------:R-:W-:Y:S02]  /*9c20*/  HADD2.F32 R47, -RZ, R32.H1_H1 ;  /* 0x30000020ff2f7230 */ /* 0x000fe40000004100 */
[--C-:B------:R-:W-:Y:S02]  /*9c30*/  HADD2.F32 R44, -RZ, R34.reuse.H1_H1 ;  /* 0x30000022ff2c7230 */ /* 0x100fe40000004100 */
[----:B------:R-:W-:Y:S02]  /*9c40*/  HADD2.F32 R31, -RZ, R31.H0_H0 ;  /* 0x2000001fff1f7230 */ /* 0x000fe40000004100 */
[----:B------:R-:W-:-:S02]  /*9c50*/  HADD2.F32 R34, -RZ, R34.H0_H0 ;  /* 0x20000022ff227230 */ /* 0x000fc40000004100 */
        /* <DEDUP_REMOVED lines=12> */
[----:B------:R-:W-:Y:S01]  /*9d20*/  FFMA.FTZ R16, R47, R4, -R16 ;  /* 0x000000042f107223 */ /* 0x000fe20000010810 */
[----:B------:R-:W-:Y:S01]  /*9d30*/  HADD2.F32 R7, -RZ, R7.H1_H1 ;  /* 0x30000007ff077230 */ /* 0x000fe20000004100 */
[C---:B------:R-:W-:Y:S01]  /*9d40*/  FFMA.FTZ R46, R44.reuse, R35, -R46 ;  /* 0x000000232c2e7223 */ /* 0x040fe2000001082e */
[----:B------:R-:W-:Y:S01]  /*9d50*/  HADD2.F32 R4, -RZ, R33.H0_H0 ;  /* 0x20000021ff047230 */ /* 0x000fe20000004100 */
[----:B------:R-:W-:-:S02]  /*9d60*/  FFMA.FTZ R39, R44, R39, R48 ;  /* 0x000000272c277223 */ /* 0x000fc40000010030 */
[C---:B------:R-:W-:Y:S02]  /*9d70*/  FMUL.FTZ R35, R31.reuse, R7 ;  /* 0x000000071f237220 */ /* 0x040fe40000410000 */
[C---:B------:R-:W-:Y:S02]  /*9d80*/  FMUL.FTZ R33, R4.reuse, R43 ;  /* 0x0000002b04217220 */ /* 0x040fe40000410000 */
[-C--:B------:R-:W-:Y:S02]  /*9d90*/  FMUL.FTZ R4, R4, R5.reuse ;  /* 0x0000000504047220 */ /* 0x080fe40000410000 */
[-C--:B------:R-:W-:Y:S02]  /*9da0*/  FMUL.FTZ R31, R31, R6.reuse ;  /* 0x000000061f1f7220 */ /* 0x080fe40000410000 */
[----:B------:R-:W-:Y:S02]  /*9db0*/  FFMA.FTZ R33, R34, R5, -R33 ;  /* 0x0000000522217223 */ /* 0x000fe40000010821 */
[----:B------:R-:W-:-:S02]  /*9dc0*/  FFMA.FTZ R35, R32, R6, -R35 ;  /* 0x0000000620237223 */ /* 0x000fc40000010823 */
[----:B------:R-:W-:Y:S02]  /*9dd0*/  FFMA.FTZ R45, R47, R42, R45 ;  /* 0x0000002a2f2d7223 */ /* 0x000fe4000001002d */
[----:B------:R-:W-:Y:S01]  /*9de0*/  FFMA.FTZ R34, R34, R43, R4 ;  /* 0x0000002b22227223 */ /* 0x000fe20000010004 */
[----:B------:R-:W-:Y:S01]  /*9df0*/  F2FP.PACK_AB R4, R39, R46 ;  /* 0x0000002e2704723e */ /* 0x000fe200000000ff */
[----:B------:R-:W-:Y:S01]  /*9e00*/  FFMA.FTZ R32, R32, R7, R31 ;  /* 0x0000000720207223 */ /* 0x000fe2000001001f */
[----:B------:R-:W-:Y:S02]  /*9e10*/  F2FP.PACK_AB R5, R45, R16 ;  /* 0x000000102d05723e */ /* 0x000fe400000000ff */
[----:B------:R-:W-:Y:S02]  /*9e20*/  F2FP.PACK_AB R6, R34, R33 ;  /* 0x000000212206723e */ /* 0x000fe400000000ff */
[----:B------:R-:W-:-:S05]  /*9e30*/  F2FP.PACK_AB R7, R32, R35 ;  /* 0x000000232007723e */ /* 0x000fca00000000ff */
[----:B------:R1:W-:Y:S02]  /*9e40*/  STS.128 [R8+0x2000], R4 ;  /* 0x0020000408007388 */ /* 0x0003e40000000c00 */
.L_x_857:
[----:B------:R-:W-:Y:S05]  /*9e50*/  BSYNC B0 ;  /* 0x0000000000007941 */ /* 0x000fea0003800000 */
.L_x_856:
        /* <DEDUP_REMOVED lines=22> */
[----:B------:R-:W-:Y:S01]  /*9fc0*/  FFMA.FTZ R39, R42, R31, -R39 ;  /* 0x0000001f2a277223 */ /* 0x000fe20000010827 */
[--C-:B------:R-:W-:Y:S01]  /*9fd0*/  HADD2.F32 R6, -RZ, R7.reuse.H0_H0 ;  /* 0x20000007ff067230 */ /* 0x100fe20000004100 */
[-C--:B------:R-:W-:Y:S01]  /*9fe0*/  FMUL.FTZ R35, R35, R4.reuse ;  /* 0x0000000423237220 */ /* 0x080fe20000410000 */
[----:B------:R-:W-:Y:S01]  /*9ff0*/  HADD2.F32 R7, -RZ, R7.H1_H1 ;  /* 0x30000007ff077230 */ /* 0x000fe20000004100 */
[----:B------:R-:W-:-:S02]  /*a000*/  FFMA.FTZ R16, R43, R4, -R16 ;  /* 0x000000042b107223 */ /* 0x000fc40000010810 */
[C---:B------:R-:W-:Y:S02]  /*a010*/  FMUL.FTZ R4, R29.reuse, R34 ;  /* 0x000000221d047220 */ /* 0x040fe40000410000 */
[----:B------:R-:W-:Y:S02]  /*a020*/  FMUL.FTZ R31, R29, R5 ;  /* 0x000000051d1f7220 */ /* 0x000fe40000410000 */
[C---:B------:R-:W-:Y:S02]  /*a030*/  FMUL.FTZ R29, R27.reuse, R7 ;  /* 0x000000071b1d7220 */ /* 0x040fe40000410000 */
[----:B------:R-:W-:Y:S02]  /*a040*/  FMUL.FTZ R27, R27, R6 ;  /* 0x000000061b1b7220 */ /* 0x000fe40000410000 */
[----:B------:R-:W-:Y:S02]  /*a050*/  FFMA.FTZ R35, R43, R32, R35 ;  /* 0x000000202b237223 */ /* 0x000fe40000010023 */
[----:B------:R-:W-:-:S02]  /*a060*/  FFMA.FTZ R29, R28, R6, -R29 ;  /* 0x000000061c1d7223 */ /* 0x000fc4000001081d */
[----:B------:R-:W-:Y:S02]  /*a070*/  FFMA.FTZ R44, R42, R33, R44 ;  /* 0x000000212a2c7223 */ /* 0x000fe4000001002c */
[C---:B------:R-:W-:Y:S01]  /*a080*/  FFMA.FTZ R32, R30.reuse, R5, -R4 ;  /* 0x000000051e207223 */ /* 0x040fe20000010804 */
[----:B------:R-:W-:Y:S01]  /*a090*/  F2FP.PACK_AB R5, R35, R16 ;  /* 0x000000102305723e */ /* 0x000fe200000000ff */
[----:B------:R-:W-:Y:S01]  /*a0a0*/  FFMA.FTZ R31, R30, R34, R31 ;  /* 0x000000221e1f7223 */ /* 0x000fe2000001001f */
[----:B------:R-:W-:Y:S01]  /*a0b0*/  F2FP.PACK_AB R4, R44, R39 ;  /* 0x000000272c04723e */ /* 0x000fe200000000ff */
[----:B------:R-:W-:-:S03]  /*a0c0*/  FFMA.FTZ R28, R28, R7, R27 ;  /* 0x000000071c1c7223 */ /* 0x000fc6000001001b */
[----:B------:R-:W-:Y:S02]  /*a0d0*/  F2FP.PACK_AB R6, R31, R32 ;  /* 0x000000201f06723e */ /* 0x000fe400000000ff */
[----:B------:R-:W-:-:S05]  /*a0e0*/  F2FP.PACK_AB R7, R28, R29 ;  /* 0x0000001d1c07723e */ /* 0x000fca00000000ff */
[----:B------:R1:W-:Y:S02]  /*a0f0*/  STS.128 [R18+0x6000], R4 ;  /* 0x0060000412007388 */ /* 0x0003e40000000c00 */
.L_x_859:
[----:B------:R-:W-:Y:S05]  /*a100*/  BSYNC B0 ;  /* 0x0000000000007941 */ /* 0x000fea0003800000 */
.L_x_858:
        /* <DEDUP_REMOVED lines=42> */
.L_x_861:
[----:B------:R-:W-:Y:S05]  /*a3b0*/  BSYNC B0 ;  /* 0x0000000000007941 */ /* 0x000fea0003800000 */
.L_x_860:
        /* <DEDUP_REMOVED lines=42> */
.L_x_863:
[----:B------:R-:W-:Y:S05]  /*a660*/  BSYNC B0 ;  /* 0x0000000000007941 */ /* 0x000fea0003800000 */
.L_x_862:
        /* <DEDUP_REMOVED lines=33> */
[----:B------:R-:W-:Y:S01]  /*a880*/  FFMA.FTZ R18, R15, R5, -R4 ;  /* 0x000000050f127223 */ /* 0x000fe20000010804 */
[----:B------:R-:W-:Y:S01]  /*a890*/  F2FP.PACK_AB R5, R21, R16 ;  /* 0x000000101505723e */ /* 0x000fe200000000ff */
[----:B------:R-:W-:Y:S01]  /*a8a0*/  FFMA.FTZ R17, R15, R20, R17 ;  /* 0x000000140f117223 */ /* 0x000fe20000010011 */
[----:B------:R-:W-:Y:S01]  /*a8b0*/  F2FP.PACK_AB R4, R24, R23 ;  /* 0x000000171804723e */ /* 0x000fe200000000ff */
[----:B------:R-:W-:-:S03]  /*a8c0*/  FFMA.FTZ R10, R10, R7, R9 ;  /* 0x000000070a0a7223 */ /* 0x000fc60000010009 */
[----:B------:R-:W-:Y:S02]  /*a8d0*/  F2FP.PACK_AB R6, R17, R18 ;  /* 0x000000121106723e */ /* 0x000fe400000000ff */
[----:B------:R-:W-:-:S05]  /*a8e0*/  F2FP.PACK_AB R7, R10, R11 ;  /* 0x0000000b0a07723e */ /* 0x000fca00000000ff */
[----:B------:R1:W-:Y:S01]  /*a8f0*/  STS.128 [R8+0xa000], R4 ;  /* 0x00a0000408007388 */ /* 0x0003e20000000c00 */
[----:B------:R-:W-:Y:S05]  /*a900*/  BRA `(.L_x_853) ;  /* 0x00002fd000007947 */ /* 0x000fea0003800000 */
.L_x_838:
[----:B------:R-:W-:Y:S01]  /*a910*/  ISETP.GE.AND P0, PT, R15, R44, PT ;  /* 0x0000002c0f00720c */ /* 0x000fe20003f06270 */
[----:B------:R-:W-:Y:S01]  /*a920*/  BSSY B0, `(.L_x_864) ;  /* 0x0000035000007945 */ /* 0x000fe20003800000 */
[----:B------:R-:W-:Y:S01]  /*a930*/  MOV R42, R32 ;  /* 0x00000020002a7202 */ /* 0x000fe20000000f00 */
[----:B------:R-:W-:Y:S01]  /*a940*/  IMAD.MOV.U32 R26, RZ, RZ, R18 ;  /* 0x000000ffff1a7224 */ /* 0x000fe200078e0012 */
[----:B------:R-:W-:Y:S01]  /*a950*/  MOV R43, R33 ;  /* 0x00000021002b7202 */ /* 0x000fe20000000f00 */
[----:B------:R-:W-:Y:S01]  /*a960*/  IMAD.MOV.U32 R27, RZ, RZ, R19 ;  /* 0x000000ffff1b7224 */ /* 0x000fe200078e0013 */
        /* <DEDUP_REMOVED lines=18> */
[----:B------:R-:W-:-:S08]  /*aa90*/  IADD3 R5, R24, 0x20, RZ ;  /* 0x0000002018057810 */ /* 0x000fd00007ffe0ff */
[----:B------:R-:W-:-:S04]  /*aaa0*/  @!P0 IMAD.WIDE R20, R24, 0x2, R26 ;  /* 0x0000000218148825 */ /* 0x000fc800078e021a */
[----:B------:R-:W-:Y:S01]  /*aab0*/  @!P0 IMAD.WIDE R18, R24, 0x2, R42 ;  /* 0x0000000218128825 */ /* 0x000fe200078e022a */
[----:B------:R1:W5:Y:S04]  /*aac0*/  @!P0 LD.E.128 R32, [R20.64] ;  /* 0x0000000614208980 */ /* 0x000368000c101d00 */
[----:B------:R2:W5:Y:S01]  /*aad0*/  @!P0 LD.E.128 R8, [R18.64] ;  /* 0x0000000612088980 */ /* 0x000562000c101d00 */
[----:B------:R-:W-:Y:S01]  /*aae0*/  ISETP.GE.AND P0, PT, R5, c[0x0][0x27c], PT ;  /* 0x00009f0005007a0c */ /* 0x000fe20003f06270 */
[----:B------:R-:W-:Y:S01]  /*aaf0*/  CS2R R50, SRZ ;  /* 0x0000000000327805 */ /* 0x000fe2000001ff00 */
[----:B------:R-:W-:Y:S01]  /*ab00*/  CS2R R48, SRZ ;  /* 0x0000000000307805 */ /* 0x000fe2000001ff00 */
[----:B------:R-:W-:-:S10]  /*ab10*/  CS2R R6, SRZ ;  /* 0x0000000000067805 */ /* 0x000fd4000001ff00 */
[----:B------:R-:W-:-:S04]  /*ab20*/  @!P0 SHF.R.S32.HI R4, RZ, 0x1f, R5 ;  /* 0x0000001fff048819 */ /* 0x000fc80000011405 */
[----:B------:R-:W-:-:S04]  /*ab30*/  @!P0 LEA.HI R4, R4, R5, RZ, 0x3 ;  /* 0x0000000504048211 */ /* 0x000fc800078f18ff */
[----:B------:R-:W-:Y:S02]  /*ab40*/  @!P0 LOP3.LUT R15, R4, 0xfffffff8, RZ, 0xc0, !PT ;  /* 0xfffffff8040f8812 */ /* 0x000fe400078ec0ff */
[----:B------:R-:W-:Y:S01]  /*ab50*/  CS2R R4, SRZ ;  /* 0x0000000000047805 */ /* 0x000fe2000001ff00 */
[----:B--2---:R-:W-:Y:S02]  /*ab60*/  IADD3 R18, R24, 0x40, RZ ;  /* 0x0000004018127810 */ /* 0x004fe40007ffe0ff */
[----:B-1----:R-:W-:-:S04]  /*ab70*/  @!P0 IMAD.WIDE R20, R15, 0x2, R26 ;  /* 0x000000020f148825 */ /* 0x002fc800078e021a */
        /* <DEDUP_REMOVED lines=8> */
[----:B------:R-:W-:Y:S01]  /*ac00*/  @!P0 LEA.HI R15, R15, R18, RZ, 0x3 ;  /* 0x000000120f0f8211 */ /* 0x000fe200078f18ff */
[----:B-1----:R-:W-:-:S03]  /*ac10*/  CS2R R20, SRZ ;  /* 0x0000000000147805 */ /* 0x002fc6000001ff00 */
[----:B------:R-:W-:-:S05]  /*ac20*/  @!P0 LOP3.LUT R15, R15, 0xfffffff8, RZ, 0xc0, !PT ;  /* 0xfffffff80f0f8812 */ /* 0x000fca00078ec0ff */
[----:B------:R-:W-:-:S04]  /*ac30*/  @!P0 IMAD.WIDE R26, R15, 0x2, R26 ;  /* 0x000000020f1a8825 */ /* 0x000fc800078e021a */
[----:B------:R-:W-:Y:S01]  /*ac40*/  @!P0 IMAD.WIDE R42, R15, 0x2, R42 ;  /* 0x000000020f2a8825 */ /* 0x000fe200078e022a */
[----:B------:R2:W5:Y:S04]  /*ac50*/  @!P0 LD.E.128 R28, [R26.64] ;  /* 0x000000061a1c8980 */ /* 0x000568000c101d00 */
[----:B------:R2:W5:Y:S02]  /*ac60*/  @!P0 LD.E.128 R20, [R42.64] ;  /* 0x000000062a148980 */ /* 0x000564000c101d00 */
.L_x_865:
[----:B------:R-:W-:Y:S05]  /*ac70*/  BSYNC B0 ;  /* 0x0000000000007941 */ /* 0x000fea0003800000 */
.L_x_864:
[----:B------:R-:W-:Y:S01]  /*ac80*/  IMAD R47, R83, -0x80, R44 ;  /* 0xffffff80532f7824 */ /* 0x000fe200078e022c */
[--C-:B-----5:R-:W-:Y:S01]  /*ac90*/  SHF.R.U64 R67, R32, 0x10, R33.reuse ;  /* 0x0000001020437819 */ /* 0x120fe20000001221 */
[----:B------:R-:W-:Y:S01]  /*aca0*/  IMAD.MOV.U32 R68, RZ, RZ, R32 ;  /* 0x000000ffff447224 */ /* 0x000fe200078e0020 */
[--C-:B------:R-:W-:Y:S01]  /*acb0*/  SHF.R.U32.HI R39, RZ, 0x10, R33.reuse ;  /* 0x00000010ff277819 */ /* 0x100fe20000011621 */
[----:B------:R-:W-:Y:S01]  /*acc0*/  IMAD.MOV.U32 R69, RZ, RZ, R33 ;  /* 0x000000ffff457224 */ /* 0x000fe200078e0021 */
[----:B------:R-:W-:Y:S01]  /*acd0*/  IMNMX R47, R47, 0x80, PT ;  /* 0x000000802f2f7817 */ /* 0x000fe20003800200 */
[----:B------:R-:W-:Y:S01]  /*ace0*/  IMAD.MOV.U32 R66, RZ, RZ, R34 ;  /* 0x000000ffff427224 */ /* 0x000fe200078e0022 */
[----:B------:R-:W-:Y:S01]  /*acf0*/  SHF.R.U64 R65, R34, 0x10, R35 ;  /* 0x0000001022417819 */ /* 0x000fe20000001223 */
[--C-:B------:R-:W-:Y:S01]  /*ad00*/  IMAD.MOV.U32 R63, RZ, RZ, R49.reuse ;  /* 0x000000ffff3f7224 */ /* 0x100fe200078e0031 */
[----:B------:R-:W-:Y:S01]  /*ad10*/  ISETP.GE.AND P0, PT, R16, R47, PT ;  /* 0x0000002f1000720c */ /* 0x000fe20003f06270 */
[----:B------:R-:W-:Y:S01]  /*ad20*/  IMAD.MOV.U32 R32, RZ, RZ, R50 ;  /* 0x000000ffff207224 */ /* 0x000fe200078e0032 */
[----:B------:R-:W-:Y:S01]  /*ad30*/  SHF.R.U64 R62, R48, 0x10, R49 ;  /* 0x00000010303e7819 */ /* 0x000fe20000001231 */
[----:B------:R-:W-:Y:S01]  /*ad40*/  IMAD.MOV.U32 R61, RZ, RZ, R51 ;  /* 0x000000ffff3d7224 */ /* 0x000fe200078e0033 */
[----:B------:R-:W-:Y:S01]  /*ad50*/  SHF.R.U32.HI R60, RZ, 0x10, R49 ;  /* 0x00000010ff3c7819 */ /* 0x000fe20000011631 */
[----:B------:R-:W-:Y:S01]  /*ad60*/  IMAD.MOV.U32 R57, RZ, RZ, R29 ;  /* 0x000000ffff397224 */ /* 0x000fe200078e001d */
[----:B------:R-:W-:Y:S01]  /*ad70*/  SHF.R.U64 R59, R50, 0x10, R51 ;  /* 0x00000010323b7819 */ /* 0x000fe20000001233 */
[----:B--2---:R-:W-:Y:S01]  /*ad80*/  IMAD.MOV.U32 R53, RZ, RZ, R9 ;  /* 0x000000ffff357224 */ /* 0x004fe200078e0009 */
        /* <DEDUP_REMOVED lines=23> */
[--C-:B------:R-:W-:Y:S01]  /*af00*/  IMAD.MOV.U32 R7, RZ, RZ, R21.reuse ;  /* 0x000000ffff077224 */ /* 0x100fe200078e0015 */
[--C-:B------:R-:W-:Y:S01]  /*af10*/  SHF.R.U64 R5, R20, 0x10, R21.reuse ;  /* 0x0000001014057819 */ /* 0x100fe20000001215 */
        /* <DEDUP_REMOVED lines=45> */
[----:B------:R-:W-:Y:S01]  /*b1f0*/  HADD2.F32 R64, -RZ, R34.H1_H1 ;  /* 0x30000022ff407230 */ /* 0x000fe20000004100 */
[----:B------:R-:W-:Y:S01]  /*b200*/  LOP3.LUT R9, R9, 0x1c0, RZ, 0xc0, !PT ;  /* 0x000001c009097812 */ /* 0x000fe200078ec0ff */
[----:B------:R-:W-:Y:S01]  /*b210*/  HADD2.F32 R61, -RZ, R42.H0_H0 ;  /* 0x2000002aff3d7230 */ /* 0x000fe20000004100 */
[----:B------:R-:W-:Y:S01]  /*b220*/  SHF.R.S32.HI R5, RZ, 0x1f, R8 ;  /* 0x0000001fff057819 */ /* 0x000fe20000011408 */
[--C-:B------:R-:W-:Y:S01]  /*b230*/  HADD2.F32 R72, -RZ, R39.reuse.H1_H1 ;  /* 0x30000027ff487230 */ /* 0x100fe20000004100 */
[----:B------:R-:W-:Y:S01]  /*b240*/  SHF.L.U32 R4, R8, 0x3, RZ ;  /* 0x0000000308047819 */ /* 0x000fe200000006ff */
[----:B------:R-:W-:Y:S01]  /*b250*/  HADD2.F32 R71, -RZ, R44.H0_H0 ;  /* 0x2000002cff477230 */ /* 0x000fe20000004100 */
[----:B------:R-:W-:Y:S01]  /*b260*/  LEA.HI R5, R5, R8, RZ, 0x3 ;  /* 0x0000000805057211 */ /* 0x000fe200078f18ff */
[----:B------:R-:W-:Y:S01]  /*b270*/  HADD2.F32 R60, -RZ, R34.H0_H0 ;  /* 0x20000022ff3c7230 */ /* 0x000fe20000004100 */
[----:B------:R-:W-:Y:S01]  /*b280*/  SHF.L.U32 R6, R12, 0x9, RZ ;  /* 0x000000090c067819 */ /* 0x000fe200000006ff */
[----:B------:R-:W-:Y:S01]  /*b290*/  HADD2.F32 R70, -RZ, R39.H0_H0 ;  /* 0x20000027ff467230 */ /* 0x000fe20000004100 */
[C---:B------:R-:W-:Y:S01]  /*b2a0*/  LOP3.LUT R49, R9.reuse, 0x38, R24, 0xf8, !PT ;  /* 0x0000003809317812 */ /* 0x040fe200078ef818 */
[----:B------:R-:W-:Y:S01]  /*b2b0*/  HADD2.F32 R69, -RZ, R45.H1_H1 ;  /* 0x3000002dff457230 */ /* 0x000fe20000004100 */
[----:B------:R-:W-:Y:S01]  /*b2c0*/  SHF.R.U32.HI R7, RZ, 0x3, R9 ;  /* 0x00000003ff077819 */ /* 0x000fe20000011609 */
[----:B------:R-:W-:Y:S01]  /*b2d0*/  HADD2.F32 R59, -RZ, R33.H1_H1 ;  /* 0x30000021ff3b7230 */ /* 0x000fe20000004100 */
[----:B------:R-:W-:Y:S01]  /*b2e0*/  LOP3.LUT R4, R9, 0x38, R4, 0xf8, !PT ;  /* 0x0000003809047812 */ /* 0x000fe200078ef804 */
[----:B------:R-:W-:Y:S01]  /*b2f0*/  HADD2.F32 R68, -RZ, R35.H1_H1 ;  /* 0x30000023ff447230 */ /* 0x000fe20000004100 */
[----:B------:R-:W-:Y:S01]  /*b300*/  SHF.L.U32 R5, R5, 0xa, RZ ;  /* 0x0000000a05057819 */ /* 0x000fe200000006ff */
[----:B------:R-:W-:Y:S01]  /*b310*/  HADD2.F32 R57, -RZ, R43.H0_H0 ;  /* 0x2000002bff397230 */ /* 0x000fe20000004100 */
[----:B------:R-:W-:Y:S01]  /*b320*/  LOP3.LUT R49, R6, R49, R7, 0xf6, !PT ;  /* 0x0000003106317212 */ /* 0x000fe200078ef607 */
[----:B------:R-:W-:Y:S01]  /*b330*/  HADD2.F32 R66, -RZ, R35.H0_H0 ;  /* 0x20000023ff427230 */ /* 0x000fe20000004100 */
[----:B------:R-:W-:-:S02]  /*b340*/  LOP3.LUT R4, R4, R7, RZ, 0x3c, !PT ;  /* 0x0000000704047212 */ /* 0x000fc400078e3cff */
        /* <DEDUP_REMOVED lines=9> */
[-C--:B------:R-:W-:Y:S01]  /*b3e0*/  FMUL.FTZ R63, R50, R65.reuse ;  /* 0x00000041323f7220 */ /* 0x080fe20000410000 */
[--C-:B--2---:R-:W-:Y:S01]  /*b3f0*/  HADD2.F32 R58, -RZ, R4.reuse.H0_H0 ;  /* 0x20000004ff3a7230 */ /* 0x104fe20000004100 */
[-C--:B------:R-:W-:Y:S01]  /*b400*/  FMUL.FTZ R62, R51, R64.reuse ;  /* 0x00000040333e7220 */ /* 0x080fe20000410000 */
[----:B------:R-:W-:Y:S02]  /*b410*/  HADD2.F32 R55, -RZ, R4.H1_H1 ;  /* 0x30000004ff377230 */ /* 0x000fe40000004100 */
[----:B------:R-:W-:Y:S01]  /*b420*/  HADD2.F32 R56, -RZ, R5.H0_H0 ;  /* 0x20000005ff387230 */ /* 0x000fe20000004100 */
[C---:B------:R-:W-:Y:S01]  /*b430*/  FMUL.FTZ R65, R58.reuse, R65 ;  /* 0x000000413a417220 */ /* 0x040fe20000410000 */
[----:B------:R-:W-:Y:S01]  /*b440*/  HADD2.F32 R53, -RZ, R9.H1_H1 ;  /* 0x30000009ff357230 */ /* 0x000fe20000004100 */
[----:B------:R-:W-:Y:S01]  /*b450*/  FFMA.FTZ R63, R58, R73, R63 ;  /* 0x000000493a3f7223 */ /* 0x000fe2000001003f */
[--C-:B------:R-:W-:Y:S01]  /*b460*/  HADD2.F32 R4, -RZ, R6.reuse.H0_H0 ;  /* 0x20000006ff047230 */ /* 0x100fe20000004100 */
[C---:B------:R-:W-:Y:S01]  /*b470*/  FMUL.FTZ R64, R55.reuse, R64 ;  /* 0x0000004037407220 */ /* 0x040fe20000410000 */
[----:B------:R-:W-:Y:S01]  /*b480*/  HADD2.F32 R67, -RZ, R6.H1_H1 ;  /* 0x30000006ff437230 */ /* 0x000fe20000004100 */
[-C--:B------:R-:W-:Y:S01]  /*b490*/  FMUL.FTZ R6, R8, R61.reuse ;  /* 0x0000003d08067220 */ /* 0x080fe20000410000 */
[--C-:B------:R-:W-:Y:S01]  /*b4a0*/  HADD2.F32 R9, -RZ, R10.reuse.H0_H0 ;  /* 0x2000000aff097230 */ /* 0x100fe20000004100 */
[C---:B------:R-:W-:Y:S01]  /*b4b0*/  FMUL.FTZ R61, R56.reuse, R61 ;  /* 0x0000003d383d7220 */ /* 0x040fe20000410000 */
[----:B------:R-:W-:Y:S01]  /*b4c0*/  HADD2.F32 R58, -RZ, R43.H1_H1 ;  /* 0x3000002bff3a7230 */ /* 0x000fe20000004100 */
[----:B------:R-:W-:Y:S01]  /*b4d0*/  FFMA.FTZ R62, R55, R72, R62 ;  /* 0x00000048373e7223 */ /* 0x000fe2000001003e */
[----:B------:R-:W-:Y:S01]  /*b4e0*/  HADD2.F32 R5, -RZ, R5.H1_H1 ;  /* 0x30000005ff057230 */ /* 0x000fe20000004100 */
[----:B------:R-:W-:Y:S01]  /*b4f0*/  FFMA.FTZ R56, R56, R71, R6 ;  /* 0x0000004738387223 */ /* 0x000fe20000010006 */
[----:B------:R-:W-:Y:S01]  /*b500*/  HADD2.F32 R54, -RZ, R10.H1_H1 ;  /* 0x3000000aff367230 */ /* 0x000fe20000004100 */
[----:B------:R-:W-:Y:S01]  /*b510*/  FMUL.FTZ R6, R53, R60 ;  /* 0x0000003c35067220 */ /* 0x000fe20000410000 */
[--C-:B------:R-:W-:Y:S01]  /*b520*/  HADD2.F32 R10, -RZ, R11.reuse.H0_H0 ;  /* 0x2000000bff0a7230 */ /* 0x100fe20000004100 */
[----:B------:R-:W-:Y:S01]  /*b530*/  FMUL.FTZ R55, R9, R58 ;  /* 0x0000003a09377220 */ /* 0x000fe20000410000 */
[----:B------:R-:W-:Y:S01]  /*b540*/  HADD2.F32 R11, -RZ, R11.H1_H1 ;  /* 0x3000000bff0b7230 */ /* 0x000fe20000004100 */
[C---:B------:R-:W-:Y:S01]  /*b550*/  FMUL.FTZ R60, R5.reuse, R60 ;  /* 0x0000003c053c7220 */ /* 0x040fe20000410000 */
[--C-:B------:R-:W-:Y:S01]  /*b560*/  HADD2.F32 R52, -RZ, R7.reuse.H0_H0 ;  /* 0x20000007ff347230 */ /* 0x100fe20000004100 */
[----:B------:R-:W-:Y:S01]  /*b570*/  FFMA.FTZ R5, R5, R70, R6 ;  /* 0x0000004605057223 */ /* 0x000fe20000010006 */
[----:B------:R-:W-:Y:S01]  /*b580*/  HADD2.F32 R74, -RZ, R7.H1_H1 ;  /* 0x30000007ff4a7230 */ /* 0x000fe20000004100 */
[----:B------:R-:W-:-:S02]  /*b590*/  FMUL.FTZ R58, R4, R58 ;  /* 0x0000003a043a7220 */ /* 0x000fc40000410000 */
[----:B------:R-:W-:Y:S01]  /*b5a0*/  FFMA.FTZ R55, R4, R69, R55 ;  /* 0x0000004504377223 */ /* 0x000fe20000010037 */
[----:B------:R-:W-:Y:S01]  /*b5b0*/  HADD2.F32 R4, -RZ, R33.H0_H0 ;  /* 0x20000021ff047230 */ /* 0x000fe20000004100 */
[-C--:B------:R-:W-:Y:S01]  /*b5c0*/  FMUL.FTZ R6, R54, R59.reuse ;  /* 0x0000003b36067220 */ /* 0x080fe20000410000 */
[----:B------:R-:W-:Y:S01]  /*b5d0*/  F2FP.PACK_AB R5, R5, R56 ;  /* 0x000000380505723e */ /* 0x000fe200000000ff */
[C---:B------:R-:W-:Y:S02]  /*b5e0*/  FMUL.FTZ R59, R67.reuse, R59 ;  /* 0x0000003b433b7220 */ /* 0x040fe40000410000 */
[----:B------:R-:W-:Y:S01]  /*b5f0*/  FFMA.FTZ R6, R67, R68, R6 ;  /* 0x0000004443067223 */ /* 0x000fe20000010006 */
[----:B------:R-:W-:Y:S01]  /*b600*/  HADD2.F32 R67, -RZ, R45.H0_H0 ;  /* 0x2000002dff437230 */ /* 0x000fe20000004100 */
[----:B------:R-:W-:Y:S02]  /*b610*/  FMUL.FTZ R75, R10, R57 ;  /* 0x000000390a4b7220 */ /* 0x000fe40000410000 */
        /* <DEDUP_REMOVED lines=13> */
[-C--:B------:R-:W-:Y:S02]  /*b6f0*/  FFMA.FTZ R57, R10, R67.reuse, -R57 ;  /* 0x000000430a397223 */ /* 0x080fe40000010839 */
        /* <DEDUP_REMOVED lines=8> */
.L_x_869:
[----:B------:R-:W-:Y:S05]  /*b780*/  BSYNC B0 ;  /* 0x0000000000007941 */ /* 0x000fea0003800000 */
.L_x_868:
        /* <DEDUP_REMOVED lines=8> */
[CC--:B------:R-:W-:Y:S01]  /*b810*/  LEA.HI R6, R7.reuse, R8.reuse, RZ, 0x3 ;  /* 0x0000000807067211 */ /* 0x0c0fe200078f18ff */
[----:B------:R-:W-:Y:S01]  /*b820*/  HADD2.F32 R64, -RZ, R26.H1_H1 ;  /* 0x3000001aff407230 */ /* 0x000fe20000004100 */
[----:B------:R-:W-:Y:S01]  /*b830*/  LEA.HI R7, R7, R8, RZ, 0x6 ;  /* 0x0000000807077211 */ /* 0x000fe200078f30ff */
[----:B------:R-:W-:Y:S01]  /*b840*/  HADD2.F32 R61, -RZ, R29.H0_H0 ;  /* 0x2000001dff3d7230 */ /* 0x000fe20000004100 */
[----:B------:R-:W-:Y:S01]  /*b850*/  SHF.R.S32.HI R9, RZ, 0x3, R6 ;  /* 0x00000003ff097819 */ /* 0x000fe20000011406 */
[----:B------:R-:W-:Y:S01]  /*b860*/  HADD2.F32 R72, -RZ, R28.H1_H1 ;  /* 0x3000001cff487230 */ /* 0x000fe20000004100 */
[----:B------:R-:W-:Y:S01]  /*b870*/  SHF.L.U32 R5, R16, 0x6, RZ ;  /* 0x0000000610057819 */ /* 0x000fe200000006ff */
[----:B------:R-:W-:Y:S01]  /*b880*/  HADD2.F32 R71, -RZ, R31.H0_H0 ;  /* 0x2000001fff477230 */ /* 0x000fe20000004100 */
[----:B------:R-:W-:Y:S01]  /*b890*/  LEA.HI R4, R4, R9, RZ, 0x1d ;  /* 0x0000000904047211 */ /* 0x000fe200078fe8ff */
[----:B------:R-:W-:Y:S01]  /*b8a0*/  HADD2.F32 R60, -RZ, R26.H0_H0 ;  /* 0x2000001aff3c7230 */ /* 0x000fe20000004100 */
[----:B------:R-:W-:Y:S01]  /*b8b0*/  SHF.L.U32 R7, R7, 0x7, RZ ;  /* 0x0000000707077819 */ /* 0x000fe200000006ff */
[----:B------:R-:W-:Y:S01]  /*b8c0*/  HADD2.F32 R70, -RZ, R28.H0_H0 ;  /* 0x2000001cff467230 */ /* 0x000fe20000004100 */
[----:B------:R-:W-:Y:S01]  /*b8d0*/  SHF.R.S32.HI R9, RZ, 0x1f, R4 ;  /* 0x0000001fff097819 */ /* 0x000fe20000011404 */
[----:B------:R-:W-:Y:S01]  /*b8e0*/  HADD2.F32 R69, -RZ, R32.H1_H1 ;  /* 0x30000020ff457230 */ /* 0x000fe20000004100 */
[----:B------:R-:W-:Y:S01]  /*b8f0*/  LOP3.LUT R5, R5, 0x1c0, RZ, 0xc0, !PT ;  /* 0x000001c005057812 */ /* 0x000fe200078ec0ff */
[----:B------:R-:W-:Y:S01]  /*b900*/  HADD2.F32 R59, -RZ, R25.H1_H1 ;  /* 0x30000019ff3b7230 */ /* 0x000fe20000004100 */
[----:B------:R-:W-:Y:S01]  /*b910*/  LEA.HI R9, R9, R4, RZ, 0x3 ;  /* 0x0000000409097211 */ /* 0x000fe200078f18ff */
[--C-:B------:R-:W-:Y:S01]  /*b920*/  HADD2.F32 R68, -RZ, R27.reuse.H1_H1 ;  /* 0x3000001bff447230 */ /* 0x100fe20000004100 */
[----:B------:R-:W-:Y:S01]  /*b930*/  LOP3.LUT R7, R7, 0x7fffe000, RZ, 0xc0, !PT ;  /* 0x7fffe00007077812 */ /* 0x000fe200078ec0ff */
[----:B------:R-:W-:Y:S01]  /*b940*/  HADD2.F32 R57, -RZ, R30.H0_H0 ;  /* 0x2000001eff397230 */ /* 0x000fe20000004100 */
[----:B------:R-:W-:Y:S01]  /*b950*/  LOP3.LUT R11, R5, 0x38, R6, 0xf8, !PT ;  /* 0x00000038050b7812 */ /* 0x000fe200078ef806 */
[----:B------:R-:W-:Y:S01]  /*b960*/  HADD2.F32 R66, -RZ, R27.H0_H0 ;  /* 0x2000001bff427230 */ /* 0x000fe20000004100 */
[----:B------:R-:W-:-:S02]  /*b970*/  SHF.L.U32 R4, R4, 0x3, RZ ;  /* 0x0000000304047819 */ /* 0x000fc400000006ff */
[----:B------:R-:W-:Y:S02]  /*b980*/  SHF.R.U32.HI R6, RZ, 0x3, R5 ;  /* 0x00000003ff067819 */ /* 0x000fe40000011605 */
[----:B------:R-:W-:Y:S02]  /*b990*/  SHF.L.U32 R9, R9, 0xa, RZ ;  /* 0x0000000a09097819 */ /* 0x000fe400000006ff */
[----:B------:R-:W-:Y:S02]  /*b9a0*/  LEA R8, R12, R7, 0x9 ;  /* 0x000000070c087211 */ /* 0x000fe400078e48ff */
[----:B------:R-:W-:Y:S02]  /*b9b0*/  LOP3.LUT R7, R5, 0x38, R4, 0xf8, !PT ;  /* 0x0000003805077812 */ /* 0x000fe400078ef804 */
[----:B------:R-:W-:Y:S02]  /*b9c0*/  LOP3.LUT R11, R11, R6, RZ, 0x3c, !PT ;  /* 0x000000060b0b7212 */ /* 0x000fe400078e3cff */
[----:B------:R-:W-:-:S02]  /*b9d0*/  LOP3.LUT R5, R9, 0x7fffe000, RZ, 0xc0, !PT ;  /* 0x7fffe00009057812 */ /* 0x000fc400078ec0ff */
[----:B------:R-:W-:Y:S02]  /*b9e0*/  IADD3 R8, R8, R11, RZ ;  /* 0x0000000b08087210 */ /* 0x000fe40007ffe0ff */
[----:B------:R-:W-:Y:S02]  /*b9f0*/  LOP3.LUT R4, R7, R6, RZ, 0x3c, !PT ;  /* 0x0000000607047212 */ /* 0x000fe400078e3cff */
[----:B------:R-:W-:Y:S02]  /*ba00*/  LEA R5, R12, R5, 0x9 ;  /* 0x000000050c057211 */ /* 0x000fe400078e48ff */
[----:B------:R-:W-:Y:S02]  /*ba10*/  SHF.L.U32 R49, R8, 0x1, RZ ;  /* 0x0000000108317819 */ /* 0x000fe400000006ff */
[----:B------:R-:W-:-:S03]  /*ba20*/  IADD3 R4, R5, R4, RZ ;  /* 0x0000000405047210 */ /* 0x000fc60007ffe0ff */
        /* <DEDUP_REMOVED lines=18> */
[----:B------:R-:W-:Y:S01]  /*bb50*/  HADD2.F32 R9, -RZ, R10.H0_H0 ;  /* 0x2000000aff097230 */ /* 0x000fe20000004100 */
        /* <DEDUP_REMOVED lines=45> */
.L_x_871:
[----:B------:R-:W-:Y:S05]  /*be30*/  BSYNC B0 ;  /* 0x0000000000007941 */ /* 0x000fea0003800000 */
.L_x_870:
[----:B-1----:R-:W-:-:S04]  /*be40*/  IADD3 R8, R24, 0x40, RZ ;  /* 0x0000004018087810 */ /* 0x002fc80007ffe0ff */
        /* <DEDUP_REMOVED lines=104> */
.L_x_867:
[----:B------:R-:W-:Y:S05]  /*c4d0*/  BSYNC B1 ;  /* 0x0000000000017941 */ /* 0x000fea0003800000 */
.L_x_866:
        /* <DEDUP_REMOVED lines=9> */
[----:B------:R-:W-:Y:S01]  /*c570*/  HADD2.F32 R57, -RZ, R44.H1_H1 ;  /* 0x3000002cff397230 */ /* 0x000fe20000004100 */
[----:B------:R-:W-:Y:S01]  /*c580*/  LEA.HI R7, R7, R46, RZ, 0x1d ;  /* 0x0000002e07077211 */ /* 0x000fe200078fe8ff */
[----:B------:R-:W-:Y:S01]  /*c590*/  HADD2.F32 R58, -RZ, R34.H1_H1 ;  /* 0x30000022ff3a7230 */ /* 0x000fe20000004100 */
[----:B------:R-:W-:Y:S01]  /*c5a0*/  SHF.L.U32 R5, R16, 0x6, RZ ;  /* 0x0000000610057819 */ /* 0x000fe200000006ff */
[----:B------:R-:W-:Y:S01]  /*c5b0*/  HADD2.F32 R61, -RZ, R44.H0_H0 ;  /* 0x2000002cff3d7230 */ /* 0x000fe20000004100 */
[----:B------:R-:W-:Y:S01]  /*c5c0*/  LEA.HI R4, R9, R16, RZ, 0x3 ;  /* 0x0000001009047211 */ /* 0x000fe200078f18ff */
[----:B------:R-:W-:Y:S01]  /*c5d0*/  HADD2.F32 R53, -RZ, R42.H1_H1 ;  /* 0x3000002aff357230 */ /* 0x000fe20000004100 */
[----:B------:R-:W-:Y:S01]  /*c5e0*/  SHF.R.S32.HI R6, RZ, 0x1f, R7 ;  /* 0x0000001fff067819 */ /* 0x000fe20000011407 */
[--C-:B------:R-:W-:Y:S01]  /*c5f0*/  HADD2.F32 R42, -RZ, R39.reuse.H1_H1 ;  /* 0x30000027ff2a7230 */ /* 0x100fe20000004100 */
[----:B------:R-:W-:Y:S01]  /*c600*/  LOP3.LUT R5, R5, 0x1c0, RZ, 0xc0, !PT ;  /* 0x000001c005057812 */ /* 0x000fe200078ec0ff */
[----:B------:R-:W-:Y:S01]  /*c610*/  HADD2.F32 R34, -RZ, R34.H0_H0 ;  /* 0x20000022ff227230 */ /* 0x000fe20000004100 */
[----:B------:R-:W-:Y:S01]  /*c620*/  SHF.L.U32 R4, R4, 0x6, RZ ;  /* 0x0000000604047819 */ /* 0x000fe200000006ff */
[----:B------:R-:W-:Y:S01]  /*c630*/  HADD2.F32 R39, -RZ, R39.H0_H0 ;  /* 0x20000027ff277230 */ /* 0x000fe20000004100 */
[----:B------:R-:W-:Y:S01]  /*c640*/  SHF.L.U32 R8, R7, 0x3, RZ ;  /* 0x0000000307087819 */ /* 0x000fe200000006ff */
[----:B------:R-:W-:Y:S01]  /*c650*/  HADD2.F32 R66, -RZ, R35.H0_H0 ;  /* 0x20000023ff427230 */ /* 0x000fe20000004100 */
[----:B------:R-:W-:-:S02]  /*c660*/  LEA.HI R6, R6, R7, RZ, 0x3 ;  /* 0x0000000706067211 */ /* 0x000fc400078f18ff */
[C---:B------:R-:W-:Y:S02]  /*c670*/  LOP3.LUT R10, R5.reuse, 0x38, R24, 0xf8, !PT ;  /* 0x00000038050a7812 */ /* 0x040fe400078ef818 */
[----:B------:R-:W-:Y:S02]  /*c680*/  SHF.R.U32.HI R9, RZ, 0x3, R5 ;  /* 0x00000003ff097819 */ /* 0x000fe40000011605 */
[----:B------:R-:W-:Y:S02]  /*c690*/  LOP3.LUT R4, R4, 0xfffffe00, RZ, 0xc0, !PT ;  /* 0xfffffe0004047812 */ /* 0x000fe400078ec0ff */
[----:B------:R-:W-:Y:S02]  /*c6a0*/  LOP3.LUT R8, R5, 0x38, R8, 0xf8, !PT ;  /* 0x0000003805087812 */ /* 0x000fe400078ef808 */
[----:B------:R-:W-:Y:S02]  /*c6b0*/  SHF.L.U32 R6, R6, 0xa, RZ ;  /* 0x0000000a06067819 */ /* 0x000fe400000006ff */
[----:B------:R-:W-:-:S02]  /*c6c0*/  LOP3.LUT R10, R4, R10, R9, 0xf6, !PT ;  /* 0x0000000a040a7212 */ /* 0x000fc400078ef609 */
        /* <DEDUP_REMOVED lines=28> */
[----:B------:R-:W-:Y:S01]  /*c890*/  FMUL.FTZ R62, R4, R9 ;  /* 0x00000009043e7220 */ /* 0x000fe20000410000 */
[----:B------:R-:W-:Y:S01]  /*c8a0*/  HADD2.F32 R51, -RZ, R10.H1_H1 ;  /* 0x3000000aff337230 */ /* 0x000fe20000004100 */
        /* <DEDUP_REMOVED lines=18> */
[----:B------:R-:W-:Y:S01]  /*c9d0*/  FMUL.FTZ R33, R43, R10 ;  /* 0x0000000a2b217220 */ /* 0x000fe20000410000 */
[----:B------:R-:W-:Y:S01]  /*c9e0*/  HADD2.F32 R45, -RZ, R45.H0_H0 ;  /* 0x2000002dff2d7230 */ /* 0x000fe20000004100 */
[----:B------:R-:W-:-:S02]  /*c9f0*/  FMUL.FTZ R56, R64, R11 ;  /* 0x0000000b40387220 */ /* 0x000fc40000410000 */
[----:B------:R-:W-:Y:S02]  /*ca00*/  FMUL.FTZ R43, R43, R6 ;  /* 0x000000062b2b7220 */ /* 0x000fe40000410000 */
        /* <DEDUP_REMOVED lines=20> */
.L_x_873:
[----:B------:R-:W-:Y:S05]  /*cb50*/  BSYNC B0 ;  /* 0x0000000000007941 */ /* 0x000fea0003800000 */
.L_x_872:
        /* <DEDUP_REMOVED lines=8> */
[----:B------:R-:W-:Y:S01]  /*cbe0*/  LEA.HI R11, R8, R7, RZ, 0x3 ;  /* 0x00000007080b7211 */ /* 0x000fe200078f18ff */
[--C-:B------:R-:W-:Y:S01]  /*cbf0*/  HADD2.F32 R50, -RZ, R31.reuse.H1_H1 ;  /* 0x3000001fff327230 */ /* 0x100fe20000004100 */
[----:B------:R-:W-:Y:S01]  /*cc00*/  SHF.R.S32.HI R5, RZ, 0x1f, R16 ;  /* 0x0000001fff057819 */ /* 0x000fe20000011410 */
[----:B------:R-:W-:Y:S01]  /*cc10*/  HADD2.F32 R31, -RZ, R31.H0_H0 ;  /* 0x2000001fff1f7230 */ /* 0x000fe20000004100 */
[----:B------:R-:W-:Y:S01]  /*cc20*/  SHF.R.S32.HI R4, RZ, 0x3, R11 ;  /* 0x00000003ff047819 */ /* 0x000fe2000001140b */
[--C-:B------:R-:W-:Y:S01]  /*cc30*/  HADD2.F32 R49, -RZ, R26.reuse.H1_H1 ;  /* 0x3000001aff317230 */ /* 0x100fe20000004100 */
[----:B------:R-:W-:Y:S01]  /*cc40*/  SHF.L.U32 R10, R16, 0x6, RZ ;  /* 0x00000006100a7819 */ /* 0x000fe200000006ff */
[----:B------:R-:W-:Y:S01]  /*cc50*/  HADD2.F32 R26, -RZ, R26.H0_H0 ;  /* 0x2000001aff1a7230 */ /* 0x000fe20000004100 */
[----:B------:R-:W-:Y:S01]  /*cc60*/  LEA.HI R9, R9, R4, RZ, 0x1d ;  /* 0x0000000409097211 */ /* 0x000fe200078fe8ff */
[----:B------:R-:W-:Y:S01]  /*cc70*/  HADD2.F32 R56, -RZ, R32.H1_H1 ;  /* 0x30000020ff387230 */ /* 0x000fe20000004100 */
[----:B------:R-:W-:-:S02]  /*cc80*/  LEA.HI R5, R5, R16, RZ, 0x3 ;  /* 0x0000001005057211 */ /* 0x000fc400078f18ff */
[----:B------:R-:W-:Y:S02]  /*cc90*/  SHF.R.S32.HI R4, RZ, 0x1f, R9 ;  /* 0x0000001fff047819 */ /* 0x000fe40000011409 */
[----:B------:R-:W-:Y:S01]  /*cca0*/  LEA.HI R8, R8, R7, RZ, 0x6 ;  /* 0x0000000708087211 */ /* 0x000fe200078f30ff */
[----:B------:R-:W-:Y:S01]  /*ccb0*/  IMAD.SHL.U32 R5, R5, 0x40, RZ ;  /* 0x0000004005057824 */ /* 0x000fe200078e00ff */
[----:B------:R-:W-:Y:S02]  /*ccc0*/  LOP3.LUT R10, R10, 0x1c0, RZ, 0xc0, !PT ;  /* 0x000001c00a0a7812 */ /* 0x000fe400078ec0ff */
[----:B------:R-:W-:Y:S02]  /*ccd0*/  LEA.HI R4, R4, R9, RZ, 0x3 ;  /* 0x0000000904047211 */ /* 0x000fe400078f18ff */
[----:B------:R-:W-:Y:S02]  /*cce0*/  SHF.L.U32 R8, R8, 0x7, RZ ;  /* 0x0000000708087819 */ /* 0x000fe400000006ff */
[----:B------:R-:W-:Y:S01]  /*ccf0*/  LOP3.LUT R11, R10, 0x38, R11, 0xf8, !PT ;  /* 0x000000380a0b7812 */ /* 0x000fe200078ef80b */
[----:B------:R-:W-:Y:S01]  /*cd00*/  IMAD.SHL.U32 R4, R4, 0x400, RZ ;  /* 0x0000040004047824 */ /* 0x000fe200078e00ff */
[----:B------:R-:W-:-:S02]  /*cd10*/  SHF.R.U32.HI R6, RZ, 0x3, R10 ;  /* 0x00000003ff067819 */ /* 0x000fc4000001160a */
[----:B------:R-:W-:Y:S02]  /*cd20*/  SHF.L.U32 R7, R9, 0x3, RZ ;  /* 0x0000000309077819 */ /* 0x000fe400000006ff */
[----:B------:R-:W-:Y:S02]  /*cd30*/  LOP3.LUT R8, R8, 0x7fffe000, RZ, 0xc0, !PT ;  /* 0x7fffe00008087812 */ /* 0x000fe400078ec0ff */
[----:B------:R-:W-:Y:S02]  /*cd40*/  LOP3.LUT R11, R11, R6, RZ, 0x3c, !PT ;  /* 0x000000060b0b7212 */ /* 0x000fe400078e3cff */
[----:B------:R-:W-:Y:S02]  /*cd50*/  LOP3.LUT R5, R5, 0xfffffe00, RZ, 0xc0, !PT ;  /* 0xfffffe0005057812 */ /* 0x000fe400078ec0ff */
[----:B------:R-:W-:Y:S02]  /*cd60*/  LOP3.LUT R7, R10, 0x38, R7, 0xf8, !PT ;  /* 0x000000380a077812 */ /* 0x000fe400078ef807 */
[----:B------:R-:W-:-:S02]  /*cd70*/  IADD3 R8, R11, R8, R5 ;  /* 0x000000080b087210 */ /* 0x000fc40007ffe005 */
        /* <DEDUP_REMOVED lines=11> */
[--C-:B--2---:R-:W-:Y:S01]  /*ce30*/  HADD2.F32 R45, -RZ, R4.reuse.H0_H0 ;  /* 0x20000004ff2d7230 */ /* 0x104fe20000004100 */
[----:B------:R-:W-:Y:S01]  /*ce40*/  FMUL.FTZ R53, R49, R39 ;  /* 0x0000002731357220 */ /* 0x000fe20000410000 */
        /* <DEDUP_REMOVED lines=11> */
[----:B------:R-:W-:Y:S01]  /*cf00*/  FMUL.FTZ R54, R49, R46 ;  /* 0x0000002e31367220 */ /* 0x000fe20000410000 */
[----:B------:R-:W-:Y:S01]  /*cf10*/  HADD2.F32 R47, -RZ, R5.H1_H1 ;  /* 0x30000005ff2f7230 */ /* 0x000fe20000004100 */
[----:B------:R-:W-:Y:S01]  /*cf20*/  FMUL.FTZ R57, R26, R42 ;  /* 0x0000002a1a397220 */ /* 0x000fe20000410000 */
[----:B------:R-:W-:Y:S01]  /*cf30*/  HADD2.F32 R5, -RZ, R6.H0_H0 ;  /* 0x20000006ff057230 */ /* 0x000fe20000004100 */
[----:B------:R-:W-:Y:S01]  /*cf40*/  FMUL.FTZ R55, R4, R9 ;  /* 0x0000000904377220 */ /* 0x000fe20000410000 */
[----:B------:R-:W-:Y:S01]  /*cf50*/  HADD2.F32 R28, -RZ, R28.H0_H0 ;  /* 0x2000001cff1c7230 */ /* 0x000fe20000004100 */
[----:B------:R-:W-:Y:S01]  /*cf60*/  FFMA.FTZ R46, R51, R46, R53 ;  /* 0x0000002e332e7223 */ /* 0x000fe20000010035 */
[----:B------:R-:W-:Y:S01]  /*cf70*/  HADD2.F32 R43, -RZ, R10.H1_H1 ;  /* 0x3000000aff2b7230 */ /* 0x000fe20000004100 */
[----:B------:R-:W-:Y:S01]  /*cf80*/  FMUL.FTZ R53, R26, R47 ;  /* 0x0000002f1a357220 */ /* 0x000fe20000410000 */
[----:B------:R-:W-:Y:S01]  /*cf90*/  HADD2.F32 R49, -RZ, R25.H1_H1 ;  /* 0x30000019ff317230 */ /* 0x000fe20000004100 */
[-C--:B------:R-:W-:Y:S01]  /*cfa0*/  FMUL.FTZ R4, R4, R5.reuse ;  /* 0x0000000504047220 */ /* 0x080fe20000410000 */
[----:B------:R-:W-:Y:S01]  /*cfb0*/  HADD2.F32 R48, -RZ, R6.H1_H1 ;  /* 0x30000006ff307230 */ /* 0x000fe20000004100 */
[----:B------:R-:W-:Y:S01]  /*cfc0*/  FFMA.FTZ R26, R56, R5, R55 ;  /* 0x00000005381a7223 */ /* 0x000fe20000010037 */
[----:B------:R-:W-:Y:S01]  /*cfd0*/  HADD2.F32 R5, -RZ, R27.H1_H1 ;  /* 0x3000001bff057230 */ /* 0x000fe20000004100 */
[----:B------:R-:W-:Y:S01]  /*cfe0*/  FFMA.FTZ R47, R28, R47, R57 ;  /* 0x0000002f1c2f7223 */ /* 0x000fe20000010039 */
[--C-:B------:R-:W-:Y:S01]  /*cff0*/  HADD2.F32 R10, -RZ, R11.reuse.H0_H0 ;  /* 0x2000000bff0a7230 */ /* 0x100fe20000004100 */
[C---:B------:R-:W-:Y:S01]  /*d000*/  FMUL.FTZ R57, R49.reuse, R43 ;  /* 0x0000002b31397220 */ /* 0x040fe20000410000 */
[----:B------:R-:W-:Y:S01]  /*d010*/  HADD2.F32 R55, -RZ, R30.H0_H0 ;  /* 0x2000001eff377230 */ /* 0x000fe20000004100 */
[-C--:B------:R-:W-:Y:S01]  /*d020*/  FMUL.FTZ R58, R49, R48.reuse ;  /* 0x00000030313a7220 */ /* 0x080fe20000410000 */
[----:B------:R-:W-:Y:S01]  /*d030*/  HADD2.F32 R11, -RZ, R11.H1_H1 ;  /* 0x3000000bff0b7230 */ /* 0x000fe20000004100 */
[----:B------:R-:W-:Y:S01]  /*d040*/  FFMA.FTZ R49, R5, R48, R57 ;  /* 0x0000003005317223 */ /* 0x000fe20000010039 */
[----:B------:R-:W-:Y:S01]  /*d050*/  HADD2.F32 R6, -RZ, R7.H0_H0 ;  /* 0x20000007ff067230 */ /* 0x000fe20000004100 */
[----:B------:R-:W-:Y:S01]  /*d060*/  FFMA.FTZ R44, R50, R35, -R44 ;  /* 0x00000023322c7223 */ /* 0x000fe2000001082c */
        /* <DEDUP_REMOVED lines=27> */
.L_x_875:
[----:B------:R-:W-:Y:S05]  /*d220*/  BSYNC B0 ;  /* 0x0000000000007941 */ /* 0x000fea0003800000 */
.L_x_874:
        /* <DEDUP_REMOVED lines=16> */
[--C-:B------:R-:W-:Y:S01]  /*d330*/  HADD2.F32 R20, -RZ, R19.reuse.H1_H1 ;  /* 0x30000013ff147230 */ /* 0x100fe20000004100 */
[----:B------:R-:W-:Y:S01]  /*d340*/  LEA.HI R4, R11, R16, RZ, 0x3 ;  /* 0x000000100b047211 */ /* 0x000fe200078f18ff */
[----:B------:R-:W-:Y:S01]  /*d350*/  HADD2.F32 R19, -RZ, R19.H0_H0 ;  /* 0x20000013ff137230 */ /* 0x000fe20000004100 */
[----:B------:R-:W-:Y:S01]  /*d360*/  SHF.R.S32.HI R6, RZ, 0x1f, R7 ;  /* 0x0000001fff067819 */ /* 0x000fe20000011407 */
[----:B------:R-:W-:Y:S01]  /*d370*/  HADD2.F32 R44, -RZ, R23.H1_H1 ;  /* 0x30000017ff2c7230 */ /* 0x000fe20000004100 */
[----:B------:R-:W-:Y:S01]  /*d380*/  LOP3.LUT R8, R8, 0x1c0, RZ, 0xc0, !PT ;  /* 0x000001c008087812 */ /* 0x000fe200078ec0ff */
[----:B------:R-:W-:Y:S01]  /*d390*/  IMAD.SHL.U32 R4, R4, 0x40, RZ ;  /* 0x0000004004047824 */ /* 0x000fe200078e00ff */
[----:B------:R-:W-:Y:S01]  /*d3a0*/  LEA.HI R9, R9, R24, RZ, 0x6 ;  /* 0x0000001809097211 */ /* 0x000fe200078f30ff */
[----:B------:R-:W-:Y:S01]  /*d3b0*/  HADD2.F32 R48, -RZ, R15.H0_H0 ;  /* 0x2000000fff307230 */ /* 0x000fe20000004100 */
[----:B------:R-:W-:Y:S01]  /*d3c0*/  LEA.HI R6, R6, R7, RZ, 0x3 ;  /* 0x0000000706067211 */ /* 0x000fe200078f18ff */
[----:B------:R-:W-:Y:S01]  /*d3d0*/  HADD2.F32 R23, -RZ, R23.H0_H0 ;  /* 0x20000017ff177230 */ /* 0x000fe20000004100 */
[----:B------:R-:W-:-:S02]  /*d3e0*/  LOP3.LUT R10, R8, 0x38, R5, 0xf8, !PT ;  /* 0x00000038080a7812 */ /* 0x000fc400078ef805 */
[----:B------:R-:W-:Y:S01]  /*d3f0*/  SHF.L.U32 R11, R7, 0x3, RZ ;  /* 0x00000003070b7819 */ /* 0x000fe200000006ff */
[----:B------:R-:W-:Y:S01]  /*d400*/  IMAD.SHL.U32 R7, R6, 0x400, RZ ;  /* 0x0000040006077824 */ /* 0x000fe200078e00ff */
[----:B------:R-:W-:Y:S02]  /*d410*/  SHF.L.U32 R9, R9, 0x7, RZ ;  /* 0x0000000709097819 */ /* 0x000fe400000006ff */
[----:B------:R-:W-:Y:S02]  /*d420*/  SHF.R.U32.HI R5, RZ, 0x3, R8 ;  /* 0x00000003ff057819 */ /* 0x000fe40000011608 */
[----:B------:R-:W-:Y:S02]  /*d430*/  LOP3.LUT R8, R8, 0x38, R11, 0xf8, !PT ;  /* 0x0000003808087812 */ /* 0x000fe400078ef80b */
[----:B------:R-:W-:Y:S02]  /*d440*/  LOP3.LUT R9, R9, 0x7fffe000, RZ, 0xc0, !PT ;  /* 0x7fffe00009097812 */ /* 0x000fe400078ec0ff */
[----:B------:R-:W-:-:S02]  /*d450*/  LOP3.LUT R4, R4, 0xfffffe00, RZ, 0xc0, !PT ;  /* 0xfffffe0004047812 */ /* 0x000fc400078ec0ff */
[-C--:B------:R-:W-:Y:S02]  /*d460*/  LOP3.LUT R10, R10, R5.reuse, RZ, 0x3c, !PT ;  /* 0x000000050a0a7212 */ /* 0x080fe400078e3cff */
[----:B------:R-:W-:Y:S02]  /*d470*/  LOP3.LUT R6, R8, R5, RZ, 0x3c, !PT ;  /* 0x0000000508067212 */ /* 0x000fe400078e3cff */
        /* <DEDUP_REMOVED lines=24> */
[----:B------:R-:W-:Y:S01]  /*d600*/  HADD2.F32 R5, -RZ, R6.H0_H0 ;  /* 0x20000006ff057230 */ /* 0x000fe20000004100 */
[----:B------:R-:W-:Y:S01]  /*d610*/  FMUL.FTZ R47, R17, R27 ;  /* 0x0000001b112f7220 */ /* 0x000fe20000410000 */
[----:B------:R-:W-:Y:S01]  /*d620*/  HADD2.F32 R28, -RZ, R10.H1_H1 ;  /* 0x3000000aff1c7230 */ /* 0x000fe20000004100 */
[-C--:B------:R-:W-:Y:S01]  /*d630*/  FMUL.FTZ R35, R35, R31.reuse ;  /* 0x0000001f23237220 */ /* 0x080fe20000410000 */
[----:B------:R-:W-:Y:S01]  /*d640*/  HADD2.F32 R33, -RZ, R6.H1_H1 ;  /* 0x30000006ff217230 */ /* 0x000fe20000004100 */
[----:B------:R-:W-:Y:S01]  /*d650*/  FFMA.FTZ R42, R20, R31, R42 ;  /* 0x0000001f142a7223 */ /* 0x000fe2000001002a */
[----:B------:R-:W-:Y:S01]  /*d660*/  HADD2.F32 R31, -RZ, R15.H1_H1 ;  /* 0x3000000fff1f7230 */ /* 0x000fe20000004100 */
[C---:B------:R-:W-:Y:S01]  /*d670*/  FMUL.FTZ R45, R4.reuse, R9 ;  /* 0x00000009042d7220 */ /* 0x040fe20000410000 */
[--C-:B------:R-:W-:Y:S01]  /*d680*/  HADD2.F32 R10, -RZ, R11.reuse.H0_H0 ;  /* 0x2000000bff0a7230 */ /* 0x100fe20000004100 */
        /* <DEDUP_REMOVED lines=10> */
[----:B------:R-:W-:-:S02]  /*d730*/  FMUL.FTZ R31, R31, R33 ;  /* 0x000000211f1f7220 */ /* 0x000fc40000410000 */
[----:B------:R-:W-:Y:S01]  /*d740*/  FFMA.FTZ R33, R5, R33, R50 ;  /* 0x0000002105217223 */ /* 0x000fe20000010032 */
[----:B------:R-:W-:Y:S01]  /*d750*/  HADD2.F32 R50, -RZ, R18.H0_H0 ;  /* 0x20000012ff327230 */ /* 0x000fe20000004100 */
        /* <DEDUP_REMOVED lines=24> */
.L_x_853:
[----:B------:R-:W-:Y:S05]  /*d8e0*/  BSYNC B2 ;  /* 0x0000000000027941 */ /* 0x000fea0003800000 */
.L_x_837:
[----:B-1----:R-:W-:Y:S01]  /*d8f0*/  SHF.R.S32.HI R6, RZ, 0x4, R13 ;  /* 0x00000004ff067819 */ /* 0x002fe2000001140d */
[----:B------:R-:W-:Y:S01]  /*d900*/  IMAD.SHL.U32 R4, R36, 0x40, RZ ;  /* 0x0000004024047824 */ /* 0x000fe200078e00ff */
[----:B------:R-:W-:-:S04]  /*d910*/  DEPBAR.LE SB0, 0x2 ;  /* 0x000080800000791a */ /* 0x000fc80000000000 */
[----:B------:R-:W-:Y:S01]  /*d920*/  LEA.HI R183, R13, R6, RZ, 0x1 ;  /* 0x000000060db77211 */ /* 0x000fe200078f08ff */
[----:B------:R-:W-:Y:S01]  /*d930*/  IMAD.SHL.U32 R5, R37, 0x40, RZ ;  /* 0x0000004025057824 */ /* 0x000fe200078e00ff */
[----:B------:R-:W-:Y:S01]  /*d940*/  LOP3.LUT R4, R4, 0x1c0, RZ, 0xc0, !PT ;  /* 0x000001c004047812 */ /* 0x000fe200078ec0ff */
[----:B------:R-:W-:Y:S01]  /*d950*/  IMAD.SHL.U32 R3, R3, 0x8, RZ ;  /* 0x0000000803037824 */ /* 0x000fe200078e00ff */
[----:B------:R-:W-:Y:S01]  /*d960*/  LOP3.LUT R183, R183, 0xfffffffe, RZ, 0xc0, !PT ;  /* 0xfffffffeb7b77812 */ /* 0x000fe200078ec0ff */
[----:B------:R-:W-:Y:S01]  /*d970*/  IMAD.SHL.U32 R137, R14, 0x40, RZ ;  /* 0x000000400e897824 */ /* 0x000fe200078e00ff */
[----:B------:R-:W-:Y:S01]  /*d980*/  BAR.SYNC.DEFER_BLOCKING 0x0 ;  /* 0x0000000000007b1d */ /* 0x000fe20000010000 */
[----:B------:R-:W-:Y:S01]  /*d990*/  IMAD.SHL.U32 R181, R0, 0x2, RZ ;  /* 0x0000000200b57824 */ /* 0x000fe200078e00ff */
[----:B------:R-:W-:Y:S01]  /*d9a0*/  LOP3.LUT R3, R4, 0x8, R3, 0xf8, !PT ;  /* 0x0000000804037812 */ /* 0x000fe200078ef803 */
[----:B------:R-:W-:Y:S01]  /*d9b0*/  IMAD.IADD R183, R6, 0x1, -R183 ;  /* 0x0000000106b77824 */ /* 0x000fe200078e0ab7 */
[----:B------:R-:W-:-:S02]  /*d9c0*/  LOP3.LUT R6, R5, 0x1c0, RZ, 0xc0, !PT ;  /* 0x000001c005067812 */ /* 0x000fc400078ec0ff */
[----:B------:R-:W-:Y:S01]  /*d9d0*/  SHF.R.U32.HI R4, RZ, 0x3, R4 ;  /* 0x00000003ff047819 */ /* 0x000fe20000011604 */
[----:B------:R-:W-:Y:S01]  /*d9e0*/  IMAD.SHL.U32 R5, R183, 0x8, RZ ;  /* 0x00000008b7057824 */ /* 0x000fe200078e00ff */
[----:B------:R-:W-:Y:S02]  /*d9f0*/  SHF.R.U32.HI R136, RZ, 0x3, R6 ;  /* 0x00000003ff887819 */ /* 0x000fe40000011606 */
[----:B------:R-:W-:Y:S02]  /*da00*/  LOP3.LUT R137, R137, 0xfffffe00, RZ, 0xc0, !PT ;  /* 0xfffffe0089897812 */ /* 0x000fe400078ec0ff */
[----:B------:R-:W-:Y:S02]  /*da10*/  LOP3.LUT R5, R6, 0x8, R5, 0xf8, !PT ;  /* 0x0000000806057812 */ /* 0x000fe400078ef805 */
[----:B------:R-:W-:Y:S01]  /*da20*/  LOP3.LUT R4, R3, R4, RZ, 0x3c, !PT ;  /* 0x0000000403047212 */ /* 0x000fe200078e3cff */
[----:B------:R-:W-:Y:S01]  /*da30*/  IMAD R3, R12, 0x400, R137 ;  /* 0x000004000c037824 */ /* 0x000fe200078e0289 */
[----:B------:R-:W-:-:S02]  /*da40*/  LOP3.LUT R136, R5, R136, RZ, 0x3c, !PT ;  /* 0x0000008805887212 */ /* 0x000fc400078e3cff */
[----:B------:R-:W-:Y:S01]  /*da50*/  LOP3.LUT P0, RZ, R135, 0x1, RZ, 0xc0, !PT ;  /* 0x0000000187ff7812 */ /* 0x000fe2000780c0ff */
[----:B------:R-:W-:Y:S02]  /*da60*/  IMAD R183, R183, 0x200, R4 ;  /* 0x00000200b7b77824 */ /* 0x000fe400078e0204 */
[----:B------:R-:W-:Y:S02]  /*da70*/  IMAD.MOV.U32 R4, RZ, RZ, 0x20 ;  /* 0x00000020ff047424 */ /* 0x000fe400078e00ff */
[----:B------:R-:W-:Y:S02]  /*da80*/  IMAD.IADD R0, R136, 0x1, R3 ;  /* 0x0000000188007824 */ /* 0x000fe400078e0203 */
[----:B------:R-:W-:Y:S01]  /*da90*/  IMAD.SHL.U32 R183, R183, 0x2, RZ ;  /* 0x00000002b7b77824 */ /* 0x000fe200078e00ff */
[----:B------:R-:W-:Y:S01]  /*daa0*/  SEL R4, R4, 0xffffffe0, !P1 ;  /* 0xffffffe004047807 */ /* 0x000fe20004800000 */
[C---:B------:R-:W-:Y:S01]  /*dab0*/  IMAD.SHL.U32 R32, R0.reuse, 0x2, RZ ;  /* 0x0000000200207824 */ /* 0x040fe200078e00ff */
[----:B------:R-:W-:-:S02]  /*dac0*/  LEA R182, R0, 0x18100, 0x1 ;  /* 0x0001810000b67811 */ /* 0x000fc400078e08ff */
[----:B------:R1:W2:Y:S01]  /*dad0*/  LDSM.16.M88.4 R128, [R183+0xc100] ;  /* 0x00c10000b780783b */ /* 0x0002a20000000200 */
[----:B------:R-:W-:Y:S02]  /*dae0*/  IMAD.IADD R139, R183, 0x1, R4 ;  /* 0x00000001b78b7824 */ /* 0x000fe400078e0204 */
[----:B------:R-:W-:Y:S01]  /*daf0*/  IMAD.IADD R3, R182, 0x1, R181 ;  /* 0x00000001b6037824 */ /* 0x000fe200078e02b5 */
        /* <DEDUP_REMOVED lines=12> */
[----:B------:R-:W-:-:S02]  /*dbc0*/  SHF.L.U64.HI R45, R146, 0x1, R149 ;  /* 0x00000001922d7819 */ /* 0x000fc40000010295 */
[----:B------:R-:W-:Y:S01]  /*dbd0*/  IADD3 R49, -R38, 0x10, RZ ;  /* 0x0000001026317810 */ /* 0x000fe20007ffe1ff */
[----:B------:R-:W-:Y:S02]  /*dbe0*/  IMAD R0, R0, c[0x0][0x208], RZ ;  /* 0x0000820000007a24 */ /* 0x000fe400078e02ff */
[----:B------:R-:W-:Y:S01]  /*dbf0*/  IMAD.SHL.U32 R44, R146, 0x2, RZ ;  /* 0x00000002922c7824 */ /* 0x000fe200078e00ff */
[----:B------:R-:W-:Y:S01]  /*dc00*/  LOP3.LUT R49, R49, 0xf, RZ, 0xc0, !PT ;  /* 0x0000000f31317812 */ /* 0x000fe200078ec0ff */
[----:B------:R-:W-:Y:S01]  /*dc10*/  IMAD R39, R193, c[0x0][0x20c], R0 ;  /* 0x00008300c1277a24 */ /* 0x000fe200078e0200 */
[----:B------:R-:W-:Y:S01]  /*dc20*/  SHF.R.S32.HI R0, RZ, 0x1f, R192 ;  /* 0x0000001fff007819 */ /* 0x000fe200000114c0 */
[----:B------:R-:W-:Y:S02]  /*dc30*/  IMAD.SHL.U32 R41, R145, 0x2, RZ ;  /* 0x0000000291297824 */ /* 0x000fe400078e00ff */
[----:B------:R-:W-:Y:S02]  /*dc40*/  IMAD.IADD R43, R43, 0x1, R39 ;  /* 0x000000012b2b7824 */ /* 0x000fe400078e0227 */
[----:B------:R-:W-:-:S02]  /*dc50*/  IMAD R39, R0, c[0x0][0x218], RZ ;  /* 0x0000860000277a24 */ /* 0x000fc400078e02ff */
[----:B------:R-:W-:-:S04]  /*dc60*/  IMAD.WIDE.U32 R42, R192, c[0x0][0x218], R42 ;  /* 0x00008600c02a7a25 */ /* 0x000fc800078e002a */
[----:B------:R-:W-:Y:S01]  /*dc70*/  IMAD R0, R192, c[0x0][0x21c], R39 ;  /* 0x00008700c0007a24 */ /* 0x000fe200078e0227 */
[----:B------:R-:W-:Y:S02]  /*dc80*/  IADD3 R40, P0, R40, R42, RZ ;  /* 0x0000002a28287210 */ /* 0x000fe40007f1e0ff */
[----:B------:R-:W-:Y:S02]  /*dc90*/  SHF.L.U64.HI R42, R145, 0x1, R148 ;  /* 0x00000001912a7819 */ /* 0x000fe40000010294 */
[----:B------:R-:W-:Y:S01]  /*dca0*/  IADD3.X R39, R187, R43, R0, P0, !PT ;  /* 0x0000002bbb277210 */ /* 0x000fe200007fe400 */
[----:B------:R-:W-:Y:S01]  /*dcb0*/  IMAD.SHL.U32 R0, R144, 0x2, RZ ;  /* 0x0000000290007824 */ /* 0x000fe200078e00ff */
[C---:B------:R-:W-:Y:S02]  /*dcc0*/  LEA R47, P0, R40.reuse, c[0x0][0x1f8], 0x1 ;  /* 0x00007e00282f7a11 */ /* 0x040fe400078008ff */
[----:B------:R-:W-:Y:S02]  /*dcd0*/  SEL R43, RZ, 0x10, P5 ;  /* 0x00000010ff2b7807 */ /* 0x000fe40002800000 */
[----:B------:R-:W-:Y:S01]  /*dce0*/  LEA.HI.X R46, R40, c[0x0][0x1fc], R39, 0x1, P0 ;  /* 0x00007f00282e7a11 */ /* 0x000fe200000f0c27 */
[----:B------:R-:W5:Y:S01]  /*dcf0*/  SHFL.IDX PT, R48, R47, 0x1, 0x181f ;  /* 0x00381f002f307f89 */ /* 0x000f6200000e0000 */
[----:B------:R-:W-:-:S02]  /*dd00*/  IADD3 R55, -R43, 0x10, RZ ;  /* 0x000000102b377810 */ /* 0x000fc40007ffe1ff */
[----:B------:R-:W-:Y:S01]  /*dd10*/  SEL R40, RZ, 0x10, P4 ;  /* 0x00000010ff287807 */ /* 0x000fe20002000000 */
[----:B------:R-:W4:Y:S01]  /*dd20*/  SHFL.IDX PT, R50, R46, 0x1, 0x181f ;  /* 0x00381f002e327f89 */ /* 0x000f2200000e0000 */
[----:B------:R-:W-:Y:S02]  /*dd30*/  LOP3.LUT R55, R55, 0xf, RZ, 0xc0, !PT ;  /* 0x0000000f37377812 */ /* 0x000fe400078ec0ff */
[----:B------:R-:W-:Y:S01]  /*dd40*/  IADD3 R52, -R40, 0x10, RZ ;  /* 0x0000001028347810 */ /* 0x000fe20007ffe1ff */
[----:B------:R-:W3:Y:S01]  /*dd50*/  SHFL.IDX PT, R47, R47, RZ, 0x181f ;  /* 0x00181fff2f2f7589 */ /* 0x000ee200000e0000 */
[----:B------:R-:W-:Y:S02]  /*dd60*/  SHF.L.U64.HI R39, R144, 0x1, R147 ;  /* 0x0000000190277819 */ /* 0x000fe40000010293 */
[----:B------:R-:W-:Y:S01]  /*dd70*/  LOP3.LUT R52, R52, 0xf, RZ, 0xc0, !PT ;  /* 0x0000000f34347812 */ /* 0x000fe200078ec0ff */
[----:B------:R-:W2:Y:S01]  /*dd80*/  SHFL.IDX PT, R46, R46, RZ, 0x181f ;  /* 0x00181fff2e2e7589 */ /* 0x000ea200000e0000 */
[----:B-----5:R-:W-:-:S04]  /*dd90*/  IADD3 R54, P2, P0, R55, R48, R44 ;  /* 0x0000003037367210 */ /* 0x020fc8000785e02c */
[----:B----4-:R-:W-:Y:S02]  /*dda0*/  IADD3.X R55, RZ, R50, R45, P2, P0 ;  /* 0x00000032ff377210 */ /* 0x010fe400017e042d */
[----:B------:R-:W-:-:S04]  /*ddb0*/  IADD3 R52, P2, P0, R52, R48, R41 ;  /* 0x0000003034347210 */ /* 0x000fc8000785e029 */
[----:B------:R-:W-:Y:S02]  /*ddc0*/  IADD3.X R53, RZ, R50, R42, P2, P0 ;  /* 0x00000032ff357210 */ /* 0x000fe400017e042a */
[----:B------:R-:W-:-:S04]  /*ddd0*/  IADD3 R48, P2, P0, R49, R48, R0 ;  /* 0x0000003031307210 */ /* 0x000fc8000785e000 */
[----:B------:R-:W-:Y:S02]  /*dde0*/  IADD3.X R49, RZ, R50, R39, P2, P0 ;  /* 0x00000032ff317210 */ /* 0x000fe400017e0427 */
[----:B---3--:R-:W-:-:S05]  /*ddf0*/  IADD3 R44, P0, R47, R44, RZ ;  /* 0x0000002c2f2c7210 */ /* 0x008fca0007f1e0ff */
        /* <DEDUP_REMOVED lines=14> */
.L_x_876:
[----:B--2---:R-:W-:Y:S01]  /*dee0*/  IMAD.MOV.U32 R2, RZ, RZ, 0x40 ;  /* 0x00000040ff027424 */ /* 0x004fe200078e00ff */
[----:B------:R-:W-:Y:S01]  /*def0*/  LOP3.LUT P0, RZ, R37, 0x4, RZ, 0xc0, !PT ;  /* 0x0000000425ff7812 */ /* 0x000fe2000780c0ff */
[----:B------:R-:W-:Y:S01]  /*df00*/  LDSM.16.M88.4 R48, [R3+0x4000] ;  /* 0x004000000330783b */ /* 0x000fe20000000200 */
[----:B------:R-:W-:Y:S01]  /*df10*/  LOP3.LUT R81, R81, 0xffffffe0, RZ, 0xc0, !PT ;  /* 0xffffffe051517812 */ /* 0x000fe200078ec0ff */
[----:B-1----:R-:W-:Y:S01]  /*df20*/  HMMA.16816.F32 R84, R32, R128, RZ ;  /* 0x000000802054723c */ /* 0x002fe200000018ff */
[----:B------:R-:W-:Y:S01]  /*df30*/  SEL R0, R2, 0xffffffc0, !P0 ;  /* 0xffffffc002007807 */ /* 0x000fe20004000000 */
[----:B------:R1:W-:Y:S01]  /*df40*/  LDSM.16.M88.4 R72, [R3+0x8000] ;  /* 0x008000000348783b */ /* 0x0003e20000000200 */
[----:B------:R-:W-:Y:S01]  /*df50*/  LOP3.LUT P0, RZ, R36, 0x4, RZ, 0xc0, !PT ;  /* 0x0000000424ff7812 */ /* 0x000fe2000780c0ff */
[----:B------:R-:W-:Y:S02]  /*df60*/  IMAD.IADD R82, R82, 0x1, -R81 ;  /* 0x0000000152527824 */ /* 0x000fe400078e0a51 */
        /* <DEDUP_REMOVED lines=8> */
[----:B------:R-:W-:Y:S01]  /*dff0*/  IMAD.SHL.U32 R177, R177, 0x2, RZ ;  /* 0x00000002b1b17824 */ /* 0x000fe200078e00ff */
[----:B------:R-:W2:Y:S03]  /*e000*/  LDSM.16.M88.4 R120, [R128+0xc100] ;  /* 0x00c100008078783b */ /* 0x000ea60000000200 */
[--C-:B------:R-:W-:Y:S01]  /*e010*/  IMAD.IADD R176, R0, 0x1, R177.reuse ;  /* 0x0000000100b07824 */ /* 0x100fe200078e02b1 */
[----:B------:R-:W-:Y:S01]  /*e020*/  LDSM.16.M88.4 R56, [R178] ;  /* 0x00000000b238783b */ /* 0x000fe20000000200 */
[----:B------:R-:W-:-:S02]  /*e030*/  IMAD.IADD R175, R181, 0x1, R177 ;  /* 0x00000001b5af7824 */ /* 0x000fc400078e02b1 */
[----:B------:R-:W-:Y:S01]  /*e040*/  HMMA.16816.F32 R84, R28, R124, R84 ;  /* 0x0000007c1c54723c */ /* 0x000fe20000001854 */
[----:B-1----:R-:W-:Y:S01]  /*e050*/  SHF.R.S32.HI R3, RZ, 0x1f, R82 ;  /* 0x0000001fff037819 */ /* 0x002fe20000011452 */
[----:B------:R-:W1:Y:S01]  /*e060*/  LDSM.16.M88.4 R116, [R2+0xc100] ;  /* 0x00c100000274783b */ /* 0x000e620000000200 */
[----:B------:R-:W-:Y:S02]  /*e070*/  IMAD.IADD R0, R0, 0x1, R175 ;  /* 0x0000000100007824 */ /* 0x000fe400078e02af */
[----:B------:R-:W-:Y:S01]  /*e080*/  LEA.HI R3, R3, R82, RZ, 0x2 ;  /* 0x0000005203037211 */ /* 0x000fe200078f10ff */
[----:B------:R-:W5:Y:S01]  /*e090*/  LDSM.16.M88.4 R112, [R183+0xe100] ;  /* 0x00e10000b770783b */ /* 0x000f620000000200 */
[----:B------:R-:W-:Y:S02]  /*e0a0*/  IMAD.IADD R164, R181, 0x1, R176 ;  /* 0x00000001b5a47824 */ /* 0x000fe400078e02b0 */
[----:B------:R-:W-:Y:S01]  /*e0b0*/  LOP3.LUT R3, R3, 0x7ffffffc, RZ, 0xc0, !PT ;  /* 0x7ffffffc03037812 */ /* 0x000fe200078ec0ff */
[----:B------:R-:W4:Y:S04]  /*e0c0*/  LDSM.16.M88.4 R108, [R139+0xe100] ;  /* 0x00e100008b6c783b */ /* 0x000f280000000200 */
[----:B------:R-:W-:Y:S01]  /*e0d0*/  IMAD.IADD R3, R82, 0x1, -R3 ;  /* 0x0000000152037824 */ /* 0x000fe200078e0a03 */
[----:B------:R-:W-:Y:S03]  /*e0e0*/  LDSM.16.M88.4 R44, [R179+0x4000] ;  /* 0x00400000b32c783b */ /* 0x000fe60000000200 */
[----:B------:R-:W-:Y:S01]  /*e0f0*/  IMAD R3, R3, -0x2, R80 ;  /* 0xfffffffe03037824 */ /* 0x000fe200078e0250 */
[----:B------:R-:W3:Y:S01]  /*e100*/  LDSM.16.M88.4 R104, [R128+0xe100] ;  /* 0x00e100008068783b */ /* 0x000ee20000000200 */
[----:B------:R-:W-:Y:S03]  /*e110*/  HMMA.16816.F32 R80, R32, R130, RZ ;  /* 0x000000822050723c */ /* 0x000fe600000018ff */
[----:B------:R-:W-:Y:S01]  /*e120*/  LDSM.16.M88.4 R40, [R178+0x4000] ;  /* 0x00400000b228783b */ /* 0x000fe20000000200 */
[----:B------:R-:W-:-:S03]  /*e130*/  ISETP.GT.AND P0, PT, R3, RZ, PT ;  /* 0x000000ff0300720c */ /* 0x000fc60003f04270 */
[----:B------:R-:W3:Y:S04]  /*e140*/  LDSM.16.M88.4 R100, [R2+0xe100] ;  /* 0x00e100000264783b */ /* 0x000ee80000000200 */
[----:B------:R-:W-:Y:S01]  /*e150*/  LDSM.16.M88.4 R36, [R182+0x8000] ;  /* 0x00800000b624783b */ /* 0x000fe20000000200 */
[----:B--2---:R-:W-:Y:S03]  /*e160*/  HMMA.16816.F32 R84, R60, R120, R84 ;  /* 0x000000783c54723c */ /* 0x004fe60000001854 */
[----:B------:R-:W2:Y:S04]  /*e170*/  LDSM.16.M88.4 R96, [R183+0x10100] ;  /* 0x01010000b760783b */ /* 0x000ea80000000200 */
[----:B------:R-:W2:Y:S04]  /*e180*/  LDSM.16.M88.4 R92, [R139+0x10100] ;  /* 0x010100008b5c783b */ /* 0x000ea80000000200 */
[----:B------:R-:W-:Y:S01]  /*e190*/  LDSM.16.M88.4 R68, [R179+0x8000] ;  /* 0x00800000b344783b */ /* 0x000fe20000000200 */
[----:B------:R-:W-:Y:S03]  /*e1a0*/  HMMA.16816.F32 R80, R28, R126, R80 ;  /* 0x0000007e1c50723c */ /* 0x000fe60000001850 */
[----:B------:R-:W2:Y:S04]  /*e1b0*/  LDSM.16.M88.4 R88, [R128+0x10100] ;  /* 0x010100008058783b */ /* 0x000ea80000000200 */
[----:B------:R-:W-:Y:S04]  /*e1c0*/  LDSM.16.M88.4 R64, [R178+0x8000] ;  /* 0x00800000b240783b */ /* 0x000fe80000000200 */
[----:B------:R-:W2:Y:S01]  /*e1d0*/  LDSM.16.M88.4 R76, [R2+0x10100] ;  /* 0x01010000024c783b */ /* 0x000ea20000000200 */
[----:B-1----:R-:W-:Y:S03]  /*e1e0*/  HMMA.16816.F32 R84, R56, R116, R84 ;  /* 0x000000743854723c */ /* 0x002fe60000001854 */
[----:B------:R-:W0:Y:S09]  /*e1f0*/  LDGDEPBAR ;  /* 0x00000000000079af */ /* 0x000e320000000000 */
[----:B------:R-:W-:Y:S11]  /*e200*/  HMMA.16816.F32 R80, R60, R122, R80 ;  /* 0x0000007a3c50723c */ /* 0x000ff60000001850 */
[----:B------:R-:W-:Y:S01]  /*e210*/  @!UPT UIADD3 URZ, URZ, URZ, URZ ;  /* 0x0000003f3f3ff290 */ /* 0x000fe2000fffe03f */
[----:B-----5:R-:W-:Y:S11]  /*e220*/  HMMA.16816.F32 R84, R52, R112, R84 ;  /* 0x000000703454723c */ /* 0x020ff60000001854 */
[----:B------:R-:W-:Y:S01]  /*e230*/  @!UPT UIADD3 URZ, URZ, URZ, URZ ;  /* 0x0000003f3f3ff290 */ /* 0x000fe2000fffe03f */
[----:B------:R-:W-:Y:S01]  /*e240*/  HMMA.16816.F32 R80, R56, R118, R80 ;  /* 0x000000763850723c */ /* 0x000fe20000001850 */
[----:B------:R-:W1:Y:S11]  /*e250*/  LDSM.16.M88.4 R116, [R128+0xc900] ;  /* 0x00c900008074783b */ /* 0x000e760000000200 */
[----:B----4-:R-:W-:Y:S11]  /*e260*/  HMMA.16816.F32 R84, R48, R108, R84 ;  /* 0x0000006c3054723c */ /* 0x010ff60000001854 */
[----:B------:R-:W-:Y:S01]  /*e270*/  @!UPT UIADD3 URZ, URZ, URZ, URZ ;  /* 0x0000003f3f3ff290 */ /* 0x000fe2000fffe03f */
[----:B------:R-:W-:Y:S01]  /*e280*/  HMMA.16816.F32 R80, R52, R114, R80 ;  /* 0x000000723450723c */ /* 0x000fe20000001850 */
[----:B------:R-:W4:Y:S11]  /*e290*/  LDSM.16.M88.4 R112, [R2+0xc900] ;  /* 0x00c900000270783b */ /* 0x000f360000000200 */
[----:B---3--:R-:W-:Y:S11]  /*e2a0*/  HMMA.16816.F32 R84, R44, R104, R84 ;  /* 0x000000682c54723c */ /* 0x008ff60000001854 */
[----:B------:R-:W-:Y:S01]  /*e2b0*/  @!UPT UIADD3 URZ, URZ, URZ, URZ ;  /* 0x0000003f3f3ff290 */ /* 0x000fe2000fffe03f */
[----:B------:R-:W-:Y:S01]  /*e2c0*/  HMMA.16816.F32 R80, R48, R110, R80 ;  /* 0x0000006e3050723c */ /* 0x000fe20000001850 */
[----:B------:R-:W3:Y:S11]  /*e2d0*/  LDSM.16.M88.4 R108, [R183+0xe900] ;  /* 0x00e90000b76c783b */ /* 0x000ef60000000200 */
[----:B------:R-:W-:Y:S11]  /*e2e0*/  HMMA.16816.F32 R84, R40, R100, R84 ;  /* 0x000000642854723c */ /* 0x000ff60000001854 */
[----:B------:R-:W-:Y:S01]  /*e2f0*/  @!UPT UIADD3 URZ, URZ, URZ, URZ ;  /* 0x0000003f3f3ff290 */ /* 0x000fe2000fffe03f */
[----:B------:R-:W-:Y:S01]  /*e300*/  HMMA.16816.F32 R80, R44, R106, R80 ;  /* 0x0000006a2c50723c */ /* 0x000fe20000001850 */
[----:B------:R-:W5:Y:S11]  /*e310*/  LDSM.16.M88.4 R104, [R139+0xe900] ;  /* 0x00e900008b68783b */ /* 0x000f760000000200 */
[----:B--2---:R-:W-:Y:S11]  /*e320*/  HMMA.16816.F32 R84, R36, R96, R84 ;  /* 0x000000602454723c */ /* 0x004ff60000001854 */
[----:B------:R-:W-:Y:S01]  /*e330*/  @!UPT UIADD3 URZ, URZ, URZ, URZ ;  /* 0x0000003f3f3ff290 */ /* 0x000fe2000fffe03f */
[----:B------:R-:W-:Y:S01]  /*e340*/  HMMA.16816.F32 R80, R40, R102, R80 ;  /* 0x000000662850723c */ /* 0x000fe20000001850 */
[----:B------:R-:W2:Y:S11]  /*e350*/  LDSM.16.M88.4 R100, [R128+0xe900] ;  /* 0x00e900008064783b */ /* 0x000eb60000000200 */
[----:B------:R-:W-:Y:S11]  /*e360*/  HMMA.16816.F32 R84, R72, R92, R84 ;  /* 0x0000005c4854723c */ /* 0x000ff60000001854 */
[----:B------:R-:W-:Y:S01]  /*e370*/  @!UPT UIADD3 URZ, URZ, URZ, URZ ;  /* 0x0000003f3f3ff290 */ /* 0x000fe2000fffe03f */
[----:B------:R-:W-:Y:S01]  /*e380*/  HMMA.16816.F32 R80, R36, R98, R80 ;  /* 0x000000622450723c */ /* 0x000fe20000001850 */
[----:B------:R-:W-:Y:S11]  /*e390*/  LDSM.16.M88.4 R96, [R2+0xe900] ;  /* 0x00e900000260783b */ /* 0x000ff60000000200 */
        /* <DEDUP_REMOVED lines=8> */
[----:B------:R-:W-:-:S02]  /*e420*/  FSEL R121, R86, -INF , P0 ;  /* 0xff80000056797808 */ /* 0x000fc40000000000 */
[----:B------:R-:W-:Y:S02]  /*e430*/  FSEL R124, R84, -INF , P0 ;  /* 0xff800000547c7808 */ /* 0x000fe40000000000 */
[----:B------:R-:W-:-:S04]  /*e440*/  ISETP.GT.AND P0, PT, R3, 0x1, PT ;  /* 0x000000010300780c */ /* 0x000fc80003f04270 */
[----:B------:R-:W-:Y:S02]  /*e450*/  FSEL R120, R87, -INF , P0 ;  /* 0xff80000057787808 */ /* 0x000fe40000000000 */
[----:B------:R-:W-:Y:S02]  /*e460*/  FSEL R125, R85, -INF , P0 ;  /* 0xff800000557d7808 */ /* 0x000fe40000000000 */
[----:B------:R-:W-:Y:S01]  /*e470*/  HMMA.16816.F32 R80, R64, R78, R80 ;  /* 0x0000004e4050723c */ /* 0x000fe20000001850 */
[C---:B------:R-:W-:Y:S01]  /*e480*/  ISETP.GT.AND P0, PT, R3.reuse, 0x8, PT ;  /* 0x000000080300780c */ /* 0x040fe20003f04270 */
[----:B------:R-:W-:Y:S04]  /*e490*/  LDSM.16.M88.4 R84, [R128+0x10900] ;  /* 0x010900008054783b */ /* 0x000fe80000000200 */
[----:B------:R-:W-:Y:S11]  /*e4a0*/  LDSM.16.M88.4 R76, [R2+0x10900] ;  /* 0x01090000024c783b */ /* 0x000ff60000000200 */
[----:B------:R-:W-:Y:S07]  /*e4b0*/  @!UPT UIADD3 URZ, URZ, URZ, URZ ;  /* 0x0000003f3f3ff290 */ /* 0x000fee000fffe03f */
[----:B------:R-:W-:Y:S02]  /*e4c0*/  FSEL R130, R82, -INF , P0 ;  /* 0xff80000052827808 */ /* 0x000fe40000000000 */
[----:B------:R-:W-:Y:S02]  /*e4d0*/  FSEL R156, R80, -INF , P0 ;  /* 0xff800000509c7808 */ /* 0x000fe40000000000 */
[----:B------:R-:W-:-:S04]  /*e4e0*/  ISETP.GT.AND P0, PT, R3, 0x9, PT ;  /* 0x000000090300780c */ /* 0x000fc80003f04270 */
[----:B------:R-:W-:Y:S02]  /*e4f0*/  FSEL R126, R83, -INF , P0 ;  /* 0xff800000537e7808 */ /* 0x000fe40000000000 */
[----:B------:R-:W-:Y:S02]  /*e500*/  FSEL R154, R81, -INF , P0 ;  /* 0xff800000519a7808 */ /* 0x000fe40000000000 */
[----:B------:R-:W-:Y:S01]  /*e510*/  HMMA.16816.F32 R80, R32, R12, RZ ;  /* 0x0000000c2050723c */ /* 0x000fe200000018ff */
[----:B------:R-:W-:-:S07]  /*e520*/  ISETP.GT.AND P0, PT, R3, 0x10, PT ;  /* 0x000000100300780c */ /* 0x000fce0003f04270 */
[----:B------:R-:W-:Y:S11]  /*e530*/  HMMA.16816.F32 R12, R32, R14, RZ ;  /* 0x0000000e200c723c */ /* 0x000ff600000018ff */
[----:B------:R-:W-:Y:S05]  /*e540*/  @!UPT UIADD3 URZ, URZ, URZ, URZ ;  /* 0x0000003f3f3ff290 */ /* 0x000fea000fffe03f */
[C---:B------:R-:W-:Y:S08]  /*e550*/  HMMA.16816.F32 R80, R28.reuse, R24, R80 ;  /* 0x000000181c50723c */ /* 0x040ff00000001850 */
[----:B------:R-:W-:Y:S08]  /*e560*/  HMMA.16816.F32 R12, R28, R26, R12 ;  /* 0x0000001a1c0c723c */ /* 0x000ff0000000180c */
[----:B------:R-:W-:Y:S08]  /*e570*/  HMMA.16816.F32 R24, R32, R8, RZ ;  /* 0x000000082018723c */ /* 0x000ff000000018ff */
[C---:B-1----:R-:W-:Y:S08]  /*e580*/  HMMA.16816.F32 R80, R60.reuse, R116, R80 ;  /* 0x000000743c50723c */ /* 0x042ff00000001850 */
[----:B------:R-:W-:Y:S08]  /*e590*/  HMMA.16816.F32 R12, R60, R118, R12 ;  /* 0x000000763c0c723c */ /* 0x000ff0000000180c */
[----:B------:R-:W-:Y:S08]  /*e5a0*/  HMMA.16816.F32 R8, R32, R10, RZ ;  /* 0x0000000a2008723c */ /* 0x000ff000000018ff */
[C---:B----4-:R-:W-:Y:S08]  /*e5b0*/  HMMA.16816.F32 R80, R56.reuse, R112, R80 ;  /* 0x000000703850723c */ /* 0x050ff00000001850 */
[----:B------:R-:W-:Y:S08]  /*e5c0*/  HMMA.16816.F32 R12, R56, R114, R12 ;  /* 0x00000072380c723c */ /* 0x000ff0000000180c */
[----:B------:R-:W-:Y:S08]  /*e5d0*/  HMMA.16816.F32 R24, R28, R20, R24 ;  /* 0x000000141c18723c */ /* 0x000ff00000001818 */
[C---:B---3--:R-:W-:Y:S08]  /*e5e0*/  HMMA.16816.F32 R80, R52.reuse, R108, R80 ;  /* 0x0000006c3450723c */ /* 0x048ff00000001850 */
[----:B------:R-:W-:Y:S01]  /*e5f0*/  HMMA.16816.F32 R12, R52, R110, R12 ;  /* 0x0000006e340c723c */ /* 0x000fe2000000180c */
[----:B------:R-:W1:Y:S07]  /*e600*/  LDSM.16.M88.4 R108, [R128+0xd100] ;  /* 0x00d10000806c783b */ /* 0x000e6e0000000200 */
[----:B------:R-:W-:Y:S01]  /*e610*/  HMMA.16816.F32 R8, R28, R22, R8 ;  /* 0x000000161c08723c */ /* 0x000fe20000001808 */
[----:B------:R-:W-:Y:S07]  /*e620*/  LDSM.16.M88.4 R20, [R183+0xf900] ;  /* 0x00f90000b714783b */ /* 0x000fee0000000200 */
[C---:B-----5:R-:W-:Y:S08]  /*e630*/  HMMA.16816.F32 R80, R48.reuse, R104, R80 ;  /* 0x000000683050723c */ /* 0x060ff00000001850 */
[----:B------:R-:W-:Y:S01]  /*e640*/  HMMA.16816.F32 R12, R48, R106, R12 ;  /* 0x0000006a300c723c */ /* 0x000fe2000000180c */
[----:B------:R-:W3:Y:S11]  /*e650*/  LDSM.16.M88.4 R104, [R2+0xd100] ;  /* 0x00d100000268783b */ /* 0x000ef60000000200 */
[----:B------:R-:W-:Y:S04]  /*e660*/  @!UPT UIADD3 URZ, URZ, URZ, URZ ;  /* 0x0000003f3f3ff290 */ /* 0x000fe8000fffe03f */
[----:B--2---:R-:W-:Y:S08]  /*e670*/  HMMA.16816.F32 R80, R44, R100, R80 ;  /* 0x000000642c50723c */ /* 0x004ff00000001850 */
[----:B-1----:R-:W-:Y:S08]  /*e680*/  HMMA.16816.F32 R24, R60, R108, R24 ;  /* 0x0000006c3c18723c */ /* 0x002ff00000001818 */
[----:B------:R-:W-:Y:S01]  /*e690*/  HMMA.16816.F32 R12, R44, R102, R12 ;  /* 0x000000662c0c723c */ /* 0x000fe2000000180c */
[----:B------:R-:W1:Y:S07]  /*e6a0*/  LDSM.16.M88.4 R100, [R183+0xf100] ;  /* 0x00f10000b764783b */ /* 0x000e6e0000000200 */
[----:B------:R-:W-:Y:S08]  /*e6b0*/  HMMA.16816.F32 R80, R40, R96, R80 ;  /* 0x000000602850723c */ /* 0x000ff00000001850 */
[----:B------:R-:W-:Y:S08]  /*e6c0*/  HMMA.16816.F32 R8, R60, R110, R8 ;  /* 0x0000006e3c08723c */ /* 0x000ff00000001808 */
[----:B---3--:R-:W-:Y:S08]  /*e6d0*/  HMMA.16816.F32 R24, R56, R104, R24 ;  /* 0x000000683818723c */ /* 0x008ff00000001818 */
[----:B------:R-:W-:Y:S08]  /*e6e0*/  HMMA.16816.F32 R80, R36, R92, R80 ;  /* 0x0000005c2450723c */ /* 0x000ff00000001850 */
[----:B------:R-:W-:Y:S01]  /*e6f0*/  HMMA.16816.F32 R12, R40, R98, R12 ;  /* 0x00000062280c723c */ /* 0x000fe2000000180c */
[----:B------:R-:W2:Y:S07]  /*e700*/  LDSM.16.M88.4 R96, [R139+0xf100] ;  /* 0x00f100008b60783b */ /* 0x000eae0000000200 */
[----:B------:R-:W-:Y:S08]  /*e710*/  HMMA.16816.F32 R8, R56, R106, R8 ;  /* 0x0000006a3808723c */ /* 0x000ff00000001808 */
[----:B-1----:R-:W-:Y:S08]  /*e720*/  HMMA.16816.F32 R24, R52, R100, R24 ;  /* 0x000000643418723c */ /* 0x002ff00000001818 */
[----:B------:R-:W-:Y:S08]  /*e730*/  HMMA.16816.F32 R80, R72, R88, R80 ;  /* 0x000000584850723c */ /* 0x000ff00000001850 */
[----:B------:R-:W-:Y:S01]  /*e740*/  HMMA.16816.F32 R12, R36, R94, R12 ;  /* 0x0000005e240c723c */ /* 0x000fe2000000180c */
[----:B------:R-:W1:Y:S07]  /*e750*/  LDSM.16.M88.4 R92, [R128+0xf100] ;  /* 0x00f10000805c783b */ /* 0x000e6e0000000200 */
[----:B------:R-:W-:Y:S08]  /*e760*/  HMMA.16816.F32 R8, R52, R102, R8 ;  /* 0x000000663408723c */ /* 0x000ff00000001808 */
[----:B--2---:R-:W-:Y:S08]  /*e770*/  HMMA.16816.F32 R24, R48, R96, R24 ;  /* 0x000000603018723c */ /* 0x004ff00000001818 */
[----:B------:R-:W-:Y:S08]  /*e780*/  HMMA.16816.F32 R80, R68, R84, R80 ;  /* 0x000000544450723c */ /* 0x000ff00000001850 */
[----:B------:R-:W-:Y:S01]  /*e790*/  HMMA.16816.F32 R12, R72, R90, R12 ;  /* 0x0000005a480c723c */ /* 0x000fe2000000180c */
[----:B------:R-:W2:Y:S07]  /*e7a0*/  LDSM.16.M88.4 R88, [R2+0xf100] ;  /* 0x00f100000258783b */ /* 0x000eae0000000200 */
[----:B------:R-:W-:Y:S01]  /*e7b0*/  HMMA.16816.F32 R8, R48, R98, R8 ;  /* 0x000000623008723c */ /* 0x000fe20000001808 */
[----:B------:R-:W-:Y:S07]  /*e7c0*/  LDSM.16.M88.4 R96, [R2+0x11900] ;  /* 0x011900000260783b */ /* 0x000fee0000000200 */
[----:B-1----:R-:W-:Y:S08]  /*e7d0*/  HMMA.16816.F32 R24, R44, R92, R24 ;  /* 0x0000005c2c18723c */ /* 0x002ff00000001818 */
[----:B------:R-:W-:Y:S08]  /*e7e0*/  HMMA.16816.F32 R80, R64, R76, R80 ;  /* 0x0000004c4050723c */ /* 0x000ff00000001850 */
[----:B------:R-:W-:Y:S01]  /*e7f0*/  HMMA.16816.F32 R12, R68, R86, R12 ;  /* 0x00000056440c723c */ /* 0x000fe2000000180c */
[----:B------:R-:W1:Y:S07]  /*e800*/  LDSM.16.M88.4 R84, [R183+0x11100] ;  /* 0x01110000b754783b */ /* 0x000e6e0000000200 */
[----:B------:R-:W-:Y:S01]  /*e810*/  HMMA.16816.F32 R8, R44, R94, R8 ;  /* 0x0000005e2c08723c */ /* 0x000fe20000001808 */
[----:B------:R-:W-:Y:S07]  /*e820*/  LDSM.16.M88.4 R92, [R128+0x11900] ;  /* 0x01190000805c783b */ /* 0x000fee0000000200 */
[----:B--2---:R-:W-:Y:S01]  /*e830*/  HMMA.16816.F32 R24, R40, R88, R24 ;  /* 0x000000582818723c */ /* 0x004fe20000001818 */
[----:B------:R-:W-:-:S02]  /*e840*/  FSEL R122, R82, -INF , P0 ;  /* 0xff800000527a7808 */ /* 0x000fc40000000000 */
[----:B------:R-:W-:Y:S02]  /*e850*/  FSEL R152, R80, -INF , P0 ;  /* 0xff80000050987808 */ /* 0x000fe40000000000 */
[----:B------:R-:W-:-:S03]  /*e860*/  ISETP.GT.AND P0, PT, R3, 0x11, PT ;  /* 0x000000110300780c */ /* 0x000fc60003f04270 */
[----:B------:R-:W-:Y:S01]  /*e870*/  HMMA.16816.F32 R12, R64, R78, R12 ;  /* 0x0000004e400c723c */ /* 0x000fe2000000180c */
[----:B------:R-:W-:Y:S01]  /*e880*/  FSEL R116, R83, -INF , P0 ;  /* 0xff80000053747808 */ /* 0x000fe20000000000 */
[----:B------:R-:W-:Y:S01]  /*e890*/  LDSM.16.M88.4 R76, [R128+0x11100] ;  /* 0x01110000804c783b */ /* 0x000fe20000000200 */
[----:B------:R-:W-:Y:S02]  /*e8a0*/  FSEL R138, R81, -INF , P0 ;  /* 0xff800000518a7808 */ /* 0x000fe40000000000 */
[----:B------:R-:W-:Y:S01]  /*e8b0*/  ISETP.GT.AND P0, PT, R3, 0x18, PT ;  /* 0x000000180300780c */ /* 0x000fe20003f04270 */
[----:B------:R-:W2:Y:S02]  /*e8c0*/  LDSM.16.M88.4 R80, [R139+0x11100] ;  /* 0x011100008b50783b */ /* 0x000ea40000000200 */
[----:B------:R-:W-:Y:S02]  /*e8d0*/  HMMA.16816.F32 R8, R40, R90, R8 ;  /* 0x0000005a2808723c */ /* 0x000fe40000001808 */
[----:B------:R-:W-:Y:S06]  /*e8e0*/  LDSM.16.M88.4 R88, [R139+0x11900] ;  /* 0x011900008b58783b */ /* 0x000fec0000000200 */
[----:B------:R-:W-:Y:S08]  /*e8f0*/  HMMA.16816.F32 R100, R32, R4, RZ ;  /* 0x000000042064723c */ /* 0x000ff000000018ff */
[----:B-1----:R-:W-:Y:S01]  /*e900*/  HMMA.16816.F32 R24, R36, R84, R24 ;  /* 0x000000542418723c */ /* 0x002fe20000001818 */
[----:B------:R-:W-:-:S02]  /*e910*/  FSEL R216, R14, -INF , P0 ;  /* 0xff8000000ed87808 */ /* 0x000fc40000000000 */
[----:B------:R-:W-:Y:S02]  /*e920*/  FSEL R220, R12, -INF , P0 ;  /* 0xff8000000cdc7808 */ /* 0x000fe40000000000 */
[----:B------:R-:W-:-:S03]  /*e930*/  ISETP.GT.AND P0, PT, R3, 0x19, PT ;  /* 0x000000190300780c */ /* 0x000fc60003f04270 */
[----:B------:R-:W-:Y:S01]  /*e940*/  HMMA.16816.F32 R8, R36, R86, R8 ;  /* 0x000000562408723c */ /* 0x000fe20000001808 */
[----:B------:R-:W-:Y:S01]  /*e950*/  FSEL R118, R15, -INF , P0 ;  /* 0xff8000000f767808 */ /* 0x000fe20000000000 */
[----:B------:R-:W-:Y:S01]  /*e960*/  LDSM.16.M88.4 R84, [R183+0x11900] ;  /* 0x01190000b754783b */ /* 0x000fe20000000200 */
[----:B------:R-:W-:Y:S02]  /*e970*/  FSEL R218, R13, -INF , P0 ;  /* 0xff8000000dda7808 */ /* 0x000fe40000000000 */
[C---:B------:R-:W-:Y:S01]  /*e980*/  ISETP.GT.AND P0, PT, R3.reuse, 0x20, PT ;  /* 0x000000200300780c */ /* 0x040fe20003f04270 */
[----:B------:R-:W1:Y:S02]  /*e990*/  LDSM.16.M88.4 R12, [R2+0x11100] ;  /* 0x01110000020c783b */ /* 0x000e640000000200 */
[----:B------:R-:W-:Y:S08]  /*e9a0*/  HMMA.16816.F32 R4, R32, R6, RZ ;  /* 0x000000062004723c */ /* 0x000ff000000018ff */
[C---:B--2---:R-:W-:Y:S08]  /*e9b0*/  HMMA.16816.F32 R24, R72.reuse, R80, R24 ;  /* 0x000000504818723c */ /* 0x044ff00000001818 */
[----:B------:R-:W-:Y:S01]  /*e9c0*/  HMMA.16816.F32 R8, R72, R82, R8 ;  /* 0x000000524808723c */ /* 0x000fe20000001808 */
[----:B------:R-:W-:Y:S07]  /*e9d0*/  LDSM.16.M88.4 R80, [R2+0xf900] ;  /* 0x00f900000250783b */ /* 0x000fee0000000200 */
[----:B------:R-:W-:Y:S08]  /*e9e0*/  HMMA.16816.F32 R100, R28, R16, R100 ;  /* 0x000000101c64723c */ /* 0x000ff00000001864 */
[C---:B------:R-:W-:Y:S08]  /*e9f0*/  HMMA.16816.F32 R24, R68.reuse, R76, R24 ;  /* 0x0000004c4418723c */ /* 0x040ff00000001818 */
[----:B------:R-:W-:Y:S01]  /*ea00*/  HMMA.16816.F32 R8, R68, R78, R8 ;  /* 0x0000004e4408723c */ /* 0x000fe20000001808 */
[----:B------:R-:W-:Y:S07]  /*ea10*/  LDSM.16.M88.4 R76, [R128+0xf900] ;  /* 0x00f90000804c783b */ /* 0x000fee0000000200 */
[----:B------:R-:W-:Y:S08]  /*ea20*/  HMMA.16816.F32 R4, R28, R18, R4 ;  /* 0x000000121c04723c */ /* 0x000ff00000001804 */
[C---:B-1----:R-:W-:Y:S08]  /*ea30*/  HMMA.16816.F32 R24, R64.reuse, R12, R24 ;  /* 0x0000000c4018723c */ /* 0x042ff00000001818 */
[----:B------:R-:W-:Y:S01]  /*ea40*/  HMMA.16816.F32 R8, R64, R14, R8 ;  /* 0x0000000e4008723c */ /* 0x000fe20000001808 */
[----:B------:R-:W-:Y:S11]  /*ea50*/  LDSM.16.M88.4 R12, [R2+0xd900] ;  /* 0x00d90000020c783b */ /* 0x000ff60000000200 */
[----:B------:R-:W-:Y:S04]  /*ea60*/  @!UPT UIADD3 URZ, URZ, URZ, URZ ;  /* 0x0000003f3f3ff290 */ /* 0x000fe8000fffe03f */
[----:B------:R-:W-:Y:S02]  /*ea70*/  FSEL R206, R26, -INF , P0 ;  /* 0xff8000001ace7808 */ /* 0x000fe40000000000 */
[----:B------:R-:W-:Y:S02]  /*ea80*/  FSEL R166, R24, -INF , P0 ;  /* 0xff80000018a67808 */ /* 0x000fe40000000000 */
[----:B------:R-:W-:-:S04]  /*ea90*/  ISETP.GT.AND P0, PT, R3, 0x21, PT ;  /* 0x000000210300780c */ /* 0x000fc80003f04270 */
[----:B------:R-:W-:Y:S02]  /*eaa0*/  FSEL R204, R27, -INF , P0 ;  /* 0xff8000001bcc7808 */ /* 0x000fe40000000000 */
[----:B------:R-:W-:Y:S02]  /*eab0*/  FSEL R168, R25, -INF , P0 ;  /* 0xff80000019a87808 */ /* 0x000fe40000000000 */
[----:B------:R-:W-:Y:S01]  /*eac0*/  ISETP.GT.AND P0, PT, R3, 0x28, PT ;  /* 0x000000280300780c */ /* 0x000fe20003f04270 */
[----:B------:R-:W-:Y:S03]  /*ead0*/  LDSM.16.M88.4 R24, [R139+0xf900] ;  /* 0x00f900008b18783b */ /* 0x000fe60000000200 */
[----:B------:R-:W-:Y:S02]  /*eae0*/  FSEL R210, R10, -INF , P0 ;  /* 0xff8000000ad27808 */ /* 0x000fe40000000000 */
[----:B------:R-:W-:-:S02]  /*eaf0*/  FSEL R214, R8, -INF , P0 ;  /* 0xff80000008d67808 */ /* 0x000fc40000000000 */
[----:B------:R-:W-:-:S04]  /*eb00*/  ISETP.GT.AND P0, PT, R3, 0x29, PT ;  /* 0x000000290300780c */ /* 0x000fc80003f04270 */
[----:B------:R-:W-:Y:S02]  /*eb10*/  FSEL R208, R11, -INF , P0 ;  /* 0xff8000000bd07808 */ /* 0x000fe40000000000 */
[----:B------:R-:W-:Y:S02]  /*eb20*/  FSEL R212, R9, -INF , P0 ;  /* 0xff80000009d47808 */ /* 0x000fe40000000000 */
[----:B------:R-:W1:Y:S01]  /*eb30*/  LDSM.16.M88.4 R8, [R128+0xd900] ;  /* 0x00d900008008783b */ /* 0x000e620000000200 */
[----:B------:R-:W-:Y:S01]  /*eb40*/  ISETP.GT.AND P0, PT, R3, 0x30, PT ;  /* 0x000000300300780c */ /* 0x000fe20003f04270 */
[----:B------:R-:W-:-:S04]  /*eb50*/  DEPBAR.LE SB0, 0x2 ;  /* 0x000080800000791a */ /* 0x000fc80000000000 */
        /* <DEDUP_REMOVED lines=44> */
[----:B------:R-:W-:-:S04]  /*ee20*/  ISETP.GT.AND P0, PT, R3, 0x31, PT ;  /* 0x000000310300780c */ /* 0x000fc80003f04270 */
[----:B------:R-:W-:Y:S02]  /*ee30*/  FSEL R140, R103, -INF , P0 ;  /* 0xff800000678c7808 */ /* 0x000fe40000000000 */
[----:B------:R-:W-:Y:S02]  /*ee40*/  FSEL R142, R101, -INF , P0 ;  /* 0xff800000658e7808 */ /* 0x000fe40000000000 */
[----:B------:R-:W-:Y:S01]  /*ee50*/  ISETP.GT.AND P0, PT, R3, 0x38, PT ;  /* 0x000000380300780c */ /* 0x000fe20003f04270 */
[----:B------:R-:W-:Y:S03]  /*ee60*/  LDSM.16.MT88.4 R100, [R175+0x4100] ;  /* 0x00410000af64783b */ /* 0x000fe60000004200 */
[----:B------:R-:W-:Y:S02]  /*ee70*/  FSEL R172, R6, -INF , P0 ;  /* 0xff80000006ac7808 */ /* 0x000fe40000000000 */
[----:B------:R-:W-:-:S02]  /*ee80*/  FSEL R202, R4, -INF , P0 ;  /* 0xff80000004ca7808 */ /* 0x000fc40000000000 */
[----:B------:R-:W-:Y:S02]  /*ee90*/  ISETP.GT.AND P0, PT, R3, 0x39, PT ;  /* 0x000000390300780c */ /* 0x000fe40003f04270 */
[----:B------:R-:W-:Y:S02]  /*eea0*/  FMNMX.FTZ R3, R124, R125, !PT ;  /* 0x0000007d7c037209 */ /* 0x000fe40007810000 */
[----:B------:R-:W-:Y:S02]  /*eeb0*/  FSEL R174, R5, -INF , P0 ;  /* 0xff80000005ae7808 */ /* 0x000fe40000000000 */
[----:B------:R-:W-:Y:S02]  /*eec0*/  FMNMX.FTZ R3, R156, R3, !PT ;  /* 0x000000039c037209 */ /* 0x000fe40007810000 */
[----:B------:R-:W-:Y:S02]  /*eed0*/  FSEL R170, R7, -INF , P0 ;  /* 0xff80000007aa7808 */ /* 0x000fe40000000000 */
[----:B------:R-:W-:-:S04]  /*eee0*/  FMNMX.FTZ R3, R154, R3, !PT ;  /* 0x000000039a037209 */ /* 0x000fc80007810000 */
        /* <DEDUP_REMOVED lines=11> */
[----:B------:R-:W-:Y:S02]  /*efa0*/  FMNMX.FTZ R2, R174, R3, !PT ;  /* 0x00000003ae027209 */ /* 0x000fe40007810000 */
[----:B------:R-:W-:-:S03]  /*efb0*/  FMNMX.FTZ R3, R121, R120, !PT ;  /* 0x0000007879037209 */ /* 0x000fc60007810000 */
        /* <DEDUP_REMOVED lines=17> */
[----:B------:R-:W-:Y:S02]  /*f0d0*/  FMNMX.FTZ R4, R170, R3, !PT ;  /* 0x00000003aa047209 */ /* 0x000fe40007810000 */
[C---:B------:R-:W-:Y:S01]  /*f0e0*/  FSETP.NEU.FTZ.AND P0, PT, R132.reuse, -INF , PT ;  /* 0xff8000008400780b */ /* 0x040fe20003f1d000 */
[----:B------:R-:W-:Y:S02]  /*f0f0*/  FMUL.FTZ R195, R132, c[0x0][0x2d0] ;  /* 0x0000b40084c37a20 */ /* 0x000fe40000410000 */
[----:B------:R-:W1:Y:S03]  /*f100*/  SHFL.BFLY PT, R3, R4, 0x2, 0x1f ;  /* 0x0c401f0004037f89 */ /* 0x000e6600000e0000 */
        /* <DEDUP_REMOVED lines=8> */
[--C-:B------:R-:W-:Y:S01]  /*f190*/  FFMA.FTZ R155, R220, c[0x0][0x2d0], -R195.reuse ;  /* 0x0000b400dc9b7a23 */ /* 0x100fe200000108c3 */
[----:B------:R-:W-:Y:S01]  /*f1a0*/  LDSM.16.MT88.4 R136, [R175+0x900] ;  /* 0x00090000af88783b */ /* 0x000fe20000004200 */
[--C-:B------:R-:W-:Y:S01]  /*f1b0*/  FFMA.FTZ R169, R168, c[0x0][0x2d0], -R195.reuse ;  /* 0x0000b400a8a97a23 */ /* 0x100fe200000108c3 */
[----:B------:R-:W-:Y:S01]  /*f1c0*/  MUFU.EX2 R163, R163 ;  /* 0x000000a300a37308 */ /* 0x000fe20000000800 */
[----:B-1----:R-:W-:Y:S01]  /*f1d0*/  FMNMX.FTZ R2, R4, R3, !PT ;  /* 0x0000000304027209 */ /* 0x002fe20007810000 */
[--C-:B------:R-:W-:Y:S01]  /*f1e0*/  FFMA.FTZ R166, R166, c[0x0][0x2d0], -R195.reuse ;  /* 0x0000b400a6a67a23 */ /* 0x100fe200000108c3 */
[----:B------:R-:W-:Y:S01]  /*f1f0*/  LDSM.16.MT88.4 R4, [R177+0x100] ;  /* 0x00010000b104783b */ /* 0x000fe20000004200 */
[--C-:B------:R-:W-:Y:S02]  /*f200*/  FFMA.FTZ R168, R214, c[0x0][0x2d0], -R195.reuse ;  /* 0x0000b400d6a87a23 */ /* 0x100fe400000108c3 */
[--C-:B------:R-:W-:Y:S01]  /*f210*/  FFMA.FTZ R171, R212, c[0x0][0x2d0], -R195.reuse ;  /* 0x0000b400d4ab7a23 */ /* 0x100fe200000108c3 */
[----:B------:R-:W1:Y:S01]  /*f220*/  SHFL.BFLY PT, R3, R2, 0x1, 0x1f ;  /* 0x0c201f0002037f89 */ /* 0x000e6200000e0000 */
[----:B------:R-:W2:Y:S01]  /*f230*/  MUFU.EX2 R160, R160 ;  /* 0x000000a000a07308 */ /* 0x000ea20000000800 */
[----:B------:R-:W-:-:S02]  /*f240*/  FFMA.FTZ R205, R143, c[0x0][0x2d0], -R195 ;  /* 0x0000b4008fcd7a23 */ /* 0x000fc400000108c3 */
[--C-:B------:R-:W-:Y:S02]  /*f250*/  FFMA.FTZ R202, R202, c[0x0][0x2d0], -R195.reuse ;  /* 0x0000b400caca7a23 */ /* 0x100fe400000108c3 */
[----:B------:R-:W-:-:S03]  /*f260*/  FFMA.FTZ R207, R174, c[0x0][0x2d0], -R195 ;  /* 0x0000b400aecf7a23 */ /* 0x000fc600000108c3 */
[----:B------:R-:W3:Y:S01]  /*f270*/  MUFU.EX2 R156, R156 ;  /* 0x0000009c009c7308 */ /* 0x000ee20000000800 */
[----:B--2---:R-:W-:-:S07]  /*f280*/  F2FP.PACK_AB R112, R160, R163 ;  /* 0x000000a3a070723e */ /* 0x004fce00000000ff */
[----:B------:R-:W-:Y:S01]  /*f290*/  MUFU.EX2 R159, R159 ;  /* 0x0000009f009f7308 */ /* 0x000fe20000000800 */
[----:B------:R-:W-:Y:S01]  /*f2a0*/  FADD.FTZ R160, R163, R160 ;  /* 0x000000a0a3a07221 */ /* 0x000fe20000010000 */
[----:B-1----:R-:W-:Y:S01]  /*f2b0*/  FMNMX.FTZ R3, R2, R3, !PT ;  /* 0x0000000302037209 */ /* 0x002fe20007810000 */
[----:B------:R-:W-:Y:S01]  /*f2c0*/  FFMA.FTZ R2, R218, c[0x0][0x2d0], -R195 ;  /* 0x0000b400da027a23 */ /* 0x000fe200000108c3 */
[----:B---3--:R-:W-:-:S04]  /*f2d0*/  F2FP.PACK_AB R114, R156, R161 ;  /* 0x000000a19c72723e */ /* 0x008fc800000000ff */
[----:B------:R-:W-:Y:S01]  /*f2e0*/  MUFU.EX2 R154, R154 ;  /* 0x0000009a009a7308 */ /* 0x000fe20000000800 */
[C---:B------:R-:W-:Y:S01]  /*f2f0*/  FSETP.NEU.FTZ.AND P0, PT, R3.reuse, -INF , PT ;  /* 0xff8000000300780b */ /* 0x040fe20003f1d000 */
[----:B------:R-:W-:Y:S02]  /*f300*/  FMUL.FTZ R173, R3, c[0x0][0x2d0] ;  /* 0x0000b40003ad7a20 */ /* 0x000fe40000410000 */
[----:B------:R-:W-:-:S03]  /*f310*/  FADD.FTZ R161, R161, R160 ;  /* 0x000000a0a1a17221 */ /* 0x000fc60000010000 */
[----:B------:R-:W-:Y:S01]  /*f320*/  FSEL R173, R173, RZ, P0 ;  /* 0x000000ffadad7208 */ /* 0x000fe20000000000 */
[----:B------:R-:W-:Y:S01]  /*f330*/  MUFU.EX2 R155, R155 ;  /* 0x0000009b009b7308 */ /* 0x000fe20000000800 */
[----:B------:R-:W-:Y:S01]  /*f340*/  FADD.FTZ R156, R156, R161 ;  /* 0x000000a19c9c7221 */ /* 0x000fe20000010000 */
[----:B------:R-:W-:Y:S02]  /*f350*/  ISETP.GE.AND P0, PT, R134, 0x81, PT ;  /* 0x000000818600780c */ /* 0x000fe40003f06270 */
        /* <DEDUP_REMOVED lines=8> */
[----:B------:R-:W-:Y:S01]  /*f3e0*/  MUFU.EX2 R165, R165 ;  /* 0x000000a500a57308 */ /* 0x000fe20000000800 */
[--C-:B------:R-:W-:Y:S02]  /*f3f0*/  FFMA.FTZ R197, R206, c[0x0][0x2d0], -R173.reuse ;  /* 0x0000b400cec57a23 */ /* 0x100fe400000108ad */
[--C-:B------:R-:W-:Y:S02]  /*f400*/  FFMA.FTZ R204, R204, c[0x0][0x2d0], -R173.reuse ;  /* 0x0000b400cccc7a23 */ /* 0x100fe400000108ad */
[----:B------:R-:W-:-:S02]  /*f410*/  FFMA.FTZ R203, R210, c[0x0][0x2d0], -R173 ;  /* 0x0000b400d2cb7a23 */ /* 0x000fc400000108ad */
[----:B------:R-:W-:Y:S01]  /*f420*/  FFMA.FTZ R206, R208, c[0x0][0x2d0], -R173 ;  /* 0x0000b400d0ce7a23 */ /* 0x000fe200000108ad */
[----:B------:R-:W1:Y:S01]  /*f430*/  MUFU.EX2 R162, R162 ;  /* 0x000000a200a27308 */ /* 0x000e620000000800 */
[----:B------:R-:W-:Y:S02]  /*f440*/  FFMA.FTZ R208, R142, c[0x0][0x2d0], -R195 ;  /* 0x0000b4008ed07a23 */ /* 0x000fe400000108c3 */
[--C-:B------:R-:W-:Y:S02]  /*f450*/  FFMA.FTZ R174, R141, c[0x0][0x2d0], -R173.reuse ;  /* 0x0000b4008dae7a23 */ /* 0x100fe400000108ad */
[--C-:B------:R-:W-:Y:S02]  /*f460*/  FFMA.FTZ R195, R140, c[0x0][0x2d0], -R173.reuse ;  /* 0x0000b4008cc37a23 */ /* 0x100fe400000108ad */
[----:B------:R-:W-:Y:S01]  /*f470*/  FFMA.FTZ R172, R172, c[0x0][0x2d0], -R173 ;  /* 0x0000b400acac7a23 */ /* 0x000fe200000108ad */
[----:B------:R-:W-:Y:S01]  /*f480*/  MUFU.EX2 R167, R167 ;  /* 0x000000a700a77308 */ /* 0x000fe20000000800 */
[----:B------:R-:W-:Y:S07]  /*f490*/  LDSM.16.MT88.4 R140, [R175+0x3900] ;  /* 0x00390000af8c783b */ /* 0x000fee0000004200 */
[----:B------:R-:W2:Y:S01]  /*f4a0*/  MUFU.EX2 R158, R158 ;  /* 0x0000009e009e7308 */ /* 0x000ea20000000800 */
[----:B-1----:R-:W-:Y:S01]  /*f4b0*/  F2FP.PACK_AB R113, R162, R165 ;  /* 0x000000a5a271723e */ /* 0x002fe200000000ff */
[----:B------:R-:W-:-:S06]  /*f4c0*/  FADD.FTZ R162, R165, R162 ;  /* 0x000000a2a5a27221 */ /* 0x000fcc0000010000 */
[----:B------:R-:W-:Y:S01]  /*f4d0*/  MUFU.EX2 R157, R157 ;  /* 0x0000009d009d7308 */ /* 0x000fe20000000800 */
[----:B--2---:R-:W-:-:S07]  /*f4e0*/  F2FP.PACK_AB R115, R158, R167 ;  /* 0x000000a79e73723e */ /* 0x004fce00000000ff */
[----:B------:R-:W1:Y:S01]  /*f4f0*/  MUFU.EX2 R152, R152 ;  /* 0x0000009800987308 */ /* 0x000e620000000800 */
[----:B------:R-:W-:-:S04]  /*f500*/  FADD.FTZ R167, R167, R162 ;  /* 0x000000a2a7a77221 */ /* 0x000fc80000010000 */
[----:B------:R-:W-:Y:S01]  /*f510*/  FADD.FTZ R158, R158, R167 ;  /* 0x000000a79e9e7221 */ /* 0x000fe20000010000 */
[C---:B------:R-:W-:Y:S02]  /*f520*/  HMMA.16816.F32 R128, R112.reuse, R4, RZ ;  /* 0x000000047080723c */ /* 0x040fe400000018ff */
[----:B------:R-:W-:Y:S06]  /*f530*/  MUFU.EX2 R153, R153 ;  /* 0x0000009900997308 */ /* 0x000fec0000000800 */
        /* <DEDUP_REMOVED lines=180> */
[----:B------:R-:W-:Y:S01]  /*10080*/  IMAD.MOV.U32 R192, RZ, RZ, RZ ;  /* 0x000000ffffc07224 */ /* 0x000fe200078e00ff */
[----:B------:R-:W-:-:S02]  /*10090*/  ISETP.NE.AND P2, PT, R190, 0x1, PT ;  /* 0x00000001be00780c */ /* 0x000fc40003f45270 */
[----:B------:R-:W-:-:S04]  /*100a0*/  LEA.HI R0, R0, R133, RZ, 0x6 ;  /* 0x0000008500007211 */ /* 0x000fc800078f30ff */
[----:B------:R-:W-:-:S04]  /*100b0*/  LOP3.LUT R0, R0, 0xffffffc0, RZ, 0xc0, !PT ;  /* 0xffffffc000007812 */ /* 0x000fc800078ec0ff */
[----:B------:R-:W-:-:S04]  /*100c0*/  IADD3 R0, R196, R0, R185 ;  /* 0x00000000c4007210 */ /* 0x000fc80007ffe0b9 */
[----:B------:R-:W-:-:S05]  /*100d0*/  IADD3 R193, R0, -0xc0, RZ ;  /* 0xffffff4000c17810 */ /* 0x000fca0007ffe0ff */
        /* <DEDUP_REMOVED lines=18> */
[----:B------:R-:W-:Y:S01]  /*10200*/  LOP3.LUT R16, R16, 0xf, RZ, 0xc0, !PT ;  /* 0x0000000f10107812 */ /* 0x000fe200078ec0ff */
[----:B------:R-:W-:Y:S02]  /*10210*/  IMAD.MOV.U32 R8, RZ, RZ, R4 ;  /* 0x000000ffff087224 */ /* 0x000fe400078e0004 */
[----:B------:R-:W-:Y:S02]  /*10220*/  IMAD R0, R0, c[0x0][0x1e0], RZ ;  /* 0x0000780000007a24 */ /* 0x000fe400078e02ff */
[----:B------:R-:W-:Y:S02]  /*10230*/  IMAD.SHL.U32 R10, R144, 0x2, RZ ;  /* 0x00000002900a7824 */ /* 0x000fe400078e00ff */
[----:B------:R-:W-:-:S04]  /*10240*/  IMAD R0, R193, c[0x0][0x1e4], R0 ;  /* 0x00007900c1007a24 */ /* 0x000fc800078e0200 */
[----:B------:R-:W-:Y:S01]  /*10250*/  IMAD.IADD R9, R5, 0x1, R0 ;  /* 0x0000000105097824 */ /* 0x000fe200078e0200 */
[----:B------:R-:W-:-:S04]  /*10260*/  SEL R0, RZ, 0x10, P5 ;  /* 0x00000010ff007807 */ /* 0x000fc80002800000 */
[----:B------:R-:W-:-:S04]  /*10270*/  IADD3 R18, -R0, 0x10, RZ ;  /* 0x0000001000127810 */ /* 0x000fc80007ffe1ff */
[----:B------:R-:W-:Y:S02]  /*10280*/  LOP3.LUT R18, R18, 0xf, RZ, 0xc0, !PT ;  /* 0x0000000f12127812 */ /* 0x000fe400078ec0ff */
[----:B--2---:R-:W-:Y:S01]  /*10290*/  SHF.R.S32.HI R5, RZ, 0x1f, R192 ;  /* 0x0000001fff057819 */ /* 0x004fe200000114c0 */
[----:B------:R-:W-:Y:S01]  /*102a0*/  IMAD.WIDE.U32 R6, R192, c[0x0][0x1f0], R8 ;  /* 0x00007c00c0067a25 */ /* 0x000fe200078e0008 */
[----:B------:R-:W-:Y:S02]  /*102b0*/  SEL R8, RZ, 0x10, P6 ;  /* 0x00000010ff087807 */ /* 0x000fe40003000000 */
[----:B------:R-:W-:Y:S01]  /*102c0*/  SHF.L.U64.HI R9, R144, 0x1, R147 ;  /* 0x0000000190097819 */ /* 0x000fe20000010293 */
[----:B------:R-:W-:Y:S01]  /*102d0*/  IMAD R5, R5, c[0x0][0x1f0], RZ ;  /* 0x00007c0005057a24 */ /* 0x000fe200078e02ff */
[----:B------:R-:W-:Y:S02]  /*102e0*/  IADD3 R4, P0, R150, R6, RZ ;  /* 0x0000000696047210 */ /* 0x000fe40007f1e0ff */
[----:B------:R-:W-:Y:S01]  /*102f0*/  IADD3 R14, -R8, 0x10, RZ ;  /* 0x00000010080e7810 */ /* 0x000fe20007ffe1ff */
[----:B------:R-:W-:-:S03]  /*10300*/  IMAD R5, R192, c[0x0][0x1f4], R5 ;  /* 0x00007d00c0057a24 */ /* 0x000fc600078e0205 */
[----:B------:R-:W-:Y:S02]  /*10310*/  LOP3.LUT R14, R14, 0xf, RZ, 0xc0, !PT ;  /* 0x0000000f0e0e7812 */ /* 0x000fe400078ec0ff */
[----:B------:R-:W-:Y:S02]  /*10320*/  IADD3.X R7, R188, R7, R5, P0, !PT ;  /* 0x00000007bc077210 */ /* 0x000fe400007fe405 */
        /* <DEDUP_REMOVED lines=14> */
[----:B------:R-:W-:-:S05]  /*10410*/  IADD3 R12, P0, R5, R12, RZ ;  /* 0x0000000c050c7210 */ /* 0x000fca0007f1e0ff */
[----:B------:R-:W-:Y:S01]  /*10420*/  IMAD.X R13, R4, 0x1, R13, P0 ;  /* 0x00000001040d7824 */ /* 0x000fe200000e060d */
[----:B------:R-:W-:-:S05]  /*10430*/  IADD3 R20, P0, R5, R10, RZ ;  /* 0x0000000a05147210 */ /* 0x000fca0007f1e0ff */
[----:B------:R-:W-:Y:S01]  /*10440*/  IMAD.X R21, R4, 0x1, R9, P0 ;  /* 0x0000000104157824 */ /* 0x000fe200000e0609 */
[----:B------:R-:W-:Y:S01]  /*10450*/  ISETP.NE.U32.AND P0, PT, R0, RZ, PT ;  /* 0x000000ff0000720c */ /* 0x000fe20003f05070 */
[----:B------:R-:W-:-:S05]  /*10460*/  IMAD.SHL.U32 R9, R194, 0x2, RZ ;  /* 0x00000002c2097824 */ /* 0x000fca00078e00ff */
        /* <DEDUP_REMOVED lines=8> */
.L_x_877:
[----:B------:R-:W-:Y:S01]  /*104f0*/  LOP3.LUT P0, RZ, R135, 0x1, RZ, 0xc0, !PT ;  /* 0x0000000187ff7812 */ /* 0x000fe2000780c0ff */
[----:B------:R-:W0:-:S12]  /*10500*/  LDGDEPBAR ;  /* 0x00000000000079af */ /* 0x000e180000000000 */
[----:B------:R-:W-:Y:S05]  /*10510*/  @!P0 BRA `(.L_x_878) ;  /* 0x00002ca000008947 */ /* 0x000fea0003800000 */
[----:B------:R-:W-:Y:S01]  /*10520*/  SHF.R.S32.HI R206, RZ, 0x1f, R133 ;  /* 0x0000001fffce7819 */ /* 0x000fe20000011485 */
[C---:B------:R-:W-:Y:S01]  /*10530*/  IMAD.SHL.U32 R202, R145.reuse, 0x2, RZ ;  /* 0x0000000291ca7824 */ /* 0x040fe200078e00ff */
[----:B------:R-:W-:Y:S01]  /*10540*/  MOV R135, 0x20 ;  /* 0x0000002000877802 */ /* 0x000fe20000000f00 */
[----:B------:R-:W-:Y:S01]  /*10550*/  IMAD.SHL.U32 R195, R144, 0x2, RZ ;  /* 0x0000000290c37824 */ /* 0x000fe200078e00ff */
[----:B------:R-:W-:Y:S01]  /*10560*/  LEA.HI R206, R206, R133, RZ, 0x6 ;  /* 0x00000085cece7211 */ /* 0x000fe200078f30ff */
[----:B------:R-:W-:Y:S01]  /*10570*/  IMAD.MOV.U32 R0, RZ, RZ, R3 ;  /* 0x000000ffff007224 */ /* 0x000fe200078e0003 */
[----:B------:R-:W-:Y:S01]  /*10580*/  SHF.L.U64.HI R203, R145, 0x1, R148 ;  /* 0x0000000191cb7819 */ /* 0x000fe20000010294 */
[----:B------:R-:W-:Y:S01]  /*10590*/  IMAD.MOV.U32 R133, RZ, RZ, R132 ;  /* 0x000000ffff857224 */ /* 0x000fe200078e0084 */
[----:B------:R-:W-:Y:S01]  /*105a0*/  SHF.L.U64.HI R197, R144, 0x1, R147 ;  /* 0x0000000190c57819 */ /* 0x000fe20000010293 */
[----:B------:R-:W-:Y:S01]  /*105b0*/  IMAD.MOV.U32 R204, RZ, RZ, RZ ;  /* 0x000000ffffcc7224 */ /* 0x000fe200078e00ff */
[----:B------:R-:W-:Y:S01]  /*105c0*/  IADD3 R134, R182, R181, RZ ;  /* 0x000000b5b6867210 */ /* 0x000fe20007ffe0ff */
[----:B------:R-:W-:Y:S01]  /*105d0*/  UMOV UR5, 0x1 ;  /* 0x0000000100057882 */ /* 0x000fe20000000000 */
[----:B------:R-:W-:-:S02]  /*105e0*/  SEL R135, R135, 0xffffffe0, !P1 ;  /* 0xffffffe087877807 */ /* 0x000fc40004800000 */
[----:B------:R-:W-:Y:S02]  /*105f0*/  LEA.HI.SX32 R206, R206, 0xfffffffe, 0x1a ;  /* 0xfffffffecece7811 */ /* 0x000fe400078fd2ff */
.L_x_881:
        /* <DEDUP_REMOVED lines=18> */
[----:B-1----:R-:W-:Y:S01]  /*10720*/  IMAD.WIDE.U32 R6, R193, c[0x0][0x208], RZ ;  /* 0x00008200c1067a25 */ /* 0x002fe200078e00ff */
[----:B------:R-:W-:Y:S02]  /*10730*/  SHF.R.S32.HI R2, RZ, 0x1f, R192 ;  /* 0x0000001fff027819 */ /* 0x000fe400000114c0 */
[----:B------:R-:W-:Y:S01]  /*10740*/  SEL R4, RZ, 0x10, P4 ;  /* 0x00000010ff047807 */ /* 0x000fe20002000000 */
[----:B------:R-:W-:Y:S02]  /*10750*/  IMAD R5, R5, c[0x0][0x208], RZ ;  /* 0x0000820005057a24 */ /* 0x000fe400078e02ff */
[----:B------:R-:W-:Y:S02]  /*10760*/  IMAD R2, R2, c[0x0][0x218], RZ ;  /* 0x0000860002027a24 */ /* 0x000fe400078e02ff */
[----:B------:R-:W-:Y:S02]  /*10770*/  IMAD R5, R193, c[0x0][0x20c], R5 ;  /* 0x00008300c1057a24 */ /* 0x000fe400078e0205 */
[----:B------:R-:W-:Y:S02]  /*10780*/  IMAD R2, R192, c[0x0][0x21c], R2 ;  /* 0x00008700c0027a24 */ /* 0x000fe400078e0202 */
[----:B------:R-:W-:Y:S02]  /*10790*/  IMAD.IADD R7, R7, 0x1, R5 ;  /* 0x0000000107077824 */ /* 0x000fe400078e0205 */
[----:B------:R-:W-:Y:S02]  /*107a0*/  IMAD R5, R184, c[0x0][0x210], RZ ;  /* 0x00008400b8057a24 */ /* 0x000fe400078e02ff */
[----:B------:R-:W-:Y:S05]  /*107b0*/  IMAD.WIDE.U32 R6, R192, c[0x0][0x218], R6 ;  /* 0x00008600c0067a25 */ /* 0x000fea00078e0006 */
[----:B------:R-:W-:Y:S04]  /*107c0*/  IADD3 R5, P0, R5, R6, RZ ;  /* 0x0000000605057210 */ /* 0x000fe80007f1e0ff */
[----:B------:R-:W-:Y:S02]  /*107d0*/  IADD3.X R2, R187, R7, R2, P0, !PT ;  /* 0x00000007bb027210 */ /* 0x000fe400007fe402 */
[C---:B------:R-:W-:Y:S02]  /*107e0*/  LEA R13, P0, R5.reuse, c[0x0][0x1f8], 0x1 ;  /* 0x00007e00050d7a11 */ /* 0x040fe400078008ff */
[----:B------:R-:W-:Y:S02]  /*107f0*/  IADD3 R7, -R4, 0x10, RZ ;  /* 0x0000001004077810 */ /* 0x000fe40007ffe1ff */
[----:B------:R-:W-:Y:S01]  /*10800*/  LEA.HI.X R11, R5, c[0x0][0x1fc], R2, 0x1, P0 ;  /* 0x00007f00050b7a11 */ /* 0x000fe200000f0c02 */
[----:B------:R-:W1:Y:S01]  /*10810*/  SHFL.IDX PT, R8, R13, 0x1, 0x181f ;  /* 0x00381f000d087f89 */ /* 0x000e6200000e0000 */
[----:B------:R-:W-:Y:S02]  /*10820*/  SEL R5, RZ, 0x10, P5 ;  /* 0x00000010ff057807 */ /* 0x000fe40002800000 */
[----:B------:R-:W-:Y:S01]  /*10830*/  SEL R2, RZ, 0x10, P6 ;  /* 0x00000010ff027807 */ /* 0x000fe20003000000 */
[----:B------:R-:W5:Y:S01]  /*10840*/  SHFL.IDX PT, R10, R11, 0x1, 0x181f ;  /* 0x00381f000b0a7f89 */ /* 0x000f6200000e0000 */
[C---:B------:R-:W-:Y:S02]  /*10850*/  IADD3 R15, -R5.reuse, 0x10, RZ ;  /* 0x00000010050f7810 */ /* 0x040fe40007ffe1ff */
[----:B------:R-:W-:Y:S01]  /*10860*/  ISETP.NE.U32.AND P2, PT, R5, RZ, PT ;  /* 0x000000ff0500720c */ /* 0x000fe20003f45070 */
[----:B------:R-:W2:Y:S01]  /*10870*/  SHFL.IDX PT, R9, R13, RZ, 0x181f ;  /* 0x00181fff0d097589 */ /* 0x000ea200000e0000 */
[----:B------:R-:W-:Y:S01]  /*10880*/  LOP3.LUT R15, R15, 0xf, RZ, 0xc0, !PT ;  /* 0x0000000f0f0f7812 */ /* 0x000fe200078ec0ff */
[----:B------:R-:W-:Y:S01]  /*10890*/  IMAD R5, R204, 0x6000, R191 ;  /* 0x00006000cc057824 */ /* 0x000fe200078e02bf */
[----:B------:R-:W-:Y:S01]  /*108a0*/  LOP3.LUT R7, R7, 0xf, RZ, 0xc0, !PT ;  /* 0x0000000f07077812 */ /* 0x000fe200078ec0ff */
[----:B------:R-:W4:Y:S01]  /*108b0*/  SHFL.IDX PT, R12, R11, RZ, 0x181f ;  /* 0x00181fff0b0c7589 */ /* 0x000f2200000e0000 */
[----:B------:R-:W-:Y:S04]  /*108c0*/  IADD3 R6, -R2, 0x10, RZ ;  /* 0x0000001002067810 */ /* 0x000fe80007ffe1ff */
[----:B------:R-:W-:Y:S02]  /*108d0*/  LOP3.LUT R6, R6, 0xf, RZ, 0xc0, !PT ;  /* 0x0000000f06067812 */ /* 0x000fe400078ec0ff */
[----:B-1----:R-:W-:Y:S04]  /*108e0*/  IADD3 R14, P1, P0, R15, R8, R200 ;  /* 0x000000080f0e7210 */ /* 0x002fe8000783e0c8 */
[----:B-----5:R-:W-:Y:S02]  /*108f0*/  IADD3.X R15, RZ, R10, R201, P1, P0 ;  /* 0x0000000aff0f7210 */ /* 0x020fe40000fe04c9 */
[----:B------:R-:W-:Y:S04]  /*10900*/  IADD3 R16, P1, P0, R7, R8, R202 ;  /* 0x0000000807107210 */ /* 0x000fe8000783e0ca */
[----:B------:R-:W-:Y:S02]  /*10910*/  IADD3.X R17, RZ, R10, R203, P1, P0 ;  /* 0x0000000aff117210 */ /* 0x000fe40000fe04cb */
[----:B------:R-:W-:Y:S04]  /*10920*/  IADD3 R6, P1, P0, R6, R8, R195 ;  /* 0x0000000806067210 */ /* 0x000fe8000783e0c3 */
[----:B------:R-:W-:Y:S02]  /*10930*/  IADD3.X R7, RZ, R10, R197, P1, P0 ;  /* 0x0000000aff077210 */ /* 0x000fe40000fe04c5 */
[----:B--2---:R-:W-:Y:S02]  /*10940*/  IADD3 R18, P1, R200, R9, RZ ;  /* 0x00000009c8127210 */ /* 0x004fe40007f3e0ff */
[----:B------:R-:W-:Y:S03]  /*10950*/  IADD3 R10, P0, R9, R202, RZ ;  /* 0x000000ca090a7210 */ /* 0x000fe60007f1e0ff */
[----:B----4-:R-:W-:Y:S01]  /*10960*/  IMAD.X R19, R201, 0x1, R12, P1 ;  /* 0x00000001c9137824 */ /* 0x010fe200008e060c */
        /* <DEDUP_REMOVED lines=11> */
.L_x_879:
        /* <DEDUP_REMOVED lines=20> */
[C---:B------:R-:W-:Y:S08]  /*10b60*/  HMMA.16816.F32 R4, R152.reuse, R156, R4 ;  /* 0x0000009c9804723c */ /* 0x040ff00000001804 */
[C---:B------:R-:W-:Y:S01]  /*10b70*/  HMMA.16816.F32 R8, R152.reuse, R158, R8 ;  /* 0x0000009e9808723c */ /* 0x040fe20000001808 */
[----:B------:R-:W3:Y:S07]  /*10b80*/  LDSM.16.M88.4 R156, [R2+0xd900] ;  /* 0x00d90000029c783b */ /* 0x000eee0000000200 */
        /* <DEDUP_REMOVED lines=8> */
[----:B------:R-:W5:Y:S07]  /*10c10*/  LDSM.16.M88.4 R152, [R172+0xc900] ;  /* 0x00c90000ac98783b */ /* 0x000f6e0000000200 */
[C---:B-1----:R-:W-:Y:S01]  /*10c20*/  HMMA.16816.F32 R4, R136.reuse, R140, R4 ;  /* 0x0000008c8804723c */ /* 0x042fe20000001804 */
[----:B------:R-:W1:Y:S07]  /*10c30*/  LDSM.16.M88.4 R168, [R172+0xd100] ;  /* 0x00d10000aca8783b */ /* 0x000e6e0000000200 */
[C---:B------:R-:W-:Y:S01]  /*10c40*/  HMMA.16816.F32 R8, R136.reuse, R142, R8 ;  /* 0x0000008e8808723c */ /* 0x040fe20000001808 */
[----:B------:R-:W2:Y:S07]  /*10c50*/  LDSM.16.M88.4 R140, [R172+0xd900] ;  /* 0x00d90000ac8c783b */ /* 0x000eae0000000200 */
        /* <DEDUP_REMOVED lines=10> */
[----:B------:R-:W-:Y:S07]  /*10d00*/  LDSM.16.M88.4 R156, [R183+UR4+0xf900] ;  /* 0x00f90004b79c783b */ /* 0x000fee0008000200 */
[C---:B------:R-:W-:Y:S01]  /*10d10*/  HMMA.16816.F32 R8, R160.reuse, R166, R8 ;  /* 0x000000a6a008723c */ /* 0x040fe20000001808 */
[----:B------:R-:W-:Y:S07]  /*10d20*/  LDSM.16.M88.4 R164, [R134+0x4000] ;  /* 0x0040000086a4783b */ /* 0x000fee0000000200 */
[C---:B-----5:R-:W-:Y:S08]  /*10d30*/  HMMA.16816.F32 R12, R160.reuse, R152, R12 ;  /* 0x00000098a00c723c */ /* 0x060ff0000000180c */
[C---:B------:R-:W-:Y:S01]  /*10d40*/  HMMA.16816.F32 R16, R160.reuse, R154, R16 ;  /* 0x0000009aa010723c */ /* 0x040fe20000001810 */
[----:B------:R-:W4:Y:S07]  /*10d50*/  LDSM.16.M88.4 R152, [R183+UR4+0xf100] ;  /* 0x00f10004b798783b */ /* 0x000f2e0008000200 */
[C---:B-1----:R-:W-:Y:S08]  /*10d60*/  HMMA.16816.F32 R20, R160.reuse, R168, R20 ;  /* 0x000000a8a014723c */ /* 0x042ff00000001814 */
[C---:B------:R-:W-:Y:S01]  /*10d70*/  HMMA.16816.F32 R24, R160.reuse, R170, R24 ;  /* 0x000000aaa018723c */ /* 0x040fe20000001818 */
[----:B------:R-:W1:Y:S07]  /*10d80*/  LDSM.16.M88.4 R168, [R3+0xe100] ;  /* 0x00e1000003a8783b */ /* 0x000e6e0000000200 */
[C---:B--2---:R-:W-:Y:S08]  /*10d90*/  HMMA.16816.F32 R28, R160.reuse, R140, R28 ;  /* 0x0000008ca01c723c */ /* 0x044ff0000000181c */
[----:B------:R-:W-:Y:S01]  /*10da0*/  HMMA.16816.F32 R32, R160, R142, R32 ;  /* 0x0000008ea020723c */ /* 0x000fe20000001820 */
[----:B------:R-:W2:Y:S07]  /*10db0*/  LDSM.16.M88.4 R140, [R3+0xe900] ;  /* 0x00e90000038c783b */ /* 0x000eae0000000200 */
        /* <DEDUP_REMOVED lines=10> */
[C---:B------:R-:W-:Y:S08]  /*10e60*/  HMMA.16816.F32 R28, R136.reuse, R156, R28 ;  /* 0x0000009c881c723c */ /* 0x040ff0000000181c */
[----:B------:R-:W-:Y:S01]  /*10e70*/  HMMA.16816.F32 R32, R136, R158, R32 ;  /* 0x0000009e8820723c */ /* 0x000fe20000001820 */
[----:B------:R-:W5:Y:S07]  /*10e80*/  LDSM.16.M88.4 R136, [R2+0xe900] ;  /* 0x00e900000288783b */ /* 0x000f6e0000000200 */
[C---:B-1----:R-:W-:Y:S01]  /*10e90*/  HMMA.16816.F32 R4, R164.reuse, R168, R4 ;  /* 0x000000a8a404723c */ /* 0x042fe20000001804 */
[----:B------:R-:W-:Y:S07]  /*10ea0*/  LDSM.16.M88.4 R156, [R178+0x4000] ;  /* 0x00400000b29c783b */ /* 0x000fee0000000200 */
[C---:B------:R-:W-:Y:S01]  /*10eb0*/  HMMA.16816.F32 R8, R164.reuse, R170, R8 ;  /* 0x000000aaa408723c */ /* 0x040fe20000001808 */
[----:B------:R-:W-:Y:S07]  /*10ec0*/  LDSM.16.M88.4 R168, [R172+0xe100] ;  /* 0x00e10000aca8783b */ /* 0x000fee0000000200 */
[C---:B--2---:R-:W-:Y:S01]  /*10ed0*/  HMMA.16816.F32 R12, R164.reuse, R140, R12 ;  /* 0x0000008ca40c723c */ /* 0x044fe2000000180c */
[----:B------:R-:W-:Y:S07]  /*10ee0*/  LDSM.16.M88.4 R172, [R172+0x10100] ;  /* 0x01010000acac783b */ /* 0x000fee0000000200 */
        /* <DEDUP_REMOVED lines=68> */
[----:B------:R1:W4:Y:S01]  /*11330*/  LDSM.16.M88.4 R140, [R132+0x11900] ;  /* 0x01190000848c783b */ /* 0x0003220000000200 */
        /* <DEDUP_REMOVED lines=13> */
[C---:B------:R-:W-:Y:S04]  /*11410*/  HMMA.16816.F32 R24, R168.reuse, R146, R24 ;  /* 0x00000092a818723c */ /* 0x040fe80000001818 */
[----:B------:R-:W-:Y:S02]  /*11420*/  FMNMX.FTZ R2, R8, R3, !PT ;  /* 0x0000000308027209 */ /* 0x000fe40007810000 */
[----:B-1----:R-:W-:Y:S02]  /*11430*/  FMNMX.FTZ R132, R10, R151, !PT ;  /* 0x000000970a847209 */ /* 0x002fe40007810000 */
[C---:B----4-:R-:W-:Y:S04]  /*11440*/  HMMA.16816.F32 R28, R168.reuse, R140, R28 ;  /* 0x0000008ca81c723c */ /* 0x050fe8000000181c */
        /* <DEDUP_REMOVED lines=33> */
[----:B------:R-:W2:Y:S01]  /*11660*/  SHFL.BFLY PT, R3, R150, 0x1, 0x1f ;  /* 0x0c201f0096037f89 */ /* 0x000ea200000e0000 */
[----:B-1----:R-:W-:Y:S05]  /*11670*/  FMNMX.FTZ R132, R151, R132, !PT ;  /* 0x0000008497847209 */ /* 0x002fea0007810000 */
[C---:B------:R-:W-:Y:S02]  /*11680*/  FADD.FTZ R133, -R132.reuse, R133 ;  /* 0x0000008584857221 */ /* 0x040fe40000010100 */
[----:B------:R-:W-:Y:S01]  /*11690*/  FMUL.FTZ R170, R132, c[0x0][0x2d0] ;  /* 0x0000b40084aa7a20 */ /* 0x000fe20000410000 */
[----:B--2---:R-:W-:Y:S01]  /*116a0*/  FMNMX.FTZ R3, R150, R3, !PT ;  /* 0x0000000396037209 */ /* 0x004fe20007810000 */
[----:B------:R-:W-:Y:S01]  /*116b0*/  FMUL.FTZ R2, R133, c[0x0][0x2d0] ;  /* 0x0000b40085027a20 */ /* 0x000fe20000410000 */
[----:B------:R-:W-:Y:S01]  /*116c0*/  LDSM.16.MT88.4 R148, [R177+UR4+0x2900] ;  /* 0x00290004b194783b */ /* 0x000fe20008004200 */
[----:B------:R-:W-:Y:S02]  /*116d0*/  FFMA.FTZ R161, R4, c[0x0][0x2d0], -R170 ;  /* 0x0000b40004a17a23 */ /* 0x000fe400000108aa */
        /* <DEDUP_REMOVED lines=19> */
[--C-:B------:R-:W-:Y:S02]  /*11810*/  FFMA.FTZ R218, R31, c[0x0][0x2d0], -R169.reuse ;  /* 0x0000b4001fda7a23 */ /* 0x100fe400000108a9 */
        /* <DEDUP_REMOVED lines=21> */
[--C-:B------:R-:W-:Y:S01]  /*11970*/  FFMA.FTZ R219, R32, c[0x0][0x2d0], -R170.reuse ;  /* 0x0000b40020db7a23 */ /* 0x100fe200000108aa */
[----:B------:R-:W-:Y:S01]  /*11980*/  MUFU.EX2 R165, R165 ;  /* 0x000000a500a57308 */ /* 0x000fe20000000800 */
[--C-:B------:R-:W-:Y:S02]  /*11990*/  FFMA.FTZ R220, R34, c[0x0][0x2d0], -R169.reuse ;  /* 0x0000b40022dc7a23 */ /* 0x100fe400000108a9 */
        /* <DEDUP_REMOVED lines=42> */
[----:B------:R-:W-:Y:S03]  /*11c40*/  MUFU.EX2 R218, R218 ;  /* 0x000000da00da7308 */ /* 0x000fe60000000800 */
[----:B------:R-:W-:Y:S01]  /*11c50*/  IADD3 R160, R181, R136, RZ ;  /* 0x00000088b5a07210 */ /* 0x000fe20007ffe0ff */
[C---:B------:R-:W-:Y:S02]  /*11c60*/  FMUL.FTZ R74, R0.reuse, R74 ;  /* 0x0000004a004a7220 */ /* 0x040fe40000410000 */
[----:B------:R-:W-:Y:S01]  /*11c70*/  FMUL.FTZ R75, R0, R75 ;  /* 0x0000004b004b7220 */ /* 0x000fe20000410000 */
[C---:B--2---:R-:W-:Y:S01]  /*11c80*/  HMMA.16816.F32 R36, R128.reuse, R140, R36 ;  /* 0x0000008c8024723c */ /* 0x044fe20000001824 */
[----:B------:R-:W1:Y:S02]  /*11c90*/  LDSM.16.MT88.4 R136, [R160+0x100] ;  /* 0x00010000a088783b */ /* 0x000e640000004200 */
[----:B------:R-:W-:Y:S01]  /*11ca0*/  MUFU.EX2 R219, R219 ;  /* 0x000000db00db7308 */ /* 0x000fe20000000800 */
[C---:B------:R-:W-:Y:S02]  /*11cb0*/  FMUL.FTZ R76, R2.reuse, R76 ;  /* 0x0000004c024c7220 */ /* 0x040fe40000410000 */
[----:B------:R-:W-:Y:S02]  /*11cc0*/  FMUL.FTZ R77, R2, R77 ;  /* 0x0000004d024d7220 */ /* 0x000fe40000410000 */
[C---:B------:R-:W-:Y:S01]  /*11cd0*/  HMMA.16816.F32 R40, R128.reuse, R142, R40 ;  /* 0x0000008e8028723c */ /* 0x040fe20000001828 */
[----:B------:R-:W2:Y:S03]  /*11ce0*/  LDSM.16.MT88.4 R140, [R177+UR4+0x2100] ;  /* 0x00210004b18c783b */ /* 0x000ea60008004200 */
[C---:B------:R-:W-:Y:S01]  /*11cf0*/  FMUL.FTZ R78, R0.reuse, R78 ;  /* 0x0000004e004e7220 */ /* 0x040fe20000410000 */
[----:B------:R-:W-:Y:S01]  /*11d00*/  MUFU.EX2 R220, R220 ;  /* 0x000000dc00dc7308 */ /* 0x000fe20000000800 */
        /* <DEDUP_REMOVED lines=19> */
[----:B------:R-:W1:Y:S03]  /*11e40*/  LDSM.16.MT88.4 R136, [R176+UR4+0x2100] ;  /* 0x00210004b088783b */ /* 0x000e660008004200 */
        /* <DEDUP_REMOVED lines=15> */
[--C-:B------:R-:W-:Y:S02]  /*11f40*/  FFMA.FTZ R171, R12, c[0x0][0x2d0], -R170.reuse ;  /* 0x0000b4000cab7a23 */ /* 0x100fe400000108aa */
[C---:B------:R-:W-:Y:S01]  /*11f50*/  FMUL.FTZ R12, R2.reuse, R120 ;  /* 0x00000078020c7220 */ /* 0x040fe20000410000 */
[C---:B-1----:R-:W-:Y:S03]  /*11f60*/  HMMA.16816.F32 R76, R128.reuse, R136, R76 ;  /* 0x00000088804c723c */ /* 0x042fe6000000184c */
[--C-:B------:R-:W-:Y:S01]  /*11f70*/  FFMA.FTZ R172, R13, c[0x0][0x2d0], -R170.reuse ;  /* 0x0000b4000dac7a23 */ /* 0x100fe200000108aa */
[----:B------:R-:W-:Y:S01]  /*11f80*/  MUFU.EX2 R171, R171 ;  /* 0x000000ab00ab7308 */ /* 0x000fe20000000800 */
[----:B------:R-:W-:Y:S02]  /*11f90*/  FMUL.FTZ R13, R2, R121 ;  /* 0x00000079020d7220 */ /* 0x000fe40000410000 */
[--C-:B------:R-:W-:Y:S01]  /*11fa0*/  FFMA.FTZ R173, R14, c[0x0][0x2d0], -R169.reuse ;  /* 0x0000b4000ead7a23 */ /* 0x100fe200000108a9 */
[C---:B------:R-:W-:Y:S01]  /*11fb0*/  HMMA.16816.F32 R80, R128.reuse, R138, R80 ;  /* 0x0000008a8050723c */ /* 0x040fe20000001850 */
[----:B------:R-:W1:Y:S03]  /*11fc0*/  LDSM.16.MT88.4 R136, [R133+0x4100] ;  /* 0x004100008588783b */ /* 0x000e660000004200 */
[C---:B------:R-:W-:Y:S02]  /*11fd0*/  FMUL.FTZ R14, R0.reuse, R122 ;  /* 0x0000007a000e7220 */ /* 0x040fe40000410000 */
[--C-:B------:R-:W-:Y:S01]  /*11fe0*/  FFMA.FTZ R174, R15, c[0x0][0x2d0], -R169.reuse ;  /* 0x0000b4000fae7a23 */ /* 0x100fe200000108a9 */
[----:B------:R-:W4:Y:S01]  /*11ff0*/  MUFU.EX2 R172, R172 ;  /* 0x000000ac00ac7308 */ /* 0x000f220000000800 */
[C---:B--2---:R-:W-:Y:S04]  /*12000*/  HMMA.16816.F32 R84, R128.reuse, R140, R84 ;  /* 0x0000008c8054723c */ /* 0x044fe80000001854 */
[----:B------:R-:W-:Y:S02]  /*12010*/  FMUL.FTZ R15, R0, R123 ;  /* 0x0000007b000f7220 */ /* 0x000fe40000410000 */
[----:B------:R-:W-:Y:S01]  /*12020*/  LDSM.16.MT88.4 R120, [R160+0x4100] ;  /* 0x00410000a078783b */ /* 0x000fe20000004200 */
[C---:B------:R-:W-:Y:S01]  /*12030*/  FMUL.FTZ R100, R2.reuse, R100 ;  /* 0x0000006402647220 */ /* 0x040fe20000410000 */
[C---:B------:R-:W-:Y:S01]  /*12040*/  HMMA.16816.F32 R88, R128.reuse, R142, R88 ;  /* 0x0000008e8058723c */ /* 0x040fe20000001858 */
[----:B------:R-:W-:Y:S03]  /*12050*/  MUFU.EX2 R173, R173 ;  /* 0x000000ad00ad7308 */ /* 0x000fe60000000800 */
[----:B------:R-:W-:Y:S02]  /*12060*/  FMUL.FTZ R101, R2, R101 ;  /* 0x0000006502657220 */ /* 0x000fe40000410000 */
[----:B------:R-:W2:Y:S01]  /*12070*/  LDSM.16.MT88.4 R140, [R176+UR4+0x4100] ;  /* 0x00410004b08c783b */ /* 0x000ea20008004200 */
[C---:B------:R-:W-:Y:S01]  /*12080*/  FMUL.FTZ R102, R0.reuse, R102 ;  /* 0x0000006600667220 */ /* 0x040fe20000410000 */
[C---:B---3--:R-:W-:Y:S03]  /*12090*/  HMMA.16816.F32 R92, R128.reuse, R124, R92 ;  /* 0x0000007c805c723c */ /* 0x048fe6000000185c */
[----:B------:R-:W3:Y:S01]  /*120a0*/  MUFU.EX2 R174, R174 ;  /* 0x000000ae00ae7308 */ /* 0x000ee20000000800 */
[----:B------:R-:W-:Y:S02]  /*120b0*/  FMUL.FTZ R103, R0, R103 ;  /* 0x0000006700677220 */ /* 0x000fe40000410000 */
[C---:B------:R-:W-:Y:S02]  /*120c0*/  FMUL.FTZ R104, R2.reuse, R104 ;  /* 0x0000006802687220 */ /* 0x040fe40000410000 */
[C---:B------:R-:W-:Y:S01]  /*120d0*/  HMMA.16816.F32 R96, R128.reuse, R126, R96 ;  /* 0x0000007e8060723c */ /* 0x040fe20000001860 */
[----:B------:R-:W5:Y:S03]  /*120e0*/  LDSM.16.MT88.4 R124, [R177+UR4+0x900] ;  /* 0x00090004b17c783b */ /* 0x000f660008004200 */
[----:B------:R-:W-:Y:S02]  /*120f0*/  FMUL.FTZ R105, R2, R105 ;  /* 0x0000006902697220 */ /* 0x000fe40000410000 */
[C---:B------:R-:W-:Y:S02]  /*12100*/  FMUL.FTZ R106, R0.reuse, R106 ;  /* 0x0000006a006a7220 */ /* 0x040fe40000410000 */
[----:B------:R-:W-:Y:S01]  /*12110*/  FMUL.FTZ R107, R0, R107 ;  /* 0x0000006b006b7220 */ /* 0x000fe20000410000 */
[C---:B-1----:R-:W-:Y:S03]  /*12120*/  HMMA.16816.F32 R12, R128.reuse, R136, R12 ;  /* 0x00000088800c723c */ /* 0x042fe6000000180c */
[--C-:B------:R-:W-:Y:S02]  /*12130*/  FFMA.FTZ R175, R16, c[0x0][0x2d0], -R170.reuse ;  /* 0x0000b40010af7a23 */ /* 0x100fe400000108aa */
[--C-:B------:R-:W-:Y:S02]  /*12140*/  FFMA.FTZ R208, R17, c[0x0][0x2d0], -R170.reuse ;  /* 0x0000b40011d07a23 */ /* 0x100fe400000108aa */
[--C-:B------:R-:W-:Y:S01]  /*12150*/  FFMA.FTZ R209, R18, c[0x0][0x2d0], -R169.reuse ;  /* 0x0000b40012d17a23 */ /* 0x100fe200000108a9 */
[C---:B------:R-:W-:Y:S01]  /*12160*/  HMMA.16816.F32 R100, R128.reuse, R138, R100 ;  /* 0x0000008a8064723c */ /* 0x040fe20000001864 */
[----:B------:R-:W1:Y:S01]  /*12170*/  LDSM.16.MT88.4 R136, [R133+0x900] ;  /* 0x000900008588783b */ /* 0x000e620000004200 */
[----:B------:R-:W-:Y:S02]  /*12180*/  MUFU.EX2 R175, R175 ;  /* 0x000000af00af7308 */ /* 0x000fe40000000800 */
[--C-:B------:R-:W-:Y:S02]  /*12190*/  FFMA.FTZ R210, R19, c[0x0][0x2d0], -R169.reuse ;  /* 0x0000b40013d27a23 */ /* 0x100fe400000108a9 */
[C---:B------:R-:W-:Y:S02]  /*121a0*/  FMUL.FTZ R108, R2.reuse, R108 ;  /* 0x0000006c026c7220 */ /* 0x040fe40000410000 */
[----:B------:R-:W-:Y:S04]  /*121b0*/  FMUL.FTZ R109, R2, R109 ;  /* 0x0000006d026d7220 */ /* 0x000fe80000410000 */
[----:B------:R-:W5:Y:S01]  /*121c0*/  MUFU.EX2 R208, R208 ;  /* 0x000000d000d07308 */ /* 0x000f620000000800 */
[C---:B--2---:R-:W-:Y:S03]  /*121d0*/  HMMA.16816.F32 R104, R128.reuse, R140, R104 ;  /* 0x0000008c8068723c */ /* 0x044fe60000001868 */
[C---:B------:R-:W-:Y:S02]  /*121e0*/  FMUL.FTZ R110, R0.reuse, R110 ;  /* 0x0000006e006e7220 */ /* 0x040fe40000410000 */
[----:B------:R-:W-:Y:S02]  /*121f0*/  FMUL.FTZ R111, R0, R111 ;  /* 0x0000006f006f7220 */ /* 0x000fe40000410000 */
[----:B------:R-:W-:Y:S01]  /*12200*/  FMUL.FTZ R16, R2, R116 ;  /* 0x0000007402107220 */ /* 0x000fe20000410000 */
[----:B----4-:R-:W-:Y:S01]  /*12210*/  F2FP.PACK_AB R116, R172, R171 ;  /* 0x000000abac74723e */ /* 0x010fe200000000ff */
[----:B------:R-:W-:Y:S03]  /*12220*/  MUFU.EX2 R209, R209 ;  /* 0x000000d100d17308 */ /* 0x000fe60000000800 */
[C---:B------:R-:W-:Y:S01]  /*12230*/  HMMA.16816.F32 R108, R128.reuse, R142, R108 ;  /* 0x0000008e806c723c */ /* 0x040fe2000000186c */
[----:B------:R-:W2:Y:S02]  /*12240*/  LDSM.16.MT88.4 R140, [R176+UR4+0x900] ;  /* 0x00090004b08c783b */ /* 0x000ea40008004200 */
[----:B------:R-:W-:Y:S01]  /*12250*/  FMUL.FTZ R17, R2, R117 ;  /* 0x0000007502117220 */ /* 0x000fe20000410000 */
[----:B---3--:R-:W-:Y:S01]  /*12260*/  F2FP.PACK_AB R117, R174, R173 ;  /* 0x000000adae75723e */ /* 0x008fe200000000ff */
[C---:B------:R-:W-:Y:S02]  /*12270*/  FMUL.FTZ R18, R0.reuse, R118 ;  /* 0x0000007600127220 */ /* 0x040fe40000410000 */
[----:B------:R-:W3:Y:S01]  /*12280*/  MUFU.EX2 R210, R210 ;  /* 0x000000d200d27308 */ /* 0x000ee20000000800 */
[----:B------:R-:W-:Y:S01]  /*12290*/  FMUL.FTZ R19, R0, R119 ;  /* 0x0000007700137220 */ /* 0x000fe20000410000 */
[----:B-----5:R-:W-:Y:S03]  /*122a0*/  F2FP.PACK_AB R118, R208, R175 ;  /* 0x000000afd076723e */ /* 0x020fe600000000ff */
[C---:B------:R-:W-:Y:S03]  /*122b0*/  FMUL.FTZ R112, R2.reuse, R112 ;  /* 0x0000007002707220 */ /* 0x040fe60000410000 */
[C---:B------:R-:W-:Y:S03]  /*122c0*/  HMMA.16816.F32 R16, R128.reuse, R120, R16 ;  /* 0x000000788010723c */ /* 0x040fe60000001810 */
[----:B------:R-:W-:Y:S02]  /*122d0*/  FMUL.FTZ R113, R2, R113 ;  /* 0x0000007102717220 */ /* 0x000fe40000410000 */
[C---:B------:R-:W-:Y:S02]  /*122e0*/  FMUL.FTZ R114, R0.reuse, R114 ;  /* 0x0000007200727220 */ /* 0x040fe40000410000 */
[----:B------:R-:W-:Y:S02]  /*122f0*/  FMUL.FTZ R115, R0, R115 ;  /* 0x0000007300737220 */ /* 0x000fe40000410000 */
[--C-:B------:R-:W-:Y:S03]  /*12300*/  FFMA.FTZ R211, R20, c[0x0][0x2d0], -R170.reuse ;  /* 0x0000b40014d37a23 */ /* 0x100fe600000108aa */
[----:B------:R-:W-:Y:S02]  /*12310*/  FFMA.FTZ R212, R25, c[0x0][0x2d0], -R170 ;  /* 0x0000b40019d47a23 */ /* 0x000fe400000108aa */
[----:B------:R-:W-:Y:S01]  /*12320*/  HMMA.16816.F32 R112, R128, R122, R112 ;  /* 0x0000007a8070723c */ /* 0x000fe20000001870 */
[----:B------:R-:W4:Y:S01]  /*12330*/  LDSM.16.MT88.4 R120, [R160+0x2900] ;  /* 0x00290000a078783b */ /* 0x000f220000004200 */
[----:B------:R-:W-:Y:S01]  /*12340*/  MUFU.EX2 R211, R211 ;  /* 0x000000d300d37308 */ /* 0x000fe20000000800 */
[----:B---3--:R-:W-:Y:S01]  /*12350*/  F2FP.PACK_AB R119, R210, R209 ;  /* 0x000000d1d277723e */ /* 0x008fe200000000ff */
[--C-:B------:R-:W-:Y:S02]  /*12360*/  FFMA.FTZ R213, R26, c[0x0][0x2d0], -R169.reuse ;  /* 0x0000b4001ad57a23 */ /* 0x100fe400000108a9 */
[----:B------:R-:W-:Y:S02]  /*12370*/  FFMA.FTZ R214, R27, c[0x0][0x2d0], -R169 ;  /* 0x0000b4001bd67a23 */ /* 0x000fe400000108a9 */
[----:B------:R-:W-:Y:S01]  /*12380*/  FFMA.FTZ R161, R2, R207, R161 ;  /* 0x000000cf02a17223 */ /* 0x000fe200000100a1 */
[----:B------:R-:W-:Y:S01]  /*12390*/  LDSM.16.MT88.4 R128, [R133+0x4900] ;  /* 0x004900008580783b */ /* 0x000fe20000004200 */
[C---:B------:R-:W-:Y:S02]  /*123a0*/  HMMA.16816.F32 R4, R116.reuse, R124, R4 ;  /* 0x0000007c7404723c */ /* 0x040fe40000001804 */
[----:B------:R-:W-:Y:S03]  /*123b0*/  MUFU.EX2 R212, R212 ;  /* 0x000000d400d47308 */ /* 0x000fe60000000800 */
[----:B------:R-:W-:Y:S02]  /*123c0*/  FFMA.FTZ R165, R0, R205, R165 ;  /* 0x000000cd00a57223 */ /* 0x000fe400000100a5 */
[----:B------:R-:W-:Y:S01]  /*123d0*/  FADD.FTZ R162, R162, R161 ;  /* 0x000000a1a2a27221 */ /* 0x000fe20000010000 */
[C---:B------:R-:W-:Y:S01]  /*123e0*/  HMMA.16816.F32 R8, R116.reuse, R126, R8 ;  /* 0x0000007e7408723c */ /* 0x040fe20000001808 */
[----:B------:R-:W3:Y:S03]  /*123f0*/  LDSM.16.MT88.4 R124, [R177+UR4+0x4900] ;  /* 0x00490004b17c783b */ /* 0x000ee60008004200 */
[----:B------:R-:W-:Y:S01]  /*12400*/  MUFU.EX2 R213, R213 ;  /* 0x000000d500d57308 */ /* 0x000fe20000000800 */
[----:B------:R-:W-:Y:S02]  /*12410*/  FADD.FTZ R166, R166, R165 ;  /* 0x000000a5a6a67221 */ /* 0x000fe40000010000 */
[----:B------:R-:W-:Y:S01]  /*12420*/  FADD.FTZ R163, R163, R162 ;  /* 0x000000a2a3a37221 */ /* 0x000fe20000010000 */
[C---:B-1----:R-:W-:Y:S04]  /*12430*/  HMMA.16816.F32 R36, R116.reuse, R136, R36 ;  /* 0x000000887424723c */ /* 0x042fe80000001824 */
[----:B------:R-:W-:Y:S02]  /*12440*/  FADD.FTZ R167, R167, R166 ;  /* 0x000000a6a7a77221 */ /* 0x000fe40000010000 */
[----:B------:R-:W1:Y:S01]  /*12450*/  MUFU.EX2 R214, R214 ;  /* 0x000000d600d67308 */ /* 0x000e620000000800 */
[----:B------:R-:W-:Y:S01]  /*12460*/  FADD.FTZ R164, R164, R163 ;  /* 0x000000a3a4a47221 */ /* 0x000fe20000010000 */
[C---:B------:R-:W-:Y:S01]  /*12470*/  HMMA.16816.F32 R40, R116.reuse, R138, R40 ;  /* 0x0000008a7428723c */ /* 0x040fe20000001828 */
[----:B------:R-:W5:Y:S03]  /*12480*/  LDSM.16.MT88.4 R136, [R176+UR4+0x4900] ;  /* 0x00490004b088783b */ /* 0x000f660008004200 */
[----:B------:R-:W-:Y:S02]  /*12490*/  FADD.FTZ R168, R168, R167 ;  /* 0x000000a7a8a87221 */ /* 0x000fe40000010000 */
[----:B------:R-:W-:Y:S02]  /*124a0*/  FADD.FTZ R171, R171, R164 ;  /* 0x000000a4abab7221 */ /* 0x000fe40000010000 */
[C---:B--2---:R-:W-:Y:S04]  /*124b0*/  HMMA.16816.F32 R44, R116.reuse, R140, R44 ;  /* 0x0000008c742c723c */ /* 0x044fe8000000182c */
[----:B------:R-:W-:Y:S02]  /*124c0*/  FADD.FTZ R173, R173, R168 ;  /* 0x000000a8adad7221 */ /* 0x000fe40000010000 */
[----:B------:R-:W-:Y:S02]  /*124d0*/  FADD.FTZ R172, R172, R171 ;  /* 0x000000abacac7221 */ /* 0x000fe40000010000 */
[C---:B------:R-:W-:Y:S01]  /*124e0*/  HMMA.16816.F32 R48, R116.reuse, R142, R48 ;  /* 0x0000008e7430723c */ /* 0x040fe20000001830 */
[----:B------:R-:W-:Y:S03]  /*124f0*/  LDSM.16.MT88.4 R140, [R133+0x1100] ;  /* 0x00110000858c783b */ /* 0x000fe60000004200 */
[----:B------:R-:W-:Y:S01]  /*12500*/  FADD.FTZ R174, R174, R173 ;  /* 0x000000adaeae7221 */ /* 0x000fe20000010000 */
[----:B-1----:R-:W-:Y:S01]  /*12510*/  F2FP.PACK_AB R27, R214, R213 ;  /* 0x000000d5d61b723e */ /* 0x002fe200000000ff */
[----:B------:R-:W-:Y:S02]  /*12520*/  FADD.FTZ R175, R175, R172 ;  /* 0x000000acafaf7221 */ /* 0x000fe40000010000 */
[C---:B------:R-:W-:Y:S04]  /*12530*/  HMMA.16816.F32 R52, R116.reuse, R144, R52 ;  /* 0x000000907434723c */ /* 0x040fe80000001834 */
[----:B------:R-:W-:Y:S02]  /*12540*/  FADD.FTZ R209, R209, R174 ;  /* 0x000000aed1d17221 */ /* 0x000fe40000010000 */
[----:B------:R-:W-:Y:S02]  /*12550*/  FADD.FTZ R208, R208, R175 ;  /* 0x000000afd0d07221 */ /* 0x000fe40000010000 */
[C---:B------:R-:W-:Y:S01]  /*12560*/  HMMA.16816.F32 R56, R116.reuse, R146, R56 ;  /* 0x000000927438723c */ /* 0x040fe20000001838 */
[----:B------:R-:W-:Y:S03]  /*12570*/  LDSM.16.MT88.4 R144, [R176+UR4+0x1100] ;  /* 0x00110004b090783b */ /* 0x000fe60008004200 */
[----:B------:R-:W-:Y:S04]  /*12580*/  FADD.FTZ R210, R210, R209 ;  /* 0x000000d1d2d27221 */ /* 0x000fe80000010000 */
[C---:B------:R-:W-:Y:S08]  /*12590*/  HMMA.16816.F32 R60, R116.reuse, R148, R60 ;  /* 0x00000094743c723c */ /* 0x040ff0000000183c */
[C---:B------:R-:W-:Y:S01]  /*125a0*/  HMMA.16816.F32 R64, R116.reuse, R150, R64 ;  /* 0x000000967440723c */ /* 0x040fe20000001840 */
[----:B------:R-:W-:Y:S07]  /*125b0*/  LDSM.16.MT88.4 R148, [R177+UR4+0x5900] ;  /* 0x00590004b194783b */ /* 0x000fee0008004200 */
[C---:B------:R-:W-:Y:S08]  /*125c0*/  HMMA.16816.F32 R68, R116.reuse, R152, R68 ;  /* 0x000000987444723c */ /* 0x040ff00000001844 */
[C---:B------:R-:W-:Y:S01]  /*125d0*/  HMMA.16816.F32 R72, R116.reuse, R154, R72 ;  /* 0x0000009a7448723c */ /* 0x040fe20000001848 */
[----:B------:R-:W-:Y:S07]  /*125e0*/  LDSM.16.MT88.4 R152, [R133+0x5900] ;  /* 0x005900008598783b */ /* 0x000fee0000004200 */
[C---:B------:R-:W-:Y:S07]  /*125f0*/  HMMA.16816.F32 R76, R116.reuse, R156, R76 ;  /* 0x0000009c744c723c */ /* 0x040fee000000184c */
[--C-:B------:R-:W-:Y:S01]  /*12600*/  FFMA.FTZ R156, R21, c[0x0][0x2d0], -R170.reuse ;  /* 0x0000b400159c7a23 */ /* 0x100fe200000108aa */
[C---:B------:R-:W-:Y:S04]  /*12610*/  HMMA.16816.F32 R80, R116.reuse, R158, R80 ;  /* 0x0000009e7450723c */ /* 0x040fe80000001850 */
[--C-:B------:R-:W-:Y:S01]  /*12620*/  FFMA.FTZ R157, R22, c[0x0][0x2d0], -R169.reuse ;  /* 0x0000b400169d7a23 */ /* 0x100fe200000108a9 */
[----:B------:R-:W1:Y:S02]  /*12630*/  MUFU.EX2 R156, R156 ;  /* 0x0000009c009c7308 */ /* 0x000e640000000800 */
[--C-:B------:R-:W-:Y:S01]  /*12640*/  FFMA.FTZ R158, R23, c[0x0][0x2d0], -R169.reuse ;  /* 0x0000b400179e7a23 */ /* 0x100fe200000108a9 */
[C---:B----4-:R-:W-:Y:S04]  /*12650*/  HMMA.16816.F32 R84, R116.reuse, R120, R84 ;  /* 0x000000787454723c */ /* 0x050fe80000001854 */
[----:B------:R-:W-:Y:S02]  /*12660*/  FFMA.FTZ R169, R35, c[0x0][0x2d0], -R169 ;  /* 0x0000b40023a97a23 */ /* 0x000fe400000108a9 */
[--C-:B------:R-:W-:Y:S01]  /*12670*/  FFMA.FTZ R159, R24, c[0x0][0x2d0], -R170.reuse ;  /* 0x0000b400189f7a23 */ /* 0x100fe200000108aa */
[----:B------:R-:W-:Y:S01]  /*12680*/  MUFU.EX2 R157, R157 ;  /* 0x0000009d009d7308 */ /* 0x000fe20000000800 */
[C---:B------:R-:W-:Y:S01]  /*12690*/  HMMA.16816.F32 R88, R116.reuse, R122, R88 ;  /* 0x0000007a7458723c */ /* 0x040fe20000001858 */
[----:B------:R-:W2:Y:S03]  /*126a0*/  LDSM.16.MT88.4 R120, [R160+0x4900] ;  /* 0x00490000a078783b */ /* 0x000ea60000004200 */
[----:B------:R-:W-:Y:S04]  /*126b0*/  FFMA.FTZ R170, R33, c[0x0][0x2d0], -R170 ;  /* 0x0000b40021aa7a23 */ /* 0x000fe800000108aa */
[C---:B---3--:R-:W-:Y:S01]  /*126c0*/  HMMA.16816.F32 R92, R116.reuse, R124, R92 ;  /* 0x0000007c745c723c */ /* 0x048fe2000000185c */
[----:B------:R-:W-:Y:S01]  /*126d0*/  LDSM.16.MT88.4 R32, [R133+0x1900] ;  /* 0x001900008520783b */ /* 0x000fe20000004200 */
[----:B------:R-:W3:Y:S02]  /*126e0*/  MUFU.EX2 R158, R158 ;  /* 0x0000009e009e7308 */ /* 0x000ee40000000800 */
[C---:B-1----:R-:W-:Y:S01]  /*126f0*/  F2FP.PACK_AB R24, R156.reuse, R211 ;  /* 0x000000d39c18723e */ /* 0x042fe200000000ff */
[----:B------:R-:W-:Y:S03]  /*12700*/  FADD.FTZ R211, R211, R208 ;  /* 0x000000d0d3d37221 */ /* 0x000fe60000010000 */
[C---:B------:R-:W-:Y:S01]  /*12710*/  HMMA.16816.F32 R96, R116.reuse, R126, R96 ;  /* 0x0000007e7460723c */ /* 0x040fe20000001860 */
[----:B------:R-:W1:Y:S03]  /*12720*/  LDSM.16.MT88.4 R124, [R177+UR4+0x1100] ;  /* 0x00110004b17c783b */ /* 0x000e660008004200 */
[----:B------:R-:W4:Y:S01]  /*12730*/  MUFU.EX2 R159, R159 ;  /* 0x0000009f009f7308 */ /* 0x000f220000000800 */
[----:B------:R-:W-:Y:S03]  /*12740*/  FADD.FTZ R156, R156, R211 ;  /* 0x000000d39c9c7221 */ /* 0x000fe60000010000 */
[C---:B------:R-:W-:Y:S06]  /*12750*/  HMMA.16816.F32 R12, R116.reuse, R128, R12 ;  /* 0x00000080740c723c */ /* 0x040fec000000180c */
[----:B------:R-:W1:Y:S02]  /*12760*/  MUFU.EX2 R170, R170 ;  /* 0x000000aa00aa7308 */ /* 0x000e640000000800 */
[C---:B------:R-:W-:Y:S01]  /*12770*/  HMMA.16816.F32 R100, R116.reuse, R130, R100 ;  /* 0x000000827464723c */ /* 0x040fe20000001864 */
[----:B------:R-:W1:Y:S03]  /*12780*/  LDSM.16.MT88.4 R128, [R160+0x1100] ;  /* 0x00110000a080783b */ /* 0x000e660000004200 */
[----:B---3--:R-:W-:Y:S01]  /*12790*/  F2FP.PACK_AB R25, R158, R157 ;  /* 0x0000009d9e19723e */ /* 0x008fe200000000ff */
[----:B------:R-:W-:Y:S03]  /*127a0*/  FADD.FTZ R157, R157, R210 ;  /* 0x000000d29d9d7221 */ /* 0x000fe60000010000 */
[C---:B-----5:R-:W-:Y:S01]  /*127b0*/  HMMA.16816.F32 R104, R116.reuse, R136, R104 ;  /* 0x000000887468723c */ /* 0x060fe20000001868 */
[----:B------:R-:W3:Y:S03]  /*127c0*/  MUFU.EX2 R169, R169 ;  /* 0x000000a900a97308 */ /* 0x000ee60000000800 */
[----:B----4-:R-:W-:Y:S01]  /*127d0*/  F2FP.PACK_AB R26, R212, R159 ;  /* 0x0000009fd41a723e */ /* 0x010fe200000000ff */
[----:B------:R-:W-:Y:S02]  /*127e0*/  FADD.FTZ R158, R158, R157 ;  /* 0x0000009d9e9e7221 */ /* 0x000fe40000010000 */
[----:B------:R-:W-:Y:S01]  /*127f0*/  FADD.FTZ R159, R159, R156 ;  /* 0x0000009c9f9f7221 */ /* 0x000fe20000010000 */
[C---:B------:R-:W-:Y:S01]  /*12800*/  HMMA.16816.F32 R108, R116.reuse, R138, R108 ;  /* 0x0000008a746c723c */ /* 0x040fe2000000186c */
[----:B------:R-:W4:Y:S03]  /*12810*/  LDSM.16.MT88.4 R136, [R177+UR4+0x3100] ;  /* 0x00310004b188783b */ /* 0x000f260008004200 */
[----:B------:R-:W-:Y:S02]  /*12820*/  FADD.FTZ R213, R213, R158 ;  /* 0x0000009ed5d57221 */ /* 0x000fe40000010000 */
[----:B------:R-:W-:Y:S02]  /*12830*/  FADD.FTZ R212, R212, R159 ;  /* 0x0000009fd4d47221 */ /* 0x000fe40000010000 */
[C---:B--2---:R-:W-:Y:S04]  /*12840*/  HMMA.16816.F32 R16, R116.reuse, R120, R16 ;  /* 0x000000787410723c */ /* 0x044fe80000001810 */
[----:B------:R-:W-:Y:S04]  /*12850*/  FADD.FTZ R214, R214, R213 ;  /* 0x000000d5d6d67221 */ /* 0x000fe80000010000 */
[----:B------:R-:W-:Y:S01]  /*12860*/  HMMA.16816.F32 R112, R116, R122, R112 ;  /* 0x0000007a7470723c */ /* 0x000fe20000001870 */
[----:B------:R-:W2:Y:S07]  /*12870*/  LDSM.16.MT88.4 R116, [R133+0x3100] ;  /* 0x003100008574783b */ /* 0x000eae0000004200 */
[C---:B-1----:R-:W-:Y:S01]  /*12880*/  HMMA.16816.F32 R4, R24.reuse, R124, R4 ;  /* 0x0000007c1804723c */ /* 0x042fe20000001804 */
[----:B------:R-:W1:Y:S07]  /*12890*/  LDSM.16.MT88.4 R120, [R176+UR4+0x3100] ;  /* 0x00310004b078783b */ /* 0x000e6e0008004200 */
[C---:B------:R-:W-:Y:S01]  /*128a0*/  HMMA.16816.F32 R8, R24.reuse, R126, R8 ;  /* 0x0000007e1808723c */ /* 0x040fe20000001808 */
[----:B------:R-:W5:Y:S07]  /*128b0*/  LDSM.16.MT88.4 R124, [R160+0x3100] ;  /* 0x00310000a07c783b */ /* 0x000f6e0000004200 */
[C---:B------:R-:W-:Y:S08]  /*128c0*/  HMMA.16816.F32 R36, R24.reuse, R140, R36 ;  /* 0x0000008c1824723c */ /* 0x040ff00000001824 */
[C---:B------:R-:W-:Y:S01]  /*128d0*/  HMMA.16816.F32 R40, R24.reuse, R142, R40 ;  /* 0x0000008e1828723c */ /* 0x040fe20000001828 */
[----:B------:R-:W-:Y:S07]  /*128e0*/  LDSM.16.MT88.4 R140, [R176+UR4+0x3900] ;  /* 0x00390004b08c783b */ /* 0x000fee0008004200 */
[C---:B------:R-:W-:Y:S08]  /*128f0*/  HMMA.16816.F32 R44, R24.reuse, R144, R44 ;  /* 0x00000090182c723c */ /* 0x040ff0000000182c */
[C---:B------:R-:W-:Y:S01]  /*12900*/  HMMA.16816.F32 R48, R24.reuse, R146, R48 ;  /* 0x000000921830723c */ /* 0x040fe20000001830 */
[----:B------:R-:W-:Y:S07]  /*12910*/  LDSM.16.MT88.4 R144, [R160+0x3900] ;  /* 0x00390000a090783b */ /* 0x000fee0000004200 */
[C---:B------:R-:W-:Y:S08]  /*12920*/  HMMA.16816.F32 R52, R24.reuse, R128, R52 ;  /* 0x000000801834723c */ /* 0x040ff00000001834 */
[C---:B------:R-:W-:Y:S01]  /*12930*/  HMMA.16816.F32 R56, R24.reuse, R130, R56 ;  /* 0x000000821838723c */ /* 0x040fe20000001838 */
[----:B------:R-:W3:Y:S07]  /*12940*/  LDSM.16.MT88.4 R128, [R177+UR4+0x5100] ;  /* 0x00510004b180783b */ /* 0x000eee0008004200 */
[C---:B----4-:R-:W-:Y:S08]  /*12950*/  HMMA.16816.F32 R60, R24.reuse, R136, R60 ;  /* 0x00000088183c723c */ /* 0x050ff0000000183c */
[C---:B------:R-:W-:Y:S01]  /*12960*/  HMMA.16816.F32 R64, R24.reuse, R138, R64 ;  /* 0x0000008a1840723c */ /* 0x040fe20000001840 */
[----:B------:R-:W-:Y:S07]  /*12970*/  LDSM.16.MT88.4 R136, [R160+0x1900] ;  /* 0x00190000a088783b */ /* 0x000fee0000004200 */
[C---:B--2---:R-:W-:Y:S08]  /*12980*/  HMMA.16816.F32 R68, R24.reuse, R116, R68 ;  /* 0x000000741844723c */ /* 0x044ff00000001844 */
[C---:B------:R-:W-:Y:S01]  /*12990*/  HMMA.16816.F32 R72, R24.reuse, R118, R72 ;  /* 0x000000761848723c */ /* 0x040fe20000001848 */
[----:B------:R-:W2:Y:S07]  /*129a0*/  LDSM.16.MT88.4 R116, [R133+0x5100] ;  /* 0x005100008574783b */ /* 0x000eae0000004200 */
[C---:B-1----:R-:W-:Y:S08]  /*129b0*/  HMMA.16816.F32 R76, R24.reuse, R120, R76 ;  /* 0x00000078184c723c */ /* 0x042ff0000000184c */
[C---:B------:R-:W-:Y:S01]  /*129c0*/  HMMA.16816.F32 R80, R24.reuse, R122, R80 ;  /* 0x0000007a1850723c */ /* 0x040fe20000001850 */
[----:B------:R-:W1:Y:S07]  /*129d0*/  LDSM.16.MT88.4 R120, [R176+UR4+0x5100] ;  /* 0x00510004b078783b */ /* 0x000e6e0008004200 */
[C---:B-----5:R-:W-:Y:S08]  /*129e0*/  HMMA.16816.F32 R84, R24.reuse, R124, R84 ;  /* 0x0000007c1854723c */ /* 0x060ff00000001854 */
[C---:B------:R-:W-:Y:S01]  /*129f0*/  HMMA.16816.F32 R88, R24.reuse, R126, R88 ;  /* 0x0000007e1858723c */ /* 0x040fe20000001858 */
[----:B------:R-:W4:Y:S07]  /*12a00*/  LDSM.16.MT88.4 R124, [R177+UR4+0x1900] ;  /* 0x00190004b17c783b */ /* 0x000f2e0008004200 */
[C---:B---3--:R-:W-:Y:S08]  /*12a10*/  HMMA.16816.F32 R92, R24.reuse, R128, R92 ;  /* 0x00000080185c723c */ /* 0x048ff0000000185c */
[C---:B------:R-:W-:Y:S08]  /*12a20*/  HMMA.16816.F32 R96, R24.reuse, R130, R96 ;  /* 0x000000821860723c */ /* 0x040ff00000001860 */
[C---:B--2---:R-:W-:Y:S08]  /*12a30*/  HMMA.16816.F32 R12, R24.reuse, R116, R12 ;  /* 0x00000074180c723c */ /* 0x044ff0000000180c */
[C---:B------:R-:W-:Y:S01]  /*12a40*/  HMMA.16816.F32 R100, R24.reuse, R118, R100 ;  /* 0x000000761864723c */ /* 0x040fe20000001864 */
[----:B------:R-:W2:Y:S07]  /*12a50*/  LDSM.16.MT88.4 R116, [R176+UR4+0x1900] ;  /* 0x00190004b074783b */ /* 0x000eae0008004200 */
[C---:B-1----:R-:W-:Y:S08]  /*12a60*/  HMMA.16816.F32 R104, R24.reuse, R120, R104 ;  /* 0x000000781868723c */ /* 0x042ff00000001868 */
[C---:B------:R-:W-:Y:S01]  /*12a70*/  HMMA.16816.F32 R108, R24.reuse, R122, R108 ;  /* 0x0000007a186c723c */ /* 0x040fe2000000186c */
[----:B------:R-:W1:Y:S07]  /*12a80*/  LDSM.16.MT88.4 R120, [R177+UR4+0x3900] ;  /* 0x00390004b178783b */ /* 0x000e6e0008004200 */
[C---:B------:R-:W-:Y:S08]  /*12a90*/  HMMA.16816.F32 R16, R24.reuse, R28, R16 ;  /* 0x0000001c1810723c */ /* 0x040ff00000001810 */
[----:B------:R-:W-:Y:S01]  /*12aa0*/  HMMA.16816.F32 R112, R24, R30, R112 ;  /* 0x0000001e1870723c */ /* 0x000fe20000001870 */
[----:B------:R-:W3:Y:S06]  /*12ab0*/  LDSM.16.MT88.4 R28, [R133+0x3900] ;  /* 0x00390000851c783b */ /* 0x000eec0000004200 */
        /* <DEDUP_REMOVED lines=9> */
[C---:B----4-:R-:W-:Y:S03]  /*12b50*/  HMMA.16816.F32 R128, R24.reuse, R124, R4 ;  /* 0x0000007c1880723c */ /* 0x050fe60000001804 */
[----:B------:R-:W-:Y:S02]  /*12b60*/  FADD.FTZ R220, R220, R217 ;  /* 0x000000d9dcdc7221 */ /* 0x000fe40000010000 */
[----:B------:R-:W-:Y:S02]  /*12b70*/  FADD.FTZ R207, R170, R207 ;  /* 0x000000cfaacf7221 */ /* 0x000fe40000010000 */
[----:B------:R-:W-:Y:S01]  /*12b80*/  FADD.FTZ R205, R169, R220 ;  /* 0x000000dca9cd7221 */ /* 0x000fe20000010000 */
[C---:B------:R-:W-:Y:S08]  /*12b90*/  HMMA.16816.F32 R124, R24.reuse, R126, R8 ;  /* 0x0000007e187c723c */ /* 0x040ff00000001808 */
[C---:B------:R-:W-:Y:S08]  /*12ba0*/  HMMA.16816.F32 R36, R24.reuse, R32, R36 ;  /* 0x000000201824723c */ /* 0x040ff00000001824 */
[C---:B------:R-:W-:Y:S01]  /*12bb0*/  HMMA.16816.F32 R40, R24.reuse, R34, R40 ;  /* 0x000000221828723c */ /* 0x040fe20000001828 */
[----:B------:R-:W4:Y:S07]  /*12bc0*/  LDSM.16.MT88.4 R32, [R176+UR4+0x5900] ;  /* 0x00590004b020783b */ /* 0x000f2e0008004200 */
[C---:B--2---:R-:W-:Y:S08]  /*12bd0*/  HMMA.16816.F32 R44, R24.reuse, R116, R44 ;  /* 0x00000074182c723c */ /* 0x044ff0000000182c */
[C---:B------:R-:W-:Y:S08]  /*12be0*/  HMMA.16816.F32 R48, R24.reuse, R118, R48 ;  /* 0x000000761830723c */ /* 0x040ff00000001830 */
[C---:B------:R-:W-:Y:S08]  /*12bf0*/  HMMA.16816.F32 R52, R24.reuse, R136, R52 ;  /* 0x000000881834723c */ /* 0x040ff00000001834 */
[C---:B------:R-:W-:Y:S08]  /*12c00*/  HMMA.16816.F32 R56, R24.reuse, R138, R56 ;  /* 0x0000008a1838723c */ /* 0x040ff00000001838 */
[C---:B-1----:R-:W-:Y:S08]  /*12c10*/  HMMA.16816.F32 R60, R24.reuse, R120, R60 ;  /* 0x00000078183c723c */ /* 0x042ff0000000183c */
[C---:B------:R-:W-:Y:S08]  /*12c20*/  HMMA.16816.F32 R64, R24.reuse, R122, R64 ;  /* 0x0000007a1840723c */ /* 0x040ff00000001840 */
[C---:B---3--:R-:W-:Y:S08]  /*12c30*/  HMMA.16816.F32 R68, R24.reuse, R28, R68 ;  /* 0x0000001c1844723c */ /* 0x048ff00000001844 */
[C---:B------:R-:W-:Y:S01]  /*12c40*/  HMMA.16816.F32 R72, R24.reuse, R30, R72 ;  /* 0x0000001e1848723c */ /* 0x040fe20000001848 */
[----:B------:R-:W1:Y:S07]  /*12c50*/  LDSM.16.MT88.4 R28, [R160+0x5900] ;  /* 0x00590000a01c783b */ /* 0x000e6e0000004200 */
        /* <DEDUP_REMOVED lines=10> */
[C---:B-1----:R-:W-:Y:S08]  /*12d00*/  HMMA.16816.F32 R116, R24.reuse, R28, R16 ;  /* 0x0000001c1874723c */ /* 0x042ff00000001810 */
[----:B------:R-:W-:Y:S01]  /*12d10*/  HMMA.16816.F32 R112, R24, R30, R112 ;  /* 0x0000001e1870723c */ /* 0x000fe20000001870 */
[----:B------:R-:W-:-:S07]  /*12d20*/  @!P0 BRA `(.L_x_880) ;  /* 0x0000040000008947 */ /* 0x000fce0003800000 */
[----:B------:R-:W-:Y:S01]  /*12d30*/  ISETP.NE.AND P2, PT, R190, 0x1, PT ;  /* 0x00000001be00780c */ /* 0x000fe20003f45270 */
[----:B------:R-:W-:Y:S01]  /*12d40*/  IMAD R193, R206, 0x40, R185 ;  /* 0x00000040cec17824 */ /* 0x000fe200078e02b9 */
[----:B------:R-:W-:Y:S01]  /*12d50*/  SEL R4, RZ, 0x10, P5 ;  /* 0x00000010ff047807 */ /* 0x000fe20002800000 */
[----:B------:R-:W-:Y:S03]  /*12d60*/  IMAD.MOV.U32 R192, RZ, RZ, RZ ;  /* 0x000000ffffc07224 */ /* 0x000fe600078e00ff */
[----:B------:R-:W-:Y:S02]  /*12d70*/  IADD3 R193, R193, -0x80, R196 ;  /* 0xffffff80c1c17810 */ /* 0x000fe40007ffe0c4 */
[C---:B------:R-:W-:Y:S03]  /*12d80*/  IADD3 R13, -R4.reuse, 0x10, RZ ;  /* 0x00000010040d7810 */ /* 0x040fe60007ffe1ff */
[--C-:B------:R-:W-:Y:S01]  /*12d90*/  IMAD.MOV.U32 R0, RZ, RZ, R193.reuse ;  /* 0x000000ffff007224 */ /* 0x100fe200078e00c1 */
[----:B------:R-:W-:Y:S01]  /*12da0*/  LOP3.LUT R13, R13, 0xf, RZ, 0xc0, !PT ;  /* 0x0000000f0d0d7812 */ /* 0x000fe200078ec0ff */
[----:B------:R-:W-:Y:S05]  /*12db0*/  @P2 IMAD.HI.U32 R2, R193, c[0x0][0x2bc], RZ ;  /* 0x0000af00c1022a27 */ /* 0x000fea00078e00ff */
[----:B------:R-:W-:Y:S02]  /*12dc0*/  @P2 SHF.R.U32.HI R0, RZ, c[0x0][0x2c0], R2 ;  /* 0x0000b000ff002a19 */ /* 0x000fe40000011602 */
[----:B------:R-:W-:Y:S02]  /*12dd0*/  ISETP.NE.U32.AND P2, PT, R4, RZ, PT ;  /* 0x000000ff0400720c */ /* 0x000fe40003f45070 */
[C---:B------:R-:W-:Y:S04]  /*12de0*/  @!P3 IADD3 R5, P0, R0.reuse, R198, RZ ;  /* 0x000000c60005b210 */ /* 0x040fe80007f1e0ff */
[----:B------:R-:W-:Y:S01]  /*12df0*/  @!P3 LEA.HI.X.SX32 R2, R0, R189, 0x1, P0 ;  /* 0x000000bd0002b211 */ /* 0x000fe200000f0eff */
[----:B------:R-:W-:Y:S01]  /*12e00*/  IMAD.MOV R0, RZ, RZ, -R0 ;  /* 0x000000ffff007224 */ /* 0x000fe200078e0a00 */
[C---:B------:R-:W-:Y:S03]  /*12e10*/  @!P3 LEA R10, P0, R5.reuse, c[0x0][0x2a0], 0x2 ;  /* 0x0000a800050aba11 */ /* 0x040fe600078010ff */
[----:B------:R-:W-:Y:S01]  /*12e20*/  IMAD R193, R0, c[0x0][0x2b8], R193 ;  /* 0x0000ae0000c17a24 */ /* 0x000fe200078e02c1 */
[----:B------:R-:W-:Y:S02]  /*12e30*/  @!P3 LEA.HI.X R11, R5, c[0x0][0x2a4], R2, 0x2, P0 ;  /* 0x0000a900050bba11 */ /* 0x000fe400000f1402 */
[----:B------:R-:W-:Y:S01]  /*12e40*/  SEL R2, RZ, 0x10, P4 ;  /* 0x00000010ff027807 */ /* 0x000fe20002000000 */
[----:B------:R-:W-:Y:S01]  /*12e50*/  IMAD.WIDE.U32 R8, R193, c[0x0][0x1e0], RZ ;  /* 0x00007800c1087a25 */ /* 0x000fe200078e00ff */
[----:B------:R-:W-:Y:S01]  /*12e60*/  SHF.R.S32.HI R5, RZ, 0x1f, R193 ;  /* 0x0000001fff057819 */ /* 0x000fe200000114c1 */
[----:B------:R-:W2:Y:S04]  /*12e70*/  @!P3 LDG.E R192, [R10.64] ;  /* 0x000000060ac0b981 */ /* 0x000ea8000c1e1900 */
[----:B------:R-:W-:Y:S04]  /*12e80*/  IMAD R5, R5, c[0x0][0x1e0], RZ ;  /* 0x0000780005057a24 */ /* 0x000fe800078e02ff */
[----:B------:R-:W-:Y:S04]  /*12e90*/  IMAD R5, R193, c[0x0][0x1e4], R5 ;  /* 0x00007900c1057a24 */ /* 0x000fe800078e0205 */
[----:B------:R-:W-:Y:S02]  /*12ea0*/  IMAD.IADD R9, R9, 0x1, R5 ;  /* 0x0000000109097824 */ /* 0x000fe400078e0205 */
[----:B------:R-:W-:Y:S01]  /*12eb0*/  IMAD R5, R184, c[0x0][0x1e8], RZ ;  /* 0x00007a00b8057a24 */ /* 0x000fe200078e02ff */
[----:B--2---:R-:W-:Y:S01]  /*12ec0*/  SHF.R.S32.HI R7, RZ, 0x1f, R192 ;  /* 0x0000001fff077819 */ /* 0x004fe200000114c0 */
[C---:B------:R-:W-:Y:S04]  /*12ed0*/  IMAD.WIDE.U32 R8, R192.reuse, c[0x0][0x1f0], R8 ;  /* 0x00007c00c0087a25 */ /* 0x040fe800078e0008 */
        /* <DEDUP_REMOVED lines=15> */
[----:B-1----:R-:W-:Y:S04]  /*12fd0*/  IADD3 R12, P1, P0, R13, R6, R200 ;  /* 0x000000060d0c7210 */ /* 0x002fe8000783e0c8 */
[----:B--2---:R-:W-:Y:S02]  /*12fe0*/  IADD3.X R13, RZ, R8, R201, P1, P0 ;  /* 0x00000008ff0d7210 */ /* 0x004fe40000fe04c9 */
[----:B---3--:R-:W-:Y:S04]  /*12ff0*/  IADD3 R14, P1, P0, R7, R6, R202 ;  /* 0x00000006070e7210 */ /* 0x008fe8000783e0ca */
[----:B------:R-:W-:Y:S02]  /*13000*/  IADD3.X R15, RZ, R8, R203, P1, P0 ;  /* 0x00000008ff0f7210 */ /* 0x000fe40000fe04cb */
        /* <DEDUP_REMOVED lines=18> */
.L_x_880:
        /* <DEDUP_REMOVED lines=9> */
.L_x_878:
[----:B-1----:R-:W1:Y:S01]  /*131c0*/  SHFL.BFLY PT, R6, R207, 0x2, 0x1f ;  /* 0x0c401f00cf067f89 */ /* 0x002e6200000e0000 */
        /* <DEDUP_REMOVED lines=17> */
[----:B------:R-:W2:Y:S01]  /*132e0*/  @P1 MUFU.LG2 R5, R5 ;  /* 0x0000000500051308 */ /* 0x000ea20000000c00 */
[----:B------:R-:W-:-:S07]  /*132f0*/  @P0 FMUL.FTZ R16, R16, c[0x0][0x2d0] ;  /* 0x0000b40010100a20 */ /* 0x000fce0000410000 */
[----:B------:R-:W3:Y:S01]  /*13300*/  @P0 MUFU.LG2 R13, R0 ;  /* 0x00000000000d0308 */ /* 0x000ee20000000c00 */
[C---:B-1----:R-:W-:Y:S02]  /*13310*/  FMUL.FTZ R128, R4.reuse, R128 ;  /* 0x0000008004807220 */ /* 0x042fe40000410000 */
[C---:B------:R-:W-:Y:S02]  /*13320*/  FMUL.FTZ R129, R4.reuse, R129 ;  /* 0x0000008104817220 */ /* 0x040fe40000410000 */
[C---:B------:R-:W-:Y:S02]  /*13330*/  FMUL.FTZ R124, R4.reuse, R124 ;  /* 0x0000007c047c7220 */ /* 0x040fe40000410000 */
[C---:B------:R-:W-:Y:S01]  /*13340*/  FMUL.FTZ R125, R4.reuse, R125 ;  /* 0x0000007d047d7220 */ /* 0x040fe20000410000 */
[----:B------:R1:W4:Y:S01]  /*13350*/  @P0 MUFU.RCP R2, R0 ;  /* 0x0000000000020308 */ /* 0x0003220000001000 */
[----:B--2---:R-:W-:Y:S02]  /*13360*/  @P1 FMUL.FTZ R5, R5, 0.69314718246459960938 ;  /* 0x3f31721805051820 */ /* 0x004fe40000410000 */
[----:B------:R-:W-:-:S02]  /*13370*/  FMUL.FTZ R36, R4, R36 ;  /* 0x0000002404247220 */ /* 0x000fc40000410000 */
[C---:B------:R-:W-:Y:S02]  /*13380*/  FMUL.FTZ R37, R4.reuse, R37 ;  /* 0x0000002504257220 */ /* 0x040fe40000410000 */
        /* <DEDUP_REMOVED lines=43> */
[----:B------:R-:W-:Y:S02]  /*13640*/  FMUL.FTZ R113, R4, R113 ;  /* 0x0000007104717220 */ /* 0x000fe40000410000 */
[C---:B----4-:R-:W-:Y:S02]  /*13650*/  FMUL.FTZ R130, R2.reuse, R130 ;  /* 0x0000008202827220 */ /* 0x050fe40000410000 */
        /* <DEDUP_REMOVED lines=47> */
[----:B------:R-:W-:Y:S02]  /*13950*/  @P1 FFMA.FTZ R0, R14, R132, R5 ;  /* 0x000000840e001223 */ /* 0x000fe40000010005 */
[----:B------:R-:W-:Y:S02]  /*13960*/  @P0 FFMA.FTZ R12, R16, R3, R13 ;  /* 0x00000003100c0223 */ /* 0x000fe4000001000d */
.L_x_828:
        /* <DEDUP_REMOVED lines=19> */
[----:B------:R-:W-:Y:S02]  /*13aa0*/  LEA.HI R7, R14, R3, RZ, 0x5 ;  /* 0x000000030e077211 */ /* 0x000fe400078f28ff */
[--C-:B------:R-:W-:Y:S02]  /*13ab0*/  SHF.R.S32.HI R16, RZ, 0x2, R5.reuse ;  /* 0x00000002ff107819 */ /* 0x100fe40000011405 */
[----:B------:R-:W-:Y:S02]  /*13ac0*/  SHF.R.S32.HI R13, RZ, 0x1f, R5 ;  /* 0x0000001fff0d7819 */ /* 0x000fe40000011405 */
[----:B------:R-:W-:Y:S02]  /*13ad0*/  F2FP.PACK_AB R48, R49, R48 ;  /* 0x000000303130723e */ /* 0x000fe400000000ff */
[----:B------:R-:W-:Y:S02]  /*13ae0*/  LEA.HI R13, R13, R16, RZ, 0x3 ;  /* 0x000000100d0d7211 */ /* 0x000fe400078f18ff */
[----:B------:R-:W-:-:S02]  /*13af0*/  F2FP.PACK_AB R50, R51, R50 ;  /* 0x000000323332723e */ /* 0x000fc400000000ff */
[----:B------:R-:W-:Y:S02]  /*13b00*/  LOP3.LUT R13, R13, 0xfffffff8, RZ, 0xc0, !PT ;  /* 0xfffffff80d0d7812 */ /* 0x000fe400078ec0ff */
[----:B------:R-:W-:Y:S02]  /*13b10*/  F2FP.PACK_AB R52, R53, R52 ;  /* 0x000000343534723e */ /* 0x000fe400000000ff */
[----:B------:R-:W-:Y:S01]  /*13b20*/  F2FP.PACK_AB R54, R55, R54 ;  /* 0x000000363736723e */ /* 0x000fe200000000ff */
[----:B------:R-:W-:Y:S01]  /*13b30*/  IMAD.IADD R13, R16, 0x1, -R13 ;  /* 0x00000001100d7824 */ /* 0x000fe200078e0a0d */
[----:B------:R-:W-:Y:S02]  /*13b40*/  LOP3.LUT R16, R5, 0xfffffffc, RZ, 0xc0, !PT ;  /* 0xfffffffc05107812 */ /* 0x000fe400078ec0ff */
[----:B------:R-:W-:Y:S01]  /*13b50*/  SHF.R.S32.HI R5, RZ, 0x5, R7 ;  /* 0x00000005ff057819 */ /* 0x000fe20000011407 */
[C---:B------:R-:W-:Y:S01]  /*13b60*/  IMAD.SHL.U32 R9, R13.reuse, 0x40, RZ ;  /* 0x000000400d097824 */ /* 0x040fe200078e00ff */
[----:B------:R-:W-:Y:S01]  /*13b70*/  LOP3.LUT R15, R13, 0x1, RZ, 0xc0, !PT ;  /* 0x000000010d0f7812 */ /* 0x000fe200078ec0ff */
[----:B------:R-:W-:Y:S01]  /*13b80*/  IMAD.IADD R16, R3, 0x1, -R16 ;  /* 0x0000000103107824 */ /* 0x000fe200078e0a10 */
[----:B------:R-:W-:-:S02]  /*13b90*/  F2FP.PACK_AB R56, R57, R56 ;  /* 0x000000383938723e */ /* 0x000fc400000000ff */
        /* <DEDUP_REMOVED lines=11> */
[----:B------:R-:W-:Y:S01]  /*13c50*/  F2FP.PACK_AB R62, R63, R62 ;  /* 0x0000003e3f3e723e */ /* 0x000fe200000000ff */
[----:B------:R-:W-:Y:S01]  /*13c60*/  IMAD.MOV.U32 R13, RZ, RZ, 0x40 ;  /* 0x00000040ff0d7424 */ /* 0x000fe200078e00ff */
[----:B------:R-:W-:Y:S02]  /*13c70*/  F2FP.PACK_AB R64, R65, R64 ;  /* 0x000000404140723e */ /* 0x000fe400000000ff */
[C---:B------:R-:W-:Y:S01]  /*13c80*/  IADD3 R15, R11.reuse, 0x80, RZ ;  /* 0x000000800b0f7810 */ /* 0x040fe20007ffe0ff */
[----:B------:R-:W-:Y:S01]  /*13c90*/  STS [R11+0x80], R128 ;  /* 0x000080800b007388 */ /* 0x000fe20000000800 */
[----:B------:R-:W-:Y:S02]  /*13ca0*/  IADD3 R9, R11, 0x70, RZ ;  /* 0x000000700b097810 */ /* 0x000fe40007ffe0ff */
[----:B------:R-:W-:Y:S01]  /*13cb0*/  @P0 IADD3 R9, R15, 0x10, RZ ;  /* 0x000000100f090810 */ /* 0x000fe20007ffe0ff */
[----:B------:R-:W-:Y:S01]  /*13cc0*/  IMAD.IADD R15, R11, 0x1, R18 ;  /* 0x000000010b0f7824 */ /* 0x000fe200078e0212 */
[----:B------:R-:W-:Y:S01]  /*13cd0*/  SEL R20, R13, 0xffffffc0, !P2 ;  /* 0xffffffc00d147807 */ /* 0x000fe20005000000 */
[----:B------:R-:W-:Y:S01]  /*13ce0*/  STS [R11+0x480], R130 ;  /* 0x000480820b007388 */ /* 0x000fe20000000800 */
[----:B------:R-:W-:Y:S01]  /*13cf0*/  F2FP.PACK_AB R66, R67, R66 ;  /* 0x000000424342723e */ /* 0x000fe200000000ff */
[--C-:B------:R-:W-:Y:S01]  /*13d00*/  IMAD.IADD R13, R18, 0x1, R9.reuse ;  /* 0x00000001120d7824 */ /* 0x100fe200078e0209 */
[----:B------:R-:W-:Y:S01]  /*13d10*/  F2FP.PACK_AB R68, R69, R68 ;  /* 0x000000444544723e */ /* 0x000fe200000000ff */
[--C-:B------:R-:W-:Y:S01]  /*13d20*/  IMAD.IADD R17, R11, 0x1, R20.reuse ;  /* 0x000000010b117824 */ /* 0x100fe200078e0214 */
[----:B------:R-:W-:Y:S01]  /*13d30*/  STS [R9], R124 ;  /* 0x0000007c09007388 */ /* 0x000fe20000000800 */
[C---:B------:R-:W-:Y:S01]  /*13d40*/  IMAD.IADD R19, R20.reuse, 0x1, R9 ;  /* 0x0000000114137824 */ /* 0x040fe200078e0209 */
[----:B------:R-:W-:Y:S01]  /*13d50*/  F2FP.PACK_AB R70, R71, R70 ;  /* 0x000000464746723e */ /* 0x000fe200000000ff */
[----:B------:R-:W-:Y:S01]  /*13d60*/  IMAD.IADD R21, R20, 0x1, R15 ;  /* 0x0000000114157824 */ /* 0x000fe200078e020f */
[----:B------:R-:W-:Y:S01]  /*13d70*/  STS [R9+0x400], R126 ;  /* 0x0004007e09007388 */ /* 0x000fe20000000800 */
[----:B------:R-:W-:Y:S01]  /*13d80*/  IMAD.IADD R23, R13, 0x1, R20 ;  /* 0x000000010d177824 */ /* 0x000fe200078e0214 */
[----:B------:R-:W-:-:S02]  /*13d90*/  F2FP.PACK_AB R72, R73, R72 ;  /* 0x000000484948723e */ /* 0x000fc400000000ff */
[----:B------:R-:W-:Y:S01]  /*13da0*/  STS [R15+0x80], R36 ;  /* 0x000080240f007388 */ /* 0x000fe20000000800 */
[----:B------:R-:W-:Y:S02]  /*13db0*/  F2FP.PACK_AB R74, R75, R74 ;  /* 0x0000004a4b4a723e */ /* 0x000fe400000000ff */
        /* <DEDUP_REMOVED lines=32> */
[----:B------:R-:W-:Y:S02]  /*13fc0*/  ISETP.NE.U32.AND P1, PT, RZ, c[0x0][0x508], PT ;  /* 0x00014200ff007a0c */ /* 0x000fe40003f25070 */
[----:B------:R-:W-:Y:S01]  /*13fd0*/  ISETP.NE.U32.AND P0, PT, RZ, c[0x0][0x500], PT ;  /* 0x00014000ff007a0c */ /* 0x000fe20003f05070 */
[----:B------:R-:W-:Y:S01]  /*13fe0*/  STS [R11+0x4080], R60 ;  /* 0x0040803c0b007388 */ /* 0x000fe20000000800 */
[----:B------:R-:W-:-:S02]  /*13ff0*/  ISETP.NE.AND.EX P1, PT, RZ, c[0x0][0x50c], PT, P1 ;  /* 0x00014300ff007a0c */ /* 0x000fc40003f25310 */
        /* <DEDUP_REMOVED lines=20> */
[----:B------:R-:W-:Y:S04]  /*14140*/  STS [R15+0x8080], R120 ;  /* 0x008080780f007388 */ /* 0x000fe80000000800 */
[----:B------:R-:W-:Y:S04]  /*14150*/  STS [R15+0x8480], R122 ;  /* 0x0084807a0f007388 */ /* 0x000fe80000000800 */
[----:B------:R-:W-:Y:S04]  /*14160*/  STS [R13+0x8000], R100 ;  /* 0x008000640d007388 */ /* 0x000fe80000000800 */
[----:B------:R3:W-:Y:S01]  /*14170*/  STS [R13+0x8400], R102 ;  /* 0x008400660d007388 */ /* 0x0007e20000000800 */
[----:B-1----:R-:W-:-:S03]  /*14180*/  IMAD.MOV.U32 R11, RZ, RZ, 0x4 ;  /* 0x00000004ff0b7424 */ /* 0x002fc600078e00ff */
[----:B------:R1:W-:Y:S04]  /*14190*/  STS [R17+0x8080], R104 ;  /* 0x0080806811007388 */ /* 0x0003e80000000800 */
[----:B------:R1:W-:Y:S01]  /*141a0*/  STS [R17+0x8480], R106 ;  /* 0x0084806a11007388 */ /* 0x0003e20000000800 */
[----:B--2---:R-:W-:-:S03]  /*141b0*/  IMAD.WIDE R8, R186, R11, c[0x0][0x500] ;  /* 0x00014000ba087625 */ /* 0x004fc600078e020b */
[----:B------:R1:W-:Y:S04]  /*141c0*/  STS [R19+0x8000], R108 ;  /* 0x0080006c13007388 */ /* 0x0003e80000000800 */
[----:B------:R1:W-:Y:S04]  /*141d0*/  STS [R19+0x8400], R110 ;  /* 0x0084006e13007388 */ /* 0x0003e80000000800 */
[----:B------:R1:W-:Y:S04]  /*141e0*/  STS [R21+0x8080], R116 ;  /* 0x0080807415007388 */ /* 0x0003e80000000800 */
[----:B------:R1:W-:Y:S04]  /*141f0*/  STS [R21+0x8480], R118 ;  /* 0x0084807615007388 */ /* 0x0003e80000000800 */
[----:B------:R1:W-:Y:S04]  /*14200*/  STS [R23+0x8000], R112 ;  /* 0x0080007017007388 */ /* 0x0003e80000000800 */
[----:B------:R1:W-:Y:S04]  /*14210*/  STS [R23+0x8400], R114 ;  /* 0x0084007217007388 */ /* 0x0003e80000000800 */
[----:B------:R-:W-:Y:S01]  /*14220*/  BAR.SYNC.DEFER_BLOCKING 0x1, 0x100 ;  /* 0x0044000000007b1d */ /* 0x000fe20000010000 */
[----:B------:R-:W-:-:S02]  /*14230*/  IMAD.MOV.U32 R4, RZ, RZ, c[0x0][0x388] ;  /* 0x0000e200ff047624 */ /* 0x000fc400078e00ff */
[----:B------:R-:W-:-:S03]  /*14240*/  @P1 IMAD.WIDE R24, R186, R11, c[0x0][0x508] ;  /* 0x00014200ba181625 */ /* 0x000fc600078e020b */
[----:B---3--:R-:W2:Y:S04]  /*14250*/  @P0 LDG.E R13, [R8.64] ;  /* 0x00000006080d0981 */ /* 0x008ea8000c1e1900 */
        /* <DEDUP_REMOVED lines=9> */
.L_x_883:
[----:B-1----:R-:W-:Y:S01]  /*142f0*/  LOP3.LUT R6, R7, 0xffffffe0, RZ, 0xc0, !PT ;  /* 0xffffffe007067812 */ /* 0x002fe200078ec0ff */
        /* <DEDUP_REMOVED lines=8> */
[----:B------:R-:W-:Y:S01]  /*14380*/  IMAD R17, R2, c[0x0][0x3e8], RZ ;  /* 0x0000fa0002117a24 */ /* 0x000fe200078e02ff */
[----:B------:R-:W-:Y:S01]  /*14390*/  SHF.R.S32.HI R6, RZ, 0x1f, R7 ;  /* 0x0000001fff067819 */ /* 0x000fe20000011407 */
[----:B------:R-:W-:Y:S01]  /*143a0*/  BSSY B0, `(.L_x_884) ;  /* 0x000007e000007945 */ /* 0x000fe20003800000 */
[----:B------:R-:W-:Y:S01]  /*143b0*/  LOP3.LUT R18, R18, 0xffffff8, RZ, 0xc0, !PT ;  /* 0x0ffffff812127812 */ /* 0x000fe200078ec0ff */
[----:B------:R-:W-:Y:S01]  /*143c0*/  IMAD.IADD R16, R16, 0x1, -R9 ;  /* 0x0000000110107824 */ /* 0x000fe200078e0a09 */
[----:B------:R-:W-:Y:S01]  /*143d0*/  LEA.HI R6, R6, R7, RZ, 0x2 ;  /* 0x0000000706067211 */ /* 0x000fe200078f10ff */
[----:B------:R-:W-:Y:S01]  /*143e0*/  IMAD R9, R2, c[0x0][0x490], RZ ;  /* 0x0001240002097a24 */ /* 0x000fe200078e02ff */
[----:B------:R-:W-:Y:S01]  /*143f0*/  IADD3 R5, -R18, R5, RZ ;  /* 0x0000000512057210 */ /* 0x000fe20007ffe1ff */
[C---:B------:R-:W-:Y:S01]  /*14400*/  IMAD R17, R184.reuse, c[0x0][0x3ec], R17 ;  /* 0x0000fb00b8117a24 */ /* 0x040fe200078e0211 */
[----:B------:R-:W-:Y:S01]  /*14410*/  SHF.R.S32.HI R6, RZ, 0x2, R6 ;  /* 0x00000002ff067819 */ /* 0x000fe20000011406 */
[----:B------:R-:W-:Y:S01]  /*14420*/  IMAD R9, R184, c[0x0][0x494], R9 ;  /* 0x00012500b8097a24 */ /* 0x000fe200078e0209 */
[----:B------:R-:W-:-:S02]  /*14430*/  ISETP.NE.AND P1, PT, R8, 0x1, PT ;  /* 0x000000010800780c */ /* 0x000fc40003f25270 */
[----:B------:R-:W-:Y:S01]  /*14440*/  MOV R18, R10 ;  /* 0x0000000a00127202 */ /* 0x000fe20000000f00 */
[----:B------:R-:W-:Y:S01]  /*14450*/  IMAD R5, R5, 0x10, R6 ;  /* 0x0000001005057824 */ /* 0x000fe200078e0206 */
[----:B------:R-:W-:Y:S01]  /*14460*/  LOP3.LUT P2, RZ, R7, 0x3, RZ, 0xc0, !PT ;  /* 0x0000000307ff7812 */ /* 0x000fe2000784c0ff */
[----:B------:R-:W-:Y:S01]  /*14470*/  IMAD R7, R11, c[0x0][0x3a0], RZ ;  /* 0x0000e8000b077a24 */ /* 0x000fe200078e02ff */
[-C--:B------:R-:W-:Y:S01]  /*14480*/  LEA.HI R13, R14, R3.reuse, RZ, 0x3 ;  /* 0x000000030e0d7211 */ /* 0x080fe200078f18ff */
[----:B------:R-:W-:Y:S01]  /*14490*/  IMAD R15, R16, 0x8, R5 ;  /* 0x00000008100f7824 */ /* 0x000fe200078e0205 */
[----:B------:R-:W-:Y:S01]  /*144a0*/  LEA.HI R14, R14, R3, RZ, 0x6 ;  /* 0x000000030e0e7211 */ /* 0x000fe200078f30ff */
[----:B------:R-:W-:Y:S01]  /*144b0*/  IMAD.WIDE.U32 R18, R184, c[0x0][0x490], R18 ;  /* 0x00012400b8127a25 */ /* 0x000fe200078e0012 */
[----:B------:R-:W-:Y:S02]  /*144c0*/  LOP3.LUT R6, R13, 0xfffffff8, RZ, 0xc0, !PT ;  /* 0xfffffff80d067812 */ /* 0x000fe400078ec0ff */
[----:B-1----:R-:W-:Y:S01]  /*144d0*/  LEA R8, R54, R15, 0x7 ;  /* 0x0000000f36087211 */ /* 0x002fe200078e38ff */
[C---:B------:R-:W-:Y:S01]  /*144e0*/  IMAD R7, R10.reuse, c[0x0][0x3a4], R7 ;  /* 0x0000e9000a077a24 */ /* 0x040fe200078e0207 */
[----:B------:R-:W-:Y:S01]  /*144f0*/  SHF.R.S32.HI R13, RZ, 0x3, R13 ;  /* 0x00000003ff0d7819 */ /* 0x000fe2000001140d */
        /* <DEDUP_REMOVED lines=8> */
[----:B------:R-:W-:Y:S01]  /*14580*/  IMAD.WIDE.U32 R10, R184, c[0x0][0x3e8], R10 ;  /* 0x0000fa00b80a7a25 */ /* 0x000fe200078e000a */
[----:B------:R-:W-:Y:S02]  /*14590*/  SEL R186, R186, RZ, !P0 ;  /* 0x000000ffbaba7207 */ /* 0x000fe40004000000 */
[----:B------:R-:W-:Y:S01]  /*145a0*/  SEL R3, R3, RZ, !P0 ;  /* 0x000000ff03037207 */ /* 0x000fe20004000000 */
[----:B------:R-:W-:Y:S01]  /*145b0*/  IMAD.MOV R9, RZ, RZ, -R7 ;  /* 0x000000ffff097224 */ /* 0x000fe200078e0a07 */
[----:B------:R-:W-:Y:S01]  /*145c0*/  LEA R21, R6, R13, 0x5 ;  /* 0x0000000d06157211 */ /* 0x000fe200078e28ff */
[----:B------:R-:W-:Y:S01]  /*145d0*/  IMAD.WIDE.U32 R18, R186, c[0x0][0x498], R18 ;  /* 0x00012600ba127a25 */ /* 0x000fe200078e0012 */
[----:B------:R-:W-:-:S02]  /*145e0*/  SHF.R.S32.HI R16, RZ, 0x1f, R7 ;  /* 0x0000001fff107819 */ /* 0x000fc40000011407 */
[----:B------:R-:W-:Y:S01]  /*145f0*/  IADD3 R11, R11, R17, RZ ;  /* 0x000000110b0b7210 */ /* 0x000fe20007ffe0ff */
[----:B------:R-:W-:Y:S01]  /*14600*/  IMAD R9, R9, c[0x0][0x4e8], R8 ;  /* 0x00013a0009097a24 */ /* 0x000fe200078e0208 */
[----:B------:R-:W-:Y:S01]  /*14610*/  IADD3 R20, P0, R7, R18, RZ ;  /* 0x0000001207147210 */ /* 0x000fe20007f1e0ff */
[----:B------:R-:W-:Y:S02]  /*14620*/  IMAD R15, R3, c[0x0][0x498], RZ ;  /* 0x00012600030f7a24 */ /* 0x000fe400078e02ff */
[----:B------:R-:W-:Y:S01]  /*14630*/  IMAD.SHL.U32 R2, R13, 0x40, RZ ;  /* 0x000000400d027824 */ /* 0x000fe200078e00ff */
[----:B------:R-:W-:Y:S01]  /*14640*/  SHF.R.S32.HI R18, RZ, 0x1f, R9 ;  /* 0x0000001fff127819 */ /* 0x000fe20000011409 */
[----:B------:R-:W-:Y:S02]  /*14650*/  IMAD R15, R186, c[0x0][0x49c], R15 ;  /* 0x00012700ba0f7a24 */ /* 0x000fe400078e020f */
[----:B------:R-:W-:Y:S02]  /*14660*/  IMAD R8, R54, 0x80, R21 ;  /* 0x0000008036087824 */ /* 0x000fe400078e0215 */
[----:B------:R-:W-:Y:S01]  /*14670*/  IMAD R18, R18, c[0x0][0x488], RZ ;  /* 0x0001220012127a24 */ /* 0x000fe200078e02ff */
[----:B------:R-:W-:Y:S01]  /*14680*/  IADD3.X R21, R16, R19, R15, P0, !PT ;  /* 0x0000001310157210 */ /* 0x000fe200007fe40f */
[----:B------:R-:W-:Y:S01]  /*14690*/  @P1 IMAD.HI.U32 R17, R8, c[0x0][0x4ec], RZ ;  /* 0x00013b0008111a27 */ /* 0x000fe200078e00ff */
[----:B------:R-:W-:-:S03]  /*146a0*/  LOP3.LUT R15, R2, 0x1c0, RZ, 0xc0, !PT ;  /* 0x000001c0020f7812 */ /* 0x000fc600078ec0ff */
[----:B------:R-:W-:Y:S02]  /*146b0*/  IMAD.SHL.U32 R2, R6, 0x8, RZ ;  /* 0x0000000806027824 */ /* 0x000fe400078e00ff */
[----:B------:R-:W-:-:S03]  /*146c0*/  IMAD.WIDE.U32 R20, R9, c[0x0][0x488], R20 ;  /* 0x0001220009147a25 */ /* 0x000fc600078e0014 */
[----:B------:R-:W-:Y:S01]  /*146d0*/  LOP3.LUT R6, R15, 0x38, R2, 0xf8, !PT ;  /* 0x000000380f067812 */ /* 0x000fe200078ef802 */
[----:B------:R-:W-:Y:S02]  /*146e0*/  IMAD R18, R9, c[0x0][0x48c], R18 ;  /* 0x0001230009127a24 */ /* 0x000fe400078e0212 */
[----:B------:R-:W-:Y:S01]  /*146f0*/  IMAD.MOV.U32 R7, RZ, RZ, R8 ;  /* 0x000000ffff077224 */ /* 0x000fe200078e0008 */
[----:B------:R-:W-:Y:S01]  /*14700*/  @P1 SHF.R.U32.HI R7, RZ, c[0x0][0x4f0], R17 ;  /* 0x00013c00ff071a19 */ /* 0x000fe20000011611 */
[----:B------:R-:W-:Y:S01]  /*14710*/  IMAD R9, R3, c[0x0][0x3f0], RZ ;  /* 0x0000fc0003097a24 */ /* 0x000fe200078e02ff */
[----:B------:R-:W-:Y:S01]  /*14720*/  SHF.R.U32.HI R3, RZ, 0x3, R15 ;  /* 0x00000003ff037819 */ /* 0x000fe2000001160f */
[----:B------:R-:W-:Y:S01]  /*14730*/  IMAD.WIDE.U32 R10, R186, c[0x0][0x3f0], R10 ;  /* 0x0000fc00ba0a7a25 */ /* 0x000fe200078e000a */
[----:B------:R-:W-:Y:S02]  /*14740*/  LEA R15, P0, R20, c[0x0][0x450], 0x2 ;  /* 0x00011400140f7a11 */ /* 0x000fe400078010ff */
[----:B------:R-:W-:Y:S01]  /*14750*/  IADD3 R17, R21, R18, RZ ;  /* 0x0000001215117210 */ /* 0x000fe20007ffe0ff */
[----:B------:R-:W-:Y:S01]  /*14760*/  IMAD R9, R186, c[0x0][0x3f4], R9 ;  /* 0x0000fd00ba097a24 */ /* 0x000fe200078e0209 */
[----:B------:R-:W-:Y:S01]  /*14770*/  LOP3.LUT R6, R6, R3, RZ, 0x3c, !PT ;  /* 0x0000000306067212 */ /* 0x000fe200078e3cff */
[----:B------:R-:W-:Y:S01]  /*14780*/  IMAD.MOV R3, RZ, RZ, -R7 ;  /* 0x000000ffff037224 */ /* 0x000fe200078e0a07 */
[----:B------:R-:W-:Y:S01]  /*14790*/  LEA.HI.X R17, R20, c[0x0][0x454], R17, 0x2, P0 ;  /* 0x0001150014117a11 */ /* 0x000fe200000f1411 */
[----:B------:R-:W-:Y:S01]  /*147a0*/  SHFL.IDX PT, R32, R15, RZ, 0x1c1f ;  /* 0x001c1fff0f207589 */ /* 0x000fe200000e0000 */
[----:B------:R-:W-:Y:S01]  /*147b0*/  SHF.R.S32.HI R16, RZ, 0x1f, R7 ;  /* 0x0000001fff107819 */ /* 0x000fe20000011407 */
[----:B------:R-:W-:Y:S01]  /*147c0*/  IMAD R56, R3, c[0x0][0x4e8], R8 ;  /* 0x00013a0003387a24 */ /* 0x000fe200078e0208 */
[----:B------:R-:W-:Y:S01]  /*147d0*/  IADD3 R11, R11, R9, RZ ;  /* 0x000000090b0b7210 */ /* 0x000fe20007ffe0ff */
[----:B------:R-:W1:Y:S01]  /*147e0*/  SHFL.IDX PT, R33, R17, RZ, 0x1c1f ;  /* 0x001c1fff11217589 */ /* 0x000e6200000e0000 */
[C---:B------:R-:W-:Y:S01]  /*147f0*/  IMAD R8, R54.reuse, 0x80, R5 ;  /* 0x0000008036087824 */ /* 0x040fe200078e0205 */
[----:B------:R-:W-:Y:S01]  /*14800*/  LEA R54, R54, R13, 0x7 ;  /* 0x0000000d36367211 */ /* 0x000fe200078e38ff */
[----:B-----5:R-:W-:Y:S01]  /*14810*/  IMAD R3, R4, c[0x0][0x4e8], RZ ;  /* 0x00013a0004037a24 */ /* 0x020fe200078e02ff */
[----:B------:R-:W-:Y:S01]  /*14820*/  SHFL.IDX PT, R34, R15, 0x1, 0x1c1f ;  /* 0x003c1f000f227f89 */ /* 0x000fe200000e0000 */
[----:B------:R-:W-:Y:S01]  /*14830*/  IMAD R16, R16, c[0x0][0x3e0], RZ ;  /* 0x0000f80010107a24 */ /* 0x000fe200078e02ff */
[C---:B------:R-:W-:Y:S01]  /*14840*/  IADD3 R4, R8.reuse, 0x8, RZ ;  /* 0x0000000808047810 */ /* 0x040fe20007ffe0ff */
[----:B------:R-:W-:Y:S01]  /*14850*/  IMAD.WIDE.U32 R10, R7, c[0x0][0x3e0], R10 ;  /* 0x0000f800070a7a25 */ /* 0x000fe200078e000a */
[----:B------:R-:W2:Y:S01]  /*14860*/  SHFL.IDX PT, R35, R17, 0x1, 0x1c1f ;  /* 0x003c1f0011237f89 */ /* 0x000ea200000e0000 */
[----:B------:R-:W-:-:S02]  /*14870*/  ISETP.GE.OR P1, PT, R8, R3, P2 ;  /* 0x000000030800720c */ /* 0x000fc40001726670 */
[----:B------:R-:W-:Y:S01]  /*14880*/  IMAD R16, R7, c[0x0][0x3e4], R16 ;  /* 0x0000f90007107a24 */ /* 0x000fe200078e0210 */
[----:B------:R-:W-:Y:S02]  /*14890*/  ISETP.GE.OR P0, PT, R4, R3, P2 ;  /* 0x000000030400720c */ /* 0x000fe40001706670 */
[----:B------:R-:W-:Y:S01]  /*148a0*/  SHF.L.U32 R7, R14, 0x3, RZ ;  /* 0x000000030e077819 */ /* 0x000fe200000006ff */
[----:B------:R-:W-:Y:S01]  /*148b0*/  IMAD.IADD R11, R11, 0x1, R16 ;  /* 0x000000010b0b7824 */ /* 0x000fe200078e0210 */
[----:B------:R-:W-:Y:S02]  /*148c0*/  SHF.R.S32.HI R5, RZ, 0x1f, R56 ;  /* 0x0000001fff057819 */ /* 0x000fe40000011438 */
[----:B------:R-:W-:-:S03]  /*148d0*/  LOP3.LUT R6, R6, 0x7ffffe00, R7, 0xf8, !PT ;  /* 0x7ffffe0006067812 */ /* 0x000fc600078ef807 */
[----:B------:R-:W-:Y:S01]  /*148e0*/  IMAD R5, R5, c[0x0][0x3d8], RZ ;  /* 0x0000f60005057a24 */ /* 0x000fe200078e02ff */
[----:B------:R-:W-:Y:S01]  /*148f0*/  SHF.L.U32 R58, R6, 0x1, RZ ;  /* 0x00000001063a7819 */ /* 0x000fe200000006ff */
[----:B-1----:R1:W-:Y:S02]  /*14900*/  @!P1 ST.E [R32.64], R0 ;  /* 0x0000000020009985 */ /* 0x0023e4000c101906 */
[C---:B------:R-:W-:Y:S02]  /*14910*/  IMAD R14, R56.reuse, c[0x0][0x3dc], R5 ;  /* 0x0000f700380e7a24 */ /* 0x040fe400078e0205 */
        /* <DEDUP_REMOVED lines=38> */
.L_x_885:
[----:B--2---:R-:W-:Y:S05]  /*14b80*/  BSYNC B0 ;  /* 0x0000000000007941 */ /* 0x004fea0003800000 */
.L_x_884:
        /* <DEDUP_REMOVED lines=23> */
.L_x_887:
[----:B------:R-:W-:Y:S05]  /*14d00*/  BSYNC B0 ;  /* 0x0000000000007941 */ /* 0x000fea0003800000 */
.L_x_886:
        /* <DEDUP_REMOVED lines=23> */
.L_x_889:
[----:B------:R-:W-:Y:S05]  /*14e80*/  BSYNC B0 ;  /* 0x0000000000007941 */ /* 0x000fea0003800000 */
.L_x_888:
        /* <DEDUP_REMOVED lines=24> */
.L_x_882:
        /* <DEDUP_REMOVED lines=18> */
.L_x_890:
        /* <DEDUP_REMOVED lines=19> */
[----:B------:R-:W-:-:S04]  /*15260*/  IMAD.WIDE.U32 R12, R184, c[0x0][0x490], R12 ;  /* 0x00012400b80c7a25 */ /* 0x000fc800078e000c */
[----:B------:R-:W-:Y:S02]  /*15270*/  IMAD.IADD R15, R4, 0x1, R13 ;  /* 0x00000001040f7824 */ /* 0x000fe400078e020d */
[----:B------:R-:W-:Y:S02]  /*15280*/  IMAD.MOV.U32 R14, RZ, RZ, R12 ;  /* 0x000000ffff0e7224 */ /* 0x000fe400078e000c */
[----:B------:R-:W-:Y:S02]  /*15290*/  IMAD R13, R5, c[0x0][0x498], RZ ;  /* 0x00012600050d7a24 */ /* 0x000fe400078e02ff */
[----:B------:R-:W-:-:S04]  /*152a0*/  @P0 IMAD.HI.U32 R6, R8, c[0x0][0x4ec], RZ ;  /* 0x00013b0008060a27 */ /* 0x000fc800078e00ff */
[----:B------:R-:W-:Y:S01]  /*152b0*/  IMAD.WIDE.U32 R14, R186, c[0x0][0x498], R14 ;  /* 0x00012600ba0e7a25 */ /* 0x000fe200078e000e */
[----:B------:R-:W-:-:S03]  /*152c0*/  @P0 SHF.R.U32.HI R7, RZ, c[0x0][0x4f0], R6 ;  /* 0x00013c00ff070a19 */ /* 0x000fc60000011606 */
[----:B------:R-:W-:Y:S01]  /*152d0*/  IMAD R13, R186, c[0x0][0x49c], R13 ;  /* 0x00012700ba0d7a24 */ /* 0x000fe200078e020d */
[C---:B------:R-:W-:Y:S02]  /*152e0*/  IADD3 R9, -R7.reuse, RZ, RZ ;  /* 0x000000ff07097210 */ /* 0x040fe40007ffe1ff */
[----:B------:R-:W-:Y:S02]  /*152f0*/  SHF.R.S32.HI R4, RZ, 0x1f, R7 ;  /* 0x0000001fff047819 */ /* 0x000fe40000011407 */
[----:B------:R-:W-:Y:S01]  /*15300*/  IADD3 R12, P0, R7, R14, RZ ;  /* 0x0000000e070c7210 */ /* 0x000fe20007f1e0ff */
        /* <DEDUP_REMOVED lines=11> */
.L_x_892:
[----:B------:R-:W-:Y:S05]  /*153c0*/  BSYNC B0 ;  /* 0x0000000000007941 */ /* 0x000fea0003800000 */
.L_x_891:
        /* <DEDUP_REMOVED lines=15> */
[----:B------:R-:W-:Y:S02]  /*154c0*/  IMAD R7, R2, c[0x0][0x3e8], RZ ;  /* 0x0000fa0002077a24 */ /* 0x000fe400078e02ff */
[C---:B------:R-:W-:Y:S01]  /*154d0*/  IMAD.WIDE.U32 R10, R184.reuse, c[0x0][0x3e8], R10 ;  /* 0x0000fa00b80a7a25 */ /* 0x040fe200078e000a */
[CC--:B------:R-:W-:Y:S02]  /*154e0*/  LEA R13, R9.reuse, R4.reuse, 0x5 ;  /* 0x00000004090d7211 */ /* 0x0c0fe400078e28ff */
[----:B------:R-:W-:Y:S01]  /*154f0*/  SHF.L.U32 R9, R9, 0x3, RZ ;  /* 0x0000000309097819 */ /* 0x000fe200000006ff */
[----:B------:R-:W-:Y:S02]  /*15500*/  IMAD R7, R184, c[0x0][0x3ec], R7 ;  /* 0x0000fb00b8077a24 */ /* 0x000fe400078e0207 */
[C---:B-1----:R-:W-:Y:S01]  /*15510*/  IMAD R13, R6.reuse, 0x80, R13 ;  /* 0x00000080060d7824 */ /* 0x042fe200078e020d */
[----:B------:R-:W-:Y:S01]  /*15520*/  LEA R4, R6, R4, 0x7 ;  /* 0x0000000406047211 */ /* 0x000fe200078e38ff */
[----:B-----5:R-:W-:Y:S01]  /*15530*/  IMAD R3, R3, c[0x0][0x4e8], RZ ;  /* 0x00013a0003037a24 */ /* 0x020fe200078e02ff */
[----:B------:R-:W-:Y:S01]  /*15540*/  IADD3 R11, R7, R11, RZ ;  /* 0x0000000b070b7210 */ /* 0x000fe20007ffe0ff */
[----:B------:R-:W-:Y:S01]  /*15550*/  @P0 IMAD.HI.U32 R0, R13, c[0x0][0x4ec], RZ ;  /* 0x00013b000d000a27 */ /* 0x000fe200078e00ff */
[----:B------:R-:W-:-:S02]  /*15560*/  MOV R2, R13 ;  /* 0x0000000d00027202 */ /* 0x000fc40000000f00 */
[----:B------:R-:W-:Y:S01]  /*15570*/  IADD3 R6, R9, 0x40, RZ ;  /* 0x0000004009067810 */ /* 0x000fe20007ffe0ff */
[----:B------:R-:W-:Y:S01]  /*15580*/  IMAD.WIDE.U32 R10, R186, c[0x0][0x3f0], R10 ;  /* 0x0000fc00ba0a7a25 */ /* 0x000fe200078e000a */
[----:B------:R-:W-:-:S04]  /*15590*/  @P0 SHF.R.U32.HI R2, RZ, c[0x0][0x4f0], R0 ;  /* 0x00013c00ff020a19 */ /* 0x000fc80000011600 */
        /* <DEDUP_REMOVED lines=35> */
.L_x_894:
[----:B------:R-:W-:Y:S05]  /*157d0*/  BSYNC B0 ;  /* 0x0000000000007941 */ /* 0x000fea0003800000 */
.L_x_893:
        /* <DEDUP_REMOVED lines=21> */
.L_x_896:
[----:B------:R-:W-:Y:S05]  /*15930*/  BSYNC B0 ;  /* 0x0000000000007941 */ /* 0x000fea0003800000 */
.L_x_895:
        /* <DEDUP_REMOVED lines=21> */
.L_x_898:
[----:B------:R-:W-:Y:S05]  /*15a90*/  BSYNC B0 ;  /* 0x0000000000007941 */ /* 0x000fea0003800000 */
.L_x_897:
        /* <DEDUP_REMOVED lines=22> */
.L_x_899:
        /* <DEDUP_REMOVED lines=16> */
.L_x_1507:


//--------------------- .text._ZN7cutlass13device_kernelIN5flash19enable_sm80_to_sm89INS1_16FlashAttnFwdSm80INS1_25CollectiveMainloopFwdSm80ILi8ELi2ELb0EN4cute5tupleIJNS5_1CILi128EEENS7_ILi64EEENS7_ILi192EEEEEELi192ENS_6half_tEfNS_4arch4Sm80ELb0ELb1ELb0ELb0ELb1ELb0ELb1ELb0EEENS1_21CollectiveEpilogueFwdINS6_IJS8_SA_S9_EEENS6_IJNS7_ILi1EEESI_SI_EEESC_SE_Li256ELb0ELb1ELb0ELb0EEENS1_19SingleTileSchedulerILb0ELb0ELb1ELi128EEEEEEEEEvNT_6ParamsE --------------------------
	.section	.text._ZN7cutlass13device_kernelIN5flash19enable_sm80_to_sm89INS1_16FlashAttnFwdSm80INS1_25CollectiveMainloopFwdSm80ILi8ELi2ELb0EN4cute5tupleIJNS5_1CILi128EEENS7_ILi64EEENS7_ILi192EEEEEELi192ENS_6half_tEfNS_4arch4Sm80ELb0ELb1ELb0ELb0ELb1ELb0ELb1ELb0EEENS1_21CollectiveEpilogueFwdINS6_IJS8_SA_S9_EEENS6_IJNS7_ILi1EEESI_SI_EEESC_SE_Li256ELb0ELb1ELb0ELb0EEENS1_19SingleTileSchedulerILb0ELb0ELb1ELi128EEEEEEEEEvNT_6ParamsE,"ax",@progbits
	.sectioninfo	@"SHI_REGISTERS=236"
	.align	128
.text._ZN7cutlass13device_kernelIN5flash19enable_sm80_to_sm89INS1_16FlashAttnFwdSm80INS1_25CollectiveMainloopFwdSm80ILi8ELi2ELb0EN4cute5tupleIJNS5_1CILi128EEENS7_ILi64EEENS7_ILi192EEEEEELi192ENS_6half_tEfNS_4arch4Sm80ELb0ELb1ELb0ELb0ELb1ELb0ELb1ELb0EEENS1_21CollectiveEpilogueFwdINS6_IJS8_SA_S9_EEENS6_IJNS7_ILi1EEESI_SI_EEESC_SE_Li256ELb0ELb1ELb0ELb0EEENS1_19SingleTileSchedulerILb0ELb0ELb1ELi128EEEEEEEEEvNT_6ParamsE:
        .type           _ZN7cutlass13device_kernelIN5flash19enable_sm80_to_sm89INS1_16FlashAttnFwdSm80INS1_25CollectiveMainloopFwdSm80ILi8ELi2ELb0EN4cute5tupleIJNS5_1CILi128EEENS7_ILi64EEENS7_ILi192EEEEEELi192ENS_6half_tEfNS_4arch4Sm80ELb0ELb1ELb0ELb0ELb1ELb0ELb1ELb0EEENS1_21CollectiveEpilogueFwdINS6_IJS8_SA_S9_EEENS6_IJNS7_ILi1EEESI_SI_EEESC_SE_Li256ELb0ELb1ELb0ELb0EEENS1_19SingleTileSchedulerILb0ELb0ELb1ELi128EEEEEEEEEvNT_6ParamsE,@function
        .size           _ZN7cutlass13device_kernelIN5flash19enable_sm80_to_sm89INS1_16FlashAttnFwdSm80INS1_25CollectiveMainloopFwdSm80ILi8ELi2ELb0EN4cute5tupleIJNS5_1CILi128EEENS7_ILi64EEENS7_ILi192EEEEEELi192ENS_6half_tEfNS_4arch4Sm80ELb0ELb1ELb0ELb0ELb1ELb0ELb1ELb0EEENS1_21CollectiveEpilogueFwdINS6_IJS8_SA_S9_EEENS6_IJNS7_ILi1EEESI_SI_EEESC_SE_Li256ELb0ELb1ELb0ELb0EEENS1_19SingleTileSchedulerILb0ELb0ELb1ELi128EEEEEEEEEvNT_6ParamsE,(.L_x_1508 - _ZN7cutlass13device_kernelIN5flash19enable_sm80_to_sm89INS1_16FlashAttnFwdSm80INS1_25CollectiveMainloopFwdSm80ILi8ELi2ELb0EN4cute5tupleIJNS5_1CILi128EEENS7_ILi64EEENS7_ILi192EEEEEELi192ENS_6half_tEfNS_4arch4Sm80ELb0ELb1ELb0ELb0ELb1ELb0ELb1ELb0EEENS1_21CollectiveEpilogueFwdINS6_IJS8_SA_S9_EEENS6_IJNS7_ILi1EEESI_SI_EEESC_SE_Li256ELb0ELb1ELb0ELb0EEENS1_19SingleTileSchedulerILb0ELb0ELb1ELi128EEEEEEEEEvNT_6ParamsE)
        .other          _ZN7cutlass13device_kernelIN5flash19enable_sm80_to_sm89INS1_16FlashAttnFwdSm80INS1_25CollectiveMainloopFwdSm80ILi8ELi2ELb0EN4cute5tupleIJNS5_1CILi128EEENS7_ILi64EEENS7_ILi192EEEEEELi192ENS_6half_tEfNS_4arch4Sm80ELb0ELb1ELb0ELb0ELb1ELb0ELb1ELb0EEENS1_21CollectiveEpilogueFwdINS6_IJS8_SA_S9_EEENS6_IJNS7_ILi1EEESI_SI_EEESC_SE_Li256ELb0ELb1ELb0ELb0EEENS1_19SingleTileSchedulerILb0ELb0ELb1ELi128EEEEEEEEEvNT_6ParamsE,@"STO_CUDA_ENTRY STV_DEFAULT"
_ZN7cutlass13device_kernelIN5flash19enable_sm80_to_sm89INS1_16FlashAttnFwdSm80INS1_25CollectiveMainloopFwdSm80ILi8ELi2ELb0EN4cute5tupleIJNS5_1CILi128EEENS7_ILi64EEENS7_ILi192EEEEEELi192ENS_6half_tEfNS_4arch4Sm80ELb0ELb1ELb0ELb0ELb1ELb0ELb1ELb0EEENS1_21CollectiveEpilogueFwdINS6_IJS8_SA_S9_EEENS6_IJNS7_ILi1EEESI_SI_EEESC_SE_Li256ELb0ELb1ELb0ELb0EEENS1_19SingleTileSchedulerILb0ELb0ELb1ELi128EEEEEEEEEvNT_6ParamsE:
[----:B------:R-:W-:Y:S02]  /*0000*/  MOV R1, c[0x0][0x28] ;  /* 0x00000a0000017a02 */ /* 0x000fe40000000f00 */
[----:B------:R-:W1:Y:S02]  /*0010*/  S2UR UR6, SR_CTAID.Z ;  /* 0x00000000000679c3 */ /* 0x000e640000002700 */
[----:B-1----:R-:W-:-:S13]  /*0020*/  ISETP.LE.AND P0, PT, RZ, UR6, PT ;  /* 0x00000006ff007c0c */ /* 0x002fda000bf03270 */
[----:B------:R-:W-:Y:S05]  /*0030*/  @!P0 EXIT ;  /* 0x000000000000894d */ /* 0x000fea0003800000 */
[----:B------:R-:W1:Y:S01]  /*0040*/  S2R R182, SR_CTAID.X ;  /* 0x0000000000b67919 */ /* 0x000e620000002500 */
[----:B------:R-:W-:Y:S01]  /*0050*/  ULDC.64 UR4, c[0x0][0x370] ;  /* 0x0000dc0000047ab9 */ /* 0x000fe20000000a00 */
[----:B------:R-:W-:Y:S01]  /*0060*/  IMAD.MOV.U32 R204, RZ, RZ, RZ ;  /* 0x000000ffffcc7224 */ /* 0x000fe200078e00ff */
[----:B------:R-:W-:Y:S01]  /*0070*/  UISETP.NE.U32.AND UP0, UPT, URZ, UR4, UPT ;  /* 0x000000043f00728c */ /* 0x000fe2000bf05070 */
[----:B------:R-:W-:Y:S01]  /*0080*/  IMAD.MOV.U32 R197, RZ, RZ, c[0x0][0x2c4] ;  /* 0x0000b100ffc57624 */ /* 0x000fe200078e00ff */
[----:B------:R-:W-:Y:S02]  /*0090*/  ULDC.64 UR8, c[0x0][0x370] ;  /* 0x0000dc0000087ab9 */ /* 0x000fe40000000a00 */
[----:B------:R-:W-:Y:S02]  /*00a0*/  UISETP.NE.AND.EX UP0, UPT, URZ, UR5, UPT, UP0 ;  /* 0x000000053f00728c */ /* 0x000fe4000bf05300 */
[----:B------:R-:W-:Y:S01]  /*00b0*/  ISETP.NE.AND P1, PT, R197, 0x1, PT ;  /* 0x00000001c500780c */ /* 0x000fe20003f25270 */
[----:B------:R-:W2:Y:S01]  /*00c0*/  S2UR UR7, SR_CTAID.Y ;  /* 0x00000000000779c3 */ /* 0x000ea20000002600 */
[----:B------:R-:W-:-:S02]  /*00d0*/  ULDC.64 UR12, c[0x0][0x118] ;  /* 0x00004600000c7ab9 */ /* 0x000fc40000000a00 */
[----:B------:R-:W-:-:S05]  /*00e0*/  PLOP3.LUT P0, PT, PT, PT, UP0, 0x80, 0x0 ;  /* 0x000000000000781c */ /* 0x000fca0003f0f008 */
[----:B------:R-:W-:Y:S02]  /*00f0*/  @UP0 UMOV UR4, 0x4 ;  /* 0x0000000400040882 */ /* 0x000fe40000000000 */
[----:B------:R-:W-:Y:S01]  /*0100*/  @UP0 UIMAD.WIDE UR4, UR6, UR4, UR8 ;  /* 0x00000004060402a5 */ /* 0x000fe2000f8e0208 */
[----:B-1----:R-:W-:Y:S01]  /*0110*/  IMAD.SHL.U32 R148, R182, 0x80, RZ ;  /* 0x00000080b6947824 */ /* 0x002fe200078e00ff */
[----:B------:R-:W-:Y:S01]  /*0120*/  P2R R0, PR, RZ, 0x2 ;  /* 0x00000002ff007803 */ /* 0x000fe20000000000 */
[----:B------:R-:W1:Y:S01]  /*0130*/  S2R R6, SR_TID.X ;  /* 0x0000000000067919 */ /* 0x000e620000002100 */
[----:B------:R-:W-:Y:S02]  /*0140*/  IMAD.MOV.U32 R196, RZ, RZ, 0x1 ;  /* 0x00000001ffc47424 */ /* 0x000fe400078e00ff */
[----:B------:R-:W-:Y:S01]  /*0150*/  @P1 IADD3 R0, R148, 0x7f, RZ ;  /* 0x0000007f94001810 */ /* 0x000fe20007ffe0ff */
[----:B------:R-:W-:Y:S02]  /*0160*/  IMAD.MOV.U32 R181, RZ, RZ, c[0x0][0x2ac] ;  /* 0x0000ab00ffb57624 */ /* 0x000fe400078e00ff */
[----:B------:R-:W-:-:S02]  /*0170*/  IMAD.U32 R2, RZ, RZ, UR4 ;  /* 0x00000004ff027e24 */ /* 0x000fc4000f8e00ff */
[----:B------:R-:W-:Y:S01]  /*0180*/  IMAD.U32 R3, RZ, RZ, UR5 ;  /* 0x00000005ff037e24 */ /* 0x000fe2000f8e00ff */
[----:B------:R-:W-:Y:S01]  /*0190*/  ISETP.LE.AND P2, PT, R196, c[0x0][0x32c], PT ;  /* 0x0000cb00c4007a0c */ /* 0x000fe20003f43270 */
[----:B------:R-:W-:-:S03]  /*01a0*/  @P1 IMAD.HI.U32 R0, R0, c[0x0][0x2c8], RZ ;  /* 0x0000b20000001a27 */ /* 0x000fc600078e00ff */
[----:B------:R3:W5:Y:S01]  /*01b0*/  @P0 LDG.E R204, [R2.64] ;  /* 0x0000000c02cc0981 */ /* 0x000762000c1e1900 */
[----:B------:R-:W-:Y:S01]  /*01c0*/  IMAD R199, R181, c[0x0][0x1d0], RZ ;  /* 0x00007400b5c77a24 */ /* 0x000fe200078e02ff */
[----:B--2---:R-:W-:Y:S01]  /*01d0*/  USHF.R.S32.HI UR11, URZ, 0x1f, UR7 ;  /* 0x0000001f3f0b7899 */ /* 0x004fe20008011407 */
[----:B---3--:R-:W-:Y:S02]  /*01e0*/  IADD3 R3, R148, 0x7f, RZ ;  /* 0x0000007f94037810 */ /* 0x008fe40007ffe0ff */
[----:B------:R-:W-:Y:S02]  /*01f0*/  @P1 SHF.R.U32.HI R3, RZ, c[0x0][0x2cc], R0 ;  /* 0x0000b300ff031a19 */ /* 0x000fe40000011600 */
[----:B------:R-:W-:Y:S02]  /*0200*/  IADD3 R0, R199, -c[0x0][0x168], R196 ;  /* 0x80005a00c7007a10 */ /* 0x000fe40007ffe0c4 */
[----:B------:R-:W-:-:S03]  /*0210*/  P2R R2, PR, RZ, 0x4 ;  /* 0x00000004ff027803 */ /* 0x000fc60000000000 */
[----:B------:R-:W-:-:S05]  /*0220*/  IMAD.IADD R0, R0, 0x1, R3 ;  /* 0x0000000100007824 */ /* 0x000fca00078e0203 */
[----:B------:R-:W-:Y:S01]  /*0230*/  IADD3 R5, R0, c[0x0][0x328], RZ ;  /* 0x0000ca0000057a10 */ /* 0x000fe20007ffe0ff */
[----:B------:R-:W-:Y:S05]  /*0240*/  @!P2 BRA `(.L_x_900) ;  /* 0x000000f00000a947 */ /* 0x000fea0003800000 */
[C---:B-1----:R-:W-:Y:S02]  /*0250*/  ISETP.GT.AND P0, PT, R0.reuse, RZ, PT ;  /* 0x000000ff0000720c */ /* 0x042fe40003f04270 */
[----:B------:R-:W-:-:S11]  /*0260*/  IADD3 R2, R0, -0x1, RZ ;  /* 0xffffffff00027810 */ /* 0x000fd60007ffe0ff */
[----:B------:R-:W-:Y:S05]  /*0270*/  @P0 BRA `(.L_x_901) ;  /* 0x0000006000000947 */ /* 0x000fea0003800000 */
[----:B------:R-:W-:Y:S01]  /*0280*/  ISETP.NE.AND P0, PT, R196, c[0x0][0x32c], PT ;  /* 0x0000cb00c4007a0c */ /* 0x000fe20003f05270 */
[----:B------:R-:W-:-:S12]  /*0290*/  IMAD.MOV R2, RZ, RZ, -R0 ;  /* 0x000000ffff027224 */ /* 0x000fd800078e0a00 */
[----:B------:R-:W-:-:S05]  /*02a0*/  @P0 IMAD.HI.U32 R0, R2, c[0x0][0x330], RZ ;  /* 0x0000cc0002000a27 */ /* 0x000fca00078e00ff */
[----:B------:R-:W-:-:S04]  /*02b0*/  @P0 SHF.R.U32.HI R2, RZ, c[0x0][0x334], R0 ;  /* 0x0000cd00ff020a19 */ /* 0x000fc80000011600 */
[----:B------:R-:W-:Y:S01]  /*02c0*/  LOP3.LUT R2, RZ, R2, RZ, 0x33, !PT ;  /* 0x00000002ff027212 */ /* 0x000fe200078e33ff */
[----:B------:R-:W-:Y:S05]  /*02d0*/  BRA `(.L_x_902) ;  /* 0x0000003000007947 */ /* 0x000fea0003800000 */
.L_x_901:
[----:B------:R-:W-:-:S13]  /*02e0*/  ISETP.NE.AND P0, PT, R196, c[0x0][0x32c], PT ;  /* 0x0000cb00c4007a0c */ /* 0x000fda0003f05270 */
[----:B------:R-:W-:-:S05]  /*02f0*/  @P0 IMAD.HI.U32 R0, R2, c[0x0][0x330], RZ ;  /* 0x0000cc0002000a27 */ /* 0x000fca00078e00ff */
[----:B------:R-:W-:Y:S02]  /*0300*/  @P0 SHF.R.U32.HI R2, RZ, c[0x0][0x334], R0 ;  /* 0x0000cd00ff020a19 */ /* 0x000fe40000011600 */
.L_x_902:
[----:B------:R-:W-:-:S05]  /*0310*/  MOV R3, c[0x0][0x32c] ;  /* 0x0000cb0000037a02 */ /* 0x000fca0000000f00 */
[----:B------:R-:W-:-:S05]  /*0320*/  IMAD R2, R2, R3, c[0x0][0x32c] ;  /* 0x0000cb0002027624 */ /* 0x000fca00078e0203 */
[----:B------:R-:W-:-:S04]  /*0330*/  IMNMX R5, R5, R2, PT ;  /* 0x0000000205057217 */ /* 0x000fc80003800200 */
.L_x_900:
[----:B-1----:R-:W-:Y:S01]  /*0340*/  IADD3 R5, R5, 0x3f, RZ ;  /* 0x0000003f05057810 */ /* 0x002fe20007ffe0ff */
[----:B------:R-:W-:Y:S01]  /*0350*/  @P1 IMAD.HI.U32 R4, R148, c[0x0][0x2c8], RZ ;  /* 0x0000b20094041a27 */ /* 0x000fe200078e00ff */
[C---:B------:R-:W-:Y:S02]  /*0360*/  IADD3 R7, R199.reuse, 0x3f, RZ ;  /* 0x0000003fc7077810 */ /* 0x040fe40007ffe0ff */
[----:B------:R-:W-:Y:S01]  /*0370*/  SHF.R.S32.HI R0, RZ, 0x1f, R5 ;  /* 0x0000001fff007819 */ /* 0x000fe20000011405 */
[----:B------:R-:W-:Y:S01]  /*0380*/  IMAD.MOV.U32 R3, RZ, RZ, R148 ;  /* 0x000000ffff037224 */ /* 0x000fe200078e0094 */
[----:B------:R-:W-:Y:S02]  /*0390*/  SHF.R.S32.HI R2, RZ, 0x1f, R7 ;  /* 0x0000001fff027819 */ /* 0x000fe40000011407 */
[----:B------:R-:W-:Y:S02]  /*03a0*/  @P1 SHF.R.U32.HI R3, RZ, c[0x0][0x2cc], R4 ;  /* 0x0000b300ff031a19 */ /* 0x000fe40000011604 */
[----:B------:R-:W-:-:S02]  /*03b0*/  IADD3 R146, R199, -c[0x0][0x168], RZ ;  /* 0x80005a00c7927a10 */ /* 0x000fc40007ffe0ff */
[----:B------:R-:W-:Y:S02]  /*03c0*/  LEA.HI R0, R0, R5, RZ, 0x6 ;  /* 0x0000000500007211 */ /* 0x000fe400078f30ff */
[----:B------:R-:W-:Y:S01]  /*03d0*/  LEA.HI R7, R2, R7, RZ, 0x6 ;  /* 0x0000000702077211 */ /* 0x000fe200078f30ff */
[----:B------:R-:W-:Y:S01]  /*03e0*/  IMAD.IADD R2, R146, 0x1, R3 ;  /* 0x0000000192027824 */ /* 0x000fe200078e0203 */
[----:B------:R-:W-:Y:S02]  /*03f0*/  SHF.R.S32.HI R0, RZ, 0x6, R0 ;  /* 0x00000006ff007819 */ /* 0x000fe40000011400 */
[----:B------:R-:W-:Y:S02]  /*0400*/  SHF.R.S32.HI R7, RZ, 0x6, R7 ;  /* 0x00000006ff077819 */ /* 0x000fe40000011407 */
[----:B------:R-:W-:Y:S02]  /*0410*/  IADD3 R194, R2, -c[0x0][0x324], RZ ;  /* 0x8000c90002c27a10 */ /* 0x000fe40007ffe0ff */
[----:B------:R-:W-:Y:S01]  /*0420*/  IMNMX R147, R7, R0, PT ;  /* 0x0000000007937217 */ /* 0x000fe20003800200 */
[----:B------:R-:W-:Y:S05]  /*0430*/  @!P2 BRA `(.L_x_903) ;  /* 0x000000f00000a947 */ /* 0x000fea0003800000 */
        /* <DEDUP_REMOVED lines=9> */
.L_x_904:
[----:B------:R-:W-:-:S04]  /*04d0*/  MOV R0, c[0x0][0x32c] ;  /* 0x0000cb0000007a02 */ /* 0x000fc80000000f00 */
[----:B------:R-:W-:-:S13]  /*04e0*/  ISETP.NE.AND P0, PT, R0, 0x1, PT ;  /* 0x000000010000780c */ /* 0x000fda0003f05270 */
[----:B------:R-:W-:-:S05]  /*04f0*/  @P0 IMAD.HI.U32 R0, R2, c[0x0][0x330], RZ ;  /* 0x0000cc0002000a27 */ /* 0x000fca00078e00ff */
[----:B------:R-:W-:-:S05]  /*0500*/  @P0 SHF.R.U32.HI R2, RZ, c[0x0][0x334], R0 ;  /* 0x0000cd00ff020a19 */ /* 0x000fca0000011600 */
.L_x_905:
[----:B------:R-:W-:-:S05]  /*0510*/  IMAD R3, R2, c[0x0][0x32c], RZ ;  /* 0x0000cb0002037a24 */ /* 0x000fca00078e02ff */
[----:B------:R-:W-:-:S04]  /*0520*/  IMNMX R194, R194, R3, !PT ;  /* 0x00000003c2c27217 */ /* 0x000fc80007800200 */
.L_x_903:
        /* <DEDUP_REMOVED lines=70> */
[----:B------:R1:W2:Y:S01]  /*0990*/  @P2 LDG.E R10, [R10.64] ;  /* 0x0000000c0a0a2981 */ /* 0x0002a2000c1e1900 */
[----:B------:R-:W-:Y:S01]  /*09a0*/  UIMAD UR8, UR11, UR4, URZ ;  /* 0x000000040b0872a4 */ /* 0x000fe2000f8e023f */
[----:B------:R-:W-:Y:S01]  /*09b0*/  IMAD.MOV.U32 R195, RZ, RZ, c[0x0][0x2b8] ;  /* 0x0000ae00ffc37624 */ /* 0x000fe200078e00ff */
[----:B------:R-:W-:Y:S01]  /*09c0*/  LOP3.LUT R179, R21, 0xfffffff8, RZ, 0xc0, !PT ;  /* 0xfffffff815b37812 */ /* 0x000fe200078ec0ff */
[----:B------:R-:W-:Y:S01]  /*09d0*/  UIMAD.WIDE.U32 UR14, UR7, UR4, URZ ;  /* 0x00000004070e72a5 */ /* 0x000fe2000f8e003f */
[----:B------:R-:W-:Y:S01]  /*09e0*/  SHF.R.S32.HI R21, RZ, 0x3, R21 ;  /* 0x00000003ff157819 */ /* 0x000fe20000011415 */
[----:B------:R-:W-:Y:S01]  /*09f0*/  UIMAD UR8, UR7, UR5, UR8 ;  /* 0x00000005070872a4 */ /* 0x000fe2000f8e0208 */
[----:B------:R-:W-:Y:S01]  /*0a00*/  ISETP.NE.AND P5, PT, R195, 0x1, PT ;  /* 0x00000001c300780c */ /* 0x000fe20003fa5270 */
[----:B------:R-:W-:Y:S01]  /*0a10*/  IMAD.IADD R179, R6, 0x1, -R179 ;  /* 0x0000000106b37824 */ /* 0x000fe200078e0ab3 */
[----:B------:R-:W-:Y:S01]  /*0a20*/  USHF.R.S32.HI UR9, URZ, 0x1f, UR6 ;  /* 0x0000001f3f097899 */ /* 0x000fe20008011406 */
[----:B------:R-:W-:Y:S01]  /*0a30*/  IMAD.MOV.U32 R200, RZ, RZ, RZ ;  /* 0x000000ffffc87224 */ /* 0x000fe200078e00ff */
[----:B------:R-:W-:Y:S01]  /*0a40*/  ULDC.64 UR4, c[0x0][0x1c0] ;  /* 0x0000700000047ab9 */ /* 0x000fe20000000a00 */
[C---:B------:R-:W-:Y:S01]  /*0a50*/  IMAD R203, R179.reuse, 0x20, R21 ;  /* 0x00000020b3cb7824 */ /* 0x040fe200078e0215 */
[----:B------:R-:W-:Y:S01]  /*0a60*/  UIADD3 UR15, UR15, UR8, URZ ;  /* 0x000000080f0f7290 */ /* 0x000fe2000fffe03f */
[----:B------:R-:W-:Y:S01]  /*0a70*/  IMAD.SHL.U32 R178, R179, 0x8, RZ ;  /* 0x00000008b3b27824 */ /* 0x000fe200078e00ff */
[----:B------:R-:W-:Y:S01]  /*0a80*/  UIMAD UR9, UR9, UR4, URZ ;  /* 0x00000004090972a4 */ /* 0x000fe2000f8e023f */
[----:B------:R-:W-:Y:S01]  /*0a90*/  IMAD.IADD R0, R148, 0x1, R203 ;  /* 0x0000000194007824 */ /* 0x000fe200078e02cb */
[----:B------:R-:W-:-:S02]  /*0aa0*/  UIMAD.WIDE.U32 UR14, UR6, UR4, UR14 ;  /* 0x00000004060e72a5 */ /* 0x000fc4000f8e000e */
[----:B------:R-:W-:Y:S01]  /*0ab0*/  UIMAD UR5, UR6, UR5, UR9 ;  /* 0x00000005060572a4 */ /* 0x000fe2000f8e0209 */
[----:B------:R-:W-:-:S03]  /*0ac0*/  @P1 IMAD.HI.U32 R2, R0, c[0x0][0x2c8], RZ ;  /* 0x0000b20000021a27 */ /* 0x000fc600078e00ff */
[----:B------:R-:W-:Y:S01]  /*0ad0*/  UIADD3 UR5, UR15, UR5, URZ ;  /* 0x000000050f057290 */ /* 0x000fe2000fffe03f */
[----:B------:R-:W-:Y:S01]  /*0ae0*/  IMAD.MOV.U32 R5, RZ, RZ, R0 ;  /* 0x000000ffff057224 */ /* 0x000fe200078e0000 */
[----:B------:R-:W-:Y:S01]  /*0af0*/  @P1 SHF.R.U32.HI R5, RZ, c[0x0][0x2cc], R2 ;  /* 0x0000b300ff051a19 */ /* 0x000fe20000011602 */
[----:B------:R-:W-:Y:S02]  /*0b00*/  IMAD.U32 R9, RZ, RZ, UR15 ;  /* 0x0000000fff097e24 */ /* 0x000fe4000f8e00ff */
[----:B------:R-:W-:Y:S01]  /*0b10*/  IMAD.U32 R8, RZ, RZ, UR14 ;  /* 0x0000000eff087e24 */ /* 0x000fe2000f8e00ff */
[--C-:B------:R-:W-:Y:S01]  /*0b20*/  SHF.R.S32.HI R2, RZ, 0x1f, R5.reuse ;  /* 0x0000001fff027819 */ /* 0x100fe20000011405 */
[----:B------:R-:W-:Y:S02]  /*0b30*/  IMAD.MOV R3, RZ, RZ, -R5 ;  /* 0x000000ffff037224 */ /* 0x000fe400078e0a05 */
[----:B------:R-:W-:Y:S01]  /*0b40*/  IMAD.U32 R9, RZ, RZ, UR5 ;  /* 0x00000005ff097e24 */ /* 0x000fe2000f8e00ff */
[----:B------:R-:W-:Y:S01]  /*0b50*/  ULDC.64 UR4, c[0x0][0x2b0] ;  /* 0x0000ac0000047ab9 */ /* 0x000fe20000000a00 */
[----:B------:R-:W-:-:S02]  /*0b60*/  IMAD R2, R2, c[0x0][0x1b0], RZ ;  /* 0x00006c0002027a24 */ /* 0x000fc400078e02ff */
[----:B------:R-:W-:Y:S02]  /*0b70*/  IMAD R3, R3, c[0x0][0x2c4], R0 ;  /* 0x0000b10003037a24 */ /* 0x000fe400078e0200 */
[----:B------:R-:W-:-:S04]  /*0b80*/  IMAD.WIDE.U32 R8, R5, c[0x0][0x1b0], R8 ;  /* 0x00006c0005087a25 */ /* 0x000fc800078e0008 */
[----:B------:R-:W-:Y:S01]  /*0b90*/  IMAD R5, R5, c[0x0][0x1b4], R2 ;  /* 0x00006d0005057a24 */ /* 0x000fe200078e0202 */
[----:B------:R-:W-:Y:S01]  /*0ba0*/  SHF.R.S32.HI R2, RZ, 0x1f, R3 ;  /* 0x0000001fff027819 */ /* 0x000fe20000011403 */
[----:B------:R-:W-:Y:S02]  /*0bb0*/  IMAD.SHL.U32 R0, R21, 0x40, RZ ;  /* 0x0000004015007824 */ /* 0x000fe400078e00ff */
[----:B------:R-:W-:Y:S02]  /*0bc0*/  IMAD.IADD R9, R9, 0x1, R5 ;  /* 0x0000000109097824 */ /* 0x000fe400078e0205 */
[----:B------:R-:W-:Y:S02]  /*0bd0*/  IMAD R2, R2, c[0x0][0x1a8], RZ ;  /* 0x00006a0002027a24 */ /* 0x000fe400078e02ff */
[C---:B------:R-:W-:Y:S01]  /*0be0*/  IMAD.WIDE.U32 R4, R3.reuse, c[0x0][0x1a8], R8 ;  /* 0x00006a0003047a25 */ /* 0x040fe200078e0008 */
[----:B------:R-:W-:Y:S02]  /*0bf0*/  LOP3.LUT R9, R0, 0x1c0, RZ, 0xc0, !PT ;  /* 0x000001c000097812 */ /* 0x000fe400078ec0ff */
[----:B------:R-:W-:Y:S01]  /*0c00*/  IADD3 R8, R178, 0x80, RZ ;  /* 0x00000080b2087810 */ /* 0x000fe20007ffe0ff */
[----:B------:R-:W-:Y:S01]  /*0c10*/  IMAD R7, R3, c[0x0][0x1ac], R2 ;  /* 0x00006b0003077a24 */ /* 0x000fe200078e0202 */
[----:B------:R-:W-:Y:S01]  /*0c20*/  SHF.R.U32.HI R3, RZ, 0x3, R9 ;  /* 0x00000003ff037819 */ /* 0x000fe20000011609 */
[----:B------:R-:W-:Y:S01]  /*0c30*/  IMAD.IADD R0, R148, 0x1, R21 ;  /* 0x0000000194007824 */ /* 0x000fe200078e0215 */
[----:B------:R-:W-:Y:S01]  /*0c40*/  LOP3.LUT R202, R9, 0x38, R178, 0xf8, !PT ;  /* 0x0000003809ca7812 */ /* 0x000fe200078ef8b2 */
[----:B------:R-:W-:Y:S01]  /*0c50*/  IMAD.IADD R2, R5, 0x1, R7 ;  /* 0x0000000105027824 */ /* 0x000fe200078e0207 */
[----:B------:R-:W-:-:S02]  /*0c60*/  LEA R7, P0, R4, c[0x0][0x160], 0x1 ;  /* 0x0000580004077a11 */ /* 0x000fc400078008ff */
[----:B------:R-:W-:Y:S02]  /*0c70*/  LEA.HI R5, R81, R6, RZ, 0x6 ;  /* 0x0000000651057211 */ /* 0x000fe400078f30ff */
[----:B------:R-:W-:Y:S01]  /*0c80*/  LEA.HI.X R2, R4, c[0x0][0x164], R2, 0x1, P0 ;  /* 0x0000590004027a11 */ /* 0x000fe200000f0c02 */
[----:B------:R-:W-:Y:S01]  /*0c90*/  SHFL.IDX PT, R14, R7, RZ, 0x181f ;  /* 0x00181fff070e7589 */ /* 0x000fe200000e0000 */
[----:B------:R-:W-:Y:S01]  /*0ca0*/  LOP3.LUT R202, R202, R3, RZ, 0x3c, !PT ;  /* 0x00000003caca7212 */ /* 0x000fe200078e3cff */
[----:B------:R-:W-:Y:S01]  /*0cb0*/  IMAD R3, R197, c[0x0][0x168], RZ ;  /* 0x00005a00c5037a24 */ /* 0x000fe200078e02ff */
[----:B------:R-:W-:Y:S01]  /*0cc0*/  IADD3 R4, R0, 0x20, RZ ;  /* 0x0000002000047810 */ /* 0x000fe20007ffe0ff */
[----:B------:R-:W3:Y:S01]  /*0cd0*/  SHFL.IDX PT, R15, R2, RZ, 0x181f ;  /* 0x00181fff020f7589 */ /* 0x000ee200000e0000 */
[----:B------:R-:W-:Y:S01]  /*0ce0*/  IMAD.SHL.U32 R5, R5, 0x8, RZ ;  /* 0x0000000805057824 */ /* 0x000fe200078e00ff */
[----:B------:R-:W-:Y:S02]  /*0cf0*/  IADD3 R9, R178, 0x40, RZ ;  /* 0x00000040b2097810 */ /* 0x000fe40007ffe0ff */
[-C--:B------:R-:W-:Y:S01]  /*0d00*/  ISETP.GE.AND P1, PT, R4, R3.reuse, PT ;  /* 0x000000030400720c */ /* 0x080fe20003f26270 */
[----:B------:R-:W-:Y:S01]  /*0d10*/  SHFL.IDX PT, R12, R7, 0x1, 0x181f ;  /* 0x00381f00070c7f89 */ /* 0x000fe200000e0000 */
[----:B------:R-:W-:-:S02]  /*0d20*/  ISETP.GE.AND P0, PT, R0, R3, PT ;  /* 0x000000030000720c */ /* 0x000fc40003f06270 */
[----:B------:R-:W-:Y:S01]  /*0d30*/  LOP3.LUT R202, R202, 0xfffffe00, R5, 0xf8, !PT ;  /* 0xfffffe00caca7812 */ /* 0x000fe200078ef805 */
[----:B------:R-:W4:Y:S01]  /*0d40*/  SHFL.IDX PT, R13, R2, 0x1, 0x181f ;  /* 0x00381f00020d7f89 */ /* 0x000f2200000e0000 */
[----:B------:R-:W-:Y:S02]  /*0d50*/  SHF.R.S32.HI R4, RZ, 0x1f, R9 ;  /* 0x0000001fff047819 */ /* 0x000fe40000011409 */
[----:B------:R-:W-:Y:S01]  /*0d60*/  SHF.R.S32.HI R5, RZ, 0x1f, R8 ;  /* 0x0000001fff057819 */ /* 0x000fe20000011408 */
[----:B------:R-:W-:Y:S01]  /*0d70*/  IMAD.SHL.U32 R144, R202, 0x2, RZ ;  /* 0x00000002ca907824 */ /* 0x000fe200078e00ff */
[----:B------:R-:W-:Y:S01]  /*0d80*/  LEA.HI R177, R4, R9, RZ, 0x3 ;  /* 0x0000000904b17211 */ /* 0x000fe200078f18ff */
[----:B-1----:R-:W-:Y:S01]  /*0d90*/  SHFL.IDX PT, R11, R2, 0x3, 0x181f ;  /* 0x00781f00020b7f89 */ /* 0x002fe200000e0000 */
[----:B------:R-:W-:Y:S02]  /*0da0*/  LEA.HI R176, R5, R8, RZ, 0x3 ;  /* 0x0000000805b07211 */ /* 0x000fe400078f18ff */
[----:B------:R-:W-:Y:S01]  /*0db0*/  ISETP.GE.AND P3, PT, R9, c[0x0][0x198], PT ;  /* 0x0000660009007a0c */ /* 0x000fe20003f66270 */
[----:B------:R-:W-:Y:S01]  /*0dc0*/  SHFL.IDX PT, R4, R7, 0x2, 0x181f ;  /* 0x00581f0007047f89 */ /* 0x000fe200000e0000 */
[----:B------:R-:W-:-:S02]  /*0dd0*/  ISETP.GE.AND P4, PT, R8, c[0x0][0x198], PT ;  /* 0x0000660008007a0c */ /* 0x000fc40003f86270 */
[----:B------:R-:W-:Y:S01]  /*0de0*/  LOP3.LUT R177, R177, 0xfffffff8, RZ, 0xc0, !PT ;  /* 0xfffffff8b1b17812 */ /* 0x000fe200078ec0ff */
[----:B------:R-:W1:Y:S01]  /*0df0*/  SHFL.IDX PT, R5, R2, 0x2, 0x181f ;  /* 0x00581f0002057f89 */ /* 0x000e6200000e0000 */
[----:B------:R-:W-:Y:S01]  /*0e00*/  LOP3.LUT R176, R176, 0xfffffff8, RZ, 0xc0, !PT ;  /* 0xfffffff8b0b07812 */ /* 0x000fe200078ec0ff */
[----:B---3--:R-:W-:-:S04]  /*0e10*/  @!P0 IMAD.WIDE R18, R178, 0x2, R14 ;  /* 0x00000002b2128825 */ /* 0x008fc800078e020e */
[----:B------:R-:W-:-:S04]  /*0e20*/  @!P0 IMAD.WIDE R16, R177, 0x2, R14 ;  /* 0x00000002b1108825 */ /* 0x000fc800078e020e */
[----:B------:R-:W-:-:S04]  /*0e30*/  @!P0 IMAD.WIDE R14, R176, 0x2, R14 ;  /* 0x00000002b00e8825 */ /* 0x000fc800078e020e */
[----:B----4-:R-:W-:-:S04]  /*0e40*/  @!P1 IMAD.WIDE R24, R178, 0x2, R12 ;  /* 0x00000002b2189825 */ /* 0x010fc800078e020c */
[----:B------:R-:W-:-:S04]  /*0e50*/  @!P1 IMAD.WIDE R22, R177, 0x2, R12 ;  /* 0x00000002b1169825 */ /* 0x000fc800078e020c */
[----:B------:R-:W-:Y:S01]  /*0e60*/  @!P1 IMAD.WIDE R12, R176, 0x2, R12 ;  /* 0x00000002b00c9825 */ /* 0x000fe200078e020c */
[----:B--2---:R2:W3:Y:S01]  /*0e70*/  @P2 R2UR UR10, R10 ;  /* 0x000000000a0a23c2 */ /* 0x0044e200000e0000 */
[----:B------:R-:W-:Y:S01]  /*0e80*/  ISETP.GE.AND P2, PT, R178, c[0x0][0x198], PT ;  /* 0x00006600b2007a0c */ /* 0x000fe20003f46270 */
[----:B---3--:R-:W-:Y:S02]  /*0e90*/  @!UP0 UMOV UR10, UR6 ;  /* 0x00000006000a8c82 */ /* 0x008fe40008000000 */
[----:B------:R-:W-:Y:S02]  /*0ea0*/  USHF.R.S32.HI UR6, URZ, 0x1f, UR10 ;  /* 0x0000001f3f067899 */ /* 0x000fe4000801140a */
[----:B------:R-:W-:Y:S02]  /*0eb0*/  UIMAD.WIDE.U32 UR8, UR10, UR4, URZ ;  /* 0x000000040a0872a5 */ /* 0x000fe4000f8e003f */
[----:B------:R-:W-:-:S04]  /*0ec0*/  UIMAD UR6, UR6, UR4, URZ ;  /* 0x00000004060672a4 */ /* 0x000fc8000f8e023f */
[----:B------:R-:W-:Y:S02]  /*0ed0*/  UIMAD UR6, UR10, UR5, UR6 ;  /* 0x000000050a0672a4 */ /* 0x000fe4000f8e0206 */
[----:B------:R1:W-:Y:S01]  /*0ee0*/  @!P0 LDGSTS.E.BYPASS.LTC128B.128 [R144+0x18100], [R18.64], !P2 ;  /* 0x1810000012908fae */ /* 0x0003e2000d101d4c */
[----:B------:R-:W-:Y:S02]  /*0ef0*/  ULDC.64 UR4, c[0x0][0x1e8] ;  /* 0x00007a0000047ab9 */ /* 0x000fe40000000a00 */
[----:B------:R-:W-:Y:S01]  /*0f00*/  UIADD3 UR6, UR9, UR6, URZ ;  /* 0x0000000609067290 */ /* 0x000fe2000fffe03f */
[----:B------:R3:W-:Y:S04]  /*0f10*/  @!P0 LDGSTS.E.BYPASS.LTC128B.128 [R144+0x1c100], [R16.64], !P3 ;  /* 0x1c10000010908fae */ /* 0x0007e8000d901d4c */
[----:B------:R4:W-:Y:S01]  /*0f20*/  @!P0 LDGSTS.E.BYPASS.LTC128B.128 [R144+0x20100], [R14.64], !P4 ;  /* 0x201000000e908fae */ /* 0x0009e2000e101d4c */
[----:B--2---:R-:W-:-:S02]  /*0f30*/  IADD3 R10, R0, 0x40, RZ ;  /* 0x00000040000a7810 */ /* 0x004fc40007ffe0ff */
[----:B------:R-:W-:Y:S01]  /*0f40*/  IADD3 R0, R0, 0x60, RZ ;  /* 0x0000006000007810 */ /* 0x000fe20007ffe0ff */
[----:B------:R2:W-:Y:S01]  /*0f50*/  @!P1 LDGSTS.E.BYPASS.LTC128B.128 [R144+0x19100], [R24.64], !P2 ;  /* 0x1910000018909fae */ /* 0x0005e2000d101d4c */
[----:B------:R-:W-:-:S03]  /*0f60*/  ISETP.GE.AND P0, PT, R10, R3, PT ;  /* 0x000000030a00720c */ /* 0x000fc60003f06270 */
[----:B------:R-:W2:Y:S04]  /*0f70*/  SHFL.IDX PT, R10, R7, 0x3, 0x181f ;  /* 0x00781f00070a7f89 */ /* 0x000ea800000e0000 */
[----:B------:R2:W-:Y:S04]  /*0f80*/  @!P1 LDGSTS.E.BYPASS.LTC128B.128 [R144+0x1d100], [R22.64], !P3 ;  /* 0x1d10000016909fae */ /* 0x0005e8000d901d4c */
[----:B------:R2:W-:Y:S01]  /*0f90*/  @!P1 LDGSTS.E.BYPASS.LTC128B.128 [R144+0x21100], [R12.64], !P4 ;  /* 0x211000000c909fae */ /* 0x0005e2000e101d4c */
[----:B------:R-:W-:Y:S02]  /*0fa0*/  ISETP.GE.AND P1, PT, R0, R3, PT ;  /* 0x000000030000720c */ /* 0x000fe40003f26270 */
[----:B------:R-:W-:Y:S01]  /*0fb0*/  IADD3 R3, R147, -0x1, RZ ;  /* 0xffffffff93037810 */ /* 0x000fe20007ffe0ff */
[----:B-1----:R-:W-:Y:S01]  /*0fc0*/  @!P0 IMAD.WIDE R18, R178, 0x2, R4 ;  /* 0x00000002b2128825 */ /* 0x002fe200078e0204 */
[----:B------:R-:W-:-:S03]  /*0fd0*/  P2R R0, PR, RZ, 0x20 ;  /* 0x00000020ff007803 */ /* 0x000fc60000000000 */
[----:B------:R-:W-:Y:S01]  /*0fe0*/  IMAD.SHL.U32 R134, R3, 0x40, RZ ;  /* 0x0000004003867824 */ /* 0x000fe200078e00ff */
[----:B------:R1:W-:Y:S01]  /*0ff0*/  @!P0 LDGSTS.E.BYPASS.LTC128B.128 [R144+0x1a100], [R18.64], !P2 ;  /* 0x1a10000012908fae */ /* 0x0003e2000d101d4c */
[----:B---3--:R-:W-:-:S04]  /*1000*/  @!P0 IMAD.WIDE R16, R176, 0x2, R4 ;  /* 0x00000002b0108825 */ /* 0x008fc800078e0204 */
[----:B----4-:R-:W-:-:S04]  /*1010*/  @!P0 IMAD.WIDE R14, R177, 0x2, R4 ;  /* 0x00000002b10e8825 */ /* 0x010fc800078e0204 */
[----:B------:R-:W-:Y:S01]  /*1020*/  IMAD.IADD R201, R203, 0x1, R134 ;  /* 0x00000001cbc97824 */ /* 0x000fe200078e0286 */
[----:B------:R3:W-:Y:S01]  /*1030*/  @!P0 LDGSTS.E.BYPASS.LTC128B.128 [R144+0x1e100], [R14.64], !P3 ;  /* 0x1e1000000e908fae */ /* 0x0007e2000d901d4c */
[----:B--2---:R-:W-:-:S03]  /*1040*/  @!P1 IMAD.WIDE R4, R178, 0x2, R10 ;  /* 0x00000002b2049825 */ /* 0x004fc600078e020a */
[----:B------:R2:W-:Y:S01]  /*1050*/  @!P0 LDGSTS.E.BYPASS.LTC128B.128 [R144+0x22100], [R16.64], !P4 ;  /* 0x2210000010908fae */ /* 0x0005e2000e101d4c */
[C---:B------:R-:W-:Y:S01]  /*1060*/  ISETP.GE.AND P0, PT, R201.reuse, R199, PT ;  /* 0x000000c7c900720c */ /* 0x040fe20003f06270 */
[----:B-----5:R-:W-:Y:S02]  /*1070*/  IMAD.IADD R201, R201, 0x1, R204 ;  /* 0x00000001c9c97824 */ /* 0x020fe400078e02cc */
[----:B------:R-:W-:Y:S01]  /*1080*/  @!P1 IMAD.WIDE R12, R176, 0x2, R10 ;  /* 0x00000002b00c9825 */ /* 0x000fe200078e020a */
[----:B------:R4:W-:Y:S01]  /*1090*/  @!P1 LDGSTS.E.BYPASS.LTC128B.128 [R144+0x1b100], [R4.64], !P2 ;  /* 0x1b10000004909fae */ /* 0x0009e2000d101d4c */
[----:B------:R-:W-:Y:S02]  /*10a0*/  ISETP.GT.OR P0, PT, R203, 0x3f, P0 ;  /* 0x0000003fcb00780c */ /* 0x000fe40000704670 */
[----:B------:R-:W-:-:S04]  /*10b0*/  @P5 IMAD.HI.U32 R2, R201, c[0x0][0x2bc], RZ ;  /* 0x0000af00c9025a27 */ /* 0x000fc800078e00ff */
[----:B------:R-:W-:Y:S01]  /*10c0*/  IMAD.MOV.U32 R0, RZ, RZ, R201 ;  /* 0x000000ffff007224 */ /* 0x000fe200078e00c9 */
[----:B------:R-:W-:Y:S01]  /*10d0*/  @P5 SHF.R.U32.HI R0, RZ, c[0x0][0x2c0], R2 ;  /* 0x0000b000ff005a19 */ /* 0x000fe20000011602 */
[----:B---3--:R-:W-:-:S05]  /*10e0*/  @!P1 IMAD.WIDE R14, R177, 0x2, R10 ;  /* 0x00000002b10e9825 */ /* 0x008fca00078e020a */
[----:B------:R3:W-:Y:S04]  /*10f0*/  @!P1 LDGSTS.E.BYPASS.LTC128B.128 [R144+0x1f100], [R14.64], !P3 ;  /* 0x1f1000000e909fae */ /* 0x0007e8000d901d4c */
[----:B------:R1:W-:Y:S01]  /*1100*/  @!P1 LDGSTS.E.BYPASS.LTC128B.128 [R144+0x23100], [R12.64], !P4 ;  /* 0x231000000c909fae */ /* 0x0003e2000e101d4c */
[----:B----4-:R-:W-:-:S03]  /*1110*/  @!P0 IADD3 R5, P2, R0, UR8, RZ ;  /* 0x0000000800058c10 */ /* 0x010fc6000ff5e0ff */
[----:B------:R-:W0:Y:S01]  /*1120*/  LDGDEPBAR ;  /* 0x00000000000079af */ /* 0x000e220000000000 */
[----:B------:R-:W-:Y:S02]  /*1130*/  @!P0 LEA.HI.X.SX32 R2, R0, UR6, 0x1, P2 ;  /* 0x0000000600028c11 */ /* 0x000fe400090f0eff */
[----:B------:R-:W-:-:S04]  /*1140*/  @!P0 LEA R4, P2, R5, c[0x0][0x2a0], 0x2 ;  /* 0x0000a80005048a11 */ /* 0x000fc800078410ff */
[----:B------:R-:W-:Y:S01]  /*1150*/  @!P0 LEA.HI.X R5, R5, c[0x0][0x2a4], R2, 0x2, P2 ;  /* 0x0000a90005058a11 */ /* 0x000fe200010f1402 */
[----:B------:R-:W-:Y:S06]  /*1160*/  BAR.SYNC.DEFER_BLOCKING 0x0 ;  /* 0x0000000000007b1d */ /* 0x000fec0000010000 */
[----:B------:R-:W4:Y:S01]  /*1170*/  @!P0 LDG.E R200, [R4.64] ;  /* 0x0000000c04c88981 */ /* 0x000f22000c1e1900 */
[----:B------:R-:W-:Y:S01]  /*1180*/  IMAD.MOV R0, RZ, RZ, -R0 ;  /* 0x000000ffff007224 */ /* 0x000fe200078e0a00 */
[----:B------:R-:W-:Y:S01]  /*1190*/  UIMAD UR10, UR11, UR4, URZ ;  /* 0x000000040b0a72a4 */ /* 0x000fe2000f8e023f */
[----:B------:R-:W-:Y:S01]  /*11a0*/  ISETP.GE.AND P5, PT, R178, c[0x0][0x1d4], PT ;  /* 0x00007500b2007a0c */ /* 0x000fe20003fa6270 */
[----:B------:R-:W-:Y:S01]  /*11b0*/  UIMAD.WIDE.U32 UR14, UR7, UR4, URZ ;  /* 0x00000004070e72a5 */ /* 0x000fe2000f8e003f */
[----:B------:R-:W-:Y:S01]  /*11c0*/  IMAD R201, R0, c[0x0][0x2b8], R201 ;  /* 0x0000ae0000c97a24 */ /* 0x000fe200078e02c9 */
[----:B------:R-:W-:Y:S01]  /*11d0*/  UIMAD UR10, UR7, UR5, UR10 ;  /* 0x00000005070a72a4 */ /* 0x000fe2000f8e020a */
[----:B------:R-:W-:Y:S01]  /*11e0*/  ISETP.GE.AND P4, PT, R9, c[0x0][0x1d4], PT ;  /* 0x0000750009007a0c */ /* 0x000fe20003f86270 */
[----:B------:R-:W-:Y:S01]  /*11f0*/  IMAD.MOV.U32 R190, RZ, RZ, 0x10 ;  /* 0x00000010ffbe7424 */ /* 0x000fe200078e00ff */
[----:B------:R-:W-:Y:S01]  /*1200*/  ISETP.GE.AND P6, PT, R8, c[0x0][0x1d4], PT ;  /* 0x0000750008007a0c */ /* 0x000fe20003fc6270 */
[C---:B------:R-:W-:Y:S01]  /*1210*/  IMAD.WIDE.U32 R10, R201.reuse, c[0x0][0x1e0], RZ ;  /* 0x00007800c90a7a25 */ /* 0x040fe200078e00ff */
[----:B--2---:R-:W-:Y:S01]  /*1220*/  SHF.R.S32.HI R17, RZ, 0x1f, R201 ;  /* 0x0000001fff117819 */ /* 0x004fe200000114c9 */
[----:B------:R-:W-:Y:S01]  /*1230*/  UIADD3 UR10, UR15, UR10, URZ ;  /* 0x0000000a0f0a7290 */ /* 0x000fe2000fffe03f */
[----:B------:R-:W-:Y:S01]  /*1240*/  ISETP.GE.AND P3, PT, R178, c[0x0][0x1d4], PT ;  /* 0x00007500b2007a0c */ /* 0x000fe20003f66270 */
[----:B-1----:R-:W-:Y:S01]  /*1250*/  IMAD.WIDE.U32 R18, R201, c[0x0][0x208], RZ ;  /* 0x00008200c9127a25 */ /* 0x002fe200078e00ff */
[----:B------:R-:W-:Y:S01]  /*1260*/  ULDC.64 UR4, c[0x0][0x210] ;  /* 0x0000840000047ab9 */ /* 0x000fe20000000a00 */
[----:B------:R-:W-:Y:S01]  /*1270*/  ISETP.GE.AND P2, PT, R9, c[0x0][0x1d4], PT ;  /* 0x0000750009007a0c */ /* 0x000fe20003f46270 */
[----:B------:R-:W-:Y:S01]  /*1280*/  UIMAD UR11, UR11, UR4, URZ ;  /* 0x000000040b0b72a4 */ /* 0x000fe2000f8e023f */
[C---:B------:R-:W-:Y:S01]  /*1290*/  IMAD R0, R17.reuse, c[0x0][0x1e0], RZ ;  /* 0x0000780011007a24 */ /* 0x040fe200078e02ff */
[----:B------:R-:W-:Y:S01]  /*12a0*/  UIMAD.WIDE.U32 UR20, UR7, UR4, URZ ;  /* 0x00000004071472a5 */ /* 0x000fe2000f8e003f */
[----:B------:R-:W-:Y:S01]  /*12b0*/  IMAD R12, R17, c[0x0][0x208], RZ ;  /* 0x00008200110c7a24 */ /* 0x000fe200078e02ff */
[----:B------:R-:W-:Y:S01]  /*12c0*/  UIMAD UR11, UR7, UR5, UR11 ;  /* 0x00000005070b72a4 */ /* 0x000fe2000f8e020b */
[C---:B------:R-:W-:Y:S01]  /*12d0*/  IMAD R0, R201.reuse, c[0x0][0x1e4], R0 ;  /* 0x00007900c9007a24 */ /* 0x040fe200078e0200 */
[----:B------:R-:W-:Y:S01]  /*12e0*/  SHF.R.S32.HI R145, RZ, 0x1f, R178 ;  /* 0x0000001fff917819 */ /* 0x000fe200000114b2 */
[----:B------:R-:W-:Y:S01]  /*12f0*/  IMAD R12, R201, c[0x0][0x20c], R12 ;  /* 0x00008300c90c7a24 */ /* 0x000fe200078e020c */
[----:B------:R-:W-:Y:S01]  /*1300*/  UIADD3 UR11, UR21, UR11, URZ ;  /* 0x0000000b150b7290 */ /* 0x000fe2000fffe03f */
[----:B------:R-:W-:Y:S01]  /*1310*/  IMAD.IADD R11, R11, 0x1, R0 ;  /* 0x000000010b0b7824 */ /* 0x000fe200078e0200 */
[----:B------:R-:W-:Y:S01]  /*1320*/  SEL R180, RZ, 0x10, P6 ;  /* 0x00000010ffb47807 */ /* 0x000fe20003000000 */
[----:B------:R-:W-:Y:S01]  /*1330*/  IMAD.IADD R13, R19, 0x1, R12 ;  /* 0x00000001130d7824 */ /* 0x000fe200078e020c */
[----:B------:R-:W-:Y:S01]  /*1340*/  SHF.R.S32.HI R132, RZ, 0x1f, R177 ;  /* 0x0000001fff847819 */ /* 0x000fe200000114b1 */
[----:B------:R-:W-:Y:S01]  /*1350*/  IMAD.MOV.U32 R12, RZ, RZ, R18 ;  /* 0x000000ffff0c7224 */ /* 0x000fe200078e0012 */
[----:B------:R-:W-:Y:S01]  /*1360*/  SHF.R.S32.HI R133, RZ, 0x1f, R176 ;  /* 0x0000001fff857819 */ /* 0x000fe200000114b0 */
[----:B------:R-:W-:Y:S01]  /*1370*/  IMAD.MOV.U32 R188, RZ, RZ, 0x20 ;  /* 0x00000020ffbc7424 */ /* 0x000fe200078e00ff */
[----:B------:R-:W-:-:S02]  /*1380*/  IADD3 R198, R144, 0x100, RZ ;  /* 0x0000010090c67810 */ /* 0x000fc40007ffe0ff */
[----:B----4-:R-:W-:Y:S01]  /*1390*/  SHF.R.S32.HI R16, RZ, 0x1f, R200 ;  /* 0x0000001fff107819 */ /* 0x010fe200000114c8 */
[----:B------:R-:W-:-:S04]  /*13a0*/  IMAD.WIDE.U32 R4, R200, c[0x0][0x1f0], R10 ;  /* 0x00007c00c8047a25 */ /* 0x000fc800078e000a */
[----:B------:R-:W-:Y:S01]  /*13b0*/  IMAD R7, R16, c[0x0][0x1f0], RZ ;  /* 0x00007c0010077a24 */ /* 0x000fe200078e02ff */
[----:B------:R-:W-:Y:S01]  /*13c0*/  IADD3 R4, P1, R4, UR14, RZ ;  /* 0x0000000e04047c10 */ /* 0x000fe2000ff3e0ff */
[----:B------:R-:W-:-:S03]  /*13d0*/  IMAD.WIDE.U32 R12, R200, c[0x0][0x218], R12 ;  /* 0x00008600c80c7a25 */ /* 0x000fc600078e000c */
[----:B------:R-:W-:Y:S01]  /*13e0*/  LEA R11, P0, R4, c[0x0][0x1c8], 0x1 ;  /* 0x00007200040b7a11 */ /* 0x000fe200078008ff */
[----:B------:R-:W-:-:S04]  /*13f0*/  IMAD R0, R200, c[0x0][0x1f4], R7 ;  /* 0x00007d00c8007a24 */ /* 0x000fc800078e0207 */
[----:B---3--:R-:W-:Y:S01]  /*1400*/  SHFL.IDX PT, R14, R11, RZ, 0x181f ;  /* 0x00181fff0b0e7589 */ /* 0x008fe200000e0000 */
[----:B------:R-:W-:Y:S02]  /*1410*/  IADD3.X R5, R5, UR10, R0, P1, !PT ;  /* 0x0000000a05057c10 */ /* 0x000fe40008ffe400 */
[----:B------:R-:W-:Y:S01]  /*1420*/  IADD3 R0, -R21, R199, -R134 ;  /* 0x000000c715007210 */ /* 0x000fe20007ffe986 */
[----:B------:R-:W-:Y:S01]  /*1430*/  SHFL.IDX PT, R28, R11, 0x1, 0x181f ;  /* 0x00381f000b1c7f89 */ /* 0x000fe200000e0000 */
[----:B------:R-:W-:Y:S01]  /*1440*/  LEA.HI.X R4, R4, c[0x0][0x1cc], R5, 0x1, P0 ;  /* 0x0000730004047a11 */ /* 0x000fe200000f0c05 */
[----:B------:R-:W-:Y:S01]  /*1450*/  IMAD R5, R16, c[0x0][0x218], RZ ;  /* 0x0000860010057a24 */ /* 0x000fe200078e02ff */
[----:B------:R-:W-:Y:S02]  /*1460*/  ISETP.GE.AND P0, PT, R0, 0x1, PT ;  /* 0x000000010000780c */ /* 0x000fe40003f06270 */
[----:B------:R-:W-:Y:S01]  /*1470*/  ISETP.GE.AND P1, PT, R8, c[0x0][0x1d4], PT ;  /* 0x0000750008007a0c */ /* 0x000fe20003f26270 */
[----:B------:R-:W1:Y:S01]  /*1480*/  SHFL.IDX PT, R15, R4, RZ, 0x181f ;  /* 0x00181fff040f7589 */ /* 0x000e6200000e0000 */
[----:B------:R-:W-:-:S03]  /*1490*/  IMAD R2, R200, c[0x0][0x21c], R5 ;  /* 0x00008700c8027a24 */ /* 0x000fc600078e0205 */
[----:B------:R-:W2:Y:S06]  /*14a0*/  SHFL.IDX PT, R29, R4, 0x1, 0x181f ;  /* 0x00381f00041d7f89 */ /* 0x000eac00000e0000 */
[----:B-1----:R-:W-:-:S04]  /*14b0*/  @P0 IMAD.WIDE R22, R178, 0x2, R14 ;  /* 0x00000002b2160825 */ /* 0x002fc800078e020e */
[--C-:B------:R-:W-:Y:S01]  /*14c0*/  @P0 IMAD.WIDE R18, R177, 0x2, R14.reuse ;  /* 0x00000002b1120825 */ /* 0x100fe200078e020e */
[----:B------:R1:W-:Y:S03]  /*14d0*/  @P0 LDGSTS.E.BYPASS.LTC128B.128 [R144+0xc100], [R22.64], !P5 ;  /* 0x0c10000016900fae */ /* 0x0003e6000e901d4c */
[----:B------:R-:W-:Y:S01]  /*14e0*/  @P0 IMAD.WIDE R14, R176, 0x2, R14 ;  /* 0x00000002b00e0825 */ /* 0x000fe200078e020e */
[----:B------:R3:W-:Y:S04]  /*14f0*/  @P0 LDGSTS.E.BYPASS.LTC128B.128 [R144+0xe100], [R18.64], !P4 ;  /* 0x0e10000012900fae */ /* 0x0007e8000e101d4c */
[----:B------:R4:W-:Y:S01]  /*1500*/  @P0 LDGSTS.E.BYPASS.LTC128B.128 [R144+0x10100], [R14.64], !P6 ;  /* 0x101000000e900fae */ /* 0x0009e2000f101d4c */
[----:B------:R-:W-:-:S04]  /*1510*/  IADD3 R20, P0, R12, UR20, RZ ;  /* 0x000000140c147c10 */ /* 0x000fc8000ff1e0ff */
[----:B------:R-:W-:Y:S02]  /*1520*/  IADD3.X R13, R13, UR11, R2, P0, !PT ;  /* 0x0000000b0d0d7c10 */ /* 0x000fe400087fe402 */
[----:B------:R-:W-:-:S04]  /*1530*/  LEA R10, P0, R20, c[0x0][0x1f8], 0x1 ;  /* 0x00007e00140a7a11 */ /* 0x000fc800078008ff */
[----:B------:R-:W-:Y:S01]  /*1540*/  LEA.HI.X R20, R20, c[0x0][0x1fc], R13, 0x1, P0 ;  /* 0x00007f0014147a11 */ /* 0x000fe200000f0c0d */
[----:B------:R-:W4:Y:S01]  /*1550*/  SHFL.IDX PT, R5, R10, RZ, 0x181f ;  /* 0x00181fff0a057589 */ /* 0x000f2200000e0000 */
[----:B------:R-:W-:-:S03]  /*1560*/  ISETP.GT.AND P0, PT, R0, 0x20, PT ;  /* 0x000000200000780c */ /* 0x000fc60003f04270 */
[----:B------:R-:W4:Y:S01]  /*1570*/  SHFL.IDX PT, R7, R20, RZ, 0x181f ;  /* 0x00181fff14077589 */ /* 0x000f2200000e0000 */
[----:B-1----:R-:W-:-:S03]  /*1580*/  IMAD.WIDE R22, R178, 0x2, RZ ;  /* 0x00000002b2167825 */ /* 0x002fc600078e02ff */
[----:B------:R1:W1:Y:S01]  /*1590*/  SHFL.IDX PT, R2, R10, 0x1, 0x181f ;  /* 0x00381f000a027f89 */ /* 0x00026200000e0000 */
[----:B---3--:R-:W-:-:S03]  /*15a0*/  IMAD.WIDE R18, R177, 0x2, RZ ;  /* 0x00000002b1127825 */ /* 0x008fc600078e02ff */
[----:B------:R-:W3:Y:S02]  /*15b0*/  SHFL.IDX PT, R4, R20, 0x1, 0x181f ;  /* 0x00381f0014047f89 */ /* 0x000ee400000e0000 */
[----:B--2---:R-:W-:-:S04]  /*15c0*/  @P0 IMAD.WIDE R26, R178, 0x2, R28 ;  /* 0x00000002b21a0825 */ /* 0x004fc800078e021c */
[--C-:B------:R-:W-:Y:S01]  /*15d0*/  @P0 IMAD.WIDE R30, R177, 0x2, R28.reuse ;  /* 0x00000002b11e0825 */ /* 0x100fe200078e021c */
[----:B------:R2:W-:Y:S03]  /*15e0*/  @P0 LDGSTS.E.BYPASS.LTC128B.128 [R144+0xd100], [R26.64], !P5 ;  /* 0x0d1000001a900fae */ /* 0x0005e6000e901d4c */
[C---:B------:R-:W-:Y:S01]  /*15f0*/  @P0 IMAD.WIDE R28, R176.reuse, 0x2, R28 ;  /* 0x00000002b01c0825 */ /* 0x040fe200078e021c */
[----:B------:R3:W-:Y:S03]  /*1600*/  @P0 LDGSTS.E.BYPASS.LTC128B.128 [R144+0xf100], [R30.64], !P4 ;  /* 0x0f1000001e900fae */ /* 0x0007e6000e101d4c */
[----:B----4-:R-:W-:Y:S01]  /*1610*/  IMAD.WIDE R14, R176, 0x2, RZ ;  /* 0x00000002b00e7825 */ /* 0x010fe200078e02ff */
[----:B------:R4:W-:Y:S01]  /*1620*/  @P0 LDGSTS.E.BYPASS.LTC128B.128 [R144+0x11100], [R28.64], !P6 ;  /* 0x111000001c900fae */ /* 0x0009e2000f101d4c */
[----:B------:R-:W-:-:S03]  /*1630*/  IADD3 R12, P0, R5, R22, RZ ;  /* 0x00000016050c7210 */ /* 0x000fc60007f1e0ff */
[----:B------:R-:W0:Y:S02]  /*1640*/  LDGDEPBAR ;  /* 0x00000000000079af */ /* 0x000e240000000000 */
[----:B------:R-:W-:Y:S01]  /*1650*/  IMAD.X R13, R7, 0x1, R23, P0 ;  /* 0x00000001070d7824 */ /* 0x000fe200000e0617 */
[----:B-1----:R-:W-:-:S05]  /*1660*/  IADD3 R10, P0, R5, R18, RZ ;  /* 0x00000012050a7210 */ /* 0x002fca0007f1e0ff */
[----:B------:R-:W-:Y:S01]  /*1670*/  IMAD.X R11, R7, 0x1, R19, P0 ;  /* 0x00000001070b7824 */ /* 0x000fe200000e0613 */
[----:B------:R-:W-:-:S05]  /*1680*/  IADD3 R24, P0, R5, R14, RZ ;  /* 0x0000000e05187210 */ /* 0x000fca0007f1e0ff */
[----:B------:R-:W-:Y:S01]  /*1690*/  IMAD.X R25, R7, 0x1, R15, P0 ;  /* 0x0000000107197824 */ /* 0x000fe200000e060f */
[----:B--2---:R-:W-:Y:S02]  /*16a0*/  IADD3 R26, P0, R22, R2, RZ ;  /* 0x00000002161a7210 */ /* 0x004fe40007f1e0ff */
[----:B------:R-:W-:-:S03]  /*16b0*/  LEA.HI R7, R81, R6, RZ, 0x5 ;  /* 0x0000000651077211 */ /* 0x000fc600078f28ff */
[----:B---3--:R-:W-:Y:S01]  /*16c0*/  IMAD.X R27, R23, 0x1, R4, P0 ;  /* 0x00000001171b7824 */ /* 0x008fe200000e0604 */
[----:B------:R-:W-:Y:S02]  /*16d0*/  IADD3 R18, P0, R18, R2, RZ ;  /* 0x0000000212127210 */ /* 0x000fe40007f1e0ff */
[----:B------:R-:W-:-:S03]  /*16e0*/  LEA.HI R23, R81, R6, RZ, 0x4 ;  /* 0x0000000651177211 */ /* 0x000fc600078f20ff */
[----:B------:R-:W-:Y:S01]  /*16f0*/  IMAD.X R19, R19, 0x1, R4, P0 ;  /* 0x0000000113137824 */ /* 0x000fe200000e0604 */
[----:B------:R-:W-:Y:S02]  /*1700*/  IADD3 R14, P0, R14, R2, RZ ;  /* 0x000000020e0e7210 */ /* 0x000fe40007f1e0ff */
[----:B------:R-:W-:-:S03]  /*1710*/  LOP3.LUT R5, R23, 0xfffffff0, RZ, 0xc0, !PT ;  /* 0xfffffff017057812 */ /* 0x000fc600078ec0ff */
[----:B------:R-:W-:Y:S01]  /*1720*/  IMAD.X R15, R15, 0x1, R4, P0 ;  /* 0x000000010f0f7824 */ /* 0x000fe200000e0604 */
[----:B------:R-:W-:Y:S01]  /*1730*/  ISETP.LT.OR P0, PT, R0, 0x1, P3 ;  /* 0x000000010000780c */ /* 0x000fe20001f01670 */
[----:B------:R-:W-:-:S05]  /*1740*/  IMAD.IADD R22, R6, 0x1, -R5 ;  /* 0x0000000106167824 */ /* 0x000fca00078e0a05 */
[----:B------:R-:W-:-:S07]  /*1750*/  SHF.R.S32.HI R5, RZ, 0x1f, R22 ;  /* 0x0000001fff057819 */ /* 0x000fce0000011416 */
[----:B------:R4:W-:Y:S01]  /*1760*/  LDGSTS.E.BYPASS.LTC128B.128 [R144+0x100], [R12.64], !P0 ;  /* 0x001000000c907fae */ /* 0x0009e2000c101d4c */
[----:B------:R-:W-:-:S13]  /*1770*/  ISETP.LT.OR P0, PT, R0, 0x1, P2 ;  /* 0x000000010000780c */ /* 0x000fda0001701670 */
[----:B------:R4:W-:Y:S01]  /*1780*/  LDGSTS.E.BYPASS.LTC128B.128 [R144+0x2100], [R10.64], !P0 ;  /* 0x021000000a907fae */ /* 0x0009e2000c101d4c */
[----:B------:R-:W-:-:S13]  /*1790*/  ISETP.LT.OR P0, PT, R0, 0x1, P1 ;  /* 0x000000010000780c */ /* 0x000fda0000f01670 */
[----:B------:R1:W-:Y:S01]  /*17a0*/  LDGSTS.E.BYPASS.LTC128B.128 [R144+0x4100], [R24.64], !P0 ;  /* 0x0410000018907fae */ /* 0x0003e2000c101d4c */
[----:B------:R-:W-:Y:S02]  /*17b0*/  ISETP.LT.OR P0, PT, R0, 0x21, P3 ;  /* 0x000000210000780c */ /* 0x000fe40001f01670 */
[----:B------:R-:W-:-:S11]  /*17c0*/  ISETP.GT.AND P3, PT, R203, 0x3f, PT ;  /* 0x0000003fcb00780c */ /* 0x000fd60003f64270 */
[----:B------:R4:W-:Y:S01]  /*17d0*/  LDGSTS.E.BYPASS.LTC128B.128 [R144+0x1100], [R26.64], !P0 ;  /* 0x011000001a907fae */ /* 0x0009e2000c101d4c */
[----:B------:R-:W-:Y:S02]  /*17e0*/  ISETP.LT.OR P0, PT, R0, 0x21, P2 ;  /* 0x000000210000780c */ /* 0x000fe40001701670 */
[----:B------:R-:W-:-:S04]  /*17f0*/  ISETP.GT.AND P2, PT, R3, R194, PT ;  /* 0x000000c20300720c */ /* 0x000fc80003f44270 */
[----:B-1----:R-:W-:-:S07]  /*1800*/  P2R R24, PR, RZ, 0x4 ;  /* 0x00000004ff187803 */ /* 0x002fce0000000000 */
[----:B------:R4:W-:Y:S01]  /*1810*/  LDGSTS.E.BYPASS.LTC128B.128 [R144+0x3100], [R18.64], !P0 ;  /* 0x0310000012907fae */ /* 0x0009e2000c101d4c */
[----:B------:R-:W-:Y:S02]  /*1820*/  ISETP.LT.OR P0, PT, R0, 0x21, P1 ;  /* 0x000000210000780c */ /* 0x000fe40000f01670 */
[----:B------:R-:W-:Y:S02]  /*1830*/  LEA.HI R0, R5, R22, RZ, 0x3 ;  /* 0x0000001605007211 */ /* 0x000fe400078f18ff */
[----:B------:R-:W-:Y:S02]  /*1840*/  LOP3.LUT P1, RZ, R179, 0x4, RZ, 0xc0, !PT ;  /* 0x00000004b3ff7812 */ /* 0x000fe4000782c0ff */
[----:B------:R-:W-:-:S05]  /*1850*/  LOP3.LUT R5, R0, 0xfffffff8, RZ, 0xc0, !PT ;  /* 0xfffffff800057812 */ /* 0x000fca00078ec0ff */
[----:B------:R-:W-:Y:S01]  /*1860*/  IMAD.IADD R22, R22, 0x1, -R5 ;  /* 0x0000000116167824 */ /* 0x000fe200078e0a05 */
[----:B------:R-:W-:Y:S01]  /*1870*/  SHF.R.S32.HI R5, RZ, 0x5, R7 ;  /* 0x00000005ff057819 */ /* 0x000fe20000011407 */
[----:B------:R4:W-:Y:S03]  /*1880*/  LDGSTS.E.BYPASS.LTC128B.128 [R144+0x5100], [R14.64], !P0 ;  /* 0x051000000e907fae */ /* 0x0009e6000c101d4c */
[----:B------:R-:W-:Y:S01]  /*1890*/  LOP3.LUT P0, RZ, R22, 0x2, RZ, 0xc0, !PT ;  /* 0x0000000216ff7812 */ /* 0x000fe2000780c0ff */
[----:B------:R-:W0:Y:S03]  /*18a0*/  LDGDEPBAR ;  /* 0x00000000000079af */ /* 0x000e260000000000 */
[----:B------:R-:W-:Y:S02]  /*18b0*/  SEL R190, R190, 0xfffffff0, !P0 ;  /* 0xfffffff0bebe7807 */ /* 0x000fe40004000000 */
[----:B------:R-:W-:-:S04]  /*18c0*/  LOP3.LUT P0, RZ, R22, 0x4, RZ, 0xc0, !PT ;  /* 0x0000000416ff7812 */ /* 0x000fc8000780c0ff */
[----:B------:R-:W-:Y:S02]  /*18d0*/  SEL R4, R188, 0xffffffe0, !P0 ;  /* 0xffffffe0bc047807 */ /* 0x000fe40004000000 */
[----:B------:R-:W-:-:S04]  /*18e0*/  LOP3.LUT P0, RZ, R179, 0x2, RZ, 0xc0, !PT ;  /* 0x00000002b3ff7812 */ /* 0x000fc8000780c0ff */
[----:B------:R-:W-:Y:S01]  /*18f0*/  P2R R2, PR, RZ, 0x1 ;  /* 0x00000001ff027803 */ /* 0x000fe20000000000 */
        /* <DEDUP_REMOVED lines=10> */
[----:B----4-:R-:W-:-:S04]  /*19a0*/  @!P3 LEA R10, P0, R8, c[0x0][0x2a0], 0x2 ;  /* 0x0000a800080aba11 */ /* 0x010fc800078010ff */
[----:B------:R-:W-:-:S05]  /*19b0*/  @!P3 LEA.HI.X R11, R8, c[0x0][0x2a4], R3, 0x2, P0 ;  /* 0x0000a900080bba11 */ /* 0x000fca00000f1403 */
[----:B------:R1:W2:Y:S01]  /*19c0*/  @!P3 LDG.E R200, [R10.64] ;  /* 0x0000000c0ac8b981 */ /* 0x0002a2000c1e1900 */
[----:B------:R-:W-:Y:S01]  /*19d0*/  IMAD.MOV R2, RZ, RZ, -R2 ;  /* 0x000000ffff027224 */ /* 0x000fe200078e0a02 */
[----:B------:R-:W-:Y:S01]  /*19e0*/  SEL R20, RZ, 0x10, P5 ;  /* 0x00000010ff147807 */ /* 0x000fe20002800000 */
[----:B------:R-:W-:Y:S01]  /*19f0*/  IMAD.SHL.U32 R13, R176, 0x2, RZ ;  /* 0x00000002b00d7824 */ /* 0x000fe200078e00ff */
        /* <DEDUP_REMOVED lines=9> */
[----:B------:R-:W-:Y:S02]  /*1a90*/  IADD3 R14, -R180, 0x10, RZ ;  /* 0x00000010b40e7810 */ /* 0x000fe40007ffe1ff */
[----:B------:R-:W-:Y:S01]  /*1aa0*/  SHF.L.U64.HI R12, R176, 0x1, R133 ;  /* 0x00000001b00c7819 */ /* 0x000fe20000010285 */
[----:B------:R-:W-:Y:S01]  /*1ab0*/  IMAD R3, R201, c[0x0][0x1e4], R2 ;  /* 0x00007900c9037a24 */ /* 0x000fe200078e0202 */
[----:B------:R-:W-:-:S03]  /*1ac0*/  LOP3.LUT R14, R14, 0xf, RZ, 0xc0, !PT ;  /* 0x0000000f0e0e7812 */ /* 0x000fc600078ec0ff */
[----:B------:R-:W-:Y:S02]  /*1ad0*/  IMAD.IADD R9, R9, 0x1, R3 ;  /* 0x0000000109097824 */ /* 0x000fe400078e0203 */
[C---:B-1----:R-:W-:Y:S01]  /*1ae0*/  IMAD.SHL.U32 R11, R177.reuse, 0x2, RZ ;  /* 0x00000002b10b7824 */ /* 0x042fe200078e00ff */
[----:B------:R-:W-:Y:S02]  /*1af0*/  SHF.L.U64.HI R10, R177, 0x1, R132 ;  /* 0x00000001b10a7819 */ /* 0x000fe40000010284 */
[----:B--2---:R-:W-:Y:S01]  /*1b00*/  SHF.R.S32.HI R16, RZ, 0x1f, R200 ;  /* 0x0000001fff107819 */ /* 0x004fe200000114c8 */
[----:B------:R-:W-:-:S04]  /*1b10*/  IMAD.WIDE.U32 R8, R200, c[0x0][0x1f0], R8 ;  /* 0x00007c00c8087a25 */ /* 0x000fc800078e0008 */
[----:B------:R-:W-:Y:S01]  /*1b20*/  IMAD R3, R16, c[0x0][0x1f0], RZ ;  /* 0x00007c0010037a24 */ /* 0x000fe200078e02ff */
[----:B------:R-:W-:Y:S02]  /*1b30*/  IADD3 R2, P0, R8, UR14, RZ ;  /* 0x0000000e08027c10 */ /* 0x000fe4000ff1e0ff */
[----:B------:R-:W-:Y:S01]  /*1b40*/  SHF.L.U64.HI R8, R178, 0x1, R145 ;  /* 0x00000001b2087819 */ /* 0x000fe20000010291 */
[----:B------:R-:W-:-:S05]  /*1b50*/  IMAD R3, R200, c[0x0][0x1f4], R3 ;  /* 0x00007d00c8037a24 */ /* 0x000fca00078e0203 */
[----:B------:R-:W-:Y:S02]  /*1b60*/  IADD3.X R9, R9, UR10, R3, P0, !PT ;  /* 0x0000000a09097c10 */ /* 0x000fe400087fe403 */
[----:B------:R-:W-:-:S04]  /*1b70*/  LEA R3, P0, R2, c[0x0][0x1c8], 0x1 ;  /* 0x0000720002037a11 */ /* 0x000fc800078008ff */
        /* <DEDUP_REMOVED lines=27> */
.L_x_907:
[----:B------:R-:W-:Y:S01]  /*1d30*/  SHF.R.S32.HI R2, RZ, 0x4, R23 ;  /* 0x00000004ff027819 */ /* 0x000fe20000011417 */
[----:B------:R-:W0:Y:S01]  /*1d40*/  LDGDEPBAR ;  /* 0x00000000000079af */ /* 0x000e220000000000 */
[C---:B------:R-:W-:Y:S01]  /*1d50*/  IMAD.SHL.U32 R3, R179.reuse, 0x40, RZ ;  /* 0x00000040b3037824 */ /* 0x040fe200078e00ff */
[----:B------:R-:W-:Y:S01]  /*1d60*/  LOP3.LUT P2, RZ, R179, 0x2, RZ, 0xc0, !PT ;  /* 0x00000002b3ff7812 */ /* 0x000fe2000784c0ff */
[----:B------:R-:W-:Y:S01]  /*1d70*/  IMAD.SHL.U32 R21, R21, 0x8, RZ ;  /* 0x0000000815157824 */ /* 0x000fe200078e00ff */
[----:B------:R-:W-:Y:S01]  /*1d80*/  LEA.HI R23, R23, R2, RZ, 0x1 ;  /* 0x0000000217177211 */ /* 0x000fe200078f08ff */
[----:B------:R-:W-:Y:S01]  /*1d90*/  IMAD.SHL.U32 R22, R22, 0x40, RZ ;  /* 0x0000004016167824 */ /* 0x000fe200078e00ff */
[----:B-1----:R-:W-:Y:S01]  /*1da0*/  LOP3.LUT R8, R3, 0x1c0, RZ, 0xc0, !PT ;  /* 0x000001c003087812 */ /* 0x002fe200078ec0ff */
[----:B------:R-:W-:Y:S01]  /*1db0*/  IMAD.SHL.U32 R190, R190, 0x2, RZ ;  /* 0x00000002bebe7824 */ /* 0x000fe200078e00ff */
[----:B------:R-:W-:Y:S02]  /*1dc0*/  LOP3.LUT R23, R23, 0xfffffffe, RZ, 0xc0, !PT ;  /* 0xfffffffe17177812 */ /* 0x000fe400078ec0ff */
[----:B------:R-:W-:-:S02]  /*1dd0*/  SHF.R.U32.HI R9, RZ, 0x3, R8 ;  /* 0x00000003ff097819 */ /* 0x000fc40000011608 */
[----:B------:R-:W-:Y:S01]  /*1de0*/  LOP3.LUT R22, R22, 0x1c0, RZ, 0xc0, !PT ;  /* 0x000001c016167812 */ /* 0x000fe200078ec0ff */
[----:B------:R-:W-:Y:S01]  /*1df0*/  IMAD.IADD R23, R2, 0x1, -R23 ;  /* 0x0000000102177824 */ /* 0x000fe200078e0a17 */
[----:B------:R-:W-:Y:S02]  /*1e00*/  LOP3.LUT R2, R8, 0x8, R21, 0xf8, !PT ;  /* 0x0000000808027812 */ /* 0x000fe400078ef815 */
[----:B------:R-:W-:Y:S01]  /*1e10*/  ISETP.NE.AND P0, PT, R24, RZ, PT ;  /* 0x000000ff1800720c */ /* 0x000fe20003f05270 */
[C---:B------:R-:W-:Y:S01]  /*1e20*/  IMAD.SHL.U32 R3, R23.reuse, 0x8, RZ ;  /* 0x0000000817037824 */ /* 0x040fe200078e00ff */
[----:B------:R-:W-:Y:S02]  /*1e30*/  LOP3.LUT R2, R2, R9, RZ, 0x3c, !PT ;  /* 0x0000000902027212 */ /* 0x000fe400078e3cff */
[----:B------:R-:W-:Y:S02]  /*1e40*/  SEL R188, R188, 0xffffffe0, !P2 ;  /* 0xffffffe0bcbc7807 */ /* 0x000fe40005000000 */
[----:B------:R-:W-:Y:S01]  /*1e50*/  LOP3.LUT R8, R22, 0x8, R3, 0xf8, !PT ;  /* 0x0000000816087812 */ /* 0x000fe200078ef803 */
[----:B------:R-:W-:Y:S01]  /*1e60*/  IMAD R191, R23, 0x200, R2 ;  /* 0x0000020017bf7824 */ /* 0x000fe200078e0202 */
[----:B------:R-:W-:-:S04]  /*1e70*/  DEPBAR.LE SB0, 0x3 ;  /* 0x000080c00000791a */ /* 0x000fc80000000000 */
[----:B------:R-:W-:Y:S01]  /*1e80*/  IMAD.SHL.U32 R2, R0, 0x40, RZ ;  /* 0x0000004000027824 */ /* 0x000fe200078e00ff */
[----:B------:R-:W-:-:S04]  /*1e90*/  DEPBAR.LE SB0, 0x2 ;  /* 0x000080800000791a */ /* 0x000fc80000000000 */
[----:B------:R-:W-:Y:S01]  /*1ea0*/  SHF.R.U32.HI R3, RZ, 0x3, R22 ;  /* 0x00000003ff037819 */ /* 0x000fe20000011616 */
[----:B------:R-:W-:Y:S01]  /*1eb0*/  IMAD.SHL.U32 R191, R191, 0x2, RZ ;  /* 0x00000002bfbf7824 */ /* 0x000fe200078e00ff */
[----:B------:R-:W-:Y:S01]  /*1ec0*/  LOP3.LUT R2, R2, 0xfffffe00, RZ, 0xc0, !PT ;  /* 0xfffffe0002027812 */ /* 0x000fe200078ec0ff */
[----:B------:R-:W-:Y:S01]  /*1ed0*/  BAR.SYNC.DEFER_BLOCKING 0x0 ;  /* 0x0000000000007b1d */ /* 0x000fe20000010000 */
[----:B------:R-:W-:Y:S01]  /*1ee0*/  LOP3.LUT R3, R8, R3, RZ, 0x3c, !PT ;  /* 0x0000000308037212 */ /* 0x000fe200078e3cff */
[----:B------:R-:W-:Y:S02]  /*1ef0*/  IMAD.IADD R82, R191, 0x1, R188 ;  /* 0x00000001bf527824 */ /* 0x000fe400078e02bc */
[----:B------:R-:W-:-:S04]  /*1f00*/  IMAD R0, R5, 0x400, R2 ;  /* 0x0000040005007824 */ /* 0x000fc800078e0202 */
[----:B------:R-:W-:-:S04]  /*1f10*/  IMAD.IADD R0, R3, 0x1, R0 ;  /* 0x0000000103007824 */ /* 0x000fc800078e0200 */
[C---:B----4-:R-:W-:Y:S01]  /*1f20*/  IMAD.SHL.U32 R12, R0.reuse, 0x2, RZ ;  /* 0x00000002000c7824 */ /* 0x050fe200078e00ff */
        /* <DEDUP_REMOVED lines=20> */
[----:B------:R-:W-:Y:S01]  /*2070*/  IMAD.SHL.U32 R26, R178, 0x2, RZ ;  /* 0x00000002b21a7824 */ /* 0x000fe200078e00ff */
[----:B------:R-:W-:Y:S01]  /*2080*/  LOP3.LUT R55, R55, 0xf, RZ, 0xc0, !PT ;  /* 0x0000000f37377812 */ /* 0x000fe200078ec0ff */
[----:B------:R-:W-:Y:S02]  /*2090*/  IMAD.IADD R17, R19, 0x1, R0 ;  /* 0x0000000113117824 */ /* 0x000fe400078e0200 */
[----:B------:R-:W-:Y:S02]  /*20a0*/  IMAD R19, R16, c[0x0][0x218], RZ ;  /* 0x0000860010137a24 */ /* 0x000fe400078e02ff */
[----:B------:R-:W-:Y:S01]  /*20b0*/  IMAD.MOV.U32 R16, RZ, RZ, R18 ;  /* 0x000000ffff107224 */ /* 0x000fe200078e0012 */
[----:B------:R-:W-:Y:S01]  /*20c0*/  SEL R18, RZ, 0x10, P4 ;  /* 0x00000010ff127807 */ /* 0x000fe20002000000 */
[----:B------:R-:W-:-:S02]  /*20d0*/  IMAD R0, R200, c[0x0][0x21c], R19 ;  /* 0x00008700c8007a24 */ /* 0x000fc400078e0213 */
[----:B------:R-:W-:Y:S01]  /*20e0*/  IMAD.WIDE.U32 R16, R200, c[0x0][0x218], R16 ;  /* 0x00008600c8107a25 */ /* 0x000fe200078e0010 */
[----:B------:R-:W-:-:S03]  /*20f0*/  IADD3 R52, -R18, 0x10, RZ ;  /* 0x0000001012347810 */ /* 0x000fc60007ffe1ff */
[----:B------:R-:W-:Y:S01]  /*2100*/  IMAD.SHL.U32 R19, R177, 0x2, RZ ;  /* 0x00000002b1137824 */ /* 0x000fe200078e00ff */
[----:B------:R-:W-:Y:S02]  /*2110*/  IADD3 R32, P0, R16, UR20, RZ ;  /* 0x0000001410207c10 */ /* 0x000fe4000ff1e0ff */
[----:B------:R-:W-:Y:S02]  /*2120*/  LOP3.LUT R52, R52, 0xf, RZ, 0xc0, !PT ;  /* 0x0000000f34347812 */ /* 0x000fe400078ec0ff */
        /* <DEDUP_REMOVED lines=32> */
.L_x_908:
[C---:B-12-4-:R-:W-:Y:S01]  /*2330*/  HMMA.16816.F32 R32, R12.reuse, R28, RZ ;  /* 0x0000001c0c20723c */ /* 0x056fe200000018ff */
[----:B------:R-:W-:Y:S01]  /*2340*/  IMAD.MOV.U32 R0, RZ, RZ, 0x40 ;  /* 0x00000040ff007424 */ /* 0x000fe200078e00ff */
[----:B------:R-:W-:Y:S01]  /*2350*/  LDSM.16.M88.4 R76, [R82+0x11100] ;  /* 0x01110000524c783b */ /* 0x000fe20000000200 */
[C---:B------:R-:W-:Y:S01]  /*2360*/  IMAD R187, R4.reuse, 0x2, R193 ;  /* 0x0000000204bb7824 */ /* 0x040fe200078e02c1 */
[----:B------:R-:W-:Y:S01]  /*2370*/  LOP3.LUT R7, R7, 0xffffffe0, RZ, 0xc0, !PT ;  /* 0xffffffe007077812 */ /* 0x000fe200078ec0ff */
[----:B------:R-:W-:Y:S01]  /*2380*/  IMAD R186, R4, 0x2, R189 ;  /* 0x0000000204ba7824 */ /* 0x000fe200078e02bd */
[----:B------:R-:W-:Y:S01]  /*2390*/  SEL R135, R0, 0xffffffc0, !P1 ;  /* 0xffffffc000877807 */ /* 0x000fe20004800000 */
[----:B------:R-:W-:Y:S01]  /*23a0*/  ULDC UR17, c[0x0][0x324] ;  /* 0x0000c90000117ab9 */ /* 0x000fe20000000800 */
[C---:B------:R-:W-:Y:S01]  /*23b0*/  HMMA.16816.F32 R28, R12.reuse, R30, RZ ;  /* 0x0000001e0c1c723c */ /* 0x040fe200000018ff */
[----:B------:R-:W-:Y:S01]  /*23c0*/  IMAD.IADD R7, R6, 0x1, -R7 ;  /* 0x0000000106077824 */ /* 0x000fe200078e0a07 */
[----:B------:R-:W-:Y:S01]  /*23d0*/  ISETP.NE.AND P0, PT, R197, 0x1, PT ;  /* 0x00000001c500780c */ /* 0x000fe20003f05270 */
[----:B------:R-:W-:Y:S01]  /*23e0*/  IMAD.IADD R80, R191, 0x1, R135 ;  /* 0x00000001bf507824 */ /* 0x000fe200078e0287 */
[----:B------:R-:W-:Y:S01]  /*23f0*/  ISETP.LE.AND P2, PT, R196, c[0x0][0x32c], PT ;  /* 0x0000cb00c4007a0c */ /* 0x000fe20003f43270 */
[----:B------:R-:W-:Y:S01]  /*2400*/  IMAD.IADD R0, R135, 0x1, R82 ;  /* 0x0000000187007824 */ /* 0x000fe200078e0252 */
[----:B------:R-:W-:Y:S01]  /*2410*/  ULOP3.LUT UR17, URZ, UR17, URZ, 0x33, !UPT ;  /* 0x000000113f117292 */ /* 0x000fe2000f8e333f */
[----:B------:R-:W0:Y:S01]  /*2420*/  LDGDEPBAR ;  /* 0x00000000000079af */ /* 0x000e220000000000 */
[----:B---3--:R-:W-:Y:S01]  /*2430*/  HMMA.16816.F32 R24, R12, R20, RZ ;  /* 0x000000140c18723c */ /* 0x008fe200000018ff */
[----:B------:R-:W-:-:S02]  /*2440*/  IMAD.IADD R3, R2, 0x1, R3 ;  /* 0x0000000102037824 */ /* 0x000fc400078e0203 */
[----:B------:R-:W-:Y:S04]  /*2450*/  LDSM.16.M88.4 R72, [R80+0xc100] ;  /* 0x00c100005048783b */ /* 0x000fe80000000200 */
[----:B------:R-:W-:Y:S01]  /*2460*/  LDSM.16.M88.4 R68, [R80+0xc900] ;  /* 0x00c900005044783b */ /* 0x000fe20000000200 */
[C---:B------:R-:W-:Y:S03]  /*2470*/  HMMA.16816.F32 R16, R12.reuse, R64, RZ ;  /* 0x000000400c10723c */ /* 0x040fe600000018ff */
[----:B------:R-:W-:Y:S05]  /*2480*/  LDSM.16.M88.4 R52, [R80+0xd100] ;  /* 0x00d100005034783b */ /* 0x000fea0000000200 */
[C---:B------:R-:W-:Y:S08]  /*2490*/  HMMA.16816.F32 R20, R12.reuse, R22, RZ ;  /* 0x000000160c14723c */ /* 0x040ff000000018ff */
[C---:B------:R-:W-:Y:S08]  /*24a0*/  HMMA.16816.F32 R64, R12.reuse, R66, RZ ;  /* 0x000000420c40723c */ /* 0x040ff000000018ff */
[C---:B------:R-:W-:Y:S08]  /*24b0*/  HMMA.16816.F32 R60, R12.reuse, R48, RZ ;  /* 0x000000300c3c723c */ /* 0x040ff000000018ff */
[----:B------:R-:W-:Y:S01]  /*24c0*/  HMMA.16816.F32 R12, R12, R50, RZ ;  /* 0x000000320c0c723c */ /* 0x000fe200000018ff */
[----:B------:R-:W-:Y:S07]  /*24d0*/  LDSM.16.M88.4 R48, [R80+0xd900] ;  /* 0x00d900005030783b */ /* 0x000fee0000000200 */
[C---:B------:R-:W-:Y:S08]  /*24e0*/  HMMA.16816.F32 R32, R56.reuse, R8, R32 ;  /* 0x000000083820723c */ /* 0x040ff00000001820 */
[C---:B------:R-:W-:Y:S01]  /*24f0*/  HMMA.16816.F32 R28, R56.reuse, R10, R28 ;  /* 0x0000000a381c723c */ /* 0x040fe2000000181c */
[----:B------:R-:W1:Y:S07]  /*2500*/  LDSM.16.M88.4 R8, [R187] ;  /* 0x00000000bb08783b */ /* 0x000e6e0000000200 */
[C---:B------:R-:W-:Y:S08]  /*2510*/  HMMA.16816.F32 R24, R56.reuse, R44, R24 ;  /* 0x0000002c3818723c */ /* 0x040ff00000001818 */
[C---:B------:R-:W-:Y:S01]  /*2520*/  HMMA.16816.F32 R20, R56.reuse, R46, R20 ;  /* 0x0000002e3814723c */ /* 0x040fe20000001814 */
[----:B------:R-:W-:Y:S07]  /*2530*/  LDSM.16.M88.4 R44, [R0+0xc100] ;  /* 0x00c10000002c783b */ /* 0x000fee0000000200 */
[C---:B------:R-:W-:Y:S08]  /*2540*/  HMMA.16816.F32 R16, R56.reuse, R36, R16 ;  /* 0x000000243810723c */ /* 0x040ff00000001810 */
[C---:B------:R-:W-:Y:S01]  /*2550*/  HMMA.16816.F32 R64, R56.reuse, R38, R64 ;  /* 0x000000263840723c */ /* 0x040fe20000001840 */
[----:B------:R-:W2:Y:S07]  /*2560*/  LDSM.16.M88.4 R36, [R186] ;  /* 0x00000000ba24783b */ /* 0x000eae0000000200 */
[C---:B------:R-:W-:Y:S08]  /*2570*/  HMMA.16816.F32 R60, R56.reuse, R40, R60 ;  /* 0x00000028383c723c */ /* 0x040ff0000000183c */
[----:B------:R-:W-:Y:S01]  /*2580*/  HMMA.16816.F32 R56, R56, R42, R12 ;  /* 0x0000002a3838723c */ /* 0x000fe2000000180c */
[----:B------:R-:W3:Y:S04]  /*2590*/  LDSM.16.M88.4 R40, [R0+0xc900] ;  /* 0x00c900000028783b */ /* 0x000ee80000000200 */
[----:B------:R-:W4:Y:S03]  /*25a0*/  LDSM.16.M88.4 R12, [R0+0xd100] ;  /* 0x00d10000000c783b */ /* 0x000f260000000200 */
[C---:B-1----:R-:W-:Y:S08]  /*25b0*/  HMMA.16816.F32 R32, R8.reuse, R72, R32 ;  /* 0x000000480820723c */ /* 0x042ff00000001820 */
[C---:B------:R-:W-:Y:S01]  /*25c0*/  HMMA.16816.F32 R28, R8.reuse, R74, R28 ;  /* 0x0000004a081c723c */ /* 0x040fe2000000181c */
[----:B------:R-:W1:Y:S07]  /*25d0*/  LDSM.16.M88.4 R72, [R0+0xd900] ;  /* 0x00d900000048783b */ /* 0x000e6e0000000200 */
        /* <DEDUP_REMOVED lines=8> */
[----:B------:R-:W-:Y:S04]  /*2660*/  LDSM.16.M88.4 R48, [R193+0x4000] ;  /* 0x00400000c130783b */ /* 0x000fe80000000200 */
[----:B------:R-:W5:Y:S03]  /*2670*/  LDSM.16.M88.4 R8, [R191+0xe100] ;  /* 0x00e10000bf08783b */ /* 0x000f660000000200 */
[C---:B--2---:R-:W-:Y:S08]  /*2680*/  HMMA.16816.F32 R32, R36.reuse, R44, R32 ;  /* 0x0000002c2420723c */ /* 0x044ff00000001820 */
[C---:B------:R-:W-:Y:S01]  /*2690*/  HMMA.16816.F32 R28, R36.reuse, R46, R28 ;  /* 0x0000002e241c723c */ /* 0x040fe2000000181c */
[----:B------:R-:W2:Y:S07]  /*26a0*/  LDSM.16.M88.4 R44, [R191+0xf100] ;  /* 0x00f10000bf2c783b */ /* 0x000eae0000000200 */
[C---:B---3--:R-:W-:Y:S08]  /*26b0*/  HMMA.16816.F32 R24, R36.reuse, R40, R24 ;  /* 0x000000282418723c */ /* 0x048ff00000001818 */
[C---:B------:R-:W-:Y:S01]  /*26c0*/  HMMA.16816.F32 R20, R36.reuse, R42, R20 ;  /* 0x0000002a2414723c */ /* 0x040fe20000001814 */
[----:B------:R-:W-:Y:S07]  /*26d0*/  LDSM.16.M88.4 R40, [R189+0x4000] ;  /* 0x00400000bd28783b */ /* 0x000fee0000000200 */
[C---:B----4-:R-:W-:Y:S08]  /*26e0*/  HMMA.16816.F32 R16, R36.reuse, R12, R16 ;  /* 0x0000000c2410723c */ /* 0x050ff00000001810 */
[C---:B------:R-:W-:Y:S01]  /*26f0*/  HMMA.16816.F32 R64, R36.reuse, R14, R64 ;  /* 0x0000000e2440723c */ /* 0x040fe20000001840 */
[----:B------:R-:W3:Y:S07]  /*2700*/  LDSM.16.M88.4 R12, [R82+0xe100] ;  /* 0x00e10000520c783b */ /* 0x000eee0000000200 */
[C---:B-1----:R-:W-:Y:S08]  /*2710*/  HMMA.16816.F32 R60, R36.reuse, R72, R60 ;  /* 0x00000048243c723c */ /* 0x042ff0000000183c */
[----:B------:R-:W-:Y:S01]  /*2720*/  HMMA.16816.F32 R56, R36, R74, R56 ;  /* 0x0000004a2438723c */ /* 0x000fe20000001838 */
[----:B------:R-:W1:Y:S04]  /*2730*/  LDSM.16.M88.4 R36, [R82+0xe900] ;  /* 0x00e900005224783b */ /* 0x000e680000000200 */
[----:B------:R-:W-:Y:S03]  /*2740*/  LDSM.16.M88.4 R72, [R82+0xf900] ;  /* 0x00f900005248783b */ /* 0x000fe60000000200 */
[C---:B-----5:R-:W-:Y:S08]  /*2750*/  HMMA.16816.F32 R32, R48.reuse, R8, R32 ;  /* 0x000000083020723c */ /* 0x060ff00000001820 */
[C---:B------:R-:W-:Y:S01]  /*2760*/  HMMA.16816.F32 R28, R48.reuse, R10, R28 ;  /* 0x0000000a301c723c */ /* 0x040fe2000000181c */
[----:B------:R-:W4:Y:S07]  /*2770*/  LDSM.16.M88.4 R8, [R82+0xf100] ;  /* 0x00f100005208783b */ /* 0x000f2e0000000200 */
[C---:B------:R-:W-:Y:S08]  /*2780*/  HMMA.16816.F32 R24, R48.reuse, R68, R24 ;  /* 0x000000443018723c */ /* 0x040ff00000001818 */
[C---:B------:R-:W-:Y:S01]  /*2790*/  HMMA.16816.F32 R20, R48.reuse, R70, R20 ;  /* 0x000000463014723c */ /* 0x040fe20000001814 */
[----:B------:R-:W-:Y:S07]  /*27a0*/  LDSM.16.M88.4 R68, [R80+0xe100] ;  /* 0x00e100005044783b */ /* 0x000fee0000000200 */
[C---:B--2---:R-:W-:Y:S08]  /*27b0*/  HMMA.16816.F32 R16, R48.reuse, R44, R16 ;  /* 0x0000002c3010723c */ /* 0x044ff00000001810 */
[----:B------:R-:W-:Y:S01]  /*27c0*/  HMMA.16816.F32 R64, R48, R46, R64 ;  /* 0x0000002e3040723c */ /* 0x000fe20000001840 */
[----:B------:R-:W2:Y:S07]  /*27d0*/  LDSM.16.M88.4 R44, [R187+0x4000] ;  /* 0x00400000bb2c783b */ /* 0x000eae0000000200 */
[C---:B---3--:R-:W-:Y:S08]  /*27e0*/  HMMA.16816.F32 R32, R40.reuse, R12, R32 ;  /* 0x0000000c2820723c */ /* 0x048ff00000001820 */
[----:B------:R-:W-:Y:S01]  /*27f0*/  HMMA.16816.F32 R28, R40, R14, R28 ;  /* 0x0000000e281c723c */ /* 0x000fe2000000181c */
[----:B------:R-:W3:Y:S07]  /*2800*/  LDSM.16.M88.4 R12, [R80+0xe900] ;  /* 0x00e90000500c783b */ /* 0x000eee0000000200 */
[C---:B------:R-:W-:Y:S08]  /*2810*/  HMMA.16816.F32 R60, R48.reuse, R52, R60 ;  /* 0x00000034303c723c */ /* 0x040ff0000000183c */
[----:B------:R-:W-:Y:S01]  /*2820*/  HMMA.16816.F32 R56, R48, R54, R56 ;  /* 0x000000363038723c */ /* 0x000fe20000001838 */
[----:B------:R-:W5:Y:S04]  /*2830*/  LDSM.16.M88.4 R52, [R80+0xf100] ;  /* 0x00f100005034783b */ /* 0x000f680000000200 */
[----:B------:R-:W-:Y:S03]  /*2840*/  LDSM.16.M88.4 R48, [R80+0xf900] ;  /* 0x00f900005030783b */ /* 0x000fe60000000200 */
[C---:B-1----:R-:W-:Y:S08]  /*2850*/  HMMA.16816.F32 R24, R40.reuse, R36, R24 ;  /* 0x000000242818723c */ /* 0x042ff00000001818 */
[C---:B------:R-:W-:Y:S01]  /*2860*/  HMMA.16816.F32 R20, R40.reuse, R38, R20 ;  /* 0x000000262814723c */ /* 0x040fe20000001814 */
[----:B------:R-:W-:Y:S07]  /*2870*/  LDSM.16.M88.4 R36, [R0+0xe100] ;  /* 0x00e100000024783b */ /* 0x000fee0000000200 */
[C---:B----4-:R-:W-:Y:S08]  /*2880*/  HMMA.16816.F32 R16, R40.reuse, R8, R16 ;  /* 0x000000082810723c */ /* 0x050ff00000001810 */
[----:B------:R-:W-:Y:S01]  /*2890*/  HMMA.16816.F32 R64, R40, R10, R64 ;  /* 0x0000000a2840723c */ /* 0x000fe20000001840 */
[----:B------:R-:W1:Y:S07]  /*28a0*/  LDSM.16.M88.4 R8, [R186+0x4000] ;  /* 0x00400000ba08783b */ /* 0x000e6e0000000200 */
[C---:B--2---:R-:W-:Y:S08]  /*28b0*/  HMMA.16816.F32 R32, R44.reuse, R68, R32 ;  /* 0x000000442c20723c */ /* 0x044ff00000001820 */
[----:B------:R-:W-:Y:S01]  /*28c0*/  HMMA.16816.F32 R28, R44, R70, R28 ;  /* 0x000000462c1c723c */ /* 0x000fe2000000181c */
[----:B------:R-:W-:Y:S07]  /*28d0*/  LDSM.16.M88.4 R68, [R0+0xf900] ;  /* 0x00f900000044783b */ /* 0x000fee0000000200 */
[C---:B------:R-:W-:Y:S08]  /*28e0*/  HMMA.16816.F32 R60, R40.reuse, R72, R60 ;  /* 0x00000048283c723c */ /* 0x040ff0000000183c */
[----:B------:R-:W-:Y:S01]  /*28f0*/  HMMA.16816.F32 R56, R40, R74, R56 ;  /* 0x0000004a2838723c */ /* 0x000fe20000001838 */
[----:B------:R-:W2:Y:S04]  /*2900*/  LDSM.16.M88.4 R40, [R0+0xe900] ;  /* 0x00e900000028783b */ /* 0x000ea80000000200 */
[----:B------:R-:W-:Y:S03]  /*2910*/  LDSM.16.M88.4 R72, [R189+0x8000] ;  /* 0x00800000bd48783b */ /* 0x000fe60000000200 */
[C---:B---3--:R-:W-:Y:S08]  /*2920*/  HMMA.16816.F32 R24, R44.reuse, R12, R24 ;  /* 0x0000000c2c18723c */ /* 0x048ff00000001818 */
[C---:B------:R-:W-:Y:S01]  /*2930*/  HMMA.16816.F32 R20, R44.reuse, R14, R20 ;  /* 0x0000000e2c14723c */ /* 0x040fe20000001814 */
[----:B------:R-:W3:Y:S07]  /*2940*/  LDSM.16.M88.4 R12, [R0+0xf100] ;  /* 0x00f10000000c783b */ /* 0x000eee0000000200 */
[C---:B-----5:R-:W-:Y:S08]  /*2950*/  HMMA.16816.F32 R16, R44.reuse, R52, R16 ;  /* 0x000000342c10723c */ /* 0x060ff00000001810 */
[----:B------:R-:W-:Y:S01]  /*2960*/  HMMA.16816.F32 R64, R44, R54, R64 ;  /* 0x000000362c40723c */ /* 0x000fe20000001840 */
[----:B------:R-:W-:Y:S07]  /*2970*/  LDSM.16.M88.4 R52, [R191+0x10100] ;  /* 0x01010000bf34783b */ /* 0x000fee0000000200 */
[C---:B-1----:R-:W-:Y:S08]  /*2980*/  HMMA.16816.F32 R32, R8.reuse, R36, R32 ;  /* 0x000000240820723c */ /* 0x042ff00000001820 */
[----:B------:R-:W-:Y:S01]  /*2990*/  HMMA.16816.F32 R28, R8, R38, R28 ;  /* 0x00000026081c723c */ /* 0x000fe2000000181c */
[----:B------:R-:W1:Y:S07]  /*29a0*/  LDSM.16.M88.4 R36, [R193+0x8000] ;  /* 0x00800000c124783b */ /* 0x000e6e0000000200 */
[C---:B------:R-:W-:Y:S08]  /*29b0*/  HMMA.16816.F32 R60, R44.reuse, R48, R60 ;  /* 0x000000302c3c723c */ /* 0x040ff0000000183c */
[----:B------:R-:W-:Y:S01]  /*29c0*/  HMMA.16816.F32 R56, R44, R50, R56 ;  /* 0x000000322c38723c */ /* 0x000fe20000001838 */
[----:B------:R-:W4:Y:S04]  /*29d0*/  LDSM.16.M88.4 R48, [R191+0x10900] ;  /* 0x01090000bf30783b */ /* 0x000f280000000200 */
[----:B------:R-:W-:Y:S03]  /*29e0*/  LDSM.16.M88.4 R44, [R191+0x11100] ;  /* 0x01110000bf2c783b */ /* 0x000fe60000000200 */
[C---:B--2---:R-:W-:Y:S08]  /*29f0*/  HMMA.16816.F32 R24, R8.reuse, R40, R24 ;  /* 0x000000280818723c */ /* 0x044ff00000001818 */
[C---:B------:R-:W-:Y:S01]  /*2a00*/  HMMA.16816.F32 R20, R8.reuse, R42, R20 ;  /* 0x0000002a0814723c */ /* 0x040fe20000001814 */
[----:B------:R-:W-:Y:S07]  /*2a10*/  LDSM.16.M88.4 R40, [R191+0x11900] ;  /* 0x01190000bf28783b */ /* 0x000fee0000000200 */
[C---:B---3--:R-:W-:Y:S08]  /*2a20*/  HMMA.16816.F32 R16, R8.reuse, R12, R16 ;  /* 0x0000000c0810723c */ /* 0x048ff00000001810 */
[C---:B------:R-:W-:Y:S01]  /*2a30*/  HMMA.16816.F32 R64, R8.reuse, R14, R64 ;  /* 0x0000000e0840723c */ /* 0x040fe20000001840 */
[----:B------:R-:W2:Y:S07]  /*2a40*/  LDSM.16.M88.4 R12, [R82+0x10100] ;  /* 0x01010000520c783b */ /* 0x000eae0000000200 */
[C---:B------:R-:W-:Y:S08]  /*2a50*/  HMMA.16816.F32 R60, R8.reuse, R68, R60 ;  /* 0x00000044083c723c */ /* 0x040ff0000000183c */
[----:B------:R-:W-:Y:S01]  /*2a60*/  HMMA.16816.F32 R56, R8, R70, R56 ;  /* 0x000000460838723c */ /* 0x000fe20000001838 */
[----:B------:R-:W3:Y:S04]  /*2a70*/  LDSM.16.M88.4 R8, [R82+0x10900] ;  /* 0x010900005208783b */ /* 0x000ee80000000200 */
        /* <DEDUP_REMOVED lines=8> */
[C---:B------:R-:W-:Y:S01]  /*2b00*/  HMMA.16816.F32 R28, R72.reuse, R14, R28 ;  /* 0x0000000e481c723c */ /* 0x040fe2000000181c */
[----:B------:R-:W-:Y:S07]  /*2b10*/  LDSM.16.M88.4 R12, [R0+0x10100] ;  /* 0x01010000000c783b */ /* 0x000fee0000000200 */
[C---:B---3--:R-:W-:Y:S08]  /*2b20*/  HMMA.16816.F32 R24, R72.reuse, R8, R24 ;  /* 0x000000084818723c */ /* 0x048ff00000001818 */
[----:B------:R-:W-:Y:S01]  /*2b30*/  HMMA.16816.F32 R20, R72, R10, R20 ;  /* 0x0000000a4814723c */ /* 0x000fe20000001814 */
[----:B------:R-:W2:Y:S07]  /*2b40*/  LDSM.16.M88.4 R8, [R186+0x8000] ;  /* 0x00800000ba08783b */ /* 0x000eae0000000200 */
        /* <DEDUP_REMOVED lines=8> */
[----:B------:R-:W-:Y:S08]  /*2bd0*/  HMMA.16816.F32 R28, R52, R50, R28 ;  /* 0x00000032341c723c */ /* 0x000ff0000000181c */
[C---:B------:R-:W-:Y:S08]  /*2be0*/  HMMA.16816.F32 R16, R72.reuse, R76, R16 ;  /* 0x0000004c4810723c */ /* 0x040ff00000001810 */
[C---:B------:R-:W-:Y:S08]  /*2bf0*/  HMMA.16816.F32 R64, R72.reuse, R78, R64 ;  /* 0x0000004e4840723c */ /* 0x040ff00000001840 */
[C---:B------:R-:W-:Y:S08]  /*2c00*/  HMMA.16816.F32 R60, R72.reuse, R68, R60 ;  /* 0x00000044483c723c */ /* 0x040ff0000000183c */
[----:B------:R-:W-:Y:S01]  /*2c10*/  HMMA.16816.F32 R56, R72, R70, R56 ;  /* 0x000000464838723c */ /* 0x000fe20000001838 */
[----:B------:R-:W-:Y:S07]  /*2c20*/  LDSM.16.M88.4 R68, [R0+0x10900] ;  /* 0x010900000044783b */ /* 0x000fee0000000200 */
[C---:B--2---:R-:W-:Y:S07]  /*2c30*/  HMMA.16816.F32 R32, R8.reuse, R12, R32 ;  /* 0x0000000c0820723c */ /* 0x044fee0000001820 */
[----:B------:R-:W-:Y:S01]  /*2c40*/  LEA.HI R13, R81, R6, RZ, 0x2 ;  /* 0x00000006510d7211 */ /* 0x000fe200078f10ff */
[----:B------:R-:W-:Y:S01]  /*2c50*/  HMMA.16816.F32 R28, R8, R14, R28 ;  /* 0x0000000e081c723c */ /* 0x000fe2000000181c */
[----:B------:R-:W-:-:S02]  /*2c60*/  SHF.R.S32.HI R12, RZ, 0x1f, R5 ;  /* 0x0000001fff0c7819 */ /* 0x000fc40000011405 */
[----:B------:R-:W-:Y:S02]  /*2c70*/  LOP3.LUT R13, R13, 0xfffffffc, RZ, 0xc0, !PT ;  /* 0xfffffffc0d0d7812 */ /* 0x000fe400078ec0ff */
[----:B------:R-:W-:Y:S02]  /*2c80*/  LEA.HI R12, R12, R5, RZ, 0x3 ;  /* 0x000000050c0c7211 */ /* 0x000fe400078f18ff */
[----:B------:R-:W-:Y:S01]  /*2c90*/  SHF.R.S32.HI R14, RZ, 0x1f, R7 ;  /* 0x0000001fff0e7819 */ /* 0x000fe20000011407 */
[----:B------:R-:W-:Y:S01]  /*2ca0*/  IMAD.IADD R6, R6, 0x1, -R13 ;  /* 0x0000000106067824 */ /* 0x000fe200078e0a0d */
[----:B---3--:R-:W-:Y:S02]  /*2cb0*/  HMMA.16816.F32 R16, R52, R40, R16 ;  /* 0x000000283410723c */ /* 0x008fe40000001810 */
[----:B------:R-:W-:-:S04]  /*2cc0*/  LEA.HI R13, R14, R7, RZ, 0x2 ;  /* 0x000000070e0d7211 */ /* 0x000fc800078f10ff */
[----:B------:R-:W-:Y:S02]  /*2cd0*/  LOP3.LUT R206, R13, 0x7ffffffc, RZ, 0xc0, !PT ;  /* 0x7ffffffc0dce7812 */ /* 0x000fe400078ec0ff */
[----:B------:R-:W-:Y:S01]  /*2ce0*/  HMMA.16816.F32 R64, R52, R42, R64 ;  /* 0x0000002a3440723c */ /* 0x000fe20000001840 */
[----:B------:R-:W1:Y:S02]  /*2cf0*/  LDSM.16.M88.4 R40, [R0+0x11100] ;  /* 0x011100000028783b */ /* 0x000e640000000200 */
[----:B------:R-:W-:-:S04]  /*2d00*/  IMAD.IADD R206, R7, 0x1, -R206 ;  /* 0x0000000107ce7824 */ /* 0x000fc800078e0ace */
[----:B------:R-:W-:Y:S01]  /*2d10*/  IMAD.SHL.U32 R206, R206, 0x2, RZ ;  /* 0x00000002cece7824 */ /* 0x000fe200078e00ff */
[C---:B----4-:R-:W-:Y:S08]  /*2d20*/  HMMA.16816.F32 R60, R52.reuse, R36, R60 ;  /* 0x00000024343c723c */ /* 0x050ff0000000183c */
[C---:B------:R-:W-:Y:S01]  /*2d30*/  HMMA.16816.F32 R56, R52.reuse, R38, R56 ;  /* 0x000000263438723c */ /* 0x040fe20000001838 */
[----:B------:R2:W3:Y:S07]  /*2d40*/  LDSM.16.M88.4 R36, [R0+0x11900] ;  /* 0x011900000024783b */ /* 0x0004ee0000000200 */
[C---:B------:R-:W-:Y:S07]  /*2d50*/  HMMA.16816.F32 R24, R52.reuse, R44, R24 ;  /* 0x0000002c3418723c */ /* 0x040fee0000001818 */
[----:B------:R-:W-:Y:S01]  /*2d60*/  LOP3.LUT R44, R12, 0xffffff8, RZ, 0xc0, !PT ;  /* 0x0ffffff80c2c7812 */ /* 0x000fe200078ec0ff */
[----:B------:R-:W-:Y:S01]  /*2d70*/  HMMA.16816.F32 R20, R52, R46, R20 ;  /* 0x0000002e3414723c */ /* 0x000fe20000001814 */
[----:B------:R-:W-:-:S03]  /*2d80*/  LEA.HI R12, R6, R6, RZ, 0x1 ;  /* 0x00000006060c7211 */ /* 0x000fc600078f08ff */
[----:B------:R-:W-:Y:S01]  /*2d90*/  IMAD.IADD R5, R5, 0x1, -R44 ;  /* 0x0000000105057824 */ /* 0x000fe200078e0a2c */
[----:B------:R-:W-:Y:S02]  /*2da0*/  LOP3.LUT R15, R12, 0x1ffffffe, RZ, 0xc0, !PT ;  /* 0x1ffffffe0c0f7812 */ /* 0x000fe400078ec0ff */
[----:B--2---:R-:W-:Y:S01]  /*2db0*/  LEA.HI.SX32 R0, R13, R148, 0x1e ;  /* 0x000000940d007211 */ /* 0x004fe200078ff2ff */
[----:B-1----:R-:W-:Y:S02]  /*2dc0*/  HMMA.16816.F32 R16, R8, R40, R16 ;  /* 0x000000280810723c */ /* 0x002fe40000001810 */
[----:B------:R-:W-:Y:S02]  /*2dd0*/  IMAD.IADD R6, R6, 0x1, -R15 ;  /* 0x0000000106067824 */ /* 0x000fe400078e0a0f */
[----:B------:R-:W-:-:S04]  /*2de0*/  IMAD R5, R5, 0x10, R0 ;  /* 0x0000001005057824 */ /* 0x000fc800078e0200 */
[----:B------:R-:W-:Y:S01]  /*2df0*/  IMAD R205, R6, 0x8, R5 ;  /* 0x0000000806cd7824 */ /* 0x000fe200078e0205 */
[----:B------:R-:W-:Y:S03]  /*2e00*/  HMMA.16816.F32 R24, R8, R68, R24 ;  /* 0x000000440818723c */ /* 0x000fe60000001818 */
[----:B------:R-:W-:-:S04]  /*2e10*/  @P0 IMAD.HI.U32 R5, R205, c[0x0][0x2c8], RZ ;  /* 0x0000b200cd050a27 */ /* 0x000fc800078e00ff */
[----:B------:R-:W-:Y:S01]  /*2e20*/  IMAD.MOV.U32 R0, RZ, RZ, R205 ;  /* 0x000000ffff007224 */ /* 0x000fe200078e00cd */
[----:B------:R-:W-:Y:S01]  /*2e30*/  @P0 SHF.R.U32.HI R0, RZ, c[0x0][0x2cc], R5 ;  /* 0x0000b300ff000a19 */ /* 0x000fe20000011605 */
[----:B------:R-:W-:Y:S01]  /*2e40*/  HMMA.16816.F32 R20, R8, R70, R20 ;  /* 0x000000460814723c */ /* 0x000fe20000001814 */
[----:B------:R-:W-:-:S03]  /*2e50*/  IMAD R5, R181, c[0x0][0x1d0], -R134 ;  /* 0x00007400b5057a24 */ /* 0x000fc600078e0a86 */
[----:B------:R-:W1:Y:S04]  /*2e60*/  SHFL.IDX PT, R6, R0, RZ, 0x1c1f ;  /* 0x001c1fff00067589 */ /* 0x000e6800000e0000 */
[C---:B------:R-:W-:Y:S08]  /*2e70*/  HMMA.16816.F32 R64, R8.reuse, R42, R64 ;  /* 0x0000002a0840723c */ /* 0x040ff00000001840 */
[C---:B---3--:R-:W-:Y:S08]  /*2e80*/  HMMA.16816.F32 R60, R8.reuse, R36, R60 ;  /* 0x00000024083c723c */ /* 0x048ff0000000183c */
[----:B------:R-:W-:Y:S07]  /*2e90*/  HMMA.16816.F32 R56, R8, R38, R56 ;  /* 0x000000260838723c */ /* 0x000fee0000001838 */
[----:B------:R-:W-:Y:S01]  /*2ea0*/  IADD3 R11, R199, 0x1, -R134 ;  /* 0x00000001c70b7810 */ /* 0x000fe20007ffe886 */
[----:B------:R-:W-:-:S03]  /*2eb0*/  IMAD.IADD R8, R5, 0x1, -R206 ;  /* 0x0000000105087824 */ /* 0x000fc600078e0ace */
[----:B------:R-:W-:-:S04]  /*2ec0*/  IADD3 R11, R11, -c[0x0][0x168], -R206 ;  /* 0x80005a000b0b7a10 */ /* 0x000fc80007ffe8ce */
[C---:B------:R-:W-:Y:S02]  /*2ed0*/  IADD3 R13, R11.reuse, c[0x0][0x328], RZ ;  /* 0x0000ca000b0d7a10 */ /* 0x040fe40007ffe0ff */
[----:B------:R-:W-:-:S03]  /*2ee0*/  IADD3 R11, R11, UR17, RZ ;  /* 0x000000110b0b7c10 */ /* 0x000fc6000fffe0ff */
[--C-:B-1----:R-:W-:Y:S02]  /*2ef0*/  IMAD.IADD R5, R13, 0x1, R6.reuse ;  /* 0x000000010d057824 */ /* 0x102fe400078e0206 */
[----:B------:R-:W-:-:S03]  /*2f00*/  IMAD.IADD R2, R11, 0x1, R6 ;  /* 0x000000010b027824 */ /* 0x000fc600078e0206 */
[----:B------:R-:W-:Y:S01]  /*2f10*/  IMNMX R10, R5, R8, PT ;  /* 0x00000008050a7217 */ /* 0x000fe20003800200 */
[----:B------:R-:W-:Y:S05]  /*2f20*/  @!P2 BRA `(.L_x_909) ;  /* 0x000001500000a947 */ /* 0x000fea0003800000 */
[----:B------:R-:W-:Y:S01]  /*2f30*/  IADD3 R7, R199, -c[0x0][0x168], R6 ;  /* 0x80005a00c7077a10 */ /* 0x000fe20007ffe006 */
[----:B------:R-:W-:Y:S03]  /*2f40*/  BSSY B0, `(.L_x_910) ;  /* 0x000000e000007945 */ /* 0x000fe60003800000 */
        /* <DEDUP_REMOVED lines=9> */
.L_x_911:
[----:B------:R-:W-:-:S04]  /*2fe0*/  MOV R5, c[0x0][0x32c] ;  /* 0x0000cb0000057a02 */ /* 0x000fc80000000f00 */
[----:B------:R-:W-:-:S13]  /*2ff0*/  ISETP.NE.AND P0, PT, R5, 0x1, PT ;  /* 0x000000010500780c */ /* 0x000fda0003f05270 */
[----:B------:R-:W-:-:S05]  /*3000*/  @P0 IMAD.HI.U32 R5, R7, c[0x0][0x330], RZ ;  /* 0x0000cc0007050a27 */ /* 0x000fca00078e00ff */
[----:B------:R-:W-:Y:S02]  /*3010*/  @P0 SHF.R.U32.HI R7, RZ, c[0x0][0x334], R5 ;  /* 0x0000cd00ff070a19 */ /* 0x000fe40000011605 */
.L_x_912:
[----:B------:R-:W-:Y:S05]  /*3020*/  BSYNC B0 ;  /* 0x0000000000007941 */ /* 0x000fea0003800000 */
.L_x_910:
[----:B------:R-:W-:-:S04]  /*3030*/  IMAD R7, R7, c[0x0][0x32c], -R134 ;  /* 0x0000cb0007077a24 */ /* 0x000fc800078e0a86 */
[----:B------:R-:W-:-:S05]  /*3040*/  IMAD.IADD R7, R7, 0x1, -R206 ;  /* 0x0000000107077824 */ /* 0x000fca00078e0ace */
[----:B------:R-:W-:Y:S02]  /*3050*/  IADD3 R5, R7, c[0x0][0x32c], RZ ;  /* 0x0000cb0007057a10 */ /* 0x000fe40007ffe0ff */
[----:B------:R-:W-:Y:S02]  /*3060*/  IMNMX R2, R2, R7, !PT ;  /* 0x0000000702027217 */ /* 0x000fe40007800200 */
[----:B------:R-:W-:Y:S02]  /*3070*/  IMNMX R10, R10, R5, PT ;  /* 0x000000050a0a7217 */ /* 0x000fe40003800200 */
.L_x_909:
[----:B------:R-:W-:Y:S01]  /*3080*/  ISETP.GT.AND P1, PT, R147, RZ, PT ;  /* 0x000000ff9300720c */ /* 0x000fe20003f24270 */
        /* <DEDUP_REMOVED lines=49> */
[----:B------:R-:W-:Y:S02]  /*33a0*/  IMNMX R2, R13, R8, PT ;  /* 0x000000080d027217 */ /* 0x000fe40003800200 */
[----:B------:R-:W-:-:S04]  /*33b0*/  ISETP.LT.OR P0, PT, R10, 0x3a, P0 ;  /* 0x0000003a0a00780c */ /* 0x000fc80000701670 */
[----:B------:R-:W-:Y:S01]  /*33c0*/  FSEL R141, R57, -INF , !P0 ;  /* 0xff800000398d7808 */ /* 0x000fe20004000000 */
        /* <DEDUP_REMOVED lines=12> */
.L_x_915:
[----:B------:R-:W-:-:S04]  /*3490*/  MOV R0, c[0x0][0x32c] ;  /* 0x0000cb0000007a02 */ /* 0x000fc80000000f00 */
[----:B------:R-:W-:-:S13]  /*34a0*/  ISETP.NE.AND P0, PT, R0, 0x1, PT ;  /* 0x000000010000780c */ /* 0x000fda0003f05270 */
[----:B------:R-:W-:-:S05]  /*34b0*/  @P0 IMAD.HI.U32 R0, R13, c[0x0][0x330], RZ ;  /* 0x0000cc000d000a27 */ /* 0x000fca00078e00ff */
[----:B------:R-:W-:Y:S02]  /*34c0*/  @P0 SHF.R.U32.HI R13, RZ, c[0x0][0x334], R0 ;  /* 0x0000cd00ff0d0a19 */ /* 0x000fe40000011600 */
.L_x_916:
[----:B------:R-:W-:Y:S05]  /*34d0*/  BSYNC B0 ;  /* 0x0000000000007941 */ /* 0x000fea0003800000 */
.L_x_914:
[----:B------:R-:W-:-:S04]  /*34e0*/  IMAD R13, R13, c[0x0][0x32c], -R134 ;  /* 0x0000cb000d0d7a24 */ /* 0x000fc800078e0a86 */
[----:B------:R-:W-:-:S05]  /*34f0*/  IMAD.IADD R0, R13, 0x1, -R206 ;  /* 0x000000010d007824 */ /* 0x000fca00078e0ace */
[----:B------:R-:W-:Y:S02]  /*3500*/  IADD3 R13, R0, c[0x0][0x32c], RZ ;  /* 0x0000cb00000d7a10 */ /* 0x000fe40007ffe0ff */
[----:B------:R-:W-:Y:S02]  /*3510*/  IMNMX R11, R11, R0, !PT ;  /* 0x000000000b0b7217 */ /* 0x000fe40007800200 */
[----:B------:R-:W-:Y:S02]  /*3520*/  IMNMX R2, R2, R13, PT ;  /* 0x0000000d02027217 */ /* 0x000fe40003800200 */
.L_x_913:
[----:B------:R-:W-:Y:S01]  /*3530*/  ISETP.GT.AND P0, PT, R11, 0x8, P1 ;  /* 0x000000080b00780c */ /* 0x000fe20000f04270 */
[----:B------:R-:W-:-:S04]  /*3540*/  DEPBAR.LE SB0, 0x2 ;  /* 0x000080800000791a */ /* 0x000fc80000000000 */
[----:B------:R-:W-:Y:S01]  /*3550*/  BAR.SYNC.DEFER_BLOCKING 0x0 ;  /* 0x0000000000007b1d */ /* 0x000fe20000010000 */
[----:B------:R-:W-:Y:S01]  /*3560*/  ISETP.LT.OR P0, PT, R2, 0x9, P0 ;  /* 0x000000090200780c */ /* 0x000fe20000701670 */
[----:B------:R-:W-:Y:S01]  /*3570*/  IMAD.SHL.U32 R185, R3, 0x2, RZ ;  /* 0x0000000203b97824 */ /* 0x000fe200078e00ff */
[----:B------:R-:W-:Y:S02]  /*3580*/  FMNMX.FTZ R0, R32, R33, !PT ;  /* 0x0000002120007209 */ /* 0x000fe40007810000 */
[----:B------:R-:W-:Y:S01]  /*3590*/  FSEL R30, R30, -INF , !P0 ;  /* 0xff8000001e1e7808 */ /* 0x000fe20004000000 */
[--C-:B------:R-:W-:Y:S01]  /*35a0*/  IMAD R184, R4, 0x2, R185.reuse ;  /* 0x0000000204b87824 */ /* 0x100fe200078e02b9 */
[----:B------:R-:W-:Y:S01]  /*35b0*/  ISETP.GT.AND P0, PT, R11, 0x9, P1 ;  /* 0x000000090b00780c */ /* 0x000fe20000f04270 */
[C---:B------:R-:W-:Y:S01]  /*35c0*/  IMAD.IADD R171, R190.reuse, 0x1, R185 ;  /* 0x00000001beab7824 */ /* 0x040fe200078e02b9 */
[----:B------:R-:W-:Y:S01]  /*35d0*/  FMNMX.FTZ R0, R9, R0, !PT ;  /* 0x0000000009007209 */ /* 0x000fe20007810000 */
[----:B------:R-:W-:Y:S01]  /*35e0*/  IMAD.IADD R163, R190, 0x1, R184 ;  /* 0x00000001bea37824 */ /* 0x000fe200078e02b8 */
[----:B------:R-:W-:Y:S01]  /*35f0*/  ISETP.LT.OR P0, PT, R2, 0xa, P0 ;  /* 0x0000000a0200780c */ /* 0x000fe20000701670 */
[----:B------:R-:W-:Y:S01]  /*3600*/  IMAD R4, R4, 0x2, R171 ;  /* 0x0000000204047824 */ /* 0x000fe200078e02ab */
[----:B------:R-:W-:-:S02]  /*3610*/  FMNMX.FTZ R0, R29, R0, !PT ;  /* 0x000000001d007209 */ /* 0x000fc40007810000 */
[----:B------:R-:W-:Y:S02]  /*3620*/  FSEL R6, R31, -INF , !P0 ;  /* 0xff8000001f067808 */ /* 0x000fe40004000000 */
[----:B------:R-:W-:Y:S02]  /*3630*/  ISETP.GT.AND P0, PT, R11, 0x10, P1 ;  /* 0x000000100b00780c */ /* 0x000fe40000f04270 */
[----:B------:R-:W-:Y:S02]  /*3640*/  FMNMX.FTZ R0, R7, R0, !PT ;  /* 0x0000000007007209 */ /* 0x000fe40007810000 */
[----:B------:R-:W-:Y:S02]  /*3650*/  ISETP.LT.OR P0, PT, R2, 0x11, P0 ;  /* 0x000000110200780c */ /* 0x000fe40000701670 */
        /* <DEDUP_REMOVED lines=15> */
[----:B------:R-:W-:Y:S01]  /*3750*/  FMNMX.FTZ R0, R175, R0, !PT ;  /* 0x00000000af007209 */ /* 0x000fe20007810000 */
[----:B------:R-:W-:Y:S01]  /*3760*/  LDSM.16.MT88.4 R48, [R171+0x2100] ;  /* 0x00210000ab30783b */ /* 0x000fe20000004200 */
[----:B------:R-:W-:Y:S02]  /*3770*/  FSEL R10, R22, -INF , !P0 ;  /* 0xff800000160a7808 */ /* 0x000fe40004000000 */
[----:B------:R-:W-:Y:S01]  /*3780*/  ISETP.GT.AND P0, PT, R11, 0x19, P1 ;  /* 0x000000190b00780c */ /* 0x000fe20000f04270 */
[----:B------:R-:W-:Y:S01]  /*3790*/  LDSM.16.MT88.4 R72, [R185+0x4100] ;  /* 0x00410000b948783b */ /* 0x000fe20000004200 */
[----:B------:R-:W-:-:S02]  /*37a0*/  FMNMX.FTZ R0, R173, R0, !PT ;  /* 0x00000000ad007209 */ /* 0x000fc40007810000 */
[C---:B------:R-:W-:Y:S01]  /*37b0*/  ISETP.LT.OR P0, PT, R2.reuse, 0x1a, P0 ;  /* 0x0000001a0200780c */ /* 0x040fe20000701670 */
[----:B------:R-:W-:Y:S01]  /*37c0*/  LDSM.16.MT88.4 R80, [R171+0x4100] ;  /* 0x00410000ab50783b */ /* 0x000fe20000004200 */
[----:B------:R-:W-:Y:S02]  /*37d0*/  FMNMX.FTZ R0, R167, R0, !PT ;  /* 0x00000000a7007209 */ /* 0x000fe40007810000 */
[----:B------:R-:W-:Y:S01]  /*37e0*/  FSEL R8, R23, -INF , !P0 ;  /* 0xff80000017087808 */ /* 0x000fe20004000000 */
[----:B------:R-:W-:Y:S01]  /*37f0*/  LDSM.16.MT88.4 R88, [R184+0x4100] ;  /* 0x00410000b858783b */ /* 0x000fe20000004200 */
[----:B------:R-:W-:Y:S02]  /*3800*/  ISETP.GT.AND P0, PT, R11, 0x20, P1 ;  /* 0x000000200b00780c */ /* 0x000fe40000f04270 */
[----:B------:R-:W-:Y:S01]  /*3810*/  FMNMX.FTZ R0, R207, R0, !PT ;  /* 0x00000000cf007209 */ /* 0x000fe20007810000 */
[----:B------:R-:W-:Y:S01]  /*3820*/  LDSM.16.MT88.4 R136, [R171+0x900] ;  /* 0x00090000ab88783b */ /* 0x000fe20000004200 */
[----:B------:R-:W-:-:S02]  /*3830*/  ISETP.LT.OR P0, PT, R2, 0x21, P0 ;  /* 0x000000210200780c */ /* 0x000fc40000701670 */
[----:B------:R-:W-:Y:S02]  /*3840*/  FMNMX.FTZ R0, R183, R0, !PT ;  /* 0x00000000b7007209 */ /* 0x000fe40007810000 */
[----:B------:R-:W-:Y:S02]  /*3850*/  FSEL R172, R18, -INF , !P0 ;  /* 0xff80000012ac7808 */ /* 0x000fe40004000000 */
[----:B------:R-:W-:Y:S02]  /*3860*/  ISETP.GT.AND P0, PT, R11, 0x21, P1 ;  /* 0x000000210b00780c */ /* 0x000fe40000f04270 */
[----:B------:R-:W-:Y:S02]  /*3870*/  FMNMX.FTZ R0, R143, R0, !PT ;  /* 0x000000008f007209 */ /* 0x000fe40007810000 */
[----:B------:R-:W-:Y:S02]  /*3880*/  ISETP.LT.OR P0, PT, R2, 0x22, P0 ;  /* 0x000000220200780c */ /* 0x000fe40000701670 */
[----:B------:R-:W-:-:S02]  /*3890*/  FMNMX.FTZ R0, R141, R0, !PT ;  /* 0x000000008d007209 */ /* 0x000fc40007810000 */
[----:B------:R-:W-:Y:S02]  /*38a0*/  FSEL R212, R19, -INF , !P0 ;  /* 0xff80000013d47808 */ /* 0x000fe40004000000 */
[----:B------:R-:W-:Y:S01]  /*38b0*/  ISETP.GT.AND P0, PT, R11, 0x28, P1 ;  /* 0x000000280b00780c */ /* 0x000fe20000f04270 */
[----:B------:R-:W1:Y:S03]  /*38c0*/  SHFL.BFLY PT, R13, R0, 0x2, 0x1f ;  /* 0x0c401f00000d7f89 */ /* 0x000e6600000e0000 */
[----:B------:R-:W-:-:S04]  /*38d0*/  ISETP.LT.OR P0, PT, R2, 0x29, P0 ;  /* 0x000000290200780c */ /* 0x000fc80000701670 */
[----:B------:R-:W-:Y:S02]  /*38e0*/  FSEL R174, R66, -INF , !P0 ;  /* 0xff80000042ae7808 */ /* 0x000fe40004000000 */
[----:B------:R-:W-:-:S04]  /*38f0*/  ISETP.GT.AND P0, PT, R11, 0x29, P1 ;  /* 0x000000290b00780c */ /* 0x000fc80000f04270 */
[----:B------:R-:W-:-:S04]  /*3900*/  ISETP.LT.OR P0, PT, R2, 0x2a, P0 ;  /* 0x0000002a0200780c */ /* 0x000fc80000701670 */
[----:B------:R-:W-:Y:S02]  /*3910*/  FSEL R210, R67, -INF , !P0 ;  /* 0xff80000043d27808 */ /* 0x000fe40004000000 */
[----:B------:R-:W-:Y:S01]  /*3920*/  ISETP.GT.AND P0, PT, R11, 0x30, P1 ;  /* 0x000000300b00780c */ /* 0x000fe20000f04270 */
[----:B------:R-:W-:Y:S03]  /*3930*/  LDSM.16.MT88.4 R64, [R163+0x2100] ;  /* 0x00210000a340783b */ /* 0x000fe60000004200 */
[----:B------:R-:W-:Y:S02]  /*3940*/  ISETP.LT.OR P0, PT, R2, 0x31, P0 ;  /* 0x000000310200780c */ /* 0x000fe40000701670 */
[----:B-1----:R-:W-:Y:S02]  /*3950*/  FMNMX.FTZ R13, R0, R13, !PT ;  /* 0x0000000d000d7209 */ /* 0x002fe40007810000 */
[----:B------:R-:W-:-:S02]  /*3960*/  FSEL R192, R62, -INF , !P0 ;  /* 0xff8000003ec07808 */ /* 0x000fc40004000000 */
[----:B------:R-:W-:-:S04]  /*3970*/  ISETP.GT.AND P0, PT, R11, 0x31, P1 ;  /* 0x000000310b00780c */ /* 0x000fc80000f04270 */
[----:B------:R-:W-:-:S04]  /*3980*/  ISETP.LT.OR P0, PT, R2, 0x32, P0 ;  /* 0x000000320200780c */ /* 0x000fc80000701670 */
[----:B------:R-:W-:Y:S02]  /*3990*/  FSEL R142, R63, -INF , !P0 ;  /* 0xff8000003f8e7808 */ /* 0x000fe40004000000 */
[----:B------:R-:W-:-:S04]  /*39a0*/  ISETP.GT.AND P0, PT, R11, 0x1, P1 ;  /* 0x000000010b00780c */ /* 0x000fc80000f04270 */
[----:B------:R-:W-:-:S04]  /*39b0*/  ISETP.LT.OR P0, PT, R2, 0x2, P0 ;  /* 0x000000020200780c */ /* 0x000fc80000701670 */
[----:B------:R-:W-:Y:S02]  /*39c0*/  FSEL R14, R35, -INF , !P0 ;  /* 0xff800000230e7808 */ /* 0x000fe40004000000 */
[----:B------:R-:W-:-:S04]  /*39d0*/  ISETP.GT.AND P0, PT, R11, RZ, P1 ;  /* 0x000000ff0b00720c */ /* 0x000fc80000f04270 */
        /* <DEDUP_REMOVED lines=8> */
[----:B------:R-:W-:Y:S01]  /*3a60*/  FMNMX.FTZ R11, R30, R11, !PT ;  /* 0x0000000b1e0b7209 */ /* 0x000fe20007810000 */
[----:B------:R-:W1:Y:S01]  /*3a70*/  SHFL.BFLY PT, R2, R13, 0x1, 0x1f ;  /* 0x0c201f000d027f89 */ /* 0x000e6200000e0000 */
[----:B------:R-:W-:-:S02]  /*3a80*/  FSEL R170, R59, -INF , !P0 ;  /* 0xff8000003baa7808 */ /* 0x000fc40004000000 */
[----:B------:R-:W-:Y:S01]  /*3a90*/  FMNMX.FTZ R11, R6, R11, !PT ;  /* 0x0000000b060b7209 */ /* 0x000fe20007810000 */
[----:B------:R-:W-:Y:S03]  /*3aa0*/  LDSM.16.MT88.4 R56, [R184+0x2100] ;  /* 0x00210000b838783b */ /* 0x000fe60000004200 */
        /* <DEDUP_REMOVED lines=13> */
[--C-:B------:R-:W-:Y:S01]  /*3b80*/  FFMA.FTZ R160, R32, c[0x0][0x2d0], -R208.reuse ;  /* 0x0000b40020a07a23 */ /* 0x100fe200000108d0 */
[----:B------:R-:W-:Y:S01]  /*3b90*/  FMNMX.FTZ R11, R142, R11, !PT ;  /* 0x0000000b8e0b7209 */ /* 0x000fe20007810000 */
[--C-:B------:R-:W-:Y:S02]  /*3ba0*/  FFMA.FTZ R159, R33, c[0x0][0x2d0], -R208.reuse ;  /* 0x0000b400219f7a23 */ /* 0x100fe400000108d0 */
[--C-:B------:R-:W-:Y:S01]  /*3bb0*/  FFMA.FTZ R157, R9, c[0x0][0x2d0], -R208.reuse ;  /* 0x0000b400099d7a23 */ /* 0x100fe200000108d0 */
[----:B------:R-:W-:Y:S01]  /*3bc0*/  FMNMX.FTZ R11, R140, R11, !PT ;  /* 0x0000000b8c0b7209 */ /* 0x000fe20007810000 */
[--C-:B------:R-:W-:Y:S01]  /*3bd0*/  FFMA.FTZ R154, R29, c[0x0][0x2d0], -R208.reuse ;  /* 0x0000b4001d9a7a23 */ /* 0x100fe200000108d0 */
[----:B------:R-:W-:Y:S01]  /*3be0*/  MUFU.EX2 R160, R160 ;  /* 0x000000a000a07308 */ /* 0x000fe20000000800 */
[--C-:B------:R-:W-:Y:S01]  /*3bf0*/  FFMA.FTZ R158, R7, c[0x0][0x2d0], -R208.reuse ;  /* 0x0000b400079e7a23 */ /* 0x100fe200000108d0 */
[----:B------:R-:W-:Y:S01]  /*3c00*/  FMNMX.FTZ R16, R170, R11, !PT ;  /* 0x0000000baa107209 */ /* 0x000fe20007810000 */
[----:B------:R-:W-:-:S02]  /*3c10*/  FFMA.FTZ R152, R5, c[0x0][0x2d0], -R208 ;  /* 0x0000b40005987a23 */ /* 0x000fc400000108d0 */
[--C-:B------:R-:W-:Y:S02]  /*3c20*/  FFMA.FTZ R153, R25, c[0x0][0x2d0], -R208.reuse ;  /* 0x0000b40019997a23 */ /* 0x100fe400000108d0 */
[----:B------:R-:W1:Y:S01]  /*3c30*/  SHFL.BFLY PT, R11, R16, 0x2, 0x1f ;  /* 0x0c401f00100b7f89 */ /* 0x000e6200000e0000 */
[----:B------:R-:W2:Y:S01]  /*3c40*/  MUFU.EX2 R159, R159 ;  /* 0x0000009f009f7308 */ /* 0x000ea20000000800 */
[--C-:B------:R-:W-:Y:S02]  /*3c50*/  FFMA.FTZ R149, R21, c[0x0][0x2d0], -R208.reuse ;  /* 0x0000b40015957a23 */ /* 0x100fe400000108d0 */
[----:B------:R-:W-:Y:S01]  /*3c60*/  LDSM.16.MT88.4 R20, [R185+0x900] ;  /* 0x00090000b914783b */ /* 0x000fe20000004200 */
[--C-:B------:R-:W-:Y:S02]  /*3c70*/  FFMA.FTZ R168, R175, c[0x0][0x2d0], -R208.reuse ;  /* 0x0000b400afa87a23 */ /* 0x100fe400000108d0 */
[--C-:B------:R-:W-:Y:S02]  /*3c80*/  FFMA.FTZ R166, R173, c[0x0][0x2d0], -R208.reuse ;  /* 0x0000b400ada67a23 */ /* 0x100fe400000108d0 */
[----:B------:R-:W-:Y:S01]  /*3c90*/  MUFU.EX2 R157, R157 ;  /* 0x0000009d009d7308 */ /* 0x000fe20000000800 */
[----:B------:R-:W-:-:S02]  /*3ca0*/  FFMA.FTZ R165, R165, c[0x0][0x2d0], -R208 ;  /* 0x0000b400a5a57a23 */ /* 0x000fc400000108d0 */
[--C-:B------:R-:W-:Y:S02]  /*3cb0*/  FFMA.FTZ R167, R167, c[0x0][0x2d0], -R208.reuse ;  /* 0x0000b400a7a77a23 */ /* 0x100fe400000108d0 */
[----:B------:R-:W-:-:S03]  /*3cc0*/  FFMA.FTZ R207, R207, c[0x0][0x2d0], -R208 ;  /* 0x0000b400cfcf7a23 */ /* 0x000fc600000108d0 */
[----:B------:R-:W3:Y:S01]  /*3cd0*/  MUFU.EX2 R154, R154 ;  /* 0x0000009a009a7308 */ /* 0x000ee20000000800 */
[----:B--2---:R-:W-:Y:S01]  /*3ce0*/  F2FP.PACK_AB R96, R159, R160 ;  /* 0x000000a09f60723e */ /* 0x004fe200000000ff */
[----:B------:R-:W-:Y:S01]  /*3cf0*/  FADD.FTZ R160, R160, R159 ;  /* 0x0000009fa0a07221 */ /* 0x000fe20000010000 */
[----:B-1----:R-:W-:-:S05]  /*3d00*/  FMNMX.FTZ R11, R16, R11, !PT ;  /* 0x0000000b100b7209 */ /* 0x002fca0007810000 */
[----:B------:R-:W-:Y:S01]  /*3d10*/  MUFU.EX2 R158, R158 ;  /* 0x0000009e009e7308 */ /* 0x000fe20000000800 */
[----:B------:R-:W-:Y:S04]  /*3d20*/  LDSM.16.MT88.4 R16, [R184+0x2900] ;  /* 0x00290000b810783b */ /* 0x000fe80000004200 */
[----:B------:R-:W1:Y:S01]  /*3d30*/  SHFL.BFLY PT, R0, R11, 0x1, 0x1f ;  /* 0x0c201f000b007f89 */ /* 0x000e6200000e0000 */
[----:B---3--:R-:W-:Y:S02]  /*3d40*/  F2FP.PACK_AB R98, R154, R157 ;  /* 0x0000009d9a62723e */ /* 0x008fe400000000ff */
[----:B------:R-:W-:Y:S01]  /*3d50*/  MUFU.EX2 R153, R153 ;  /* 0x0000009900997308 */ /* 0x000fe20000000800 */
[----:B------:R-:W-:-:S04]  /*3d60*/  FADD.FTZ R157, R157, R160 ;  /* 0x000000a09d9d7221 */ /* 0x000fc80000010000 */
[----:B------:R-:W-:-:S03]  /*3d70*/  FADD.FTZ R157, R154, R157 ;  /* 0x0000009d9a9d7221 */ /* 0x000fc60000010000 */
[----:B------:R-:W-:Y:S08]  /*3d80*/  MUFU.EX2 R152, R152 ;  /* 0x0000009800987308 */ /* 0x000ff00000000800 */
[----:B------:R-:W-:Y:S01]  /*3d90*/  MUFU.EX2 R149, R149 ;  /* 0x0000009500957308 */ /* 0x000fe20000000800 */
[----:B-1----:R-:W-:-:S04]  /*3da0*/  FMNMX.FTZ R0, R11, R0, !PT ;  /* 0x000000000b007209 */ /* 0x002fc80007810000 */
[C---:B------:R-:W-:Y:S01]  /*3db0*/  FSETP.NEU.FTZ.AND P0, PT, R0.reuse, -INF , PT ;  /* 0xff8000000000780b */ /* 0x040fe20003f1d000 */
[----:B------:R-:W-:Y:S02]  /*3dc0*/  FMUL.FTZ R169, R0, c[0x0][0x2d0] ;  /* 0x0000b40000a97a20 */ /* 0x000fe40000410000 */
[----:B------:R-:W-:Y:S03]  /*3dd0*/  MUFU.EX2 R165, R165 ;  /* 0x000000a500a57308 */ /* 0x000fe60000000800 */
[----:B------:R-:W-:-:S05]  /*3de0*/  FSEL R169, R169, RZ, P0 ;  /* 0x000000ffa9a97208 */ /* 0x000fca0000000000 */
[----:B------:R-:W-:Y:S01]  /*3df0*/  MUFU.EX2 R168, R168 ;  /* 0x000000a800a87308 */ /* 0x000fe20000000800 */
[--C-:B------:R-:W-:Y:S02]  /*3e00*/  FFMA.FTZ R162, R34, c[0x0][0x2d0], -R169.reuse ;  /* 0x0000b40022a27a23 */ /* 0x100fe400000108a9 */
[--C-:B------:R-:W-:Y:S01]  /*3e10*/  FFMA.FTZ R161, R14, c[0x0][0x2d0], -R169.reuse ;  /* 0x0000b4000ea17a23 */ /* 0x100fe200000108a9 */
[----:B------:R-:W-:Y:S01]  /*3e20*/  LDSM.16.MT88.4 R32, [R184+0x900] ;  /* 0x00090000b820783b */ /* 0x000fe20000004200 */
[--C-:B------:R-:W-:Y:S02]  /*3e30*/  FFMA.FTZ R164, R30, c[0x0][0x2d0], -R169.reuse ;  /* 0x0000b4001ea47a23 */ /* 0x100fe400000108a9 */
[--C-:B------:R-:W-:Y:S01]  /*3e40*/  FFMA.FTZ R155, R6, c[0x0][0x2d0], -R169.reuse ;  /* 0x0000b400069b7a23 */ /* 0x100fe200000108a9 */
[----:B------:R-:W-:Y:S01]  /*3e50*/  MUFU.EX2 R162, R162 ;  /* 0x000000a200a27308 */ /* 0x000fe20000000800 */
[----:B------:R-:W1:Y:S01]  /*3e60*/  LDSM.16.MT88.4 R4, [R4+0x4100] ;  /* 0x004100000404783b */ /* 0x000e620000004200 */
[----:B------:R-:W-:-:S02]  /*3e70*/  FFMA.FTZ R150, R10, c[0x0][0x2d0], -R169 ;  /* 0x0000b4000a967a23 */ /* 0x000fc400000108a9 */
[--C-:B------:R-:W-:Y:S01]  /*3e80*/  FFMA.FTZ R3, R8, c[0x0][0x2d0], -R169.reuse ;  /* 0x0000b40008037a23 */ /* 0x100fe200000108a9 */
[----:B------:R-:W-:Y:S01]  /*3e90*/  LDSM.16.MT88.4 R28, [R163+0x900] ;  /* 0x00090000a31c783b */ /* 0x000fe20000004200 */
[--C-:B------:R-:W-:Y:S02]  /*3ea0*/  FFMA.FTZ R156, R26, c[0x0][0x2d0], -R169.reuse ;  /* 0x0000b4001a9c7a23 */ /* 0x100fe400000108a9 */
[----:B------:R-:W2:Y:S01]  /*3eb0*/  MUFU.EX2 R161, R161 ;  /* 0x000000a100a17308 */ /* 0x000ea20000000800 */
[----:B------:R-:W3:Y:S01]  /*3ec0*/  LDSM.16.MT88.4 R8, [R185+0x2900] ;  /* 0x00290000b908783b */ /* 0x000ee20000004200 */
[--C-:B------:R-:W-:Y:S02]  /*3ed0*/  FFMA.FTZ R151, R12, c[0x0][0x2d0], -R169.reuse ;  /* 0x0000b4000c977a23 */ /* 0x100fe400000108a9 */
[--C-:B------:R-:W-:Y:S01]  /*3ee0*/  FFMA.FTZ R172, R172, c[0x0][0x2d0], -R169.reuse ;  /* 0x0000b400acac7a23 */ /* 0x100fe200000108a9 */
[----:B------:R-:W4:Y:S01]  /*3ef0*/  LDSM.16.MT88.4 R12, [R163+0x2900] ;  /* 0x00290000a30c783b */ /* 0x000f220000004200 */
[----:B------:R-:W-:-:S02]  /*3f00*/  FFMA.FTZ R173, R212, c[0x0][0x2d0], -R169 ;  /* 0x0000b400d4ad7a23 */ /* 0x000fc400000108a9 */
[----:B------:R-:W-:Y:S01]  /*3f10*/  MUFU.EX2 R164, R164 ;  /* 0x000000a400a47308 */ /* 0x000fe20000000800 */
[----:B------:R-:W-:Y:S01]  /*3f20*/  LDSM.16.MT88.4 R24, [R171+0x2900] ;  /* 0x00290000ab18783b */ /* 0x000fe20000004200 */
[--C-:B------:R-:W-:Y:S02]  /*3f30*/  FFMA.FTZ R174, R174, c[0x0][0x2d0], -R169.reuse ;  /* 0x0000b400aeae7a23 */ /* 0x100fe400000108a9 */
[----:B------:R-:W-:Y:S02]  /*3f40*/  FFMA.FTZ R175, R210, c[0x0][0x2d0], -R169 ;  /* 0x0000b400d2af7a23 */ /* 0x000fe400000108a9 */
[--C-:B------:R-:W-:Y:S02]  /*3f50*/  FFMA.FTZ R210, R183, c[0x0][0x2d0], -R208.reuse ;  /* 0x0000b400b7d27a23 */ /* 0x100fe400000108d0 */
[----:B------:R-:W5:Y:S01]  /*3f60*/  MUFU.EX2 R155, R155 ;  /* 0x0000009b009b7308 */ /* 0x000f620000000800 */
[----:B--2---:R-:W-:Y:S01]  /*3f70*/  F2FP.PACK_AB R97, R161, R162 ;  /* 0x000000a2a161723e */ /* 0x004fe200000000ff */
[----:B------:R-:W-:-:S02]  /*3f80*/  FFMA.FTZ R183, R143, c[0x0][0x2d0], -R208 ;  /* 0x0000b4008fb77a23 */ /* 0x000fc400000108d0 */
[----:B------:R-:W-:Y:S02]  /*3f90*/  FFMA.FTZ R208, R141, c[0x0][0x2d0], -R208 ;  /* 0x0000b4008dd07a23 */ /* 0x000fe400000108d0 */
[--C-:B------:R-:W-:Y:S02]  /*3fa0*/  FFMA.FTZ R192, R192, c[0x0][0x2d0], -R169.reuse ;  /* 0x0000b400c0c07a23 */ /* 0x100fe400000108a9 */
[----:B------:R-:W-:Y:S01]  /*3fb0*/  MUFU.EX2 R156, R156 ;  /* 0x0000009c009c7308 */ /* 0x000fe20000000800 */
[--C-:B------:R-:W-:Y:S02]  /*3fc0*/  FFMA.FTZ R209, R142, c[0x0][0x2d0], -R169.reuse ;  /* 0x0000b4008ed17a23 */ /* 0x100fe400000108a9 */
[--C-:B------:R-:W-:Y:S02]  /*3fd0*/  FFMA.FTZ R211, R140, c[0x0][0x2d0], -R169.reuse ;  /* 0x0000b4008cd37a23 */ /* 0x100fe400000108a9 */
[----:B------:R-:W-:Y:S01]  /*3fe0*/  FFMA.FTZ R170, R170, c[0x0][0x2d0], -R169 ;  /* 0x0000b400aaaa7a23 */ /* 0x000fe200000108a9 */
[----:B------:R-:W-:Y:S01]  /*3ff0*/  LDSM.16.MT88.4 R140, [R171+0x3900] ;  /* 0x00390000ab8c783b */ /* 0x000fe20000004200 */
[----:B------:R-:W-:Y:S01]  /*4000*/  FADD.FTZ R161, R162, R161 ;  /* 0x000000a1a2a17221 */ /* 0x000fe20000010000 */
[----:B-----5:R-:W-:Y:S01]  /*4010*/  F2FP.PACK_AB R99, R155, R164 ;  /* 0x000000a49b63723e */ /* 0x020fe200000000ff */
[----:B------:R-:W2:Y:S02]  /*4020*/  MUFU.EX2 R151, R151 ;  /* 0x0000009700977308 */ /* 0x000ea40000000800 */
[----:B------:R-:W-:-:S04]  /*4030*/  FADD.FTZ R164, R164, R161 ;  /* 0x000000a1a4a47221 */ /* 0x000fc80000010000 */
[C---:B------:R-:W-:Y:S01]  /*4040*/  HMMA.16816.F32 R36, R96.reuse, R40, RZ ;  /* 0x000000286024723c */ /* 0x040fe200000018ff */
[----:B------:R-:W-:Y:S01]  /*4050*/  FADD.FTZ R155, R155, R164 ;  /* 0x000000a49b9b7221 */ /* 0x000fe20000010000 */
        /* <DEDUP_REMOVED lines=36> */
[C---:B------:R-:W-:Y:S08]  /*42a0*/  HMMA.16816.F32 R88, R96.reuse, R90, RZ ;  /* 0x0000005a6058723c */ /* 0x040ff000000018ff */
[C---:B-1----:R-:W-:Y:S07]  /*42b0*/  HMMA.16816.F32 R92, R96.reuse, R4, RZ ;  /* 0x00000004605c723c */ /* 0x042fee00000018ff */
[----:B------:R-:W-:Y:S01]  /*42c0*/  F2FP.PACK_AB R4, R153, R158 ;  /* 0x0000009e9904723e */ /* 0x000fe200000000ff */
[----:B------:R-:W-:Y:S01]  /*42d0*/  HMMA.16816.F32 R96, R96, R6, RZ ;  /* 0x000000066060723c */ /* 0x000fe200000018ff */
[----:B--2---:R-:W-:Y:S01]  /*42e0*/  F2FP.PACK_AB R5, R151, R156 ;  /* 0x0000009c9705723e */ /* 0x004fe200000000ff */
        /* <DEDUP_REMOVED lines=19> */
[C---:B----4-:R-:W-:Y:S08]  /*4420*/  HMMA.16816.F32 R60, R4.reuse, R12, R60 ;  /* 0x0000000c043c723c */ /* 0x050ff0000000183c */
        /* <DEDUP_REMOVED lines=32> */
[----:B------:R-:W-:Y:S01]  /*4630*/  FADD.FTZ R165, R168, R165 ;  /* 0x000000a5a8a57221 */ /* 0x000fe20000010000 */
[----:B------:R-:W-:Y:S01]  /*4640*/  IADD3 R3, R147, -0x3, RZ ;  /* 0xfffffffd93037810 */ /* 0x000fe20007ffe0ff */
[----:B------:R-:W-:Y:S02]  /*4650*/  FADD.FTZ R173, R173, R172 ;  /* 0x000000acadad7221 */ /* 0x000fe40000010000 */
[----:B------:R-:W-:Y:S01]  /*4660*/  FADD.FTZ R166, R166, R165 ;  /* 0x000000a5a6a67221 */ /* 0x000fe20000010000 */
[----:B------:R-:W-:Y:S01]  /*4670*/  ISETP.GE.AND P0, PT, R3, R194, PT ;  /* 0x000000c20300720c */ /* 0x000fe20003f06270 */
        /* <DEDUP_REMOVED lines=93> */
[----:B------:R-:W-:Y:S02]  /*4c50*/  IMAD.SHL.U32 R10, R178, 0x2, RZ ;  /* 0x00000002b20a7824 */ /* 0x000fe400078e00ff */
[----:B------:R-:W-:-:S04]  /*4c60*/  IMAD R201, R6, c[0x0][0x2b8], R201 ;  /* 0x0000ae0006c97a24 */ /* 0x000fc800078e02c9 */
[----:B------:R-:W-:Y:S01]  /*4c70*/  IMAD.WIDE.U32 R8, R201, c[0x0][0x1e0], RZ ;  /* 0x00007800c9087a25 */ /* 0x000fe200078e00ff */
[----:B------:R-:W-:-:S05]  /*4c80*/  SHF.R.S32.HI R6, RZ, 0x1f, R201 ;  /* 0x0000001fff067819 */ /* 0x000fca00000114c9 */
[----:B------:R-:W-:-:S04]  /*4c90*/  IMAD R6, R6, c[0x0][0x1e0], RZ ;  /* 0x0000780006067a24 */ /* 0x000fc800078e02ff */
[----:B------:R-:W-:-:S04]  /*4ca0*/  IMAD R6, R201, c[0x0][0x1e4], R6 ;  /* 0x00007900c9067a24 */ /* 0x000fc800078e0206 */
[----:B------:R-:W-:Y:S01]  /*4cb0*/  IMAD.IADD R7, R9, 0x1, R6 ;  /* 0x0000000109077824 */ /* 0x000fe200078e0206 */
[----:B------:R-:W-:Y:S01]  /*4cc0*/  SEL R9, RZ, 0x10, P5 ;  /* 0x00000010ff097807 */ /* 0x000fe20002800000 */
[----:B------:R-:W-:Y:S01]  /*4cd0*/  IMAD.MOV.U32 R6, RZ, RZ, R8 ;  /* 0x000000ffff067224 */ /* 0x000fe200078e0008 */
[----:B------:R-:W-:Y:S02]  /*4ce0*/  SHF.L.U64.HI R8, R177, 0x1, R132 ;  /* 0x00000001b1087819 */ /* 0x000fe40000010284 */
[----:B------:R-:W-:-:S04]  /*4cf0*/  IADD3 R21, -R9, 0x10, RZ ;  /* 0x0000001009157810 */ /* 0x000fc80007ffe1ff */
[----:B------:R-:W-:Y:S02]  /*4d00*/  LOP3.LUT R21, R21, 0xf, RZ, 0xc0, !PT ;  /* 0x0000000f15157812 */ /* 0x000fe400078ec0ff */
[----:B--2---:R-:W-:Y:S01]  /*4d10*/  SHF.R.S32.HI R3, RZ, 0x1f, R200 ;  /* 0x0000001fff037819 */ /* 0x004fe200000114c8 */
[----:B------:R-:W-:Y:S01]  /*4d20*/  IMAD.WIDE.U32 R4, R200, c[0x0][0x1f0], R6 ;  /* 0x00007c00c8047a25 */ /* 0x000fe200078e0006 */
[----:B------:R-:W-:-:S03]  /*4d30*/  SEL R6, RZ, 0x10, P4 ;  /* 0x00000010ff067807 */ /* 0x000fc60002000000 */
[----:B------:R-:W-:Y:S01]  /*4d40*/  IMAD R3, R3, c[0x0][0x1f0], RZ ;  /* 0x00007c0003037a24 */ /* 0x000fe200078e02ff */
[----:B------:R-:W-:Y:S01]  /*4d50*/  IADD3 R18, -R6, 0x10, RZ ;  /* 0x0000001006127810 */ /* 0x000fe20007ffe1ff */
[----:B------:R-:W-:Y:S02]  /*4d60*/  IMAD.SHL.U32 R7, R177, 0x2, RZ ;  /* 0x00000002b1077824 */ /* 0x000fe400078e00ff */
[----:B------:R-:W-:Y:S01]  /*4d70*/  IMAD R12, R200, c[0x0][0x1f4], R3 ;  /* 0x00007d00c80c7a24 */ /* 0x000fe200078e0203 */
[----:B------:R-:W-:Y:S01]  /*4d80*/  IADD3 R3, P0, R4, UR14, RZ ;  /* 0x0000000e04037c10 */ /* 0x000fe2000ff1e0ff */
[----:B------:R-:W-:Y:S01]  /*4d90*/  IMAD.SHL.U32 R4, R176, 0x2, RZ ;  /* 0x00000002b0047824 */ /* 0x000fe200078e00ff */
[----:B------:R-:W-:Y:S02]  /*4da0*/  LOP3.LUT R18, R18, 0xf, RZ, 0xc0, !PT ;  /* 0x0000000f12127812 */ /* 0x000fe400078ec0ff */
[----:B------:R-:W-:Y:S02]  /*4db0*/  IADD3.X R12, R5, UR10, R12, P0, !PT ;  /* 0x0000000a050c7c10 */ /* 0x000fe400087fe40c */
[----:B------:R-:W-:-:S02]  /*4dc0*/  LEA R13, P0, R3, c[0x0][0x1c8], 0x1 ;  /* 0x00007200030d7a11 */ /* 0x000fc400078008ff */
[----:B------:R-:W-:Y:S02]  /*4dd0*/  SHF.L.U64.HI R5, R176, 0x1, R133 ;  /* 0x00000001b0057819 */ /* 0x000fe40000010285 */
[----:B------:R-:W-:Y:S01]  /*4de0*/  LEA.HI.X R12, R3, c[0x0][0x1cc], R12, 0x1, P0 ;  /* 0x00007300030c7a11 */ /* 0x000fe200000f0c0c */
[----:B------:R-:W1:Y:S01]  /*4df0*/  SHFL.IDX PT, R14, R13, 0x1, 0x181f ;  /* 0x00381f000d0e7f89 */ /* 0x000e6200000e0000 */
[----:B------:R-:W-:-:S03]  /*4e00*/  IADD3 R3, -R180, 0x10, RZ ;  /* 0x00000010b4037810 */ /* 0x000fc60007ffe1ff */
        /* <DEDUP_REMOVED lines=25> */
.L_x_917:
[----:B------:R-:W-:Y:S01]  /*4fa0*/  ISETP.NE.AND P0, PT, R197, 0x1, PT ;  /* 0x00000001c500780c */ /* 0x000fe20003f05270 */
[----:B------:R-:W0:Y:S01]  /*4fb0*/  LDGDEPBAR ;  /* 0x00000000000079af */ /* 0x000e220000000000 */
[----:B------:R-:W-:-:S11]  /*4fc0*/  IADD3 R209, R147, -0x2, RZ ;  /* 0xfffffffe93d17810 */ /* 0x000fd60007ffe0ff */
[----:B------:R-:W-:-:S05]  /*4fd0*/  @P0 IMAD.HI.U32 R3, R148, c[0x0][0x2c8], RZ ;  /* 0x0000b20094030a27 */ /* 0x000fca00078e00ff */
[----:B------:R-:W-:-:S05]  /*4fe0*/  @P0 SHF.R.U32.HI R148, RZ, c[0x0][0x2cc], R3 ;  /* 0x0000b300ff940a19 */ /* 0x000fca0000011603 */
[----:B------:R-:W-:-:S05]  /*4ff0*/  IMAD.IADD R146, R146, 0x1, R148 ;  /* 0x0000000192927824 */ /* 0x000fca00078e0294 */
[----:B-1----:R-:W-:Y:S01]  /*5000*/  IADD3 R4, R146, c[0x0][0x328], RZ ;  /* 0x0000ca0092047a10 */ /* 0x002fe20007ffe0ff */
[----:B------:R-:W-:Y:S05]  /*5010*/  @!P2 BRA `(.L_x_918) ;  /* 0x000000f00000a947 */ /* 0x000fea0003800000 */
        /* <DEDUP_REMOVED lines=10> */
.L_x_919:
[----:B------:R-:W-:-:S13]  /*50c0*/  ISETP.NE.AND P0, PT, R3, 0x1, PT ;  /* 0x000000010300780c */ /* 0x000fda0003f05270 */
[----:B------:R-:W-:-:S05]  /*50d0*/  @P0 IMAD.HI.U32 R5, R6, c[0x0][0x330], RZ ;  /* 0x0000cc0006050a27 */ /* 0x000fca00078e00ff */
[----:B------:R-:W-:-:S05]  /*50e0*/  @P0 SHF.R.U32.HI R6, RZ, c[0x0][0x334], R5 ;  /* 0x0000cd00ff060a19 */ /* 0x000fca0000011605 */
.L_x_920:
[----:B------:R-:W-:-:S05]  /*50f0*/  IMAD R3, R6, R3, c[0x0][0x32c] ;  /* 0x0000cb0006037624 */ /* 0x000fca00078e0203 */
[----:B------:R-:W-:-:S04]  /*5100*/  IMNMX R4, R4, R3, PT ;  /* 0x0000000304047217 */ /* 0x000fc80003800200 */
.L_x_918:
[----:B------:R-:W-:Y:S01]  /*5110*/  SHF.R.S32.HI R3, RZ, 0x1f, R4 ;  /* 0x0000001fff037819 */ /* 0x000fe20000011404 */
[----:B------:R-:W-:Y:S02]  /*5120*/  UMOV UR5, 0x1 ;  /* 0x0000000100057882 */ /* 0x000fe40000000000 */
[----:B------:R-:W-:Y:S01]  /*5130*/  UMOV UR16, URZ ;  /* 0x0000003f00107c82 */ /* 0x000fe20008000000 */
[----:B------:R-:W-:-:S04]  /*5140*/  LEA.HI R3, R3, R4, RZ, 0x6 ;  /* 0x0000000403037211 */ /* 0x000fc800078f30ff */
[----:B------:R-:W-:-:S04]  /*5150*/  SHF.R.S32.HI R3, RZ, 0x6, R3 ;  /* 0x00000006ff037819 */ /* 0x000fc80000011403 */
[----:B------:R-:W-:-:S04]  /*5160*/  IMNMX R216, R194, R3, !PT ;  /* 0x00000003c2d87217 */ /* 0x000fc80007800200 */
[----:B------:R-:W-:-:S13]  /*5170*/  ISETP.GE.AND P0, PT, R209, R216, PT ;  /* 0x000000d8d100720c */ /* 0x000fda0003f06270 */
[----:B------:R-:W-:Y:S05]  /*5180*/  @!P0 BRA `(.L_x_921) ;  /* 0x0000378000008947 */ /* 0x000fea0003800000 */
[----:B------:R-:W-:Y:S01]  /*5190*/  IMAD.MOV.U32 R188, RZ, RZ, 0x20 ;  /* 0x00000020ffbc7424 */ /* 0x000fe200078e00ff */
[----:B------:R-:W-:Y:S01]  /*51a0*/  LOP3.LUT P1, RZ, R179, 0x2, RZ, 0xc0, !PT ;  /* 0x00000002b3ff7812 */ /* 0x000fe2000782c0ff */
[----:B------:R-:W-:Y:S01]  /*51b0*/  IMAD.MOV.U32 R3, RZ, RZ, R0 ;  /* 0x000000ffff037224 */ /* 0x000fe200078e0000 */
[C---:B------:R-:W-:Y:S01]  /*51c0*/  SHF.L.U64.HI R212, R177.reuse, 0x1, R132 ;  /* 0x00000001b1d47819 */ /* 0x040fe20000010284 */
[----:B------:R-:W-:Y:S01]  /*51d0*/  IMAD.MOV.U32 R132, RZ, RZ, R2 ;  /* 0x000000ffff847224 */ /* 0x000fe200078e0002 */
[----:B------:R-:W-:Y:S01]  /*51e0*/  SEL R188, R188, 0xffffffe0, !P1 ;  /* 0xffffffe0bcbc7807 */ /* 0x000fe20004800000 */
[----:B------:R-:W-:Y:S01]  /*51f0*/  IMAD.MOV.U32 R217, RZ, RZ, R209 ;  /* 0x000000ffffd97224 */ /* 0x000fe200078e00d1 */
[C---:B------:R-:W-:Y:S01]  /*5200*/  SHF.L.U64.HI R215, R178.reuse, 0x1, R145 ;  /* 0x00000001b2d77819 */ /* 0x040fe20000010291 */
[----:B------:R-:W-:Y:S01]  /*5210*/  IMAD.SHL.U32 R214, R178, 0x2, RZ ;  /* 0x00000002b2d67824 */ /* 0x000fe200078e00ff */
[C---:B------:R-:W-:Y:S01]  /*5220*/  SHF.L.U64.HI R192, R176.reuse, 0x1, R133 ;  /* 0x00000001b0c07819 */ /* 0x040fe20000010285 */
[----:B------:R-:W-:Y:S01]  /*5230*/  IMAD.SHL.U32 R211, R177, 0x2, RZ ;  /* 0x00000002b1d37824 */ /* 0x000fe200078e00ff */
[----:B------:R-:W-:Y:S01]  /*5240*/  SEL R213, RZ, 0x10, P5 ;  /* 0x00000010ffd57807 */ /* 0x000fe20002800000 */
[----:B------:R-:W-:Y:S01]  /*5250*/  IMAD.SHL.U32 R183, R176, 0x2, RZ ;  /* 0x00000002b0b77824 */ /* 0x000fe200078e00ff */
[----:B------:R-:W-:Y:S01]  /*5260*/  SEL R210, RZ, 0x10, P4 ;  /* 0x00000010ffd27807 */ /* 0x000fe20002000000 */
[----:B------:R-:W-:-:S02]  /*5270*/  UMOV UR16, URZ ;  /* 0x0000003f00107c82 */ /* 0x000fc40008000000 */
[----:B------:R-:W-:Y:S02]  /*5280*/  UMOV UR5, 0x1 ;  /* 0x0000000100057882 */ /* 0x000fe40000000000 */
.L_x_932:
[----:B------:R-:W-:Y:S04]  /*5290*/  DEPBAR.LE SB0, 0x2 ;  /* 0x000080800000791a */ /* 0x000fe80000000000 */
[----:B------:R-:W-:Y:S01]  /*52a0*/  BAR.SYNC.DEFER_BLOCKING 0x0 ;  /* 0x0000000000007b1d */ /* 0x000fe20000010000 */
[----:B------:R-:W-:Y:S01]  /*52b0*/  UIMAD UR4, UR5, 0x6000, URZ ;  /* 0x00006000050478a4 */ /* 0x000fe2000f8e023f */
[----:B------:R-:W-:Y:S05]  /*52c0*/  ISETP.GE.AND P0, PT, R194, R217, PT ;  /* 0x000000d9c200720c */ /* 0x000fea0003f06270 */
[----:B------:R-:W-:Y:S05]  /*52d0*/  IADD3 R133, R191, UR4, RZ ;  /* 0x00000004bf857c10 */ /* 0x000fea000fffe0ff */
[----:B------:R-:W-:Y:S01]  /*52e0*/  IMAD.IADD R134, R188, 0x1, R133 ;  /* 0x00000001bc867824 */ /* 0x000fe200078e0285 */
[----:B-1----:R1:W2:Y:S04]  /*52f0*/  LDSM.16.M88.4 R136, [R193] ;  /* 0x00000000c188783b */ /* 0x0022a80000000200 */
[----:B------:R1:W3:Y:S04]  /*5300*/  LDSM.16.M88.4 R140, [R191+UR4+0xc100] ;  /* 0x00c10004bf8c783b */ /* 0x0002e80008000200 */
[----:B------:R1:W4:Y:S04]  /*5310*/  LDSM.16.M88.4 R144, [R191+UR4+0xc900] ;  /* 0x00c90004bf90783b */ /* 0x0003280008000200 */
[----:B------:R1:W1:Y:S04]  /*5320*/  LDSM.16.M88.4 R148, [R191+UR4+0xd100] ;  /* 0x00d10004bf94783b */ /* 0x0002680008000200 */
[----:B------:R1:W1:Y:S04]  /*5330*/  LDSM.16.M88.4 R152, [R191+UR4+0xd900] ;  /* 0x00d90004bf98783b */ /* 0x0002680008000200 */
[----:B------:R1:W1:Y:S04]  /*5340*/  LDSM.16.M88.4 R156, [R189] ;  /* 0x00000000bd9c783b */ /* 0x0002680000000200 */
[----:B------:R1:W1:Y:S04]  /*5350*/  LDSM.16.M88.4 R160, [R134+0xc100] ;  /* 0x00c1000086a0783b */ /* 0x0002680000000200 */
[----:B------:R1:W1:Y:S04]  /*5360*/  LDSM.16.M88.4 R164, [R134+0xc900] ;  /* 0x00c9000086a4783b */ /* 0x0002680000000200 */
[----:B------:R1:W1:Y:S04]  /*5370*/  LDSM.16.M88.4 R168, [R134+0xd100] ;  /* 0x00d1000086a8783b */ /* 0x0002680000000200 */
[----:B------:R1:W1:Y:S01]  /*5380*/  LDSM.16.M88.4 R172, [R134+0xd900] ;  /* 0x00d9000086ac783b */ /* 0x0002620000000200 */
[----:B------:R-:W-:-:S05]  /*5390*/  @P0 BRA `(.L_x_922) ;  /* 0x0000030000000947 */ /* 0x000fca0003800000 */
[----:B------:R-:W-:Y:S01]  /*53a0*/  SHF.R.S32.HI R9, RZ, 0x1f, R201 ;  /* 0x0000001fff097819 */ /* 0x000fe200000114c9 */
[----:B------:R-:W-:Y:S01]  /*53b0*/  IMAD.WIDE.U32 R6, R201, c[0x0][0x208], RZ ;  /* 0x00008200c9067a25 */ /* 0x000fe200078e00ff */
[----:B------:R-:W-:Y:S02]  /*53c0*/  SHF.R.S32.HI R5, RZ, 0x1f, R200 ;  /* 0x0000001fff057819 */ /* 0x000fe400000114c8 */
[----:B------:R-:W-:Y:S01]  /*53d0*/  IADD3 R10, -R213, 0x10, RZ ;  /* 0x00000010d50a7810 */ /* 0x000fe20007ffe1ff */
[----:B------:R-:W-:Y:S01]  /*53e0*/  IMAD R9, R9, c[0x0][0x208], RZ ;  /* 0x0000820009097a24 */ /* 0x000fe200078e02ff */
[----:B------:R-:W-:Y:S01]  /*53f0*/  IADD3 R8, -R210, 0x10, RZ ;  /* 0x00000010d2087810 */ /* 0x000fe20007ffe1ff */
[----:B------:R-:W-:Y:S01]  /*5400*/  IMAD R5, R5, c[0x0][0x218], RZ ;  /* 0x0000860005057a24 */ /* 0x000fe200078e02ff */
[----:B------:R-:W-:Y:S01]  /*5410*/  LOP3.LUT R10, R10, 0xf, RZ, 0xc0, !PT ;  /* 0x0000000f0a0a7812 */ /* 0x000fe200078ec0ff */
[----:B------:R-:W-:Y:S01]  /*5420*/  IMAD R9, R201, c[0x0][0x20c], R9 ;  /* 0x00008300c9097a24 */ /* 0x000fe200078e0209 */
[----:B------:R-:W-:Y:S01]  /*5430*/  LOP3.LUT R8, R8, 0xf, RZ, 0xc0, !PT ;  /* 0x0000000f08087812 */ /* 0x000fe200078ec0ff */
[C---:B------:R-:W-:Y:S02]  /*5440*/  IMAD R5, R200.reuse, c[0x0][0x21c], R5 ;  /* 0x00008700c8057a24 */ /* 0x040fe400078e0205 */
[----:B------:R-:W-:Y:S04]  /*5450*/  IMAD.IADD R7, R7, 0x1, R9 ;  /* 0x0000000107077824 */ /* 0x000fe800078e0209 */
[----:B------:R-:W-:Y:S05]  /*5460*/  IMAD.WIDE.U32 R6, R200, c[0x0][0x218], R6 ;  /* 0x00008600c8067a25 */ /* 0x000fea00078e0006 */
[----:B------:R-:W-:Y:S04]  /*5470*/  IADD3 R0, P0, R6, UR20, RZ ;  /* 0x0000001406007c10 */ /* 0x000fe8000ff1e0ff */
[----:B------:R-:W-:Y:S02]  /*5480*/  IADD3.X R5, R7, UR11, R5, P0, !PT ;  /* 0x0000000b07057c10 */ /* 0x000fe400087fe405 */
[C---:B------:R-:W-:Y:S04]  /*5490*/  LEA R4, P0, R0.reuse, c[0x0][0x1f8], 0x1 ;  /* 0x00007e0000047a11 */ /* 0x040fe800078008ff */
[----:B------:R-:W-:Y:S02]  /*54a0*/  LEA.HI.X R2, R0, c[0x0][0x1fc], R5, 0x1, P0 ;  /* 0x00007f0000027a11 */ /* 0x000fe400000f0c05 */
[----:B------:R-:W5:Y:S01]  /*54b0*/  SHFL.IDX PT, R5, R4, 0x1, 0x181f ;  /* 0x00381f0004057f89 */ /* 0x000f6200000e0000 */
[----:B------:R-:W-:Y:S03]  /*54c0*/  IADD3 R0, -R180, 0x10, RZ ;  /* 0x00000010b4007810 */ /* 0x000fe60007ffe1ff */
[----:B------:R-:W4:Y:S01]  /*54d0*/  SHFL.IDX PT, R7, R2, 0x1, 0x181f ;  /* 0x00381f0002077f89 */ /* 0x000f2200000e0000 */
[----:B------:R-:W-:Y:S03]  /*54e0*/  LOP3.LUT R0, R0, 0xf, RZ, 0xc0, !PT ;  /* 0x0000000f00007812 */ /* 0x000fe600078ec0ff */
[----:B------:R-:W3:Y:S01]  /*54f0*/  SHFL.IDX PT, R4, R4, RZ, 0x181f ;  /* 0x00181fff04047589 */ /* 0x000ee200000e0000 */
[----:B-----5:R-:W-:Y:S04]  /*5500*/  IADD3 R10, P1, P0, R10, R5, R214 ;  /* 0x000000050a0a7210 */ /* 0x020fe8000783e0d6 */
[----:B----4-:R-:W-:Y:S02]  /*5510*/  IADD3.X R11, RZ, R7, R215, P1, P0 ;  /* 0x00000007ff0b7210 */ /* 0x010fe40000fe04d7 */
[----:B------:R-:W-:Y:S04]  /*5520*/  IADD3 R8, P1, P0, R8, R5, R211 ;  /* 0x0000000508087210 */ /* 0x000fe8000783e0d3 */
[----:B------:R-:W-:Y:S02]  /*5530*/  IADD3.X R9, RZ, R7, R212, P1, P0 ;  /* 0x00000007ff097210 */ /* 0x000fe40000fe04d4 */
[----:B------:R-:W-:Y:S02]  /*5540*/  IADD3 R6, P1, P0, R0, R5, R183 ;  /* 0x0000000500067210 */ /* 0x000fe4000783e0b7 */
[----:B------:R-:W4:Y:S02]  /*5550*/  SHFL.IDX PT, R5, R2, RZ, 0x181f ;  /* 0x00181fff02057589 */ /* 0x000f2400000e0000 */
[----:B------:R-:W-:Y:S02]  /*5560*/  IADD3.X R7, RZ, R7, R192, P1, P0 ;  /* 0x00000007ff077210 */ /* 0x000fe40000fe04c0 */
[C---:B---3--:R-:W-:Y:S05]  /*5570*/  IADD3 R16, P0, R4.reuse, R214, RZ ;  /* 0x000000d604107210 */ /* 0x048fea0007f1e0ff */
[C---:B----4-:R-:W-:Y:S01]  /*5580*/  IMAD.X R17, R5.reuse, 0x1, R215, P0 ;  /* 0x0000000105117824 */ /* 0x050fe200000e06d7 */
[C---:B------:R-:W-:Y:S05]  /*5590*/  IADD3 R14, P0, R4.reuse, R211, RZ ;  /* 0x000000d3040e7210 */ /* 0x040fea0007f1e0ff */
[C---:B------:R-:W-:Y:S01]  /*55a0*/  IMAD.X R15, R5.reuse, 0x1, R212, P0 ;  /* 0x00000001050f7824 */ /* 0x040fe200000e06d4 */
[----:B------:R-:W-:Y:S05]  /*55b0*/  IADD3 R18, P0, R4, R183, RZ ;  /* 0x000000b704127210 */ /* 0x000fea0007f1e0ff */
[----:B------:R-:W-:Y:S01]  /*55c0*/  IMAD.X R19, R5, 0x1, R192, P0 ;  /* 0x0000000105137824 */ /* 0x000fe200000e06c0 */
[----:B------:R-:W-:Y:S01]  /*55d0*/  ISETP.NE.U32.AND P0, PT, R213, RZ, PT ;  /* 0x000000ffd500720c */ /* 0x000fe20003f05070 */
[----:B------:R-:W-:Y:S04]  /*55e0*/  IMAD.U32 R5, RZ, RZ, UR16 ;  /* 0x00000010ff057e24 */ /* 0x000fe8000f8e00ff */
[----:B------:R-:W-:Y:S05]  /*55f0*/  IMAD R13, R5, 0x6000, R198 ;  /* 0x00006000050d7824 */ /* 0x000fea00078e02c6 */
[----:B------:R3:W-:Y:S04]  /*5600*/  LDGSTS.E.BYPASS.LTC128B.128 [R13], [R16.64], !P5 ;  /* 0x00000000100d7fae */ /* 0x0007e8000e901d4c */
[----:B------:R3:W-:Y:S04]  /*5610*/  LDGSTS.E.BYPASS.LTC128B.128 [R13+0x2000], [R14.64], !P4 ;  /* 0x020000000e0d7fae */ /* 0x0007e8000e101d4c */
[----:B------:R3:W-:Y:S04]  /*5620*/  LDGSTS.E.BYPASS.LTC128B.128 [R13+0x4000], [R18.64], !P6 ;  /* 0x04000000120d7fae */ /* 0x0007e8000f101d4c */
[----:B------:R3:W-:Y:S01]  /*5630*/  LDGSTS.E.BYPASS.LTC128B.128.ZFILL [R13+0x1000], [R10.64], P0 ;  /* 0x010000000a0d7fae */ /* 0x0007e20008141d4c */
[----:B------:R-:W-:Y:S11]  /*5640*/  ISETP.NE.U32.AND P0, PT, R210, RZ, PT ;  /* 0x000000ffd200720c */ /* 0x000ff60003f05070 */
[----:B------:R-:W-:Y:S02]  /*5650*/  @!UPT UIADD3 URZ, URZ, URZ, URZ ;  /* 0x0000003f3f3ff290 */ /* 0x000fe4000fffe03f */
[----:B------:R3:W-:Y:S01]  /*5660*/  LDGSTS.E.BYPASS.LTC128B.128.ZFILL [R13+0x3000], [R8.64], P0 ;  /* 0x03000000080d7fae */ /* 0x0007e20008141d4c */
[----:B------:R-:W-:Y:S11]  /*5670*/  ISETP.NE.U32.AND P0, PT, R180, RZ, PT ;  /* 0x000000ffb400720c */ /* 0x000ff60003f05070 */
[----:B------:R-:W-:Y:S02]  /*5680*/  @!UPT UIADD3 URZ, URZ, URZ, URZ ;  /* 0x0000003f3f3ff290 */ /* 0x000fe4000fffe03f */
[----:B------:R3:W-:Y:S02]  /*5690*/  LDGSTS.E.BYPASS.LTC128B.128.ZFILL [R13+0x5000], [R6.64], P0 ;  /* 0x05000000060d7fae */ /* 0x0007e40008141d4c */
.L_x_922:
[C---:B--23--:R-:W-:Y:S01]  /*56a0*/  HMMA.16816.F32 R4, R136.reuse, R140, RZ ;  /* 0x0000008c8804723c */ /* 0x04cfe200000018ff */
[----:B------:R-:W0:Y:S01]  /*56b0*/  LDGDEPBAR ;  /* 0x00000000000079af */ /* 0x000e220000000000 */
[----:B------:R-:W-:Y:S01]  /*56c0*/  UIADD3 UR18, UR16, 0x1, URZ ;  /* 0x0000000110127890 */ /* 0x000fe2000fffe03f */
[----:B------:R-:W-:Y:S01]  /*56d0*/  ISETP.NE.AND P0, PT, R197, 0x1, PT ;  /* 0x00000001c500780c */ /* 0x000fe20003f05270 */
[C---:B------:R-:W-:Y:S01]  /*56e0*/  IMAD.IADD R0, R135.reuse, 0x1, R133 ;  /* 0x0000000187007824 */ /* 0x040fe200078e0285 */
[----:B------:R-:W-:Y:S01]  /*56f0*/  IADD3 R133, R188, R133, R135 ;  /* 0x00000085bc857210 */ /* 0x000fe20007ffe087 */
[----:B------:R-:W-:Y:S01]  /*5700*/  IMAD.IADD R2, R135, 0x1, R134 ;  /* 0x0000000187027824 */ /* 0x000fe200078e0286 */
[----:B------:R-:W-:Y:S01]  /*5710*/  ISETP.LE.AND P2, PT, R196, c[0x0][0x32c], PT ;  /* 0x0000cb00c4007a0c */ /* 0x000fe20003f43270 */
[C---:B------:R-:W-:Y:S01]  /*5720*/  HMMA.16816.F32 R8, R136.reuse, R142, RZ ;  /* 0x0000008e8808723c */ /* 0x040fe200000018ff */
[----:B------:R-:W-:Y:S01]  /*5730*/  LDSM.16.M88.4 R140, [R187] ;  /* 0x00000000bb8c783b */ /* 0x000fe20000000200 */
[----:B------:R-:W-:Y:S02]  /*5740*/  UISETP.GE.AND UP0, UPT, UR16, 0x1, UPT ;  /* 0x000000011000788c */ /* 0x000fe4000bf06270 */
[----:B------:R-:W-:Y:S02]  /*5750*/  IMAD.MOV.U32 R219, RZ, RZ, R205 ;  /* 0x000000ffffdb7224 */ /* 0x000fe400078e00cd */
[----:B------:R-:W-:Y:S02]  /*5760*/  USEL UR16, UR18, URZ, !UP0 ;  /* 0x0000003f12107287 */ /* 0x000fe4000c000000 */
[C---:B----4-:R-:W-:Y:S01]  /*5770*/  HMMA.16816.F32 R12, R136.reuse, R144, RZ ;  /* 0x00000090880c723c */ /* 0x050fe200000018ff */
[----:B------:R-:W-:Y:S05]  /*5780*/  @P0 IMAD.HI.U32 R209, R205, c[0x0][0x2c8], RZ ;  /* 0x0000b200cdd10a27 */ /* 0x000fea00078e00ff */
[----:B------:R-:W-:Y:S01]  /*5790*/  @P0 SHF.R.U32.HI R219, RZ, c[0x0][0x2cc], R209 ;  /* 0x0000b300ffdb0a19 */ /* 0x000fe200000116d1 */
[----:B------:R-:W-:Y:S01]  /*57a0*/  IMAD.SHL.U32 R209, R217, 0x40, RZ ;  /* 0x00000040d9d17824 */ /* 0x000fe200078e00ff */
[C---:B------:R-:W-:Y:S01]  /*57b0*/  HMMA.16816.F32 R16, R136.reuse, R146, RZ ;  /* 0x000000928810723c */ /* 0x040fe200000018ff */
[----:B------:R-:W2:Y:S03]  /*57c0*/  LDSM.16.M88.4 R144, [R0+0xc100] ;  /* 0x00c100000090783b */ /* 0x000ea60000000200 */
[----:B------:R-:W-:Y:S03]  /*57d0*/  IADD3 R220, -R206, 0x1, -R209 ;  /* 0x00000001cedc7810 */ /* 0x000fe60007ffe9d1 */
[----:B------:R-:W3:Y:S01]  /*57e0*/  SHFL.IDX PT, R218, R219, RZ, 0x1c1f ;  /* 0x001c1fffdbda7589 */ /* 0x000ee200000e0000 */
[C---:B-1----:R-:W-:Y:S01]  /*57f0*/  HMMA.16816.F32 R20, R136.reuse, R148, RZ ;  /* 0x000000948814723c */ /* 0x042fe200000018ff */
[----:B------:R-:W-:Y:S05]  /*5800*/  IMAD R220, R181, c[0x0][0x1d0], R220 ;  /* 0x00007400b5dc7a24 */ /* 0x000fea00078e02dc */
[----:B------:R-:W-:Y:S02]  /*5810*/  IADD3 R220, R220, -c[0x0][0x168], RZ ;  /* 0x80005a00dcdc7a10 */ /* 0x000fe40007ffe0ff */
[C---:B------:R-:W-:Y:S01]  /*5820*/  HMMA.16816.F32 R24, R136.reuse, R150, RZ ;  /* 0x000000968818723c */ /* 0x040fe200000018ff */
[----:B------:R-:W-:Y:S03]  /*5830*/  LDSM.16.M88.4 R148, [R0+0xd100] ;  /* 0x00d100000094783b */ /* 0x000fe60000000200 */
[C---:B------:R-:W-:Y:S02]  /*5840*/  IADD3 R221, R220.reuse, c[0x0][0x328], RZ ;  /* 0x0000ca00dcdd7a10 */ /* 0x040fe40007ffe0ff */
[----:B------:R-:W-:Y:S02]  /*5850*/  IADD3 R220, R220, UR17, RZ ;  /* 0x00000011dcdc7c10 */ /* 0x000fe4000fffe0ff */
[C---:B------:R-:W-:Y:S08]  /*5860*/  HMMA.16816.F32 R28, R136.reuse, R152, RZ ;  /* 0x00000098881c723c */ /* 0x040ff000000018ff */
[----:B------:R-:W-:Y:S01]  /*5870*/  HMMA.16816.F32 R32, R136, R154, RZ ;  /* 0x0000009a8820723c */ /* 0x000fe200000018ff */
[----:B------:R-:W1:Y:S06]  /*5880*/  LDSM.16.M88.4 R136, [R0+0xc900] ;  /* 0x00c900000088783b */ /* 0x000e6c0000000200 */
[----:B------:R-:W4:Y:S01]  /*5890*/  LDSM.16.M88.4 R152, [R0+0xd900] ;  /* 0x00d900000098783b */ /* 0x000f220000000200 */
[C---:B------:R-:W-:Y:S08]  /*58a0*/  HMMA.16816.F32 R4, R156.reuse, R160, R4 ;  /* 0x000000a09c04723c */ /* 0x040ff00000001804 */
[C---:B------:R-:W-:Y:S01]  /*58b0*/  HMMA.16816.F32 R8, R156.reuse, R162, R8 ;  /* 0x000000a29c08723c */ /* 0x040fe20000001808 */
[----:B------:R-:W-:Y:S07]  /*58c0*/  LDSM.16.M88.4 R160, [R186] ;  /* 0x00000000baa0783b */ /* 0x000fee0000000200 */
[C---:B------:R-:W-:Y:S08]  /*58d0*/  HMMA.16816.F32 R12, R156.reuse, R164, R12 ;  /* 0x000000a49c0c723c */ /* 0x040ff0000000180c */
[C---:B------:R-:W-:Y:S01]  /*58e0*/  HMMA.16816.F32 R16, R156.reuse, R166, R16 ;  /* 0x000000a69c10723c */ /* 0x040fe20000001810 */
[----:B------:R-:W5:Y:S07]  /*58f0*/  LDSM.16.M88.4 R164, [R2+0xc100] ;  /* 0x00c1000002a4783b */ /* 0x000f6e0000000200 */
[C---:B------:R-:W-:Y:S08]  /*5900*/  HMMA.16816.F32 R20, R156.reuse, R168, R20 ;  /* 0x000000a89c14723c */ /* 0x040ff00000001814 */
[C---:B------:R-:W-:Y:S01]  /*5910*/  HMMA.16816.F32 R24, R156.reuse, R170, R24 ;  /* 0x000000aa9c18723c */ /* 0x040fe20000001818 */
[----:B------:R-:W-:Y:S07]  /*5920*/  LDSM.16.M88.4 R168, [R2+0xd900] ;  /* 0x00d9000002a8783b */ /* 0x000fee0000000200 */
[C---:B------:R-:W-:Y:S08]  /*5930*/  HMMA.16816.F32 R28, R156.reuse, R172, R28 ;  /* 0x000000ac9c1c723c */ /* 0x040ff0000000181c */
[----:B------:R-:W-:Y:S01]  /*5940*/  HMMA.16816.F32 R32, R156, R174, R32 ;  /* 0x000000ae9c20723c */ /* 0x000fe20000001820 */
[----:B------:R-:W4:Y:S07]  /*5950*/  LDSM.16.M88.4 R156, [R2+0xc900] ;  /* 0x00c90000029c783b */ /* 0x000f2e0000000200 */
[C---:B--2---:R-:W-:Y:S05]  /*5960*/  HMMA.16816.F32 R4, R140.reuse, R144, R4 ;  /* 0x000000908c04723c */ /* 0x044fea0000001804 */
[--C-:B---3--:R-:W-:Y:S02]  /*5970*/  IMAD.IADD R223, R221, 0x1, R218.reuse ;  /* 0x00000001dddf7824 */ /* 0x108fe400078e02da */
[----:B------:R-:W-:Y:S01]  /*5980*/  IMAD.IADD R222, R220, 0x1, R218 ;  /* 0x00000001dcde7824 */ /* 0x000fe200078e02da */
[C---:B------:R-:W-:Y:S01]  /*5990*/  HMMA.16816.F32 R8, R140.reuse, R146, R8 ;  /* 0x000000928c08723c */ /* 0x040fe20000001808 */
[----:B------:R-:W2:Y:S07]  /*59a0*/  LDSM.16.M88.4 R144, [R2+0xd100] ;  /* 0x00d100000290783b */ /* 0x000eae0000000200 */
[C---:B-1----:R-:W-:Y:S08]  /*59b0*/  HMMA.16816.F32 R12, R140.reuse, R136, R12 ;  /* 0x000000888c0c723c */ /* 0x042ff0000000180c */
[C---:B------:R-:W-:Y:S01]  /*59c0*/  HMMA.16816.F32 R16, R140.reuse, R138, R16 ;  /* 0x0000008a8c10723c */ /* 0x040fe20000001810 */
[----:B------:R-:W-:Y:S07]  /*59d0*/  LDSM.16.M88.4 R136, [R193+0x4000] ;  /* 0x00400000c188783b */ /* 0x000fee0000000200 */
[C---:B------:R-:W-:Y:S08]  /*59e0*/  HMMA.16816.F32 R20, R140.reuse, R148, R20 ;  /* 0x000000948c14723c */ /* 0x040ff00000001814 */
[C---:B------:R-:W-:Y:S01]  /*59f0*/  HMMA.16816.F32 R24, R140.reuse, R150, R24 ;  /* 0x000000968c18723c */ /* 0x040fe20000001818 */
[----:B------:R-:W-:Y:S07]  /*5a00*/  LDSM.16.M88.4 R148, [R191+UR4+0xe900] ;  /* 0x00e90004bf94783b */ /* 0x000fee0008000200 */
[C---:B----4-:R-:W-:Y:S08]  /*5a10*/  HMMA.16816.F32 R28, R140.reuse, R152, R28 ;  /* 0x000000988c1c723c */ /* 0x050ff0000000181c */
[----:B------:R-:W-:Y:S01]  /*5a20*/  HMMA.16816.F32 R32, R140, R154, R32 ;  /* 0x0000009a8c20723c */ /* 0x000fe20000001820 */
[----:B------:R-:W1:Y:S06]  /*5a30*/  LDSM.16.M88.4 R140, [R191+UR4+0xe100] ;  /* 0x00e10004bf8c783b */ /* 0x000e6c0008000200 */
[----:B------:R-:W-:Y:S01]  /*5a40*/  LDSM.16.M88.4 R152, [R191+UR4+0xf900] ;  /* 0x00f90004bf98783b */ /* 0x000fe20008000200 */
[C---:B-----5:R-:W-:Y:S08]  /*5a50*/  HMMA.16816.F32 R4, R160.reuse, R164, R4 ;  /* 0x000000a4a004723c */ /* 0x060ff00000001804 */
[C---:B------:R-:W-:Y:S01]  /*5a60*/  HMMA.16816.F32 R8, R160.reuse, R166, R8 ;  /* 0x000000a6a008723c */ /* 0x040fe20000001808 */
[----:B------:R-:W-:Y:S07]  /*5a70*/  LDSM.16.M88.4 R164, [R0+0xf100] ;  /* 0x00f1000000a4783b */ /* 0x000fee0000000200 */
[C---:B------:R-:W-:Y:S08]  /*5a80*/  HMMA.16816.F32 R12, R160.reuse, R156, R12 ;  /* 0x0000009ca00c723c */ /* 0x040ff0000000180c */
[C---:B------:R-:W-:Y:S01]  /*5a90*/  HMMA.16816.F32 R16, R160.reuse, R158, R16 ;  /* 0x0000009ea010723c */ /* 0x040fe20000001810 */
[----:B------:R-:W-:Y:S07]  /*5aa0*/  LDSM.16.M88.4 R156, [R189+0x4000] ;  /* 0x00400000bd9c783b */ /* 0x000fee0000000200 */
[C---:B--2---:R-:W-:Y:S08]  /*5ab0*/  HMMA.16816.F32 R20, R160.reuse, R144, R20 ;  /* 0x00000090a014723c */ /* 0x044ff00000001814 */
[C---:B------:R-:W-:Y:S01]  /*5ac0*/  HMMA.16816.F32 R24, R160.reuse, R146, R24 ;  /* 0x00000092a018723c */ /* 0x040fe20000001818 */
[----:B------:R-:W2:Y:S07]  /*5ad0*/  LDSM.16.M88.4 R144, [R191+UR4+0xf100] ;  /* 0x00f10004bf90783b */ /* 0x000eae0008000200 */
[C---:B------:R-:W-:Y:S08]  /*5ae0*/  HMMA.16816.F32 R28, R160.reuse, R168, R28 ;  /* 0x000000a8a01c723c */ /* 0x040ff0000000181c */
[----:B------:R-:W-:Y:S01]  /*5af0*/  HMMA.16816.F32 R32, R160, R170, R32 ;  /* 0x000000aaa020723c */ /* 0x000fe20000001820 */
[----:B------:R-:W3:Y:S06]  /*5b00*/  LDSM.16.M88.4 R160, [R134+0xe100] ;  /* 0x00e1000086a0783b */ /* 0x000eec0000000200 */
[----:B------:R-:W-:Y:S01]  /*5b10*/  LDSM.16.M88.4 R168, [R2+0xe100] ;  /* 0x00e1000002a8783b */ /* 0x000fe20000000200 */
[C---:B-1----:R-:W-:Y:S08]  /*5b20*/  HMMA.16816.F32 R4, R136.reuse, R140, R4 ;  /* 0x0000008c8804723c */ /* 0x042ff00000001804 */
[C---:B------:R-:W-:Y:S01]  /*5b30*/  HMMA.16816.F32 R8, R136.reuse, R142, R8 ;  /* 0x0000008e8808723c */ /* 0x040fe20000001808 */
[----:B------:R-:W1:Y:S07]  /*5b40*/  LDSM.16.M88.4 R140, [R134+0xe900] ;  /* 0x00e90000868c783b */ /* 0x000e6e0000000200 */
[C---:B------:R-:W-:Y:S08]  /*5b50*/  HMMA.16816.F32 R12, R136.reuse, R148, R12 ;  /* 0x00000094880c723c */ /* 0x040ff0000000180c */
[C---:B------:R-:W-:Y:S01]  /*5b60*/  HMMA.16816.F32 R16, R136.reuse, R150, R16 ;  /* 0x000000968810723c */ /* 0x040fe20000001810 */
[----:B------:R-:W4:Y:S07]  /*5b70*/  LDSM.16.M88.4 R148, [R134+0xf100] ;  /* 0x00f100008694783b */ /* 0x000f2e0000000200 */
[C---:B--2---:R-:W-:Y:S08]  /*5b80*/  HMMA.16816.F32 R20, R136.reuse, R144, R20 ;  /* 0x000000908814723c */ /* 0x044ff00000001814 */
[C---:B------:R-:W-:Y:S01]  /*5b90*/  HMMA.16816.F32 R24, R136.reuse, R146, R24 ;  /* 0x000000928818723c */ /* 0x040fe20000001818 */
[----:B------:R-:W2:Y:S07]  /*5ba0*/  LDSM.16.M88.4 R144, [R134+0xf900] ;  /* 0x00f900008690783b */ /* 0x000eae0000000200 */
[C---:B------:R-:W-:Y:S08]  /*5bb0*/  HMMA.16816.F32 R28, R136.reuse, R152, R28 ;  /* 0x00000098881c723c */ /* 0x040ff0000000181c */
[----:B------:R-:W-:Y:S01]  /*5bc0*/  HMMA.16816.F32 R32, R136, R154, R32 ;  /* 0x0000009a8820723c */ /* 0x000fe20000001820 */
[----:B------:R-:W-:Y:S06]  /*5bd0*/  LDSM.16.M88.4 R136, [R187+0x4000] ;  /* 0x00400000bb88783b */ /* 0x000fec0000000200 */
[----:B------:R-:W5:Y:S01]  /*5be0*/  LDSM.16.M88.4 R152, [R0+0xe100] ;  /* 0x00e100000098783b */ /* 0x000f620000000200 */
[C---:B---3--:R-:W-:Y:S08]  /*5bf0*/  HMMA.16816.F32 R4, R156.reuse, R160, R4 ;  /* 0x000000a09c04723c */ /* 0x048ff00000001804 */
[C---:B------:R-:W-:Y:S01]  /*5c00*/  HMMA.16816.F32 R8, R156.reuse, R162, R8 ;  /* 0x000000a29c08723c */ /* 0x040fe20000001808 */
[----:B------:R-:W3:Y:S07]  /*5c10*/  LDSM.16.M88.4 R160, [R0+0xe900] ;  /* 0x00e9000000a0783b */ /* 0x000eee0000000200 */
[C---:B-1----:R-:W-:Y:S08]  /*5c20*/  HMMA.16816.F32 R12, R156.reuse, R140, R12 ;  /* 0x0000008c9c0c723c */ /* 0x042ff0000000180c */
[C---:B------:R-:W-:Y:S01]  /*5c30*/  HMMA.16816.F32 R16, R156.reuse, R142, R16 ;  /* 0x0000008e9c10723c */ /* 0x040fe20000001810 */
[----:B------:R-:W1:Y:S07]  /*5c40*/  LDSM.16.M88.4 R140, [R0+0xf900] ;  /* 0x00f90000008c783b */ /* 0x000e6e0000000200 */
[C---:B----4-:R-:W-:Y:S08]  /*5c50*/  HMMA.16816.F32 R20, R156.reuse, R148, R20 ;  /* 0x000000949c14723c */ /* 0x050ff00000001814 */
[C---:B------:R-:W-:Y:S01]  /*5c60*/  HMMA.16816.F32 R24, R156.reuse, R150, R24 ;  /* 0x000000969c18723c */ /* 0x040fe20000001818 */
[----:B------:R-:W4:Y:S07]  /*5c70*/  LDSM.16.M88.4 R148, [R186+0x4000] ;  /* 0x00400000ba94783b */ /* 0x000f2e0000000200 */
[C---:B--2---:R-:W-:Y:S08]  /*5c80*/  HMMA.16816.F32 R28, R156.reuse, R144, R28 ;  /* 0x000000909c1c723c */ /* 0x044ff0000000181c */
[----:B------:R-:W-:Y:S01]  /*5c90*/  HMMA.16816.F32 R32, R156, R146, R32 ;  /* 0x000000929c20723c */ /* 0x000fe20000001820 */
[----:B------:R-:W2:Y:S06]  /*5ca0*/  LDSM.16.M88.4 R144, [R133+0xe900] ;  /* 0x00e900008590783b */ /* 0x000eac0000000200 */
[----:B------:R-:W1:Y:S01]  /*5cb0*/  LDSM.16.M88.4 R156, [R133+0xf100] ;  /* 0x00f10000859c783b */ /* 0x000e620000000200 */
[C---:B-----5:R-:W-:Y:S08]  /*5cc0*/  HMMA.16816.F32 R4, R136.reuse, R152, R4 ;  /* 0x000000988804723c */ /* 0x060ff00000001804 */
[C---:B------:R-:W-:Y:S01]  /*5cd0*/  HMMA.16816.F32 R8, R136.reuse, R154, R8 ;  /* 0x0000009a8808723c */ /* 0x040fe20000001808 */
[----:B------:R-:W5:Y:S07]  /*5ce0*/  LDSM.16.M88.4 R152, [R133+0xf900] ;  /* 0x00f900008598783b */ /* 0x000f6e0000000200 */
[C---:B---3--:R-:W-:Y:S08]  /*5cf0*/  HMMA.16816.F32 R12, R136.reuse, R160, R12 ;  /* 0x000000a0880c723c */ /* 0x048ff0000000180c */
[C---:B------:R-:W-:Y:S01]  /*5d00*/  HMMA.16816.F32 R16, R136.reuse, R162, R16 ;  /* 0x000000a28810723c */ /* 0x040fe20000001810 */
[----:B------:R-:W-:Y:S07]  /*5d10*/  LDSM.16.M88.4 R160, [R191+UR4+0x10900] ;  /* 0x01090004bfa0783b */ /* 0x000fee0008000200 */
[C---:B------:R-:W-:Y:S08]  /*5d20*/  HMMA.16816.F32 R20, R136.reuse, R164, R20 ;  /* 0x000000a48814723c */ /* 0x040ff00000001814 */
[C---:B------:R-:W-:Y:S01]  /*5d30*/  HMMA.16816.F32 R24, R136.reuse, R166, R24 ;  /* 0x000000a68818723c */ /* 0x040fe20000001818 */
[----:B------:R-:W-:Y:S07]  /*5d40*/  LDSM.16.M88.4 R164, [R191+UR4+0x11100] ;  /* 0x01110004bfa4783b */ /* 0x000fee0008000200 */
[C---:B-1----:R-:W-:Y:S08]  /*5d50*/  HMMA.16816.F32 R28, R136.reuse, R140, R28 ;  /* 0x0000008c881c723c */ /* 0x042ff0000000181c */
[----:B------:R-:W-:Y:S01]  /*5d60*/  HMMA.16816.F32 R32, R136, R142, R32 ;  /* 0x0000008e8820723c */ /* 0x000fe20000001820 */
[----:B------:R-:W-:Y:S06]  /*5d70*/  LDSM.16.M88.4 R136, [R193+0x8000] ;  /* 0x00800000c188783b */ /* 0x000fec0000000200 */
[----:B------:R-:W1:Y:S01]  /*5d80*/  LDSM.16.M88.4 R140, [R191+UR4+0x10100] ;  /* 0x01010004bf8c783b */ /* 0x000e620008000200 */
[C---:B----4-:R-:W-:Y:S08]  /*5d90*/  HMMA.16816.F32 R4, R148.reuse, R168, R4 ;  /* 0x000000a89404723c */ /* 0x050ff00000001804 */
[C---:B------:R-:W-:Y:S01]  /*5da0*/  HMMA.16816.F32 R8, R148.reuse, R170, R8 ;  /* 0x000000aa9408723c */ /* 0x040fe20000001808 */
[----:B------:R-:W-:Y:S07]  /*5db0*/  LDSM.16.M88.4 R168, [R134+0x10100] ;  /* 0x0101000086a8783b */ /* 0x000fee0000000200 */
[C---:B--2---:R-:W-:Y:S08]  /*5dc0*/  HMMA.16816.F32 R12, R148.reuse, R144, R12 ;  /* 0x00000090940c723c */ /* 0x044ff0000000180c */
[C---:B------:R-:W-:Y:S01]  /*5dd0*/  HMMA.16816.F32 R16, R148.reuse, R146, R16 ;  /* 0x000000929410723c */ /* 0x040fe20000001810 */
[----:B------:R-:W2:Y:S07]  /*5de0*/  LDSM.16.M88.4 R144, [R191+UR4+0x11900] ;  /* 0x01190004bf90783b */ /* 0x000eae0008000200 */
[C---:B------:R-:W-:Y:S08]  /*5df0*/  HMMA.16816.F32 R20, R148.reuse, R156, R20 ;  /* 0x0000009c9414723c */ /* 0x040ff00000001814 */
[C---:B------:R-:W-:Y:S01]  /*5e00*/  HMMA.16816.F32 R24, R148.reuse, R158, R24 ;  /* 0x0000009e9418723c */ /* 0x040fe20000001818 */
[----:B------:R-:W3:Y:S07]  /*5e10*/  LDSM.16.M88.4 R156, [R189+0x8000] ;  /* 0x00800000bd9c783b */ /* 0x000eee0000000200 */
[C---:B-----5:R-:W-:Y:S08]  /*5e20*/  HMMA.16816.F32 R28, R148.reuse, R152, R28 ;  /* 0x00000098941c723c */ /* 0x060ff0000000181c */
[----:B------:R-:W-:Y:S01]  /*5e30*/  HMMA.16816.F32 R32, R148, R154, R32 ;  /* 0x0000009a9420723c */ /* 0x000fe20000001820 */
[----:B------:R-:W-:Y:S06]  /*5e40*/  LDSM.16.M88.4 R148, [R134+0x11100] ;  /* 0x011100008694783b */ /* 0x000fec0000000200 */
[----:B------:R-:W-:Y:S01]  /*5e50*/  LDSM.16.M88.4 R152, [R134+0x11900] ;  /* 0x011900008698783b */ /* 0x000fe20000000200 */
        /* <DEDUP_REMOVED lines=8> */
[----:B------:R-:W4:Y:S07]  /*5ee0*/  LDSM.16.M88.4 R164, [R0+0x10100] ;  /* 0x0101000000a4783b */ /* 0x000f2e0000000200 */
[C---:B--2---:R-:W-:Y:S08]  /*5ef0*/  HMMA.16816.F32 R28, R136.reuse, R144, R28 ;  /* 0x00000090881c723c */ /* 0x044ff0000000181c */
[----:B------:R-:W-:Y:S01]  /*5f00*/  HMMA.16816.F32 R32, R136, R146, R32 ;  /* 0x000000928820723c */ /* 0x000fe20000001820 */
[----:B------:R-:W2:Y:S06]  /*5f10*/  LDSM.16.M88.4 R136, [R0+0x10900] ;  /* 0x010900000088783b */ /* 0x000eac0000000200 */
[----:B------:R-:W5:Y:S01]  /*5f20*/  LDSM.16.M88.4 R144, [R0+0x11100] ;  /* 0x011100000090783b */ /* 0x000f620000000200 */
[C---:B---3--:R-:W-:Y:S08]  /*5f30*/  HMMA.16816.F32 R4, R156.reuse, R168, R4 ;  /* 0x000000a89c04723c */ /* 0x048ff00000001804 */
[C---:B------:R-:W-:Y:S08]  /*5f40*/  HMMA.16816.F32 R8, R156.reuse, R170, R8 ;  /* 0x000000aa9c08723c */ /* 0x040ff00000001808 */
[C---:B-1----:R-:W-:Y:S08]  /*5f50*/  HMMA.16816.F32 R12, R156.reuse, R140, R12 ;  /* 0x0000008c9c0c723c */ /* 0x042ff0000000180c */
[C---:B------:R-:W-:Y:S01]  /*5f60*/  HMMA.16816.F32 R16, R156.reuse, R142, R16 ;  /* 0x0000008e9c10723c */ /* 0x040fe20000001810 */
[----:B------:R-:W1:Y:S07]  /*5f70*/  LDSM.16.M88.4 R140, [R0+0x11900] ;  /* 0x01190000008c783b */ /* 0x000e6e0000000200 */
[C---:B------:R-:W-:Y:S08]  /*5f80*/  HMMA.16816.F32 R20, R156.reuse, R148, R20 ;  /* 0x000000949c14723c */ /* 0x040ff00000001814 */
[C---:B------:R-:W-:Y:S01]  /*5f90*/  HMMA.16816.F32 R24, R156.reuse, R150, R24 ;  /* 0x000000969c18723c */ /* 0x040fe20000001818 */
[----:B------:R-:W-:Y:S07]  /*5fa0*/  LDSM.16.M88.4 R148, [R186+0x8000] ;  /* 0x00800000ba94783b */ /* 0x000fee0000000200 */
[C---:B------:R-:W-:Y:S08]  /*5fb0*/  HMMA.16816.F32 R28, R156.reuse, R152, R28 ;  /* 0x000000989c1c723c */ /* 0x040ff0000000181c */
[----:B------:R-:W-:Y:S01]  /*5fc0*/  HMMA.16816.F32 R32, R156, R154, R32 ;  /* 0x0000009a9c20723c */ /* 0x000fe20000001820 */
[----:B------:R-:W3:Y:S06]  /*5fd0*/  LDSM.16.M88.4 R152, [R2+0x10100] ;  /* 0x010100000298783b */ /* 0x000eec0000000200 */
[----:B------:R-:W1:Y:S01]  /*5fe0*/  LDSM.16.M88.4 R156, [R133+0x10900] ;  /* 0x01090000859c783b */ /* 0x000e620000000200 */
[C---:B----4-:R-:W-:Y:S08]  /*5ff0*/  HMMA.16816.F32 R4, R160.reuse, R164, R4 ;  /* 0x000000a4a004723c */ /* 0x050ff00000001804 */
[C---:B------:R-:W-:Y:S01]  /*6000*/  HMMA.16816.F32 R8, R160.reuse, R166, R8 ;  /* 0x000000a6a008723c */ /* 0x040fe20000001808 */
[----:B------:R-:W4:Y:S07]  /*6010*/  LDSM.16.M88.4 R164, [R133+0x11100] ;  /* 0x0111000085a4783b */ /* 0x000f2e0000000200 */
[C---:B--2---:R-:W-:Y:S08]  /*6020*/  HMMA.16816.F32 R12, R160.reuse, R136, R12 ;  /* 0x00000088a00c723c */ /* 0x044ff0000000180c */
[C---:B------:R-:W-:Y:S01]  /*6030*/  HMMA.16816.F32 R16, R160.reuse, R138, R16 ;  /* 0x0000008aa010723c */ /* 0x040fe20000001810 */
[----:B------:R-:W2:Y:S07]  /*6040*/  LDSM.16.M88.4 R136, [R133+0x11900] ;  /* 0x011900008588783b */ /* 0x000eae0000000200 */
[C---:B-----5:R-:W-:Y:S08]  /*6050*/  HMMA.16816.F32 R20, R160.reuse, R144, R20 ;  /* 0x00000090a014723c */ /* 0x060ff00000001814 */
[C---:B------:R-:W-:Y:S08]  /*6060*/  HMMA.16816.F32 R24, R160.reuse, R146, R24 ;  /* 0x00000092a018723c */ /* 0x040ff00000001818 */
[C---:B-1----:R-:W-:Y:S08]  /*6070*/  HMMA.16816.F32 R28, R160.reuse, R140, R28 ;  /* 0x0000008ca01c723c */ /* 0x042ff0000000181c */
[----:B------:R-:W-:Y:S08]  /*6080*/  HMMA.16816.F32 R32, R160, R142, R32 ;  /* 0x0000008ea020723c */ /* 0x000ff00000001820 */
[C---:B---3--:R-:W-:Y:S08]  /*6090*/  HMMA.16816.F32 R4, R148.reuse, R152, R4 ;  /* 0x000000989404723c */ /* 0x048ff00000001804 */
[C---:B------:R-:W-:Y:S08]  /*60a0*/  HMMA.16816.F32 R8, R148.reuse, R154, R8 ;  /* 0x0000009a9408723c */ /* 0x040ff00000001808 */
[C---:B------:R-:W-:Y:S08]  /*60b0*/  HMMA.16816.F32 R12, R148.reuse, R156, R12 ;  /* 0x0000009c940c723c */ /* 0x040ff0000000180c */
[C---:B------:R-:W-:Y:S08]  /*60c0*/  HMMA.16816.F32 R16, R148.reuse, R158, R16 ;  /* 0x0000009e9410723c */ /* 0x040ff00000001810 */
[C---:B----4-:R-:W-:Y:S08]  /*60d0*/  HMMA.16816.F32 R20, R148.reuse, R164, R20 ;  /* 0x000000a49414723c */ /* 0x050ff00000001814 */
[C---:B------:R-:W-:Y:S08]  /*60e0*/  HMMA.16816.F32 R24, R148.reuse, R166, R24 ;  /* 0x000000a69418723c */ /* 0x040ff00000001818 */
[C---:B--2---:R-:W-:Y:S08]  /*60f0*/  HMMA.16816.F32 R28, R148.reuse, R136, R28 ;  /* 0x00000088941c723c */ /* 0x044ff0000000181c */
[----:B------:R-:W-:Y:S01]  /*6100*/  HMMA.16816.F32 R32, R148, R138, R32 ;  /* 0x0000008a9420723c */ /* 0x000fe20000001820 */
[----:B------:R-:W-:-:S07]  /*6110*/  @!P2 BRA `(.L_x_923) ;  /* 0x000001900000a947 */ /* 0x000fce0003800000 */
[----:B------:R-:W-:Y:S01]  /*6120*/  IMAD R218, R181, c[0x0][0x1d0], R218 ;  /* 0x00007400b5da7a24 */ /* 0x000fe200078e02da */
[----:B------:R-:W-:Y:S04]  /*6130*/  BSSY B0, `(.L_x_924) ;  /* 0x0000012000007945 */ /* 0x000fe80003800000 */
        /* <DEDUP_REMOVED lines=12> */
.L_x_925:
[----:B------:R-:W-:Y:S04]  /*6200*/  MOV R0, c[0x0][0x32c] ;  /* 0x0000cb0000007a02 */ /* 0x000fe80000000f00 */
[----:B------:R-:W-:Y:S11]  /*6210*/  ISETP.NE.AND P0, PT, R0, 0x1, PT ;  /* 0x000000010000780c */ /* 0x000ff60003f05270 */
[----:B------:R-:W-:Y:S02]  /*6220*/  @!UPT UIADD3 URZ, URZ, URZ, URZ ;  /* 0x0000003f3f3ff290 */ /* 0x000fe4000fffe03f */
[----:B------:R-:W-:Y:S05]  /*6230*/  @P0 IMAD.HI.U32 R0, R218, c[0x0][0x330], RZ ;  /* 0x0000cc00da000a27 */ /* 0x000fea00078e00ff */
[----:B------:R-:W-:Y:S02]  /*6240*/  @P0 SHF.R.U32.HI R218, RZ, c[0x0][0x334], R0 ;  /* 0x0000cd00ffda0a19 */ /* 0x000fe40000011600 */
.L_x_926:
[----:B------:R-:W-:Y:S05]  /*6250*/  BSYNC B0 ;  /* 0x0000000000007941 */ /* 0x000fea0003800000 */
.L_x_924:
[----:B------:R-:W-:Y:S04]  /*6260*/  IMAD R133, R218, c[0x0][0x32c], -R209 ;  /* 0x0000cb00da857a24 */ /* 0x000fe800078e0ad1 */
[----:B------:R-:W-:Y:S05]  /*6270*/  IMAD.IADD R133, R133, 0x1, -R206 ;  /* 0x0000000185857824 */ /* 0x000fea00078e0ace */
[----:B------:R-:W-:Y:S02]  /*6280*/  IADD3 R0, R133, c[0x0][0x32c], RZ ;  /* 0x0000cb0085007a10 */ /* 0x000fe40007ffe0ff */
[----:B------:R-:W-:Y:S02]  /*6290*/  IMNMX R222, R222, R133, !PT ;  /* 0x00000085dede7217 */ /* 0x000fe40007800200 */
[----:B------:R-:W-:Y:S02]  /*62a0*/  IMNMX R223, R223, R0, PT ;  /* 0x00000000dfdf7217 */ /* 0x000fe40003800200 */
.L_x_923:
[----:B------:R-:W-:Y:S01]  /*62b0*/  ISETP.GT.AND P1, PT, R217, -0x1, PT ;  /* 0xffffffffd900780c */ /* 0x000fe20003f24270 */
[----:B------:R-:W1:Y:S03]  /*62c0*/  SHFL.IDX PT, R0, R219, 0x1, 0x1c1f ;  /* 0x003c1f00db007f89 */ /* 0x000e6600000e0000 */
[----:B------:R-:W-:Y:S04]  /*62d0*/  ISETP.GT.AND P0, PT, R222, RZ, P1 ;  /* 0x000000ffde00720c */ /* 0x000fe80000f04270 */
[C---:B------:R-:W-:Y:S04]  /*62e0*/  ISETP.LT.OR P0, PT, R223.reuse, 0x1, P0 ;  /* 0x00000001df00780c */ /* 0x040fe80000701670 */
[----:B------:R-:W-:Y:S02]  /*62f0*/  FSEL R133, R4, -INF , !P0 ;  /* 0xff80000004857808 */ /* 0x000fe40004000000 */
[C---:B------:R-:W-:Y:S04]  /*6300*/  ISETP.GT.AND P0, PT, R222.reuse, 0x1, P1 ;  /* 0x00000001de00780c */ /* 0x040fe80000f04270 */
[----:B------:R-:W-:Y:S04]  /*6310*/  ISETP.LT.OR P0, PT, R223, 0x2, P0 ;  /* 0x00000002df00780c */ /* 0x000fe80000701670 */
[----:B------:R-:W-:Y:S02]  /*6320*/  FSEL R136, R5, -INF , !P0 ;  /* 0xff80000005887808 */ /* 0x000fe40004000000 */
[----:B------:R-:W-:Y:S01]  /*6330*/  ISETP.GT.AND P0, PT, R222, 0x8, P1 ;  /* 0x00000008de00780c */ /* 0x000fe20000f04270 */
[--C-:B-1----:R-:W-:Y:S02]  /*6340*/  IMAD.IADD R221, R221, 0x1, R0.reuse ;  /* 0x00000001dddd7824 */ /* 0x102fe400078e0200 */
[----:B------:R-:W-:Y:S01]  /*6350*/  IMAD.IADD R220, R220, 0x1, R0 ;  /* 0x00000001dcdc7824 */ /* 0x000fe200078e0200 */
[C---:B------:R-:W-:Y:S04]  /*6360*/  ISETP.LT.OR P0, PT, R223.reuse, 0x9, P0 ;  /* 0x00000009df00780c */ /* 0x040fe80000701670 */
[----:B------:R-:W-:Y:S02]  /*6370*/  FSEL R134, R8, -INF , !P0 ;  /* 0xff80000008867808 */ /* 0x000fe40004000000 */
[C---:B------:R-:W-:Y:S04]  /*6380*/  ISETP.GT.AND P0, PT, R222.reuse, 0x9, P1 ;  /* 0x00000009de00780c */ /* 0x040fe80000f04270 */
[----:B------:R-:W-:Y:S04]  /*6390*/  ISETP.LT.OR P0, PT, R223, 0xa, P0 ;  /* 0x0000000adf00780c */ /* 0x000fe80000701670 */
[----:B------:R-:W-:Y:S02]  /*63a0*/  FSEL R8, R9, -INF , !P0 ;  /* 0xff80000009087808 */ /* 0x000fe40004000000 */
[----:B------:R-:W-:Y:S04]  /*63b0*/  ISETP.GT.AND P0, PT, R222, 0x10, P1 ;  /* 0x00000010de00780c */ /* 0x000fe80000f04270 */
        /* <DEDUP_REMOVED lines=32> */
[----:B------:R-:W-:Y:S04]  /*65c0*/  ISETP.GT.AND P0, PT, R222, 0x39, P1 ;  /* 0x00000039de00780c */ /* 0x000fe80000f04270 */
[----:B------:R-:W-:Y:S04]  /*65d0*/  ISETP.LT.OR P0, PT, R223, 0x3a, P0 ;  /* 0x0000003adf00780c */ /* 0x000fe80000701670 */
[----:B------:R-:W-:Y:S01]  /*65e0*/  FSEL R146, R33, -INF , !P0 ;  /* 0xff80000021927808 */ /* 0x000fe20004000000 */
[----:B------:R-:W-:-:S05]  /*65f0*/  @!P2 BRA `(.L_x_927) ;  /* 0x000001900000a947 */ /* 0x000fca0003800000 */
        /* <DEDUP_REMOVED lines=14> */
.L_x_929:
[----:B------:R-:W-:Y:S04]  /*66e0*/  MOV R0, c[0x0][0x32c] ;  /* 0x0000cb0000007a02 */ /* 0x000fe80000000f00 */
[----:B------:R-:W-:Y:S11]  /*66f0*/  ISETP.NE.AND P0, PT, R0, 0x1, PT ;  /* 0x000000010000780c */ /* 0x000ff60003f05270 */
[----:B------:R-:W-:Y:S02]  /*6700*/  @!UPT UIADD3 URZ, URZ, URZ, URZ ;  /* 0x0000003f3f3ff290 */ /* 0x000fe4000fffe03f */
[----:B------:R-:W-:Y:S05]  /*6710*/  @P0 IMAD.HI.U32 R0, R2, c[0x0][0x330], RZ ;  /* 0x0000cc0002000a27 */ /* 0x000fea00078e00ff */
[----:B------:R-:W-:Y:S02]  /*6720*/  @P0 SHF.R.U32.HI R2, RZ, c[0x0][0x334], R0 ;  /* 0x0000cd00ff020a19 */ /* 0x000fe40000011600 */
.L_x_930:
[----:B------:R-:W-:Y:S05]  /*6730*/  BSYNC B0 ;  /* 0x0000000000007941 */ /* 0x000fea0003800000 */
.L_x_928:
[----:B------:R-:W-:Y:S04]  /*6740*/  IMAD R5, R2, c[0x0][0x32c], -R209 ;  /* 0x0000cb0002057a24 */ /* 0x000fe800078e0ad1 */
[----:B------:R-:W-:Y:S05]  /*6750*/  IMAD.IADD R5, R5, 0x1, -R206 ;  /* 0x0000000105057824 */ /* 0x000fea00078e0ace */
[----:B------:R-:W-:Y:S02]  /*6760*/  IADD3 R0, R5, c[0x0][0x32c], RZ ;  /* 0x0000cb0005007a10 */ /* 0x000fe40007ffe0ff */
[----:B------:R-:W-:Y:S02]  /*6770*/  IMNMX R220, R220, R5, !PT ;  /* 0x00000005dcdc7217 */ /* 0x000fe40007800200 */
[----:B------:R-:W-:Y:S02]  /*6780*/  IMNMX R221, R221, R0, PT ;  /* 0x00000000dddd7217 */ /* 0x000fe40003800200 */
.L_x_927:
[----:B------:R-:W-:Y:S01]  /*6790*/  FMNMX.FTZ R5, R133, R132, !PT ;  /* 0x0000008485057209 */ /* 0x000fe20007810000 */
[----:B------:R-:W-:Y:S04]  /*67a0*/  DEPBAR.LE SB0, 0x2 ;  /* 0x000080800000791a */ /* 0x000fe80000000000 */
[----:B------:R-:W-:Y:S01]  /*67b0*/  FMNMX.FTZ R5, R136, R5, !PT ;  /* 0x0000000588057209 */ /* 0x000fe20007810000 */
[----:B------:R-:W-:Y:S01]  /*67c0*/  BAR.SYNC.DEFER_BLOCKING 0x0 ;  /* 0x0000000000007b1d */ /* 0x000fe20000010000 */
[----:B------:R-:W-:Y:S02]  /*67d0*/  ISETP.GT.AND P0, PT, R220, RZ, P1 ;  /* 0x000000ffdc00720c */ /* 0x000fe40000f04270 */
[----:B------:R-:W-:Y:S02]  /*67e0*/  FMNMX.FTZ R5, R134, R5, !PT ;  /* 0x0000000586057209 */ /* 0x000fe40007810000 */
[C---:B------:R-:W-:Y:S02]  /*67f0*/  ISETP.LT.OR P0, PT, R221.reuse, 0x1, P0 ;  /* 0x00000001dd00780c */ /* 0x040fe40000701670 */
[----:B------:R-:W-:Y:S02]  /*6800*/  FMNMX.FTZ R5, R8, R5, !PT ;  /* 0x0000000508057209 */ /* 0x000fe40007810000 */
[----:B------:R-:W-:Y:S02]  /*6810*/  FSEL R6, R6, -INF , !P0 ;  /* 0xff80000006067808 */ /* 0x000fe40004000000 */
[----:B------:R-:W-:Y:S02]  /*6820*/  FMNMX.FTZ R5, R168, R5, !PT ;  /* 0x00000005a8057209 */ /* 0x000fe40007810000 */
[----:B------:R-:W-:Y:S02]  /*6830*/  ISETP.GT.AND P0, PT, R220, 0x1, P1 ;  /* 0x00000001dc00780c */ /* 0x000fe40000f04270 */
[----:B------:R-:W-:Y:S02]  /*6840*/  FMNMX.FTZ R5, R170, R5, !PT ;  /* 0x00000005aa057209 */ /* 0x000fe40007810000 */
[----:B------:R-:W-:Y:S02]  /*6850*/  ISETP.LT.OR P0, PT, R221, 0x2, P0 ;  /* 0x00000002dd00780c */ /* 0x000fe40000701670 */
[----:B------:R-:W-:Y:S02]  /*6860*/  FMNMX.FTZ R5, R142, R5, !PT ;  /* 0x000000058e057209 */ /* 0x000fe40007810000 */
[----:B------:R-:W-:Y:S02]  /*6870*/  FSEL R9, R7, -INF , !P0 ;  /* 0xff80000007097808 */ /* 0x000fe40004000000 */
[----:B------:R-:W-:Y:S02]  /*6880*/  FMNMX.FTZ R5, R140, R5, !PT ;  /* 0x000000058c057209 */ /* 0x000fe40007810000 */
[----:B------:R-:W-:Y:S02]  /*6890*/  ISETP.GT.AND P0, PT, R220, 0x8, P1 ;  /* 0x00000008dc00780c */ /* 0x000fe40000f04270 */
[----:B------:R-:W-:Y:S02]  /*68a0*/  FMNMX.FTZ R5, R218, R5, !PT ;  /* 0x00000005da057209 */ /* 0x000fe40007810000 */
[C---:B------:R-:W-:Y:S02]  /*68b0*/  ISETP.LT.OR P0, PT, R221.reuse, 0x9, P0 ;  /* 0x00000009dd00780c */ /* 0x040fe40000701670 */
        /* <DEDUP_REMOVED lines=15> */
[----:B------:R-:W-:Y:S02]  /*69b0*/  IADD3 R17, R184, UR4, RZ ;  /* 0x00000004b8117c10 */ /* 0x000fe4000fffe0ff */
[----:B------:R-:W-:Y:S02]  /*69c0*/  FSEL R173, R15, -INF , !P0 ;  /* 0xff8000000fad7808 */ /* 0x000fe40004000000 */
[----:B------:R-:W-:Y:S02]  /*69d0*/  FMNMX.FTZ R15, R146, R5, !PT ;  /* 0x00000005920f7209 */ /* 0x000fe40007810000 */
[----:B------:R-:W-:Y:S03]  /*69e0*/  ISETP.GT.AND P0, PT, R220, 0x18, P1 ;  /* 0x00000018dc00780c */ /* 0x000fe60000f04270 */
[----:B------:R-:W1:Y:S01]  /*69f0*/  SHFL.BFLY PT, R0, R15, 0x2, 0x1f ;  /* 0x0c401f000f007f89 */ /* 0x000e6200000e0000 */
[C---:B------:R-:W-:Y:S04]  /*6a00*/  ISETP.LT.OR P0, PT, R221.reuse, 0x19, P0 ;  /* 0x00000019dd00780c */ /* 0x040fe80000701670 */
[----:B------:R-:W-:Y:S02]  /*6a10*/  FSEL R143, R18, -INF , !P0 ;  /* 0xff800000128f7808 */ /* 0x000fe40004000000 */
[C---:B------:R-:W-:Y:S04]  /*6a20*/  ISETP.GT.AND P0, PT, R220.reuse, 0x19, P1 ;  /* 0x00000019dc00780c */ /* 0x040fe80000f04270 */
[----:B------:R-:W-:Y:S04]  /*6a30*/  ISETP.LT.OR P0, PT, R221, 0x1a, P0 ;  /* 0x0000001add00780c */ /* 0x000fe80000701670 */
[----:B------:R-:W-:Y:S02]  /*6a40*/  FSEL R141, R19, -INF , !P0 ;  /* 0xff800000138d7808 */ /* 0x000fe40004000000 */
[----:B------:R-:W-:Y:S04]  /*6a50*/  ISETP.GT.AND P0, PT, R220, 0x20, P1 ;  /* 0x00000020dc00780c */ /* 0x000fe80000f04270 */
[----:B------:R-:W-:Y:S02]  /*6a60*/  ISETP.LT.OR P0, PT, R221, 0x21, P0 ;  /* 0x00000021dd00780c */ /* 0x000fe40000701670 */
[----:B-1----:R-:W-:Y:S02]  /*6a70*/  FMNMX.FTZ R13, R15, R0, !PT ;  /* 0x000000000f0d7209 */ /* 0x002fe40007810000 */
[----:B------:R-:W-:Y:S02]  /*6a80*/  FSEL R219, R22, -INF , !P0 ;  /* 0xff80000016db7808 */ /* 0x000fe40004000000 */
[----:B------:R-:W-:Y:S01]  /*6a90*/  ISETP.GT.AND P0, PT, R220, 0x21, P1 ;  /* 0x00000021dc00780c */ /* 0x000fe20000f04270 */
[----:B------:R-:W1:Y:S01]  /*6aa0*/  SHFL.BFLY PT, R2, R13, 0x1, 0x1f ;  /* 0x0c201f000d027f89 */ /* 0x000e6200000e0000 */
        /* <DEDUP_REMOVED lines=9> */
[C---:B------:R-:W-:Y:S02]  /*6b40*/  ISETP.GT.AND P0, PT, R220.reuse, 0x29, P1 ;  /* 0x00000029dc00780c */ /* 0x040fe40000f04270 */
[----:B------:R-:W-:Y:S02]  /*6b50*/  FMNMX.FTZ R0, R175, R0, !PT ;  /* 0x00000000af007209 */ /* 0x000fe40007810000 */
[----:B------:R-:W-:Y:S02]  /*6b60*/  ISETP.LT.OR P0, PT, R221, 0x2a, P0 ;  /* 0x0000002add00780c */ /* 0x000fe40000701670 */
        /* <DEDUP_REMOVED lines=13> */
[----:B------:R-:W-:Y:S01]  /*6c40*/  ISETP.GT.AND P0, PT, R220, 0x38, P1 ;  /* 0x00000038dc00780c */ /* 0x000fe20000f04270 */
[----:B------:R-:W-:Y:S01]  /*6c50*/  LDSM.16.MT88.4 R28, [R184+UR4+0x100] ;  /* 0x00010004b81c783b */ /* 0x000fe20008004200 */
        /* <DEDUP_REMOVED lines=9> */
[----:B-1----:R-:W-:Y:S02]  /*6cf0*/  FMNMX.FTZ R2, R13, R2, !PT ;  /* 0x000000020d027209 */ /* 0x002fe40007810000 */
[----:B------:R-:W-:Y:S02]  /*6d00*/  FMNMX.FTZ R15, R145, R0, !PT ;  /* 0x00000000910f7209 */ /* 0x000fe40007810000 */
[C---:B------:R-:W-:Y:S01]  /*6d10*/  FSETP.NEU.FTZ.AND P0, PT, R2.reuse, -INF , PT ;  /* 0xff8000000200780b */ /* 0x040fe20003f1d000 */
[C---:B------:R-:W-:Y:S02]  /*6d20*/  FMUL.FTZ R153, R2.reuse, c[0x0][0x2d0] ;  /* 0x0000b40002997a20 */ /* 0x040fe40000410000 */
[----:B------:R-:W1:Y:S01]  /*6d30*/  SHFL.BFLY PT, R0, R15, 0x2, 0x1f ;  /* 0x0c401f000f007f89 */ /* 0x000e6200000e0000 */
[----:B------:R-:W-:Y:S02]  /*6d40*/  FSEL R5, R2, RZ, P0 ;  /* 0x000000ff02057208 */ /* 0x000fe40000000000 */
[----:B------:R-:W-:Y:S03]  /*6d50*/  FSEL R153, R153, RZ, P0 ;  /* 0x000000ff99997208 */ /* 0x000fe60000000000 */
[----:B------:R-:W-:Y:S02]  /*6d60*/  FADD.FTZ R5, -R5, R132 ;  /* 0x0000008405057221 */ /* 0x000fe40000010100 */
[--C-:B------:R-:W-:Y:S02]  /*6d70*/  FFMA.FTZ R165, R133, c[0x0][0x2d0], -R153.reuse ;  /* 0x0000b40085a57a23 */ /* 0x100fe40000010899 */
[--C-:B------:R-:W-:Y:S02]  /*6d80*/  FFMA.FTZ R162, R136, c[0x0][0x2d0], -R153.reuse ;  /* 0x0000b40088a27a23 */ /* 0x100fe40000010899 */
[--C-:B------:R-:W-:Y:S01]  /*6d90*/  FFMA.FTZ R161, R134, c[0x0][0x2d0], -R153.reuse ;  /* 0x0000b40086a17a23 */ /* 0x100fe20000010899 */
[----:B------:R-:W-:Y:S01]  /*6da0*/  IADD3 R134, R190, R17, RZ ;  /* 0x00000011be867210 */ /* 0x000fe20007ffe0ff */
[--C-:B------:R-:W-:Y:S01]  /*6db0*/  FFMA.FTZ R160, R8, c[0x0][0x2d0], -R153.reuse ;  /* 0x0000b40008a07a23 */ /* 0x100fe20000010899 */
[----:B------:R-:W-:Y:S01]  /*6dc0*/  MUFU.EX2 R165, R165 ;  /* 0x000000a500a57308 */ /* 0x000fe20000000800 */
[----:B------:R-:W-:Y:S01]  /*6dd0*/  FMUL.FTZ R132, R5, c[0x0][0x2d0] ;  /* 0x0000b40005847a20 */ /* 0x000fe20000410000 */
[----:B------:R-:W-:Y:S01]  /*6de0*/  IADD3 R5, R185, UR4, RZ ;  /* 0x00000004b9057c10 */ /* 0x000fe2000fffe0ff */
[--C-:B------:R-:W-:Y:S02]  /*6df0*/  FFMA.FTZ R171, R140, c[0x0][0x2d0], -R153.reuse ;  /* 0x0000b4008cab7a23 */ /* 0x100fe40000010899 */
[--C-:B------:R-:W-:Y:S01]  /*6e00*/  FFMA.FTZ R221, R158, c[0x0][0x2d0], -R153.reuse ;  /* 0x0000b4009edd7a23 */ /* 0x100fe20000010899 */
[----:B------:R-:W-:Y:S01]  /*6e10*/  IADD3 R133, R190, R5, RZ ;  /* 0x00000005be857210 */ /* 0x000fe20007ffe0ff */
[--C-:B------:R-:W-:Y:S01]  /*6e20*/  FFMA.FTZ R220, R156, c[0x0][0x2d0], -R153.reuse ;  /* 0x0000b4009cdc7a23 */ /* 0x100fe20000010899 */
[----:B-1----:R-:W-:Y:S02]  /*6e30*/  FMNMX.FTZ R13, R15, R0, !PT ;  /* 0x000000000f0d7209 */ /* 0x002fe40007810000 */
[----:B------:R-:W1:Y:S01]  /*6e40*/  MUFU.EX2 R162, R162 ;  /* 0x000000a200a27308 */ /* 0x000e620000000800 */
[----:B------:R-:W-:Y:S01]  /*6e50*/  LDSM.16.MT88.4 R20, [R133+0x100] ;  /* 0x000100008514783b */ /* 0x000fe20000004200 */
[--C-:B------:R-:W-:Y:S02]  /*6e60*/  FFMA.FTZ R223, R154, c[0x0][0x2d0], -R153.reuse ;  /* 0x0000b4009adf7a23 */ /* 0x100fe40000010899 */
[--C-:B------:R-:W-:Y:S02]  /*6e70*/  FFMA.FTZ R226, R152, c[0x0][0x2d0], -R153.reuse ;  /* 0x0000b40098e27a23 */ /* 0x100fe40000010899 */
[--C-:B------:R-:W-:Y:S02]  /*6e80*/  FFMA.FTZ R227, R150, c[0x0][0x2d0], -R153.reuse ;  /* 0x0000b40096e37a23 */ /* 0x100fe40000010899 */
[--C-:B------:R-:W-:Y:S01]  /*6e90*/  FFMA.FTZ R228, R148, c[0x0][0x2d0], -R153.reuse ;  /* 0x0000b40094e47a23 */ /* 0x100fe20000010899 */
[----:B------:R-:W2:Y:S01]  /*6ea0*/  SHFL.BFLY PT, R0, R13, 0x1, 0x1f ;  /* 0x0c201f000d007f89 */ /* 0x000ea200000e0000 */
[----:B------:R-:W-:Y:S01]  /*6eb0*/  MUFU.EX2 R161, R161 ;  /* 0x000000a100a17308 */ /* 0x000fe20000000800 */
[--C-:B------:R-:W-:Y:S02]  /*6ec0*/  FFMA.FTZ R168, R168, c[0x0][0x2d0], -R153.reuse ;  /* 0x0000b400a8a87a23 */ /* 0x100fe40000010899 */
[--C-:B------:R-:W-:Y:S02]  /*6ed0*/  FFMA.FTZ R169, R170, c[0x0][0x2d0], -R153.reuse ;  /* 0x0000b400aaa97a23 */ /* 0x100fe40000010899 */
[--C-:B------:R-:W-:Y:S02]  /*6ee0*/  FFMA.FTZ R170, R142, c[0x0][0x2d0], -R153.reuse ;  /* 0x0000b4008eaa7a23 */ /* 0x100fe40000010899 */
[--C-:B------:R-:W-:Y:S02]  /*6ef0*/  FFMA.FTZ R218, R218, c[0x0][0x2d0], -R153.reuse ;  /* 0x0000b400dada7a23 */ /* 0x100fe40000010899 */
[----:B------:R-:W-:Y:S01]  /*6f00*/  FFMA.FTZ R153, R146, c[0x0][0x2d0], -R153 ;  /* 0x0000b40092997a23 */ /* 0x000fe20000010899 */
[----:B------:R-:W3:Y:S01]  /*6f10*/  MUFU.EX2 R160, R160 ;  /* 0x000000a000a07308 */ /* 0x000ee20000000800 */
[----:B-1----:R-:W-:Y:S09]  /*6f20*/  F2FP.PACK_AB R136, R162, R165 ;  /* 0x000000a5a288723e */ /* 0x002ff200000000ff */
[----:B------:R-:W1:Y:S01]  /*6f30*/  MUFU.EX2 R132, R132 ;  /* 0x0000008400847308 */ /* 0x000e620000000800 */
[----:B--2---:R-:W-:Y:S02]  /*6f40*/  FMNMX.FTZ R0, R13, R0, !PT ;  /* 0x000000000d007209 */ /* 0x004fe40007810000 */
[----:B------:R-:W2:Y:S02]  /*6f50*/  LDSM.16.MT88.4 R12, [R185+UR4+0x100] ;  /* 0x00010004b90c783b */ /* 0x000ea40008004200 */
[C---:B------:R-:W-:Y:S01]  /*6f60*/  FSETP.NEU.FTZ.AND P0, PT, R0.reuse, -INF , PT ;  /* 0xff8000000000780b */ /* 0x040fe20003f1d000 */
[C---:B------:R-:W-:Y:S04]  /*6f70*/  FMUL.FTZ R144, R0.reuse, c[0x0][0x2d0] ;  /* 0x0000b40000907a20 */ /* 0x040fe80000410000 */
[----:B------:R-:W-:Y:S01]  /*6f80*/  MUFU.EX2 R229, R153 ;  /* 0x0000009900e57308 */ /* 0x000fe20000000800 */
[----:B------:R-:W-:Y:S02]  /*6f90*/  FSEL R4, R0, RZ, P0 ;  /* 0x000000ff00047208 */ /* 0x000fe40000000000 */
[----:B------:R-:W-:Y:S02]  /*6fa0*/  FSEL R144, R144, RZ, P0 ;  /* 0x000000ff90907208 */ /* 0x000fe40000000000 */
[----:B---3--:R-:W-:Y:S01]  /*6fb0*/  F2FP.PACK_AB R138, R160, R161 ;  /* 0x000000a1a08a723e */ /* 0x008fe200000000ff */
[----:B------:R-:W-:Y:S02]  /*6fc0*/  FADD.FTZ R4, -R4, R3 ;  /* 0x0000000304047221 */ /* 0x000fe40000010100 */
[--C-:B------:R-:W-:Y:S02]  /*6fd0*/  FFMA.FTZ R167, R6, c[0x0][0x2d0], -R144.reuse ;  /* 0x0000b40006a77a23 */ /* 0x100fe40000010890 */
[--C-:B------:R-:W-:Y:S01]  /*6fe0*/  FFMA.FTZ R164, R9, c[0x0][0x2d0], -R144.reuse ;  /* 0x0000b40009a47a23 */ /* 0x100fe20000010890 */
[----:B------:R-:W-:Y:S01]  /*6ff0*/  MUFU.EX2 R168, R168 ;  /* 0x000000a800a87308 */ /* 0x000fe20000000800 */
[--C-:B------:R-:W-:Y:S02]  /*7000*/  FFMA.FTZ R163, R7, c[0x0][0x2d0], -R144.reuse ;  /* 0x0000b40007a37a23 */ /* 0x100fe40000010890 */
[--C-:B------:R-:W-:Y:S02]  /*7010*/  FFMA.FTZ R166, R11, c[0x0][0x2d0], -R144.reuse ;  /* 0x0000b4000ba67a23 */ /* 0x100fe40000010890 */
[----:B------:R-:W-:Y:S02]  /*7020*/  FMUL.FTZ R3, R4, c[0x0][0x2d0] ;  /* 0x0000b40004037a20 */ /* 0x000fe40000410000 */
[C---:B-1----:R-:W-:Y:S02]  /*7030*/  FMUL.FTZ R4, R132.reuse, R128 ;  /* 0x0000008084047220 */ /* 0x042fe40000410000 */
[C---:B------:R-:W-:Y:S01]  /*7040*/  FMUL.FTZ R5, R132.reuse, R129 ;  /* 0x0000008184057220 */ /* 0x040fe20000410000 */
        /* <DEDUP_REMOVED lines=8> */
[C---:B------:R-:W-:Y:S02]  /*70d0*/  FMUL.FTZ R32, R132.reuse, R120 ;  /* 0x0000007884207220 */ /* 0x040fe40000410000 */
[----:B------:R-:W-:Y:S02]  /*70e0*/  FMUL.FTZ R33, R132, R121 ;  /* 0x0000007984217220 */ /* 0x000fe40000410000 */
[--C-:B------:R-:W-:Y:S02]  /*70f0*/  FFMA.FTZ R174, R143, c[0x0][0x2d0], -R144.reuse ;  /* 0x0000b4008fae7a23 */ /* 0x100fe40000010890 */
[--C-:B------:R-:W-:Y:S01]  /*7100*/  FFMA.FTZ R222, R159, c[0x0][0x2d0], -R144.reuse ;  /* 0x0000b4009fde7a23 */ /* 0x100fe20000010890 */
[----:B------:R-:W-:Y:S01]  /*7110*/  MUFU.EX2 R163, R163 ;  /* 0x000000a300a37308 */ /* 0x000fe20000000800 */
[--C-:B------:R-:W-:Y:S02]  /*7120*/  FFMA.FTZ R224, R157, c[0x0][0x2d0], -R144.reuse ;  /* 0x0000b4009de07a23 */ /* 0x100fe40000010890 */
[----:B------:R-:W-:Y:S01]  /*7130*/  LDSM.16.MT88.4 R156, [R185+UR4+0x5900] ;  /* 0x00590004b99c783b */ /* 0x000fe20008004200 */
[--C-:B------:R-:W-:Y:S02]  /*7140*/  FFMA.FTZ R225, R155, c[0x0][0x2d0], -R144.reuse ;  /* 0x0000b4009be17a23 */ /* 0x100fe40000010890 */
[--C-:B------:R-:W-:Y:S02]  /*7150*/  FFMA.FTZ R230, R151, c[0x0][0x2d0], -R144.reuse ;  /* 0x0000b40097e67a23 */ /* 0x100fe40000010890 */
[--C-:B------:R-:W-:Y:S02]  /*7160*/  FFMA.FTZ R231, R149, c[0x0][0x2d0], -R144.reuse ;  /* 0x0000b40095e77a23 */ /* 0x100fe40000010890 */
[----:B------:R-:W3:Y:S01]  /*7170*/  MUFU.EX2 R166, R166 ;  /* 0x000000a600a67308 */ /* 0x000ee20000000800 */
[----:B------:R-:W-:Y:S01]  /*7180*/  LDSM.16.MT88.4 R148, [R184+UR4+0x3900] ;  /* 0x00390004b894783b */ /* 0x000fe20008004200 */
[--C-:B------:R-:W-:Y:S01]  /*7190*/  FFMA.FTZ R232, R147, c[0x0][0x2d0], -R144.reuse ;  /* 0x0000b40093e87a23 */ /* 0x100fe20000010890 */
[----:B-1----:R-:W-:Y:S01]  /*71a0*/  F2FP.PACK_AB R137, R164, R167 ;  /* 0x000000a7a489723e */ /* 0x002fe200000000ff */
[C---:B------:R-:W-:Y:S02]  /*71b0*/  FMUL.FTZ R36, R132.reuse, R36 ;  /* 0x0000002484247220 */ /* 0x040fe40000410000 */
[C---:B------:R-:W-:Y:S03]  /*71c0*/  FMUL.FTZ R37, R132.reuse, R37 ;  /* 0x0000002584257220 */ /* 0x040fe60000410000 */
[----:B------:R-:W-:Y:S01]  /*71d0*/  LDSM.16.MT88.4 R152, [R134+0x3900] ;  /* 0x003900008698783b */ /* 0x000fe20000004200 */
[----:B------:R-:W1:Y:S01]  /*71e0*/  MUFU.EX2 R3, R3 ;  /* 0x0000000300037308 */ /* 0x000e620000000800 */
[C---:B------:R-:W-:Y:S02]  /*71f0*/  FMUL.FTZ R40, R132.reuse, R40 ;  /* 0x0000002884287220 */ /* 0x040fe40000410000 */
[C---:B------:R-:W-:Y:S02]  /*7200*/  FMUL.FTZ R41, R132.reuse, R41 ;  /* 0x0000002984297220 */ /* 0x040fe40000410000 */
[C---:B------:R-:W-:Y:S02]  /*7210*/  FMUL.FTZ R44, R132.reuse, R44 ;  /* 0x0000002c842c7220 */ /* 0x040fe40000410000 */
[C---:B------:R-:W-:Y:S02]  /*7220*/  FMUL.FTZ R45, R132.reuse, R45 ;  /* 0x0000002d842d7220 */ /* 0x040fe40000410000 */
[C---:B------:R-:W-:Y:S01]  /*7230*/  FMUL.FTZ R48, R132.reuse, R48 ;  /* 0x0000003084307220 */ /* 0x040fe20000410000 */
[----:B------:R-:W4:Y:S01]  /*7240*/  MUFU.EX2 R169, R169 ;  /* 0x000000a900a97308 */ /* 0x000f220000000800 */
[C---:B------:R-:W-:Y:S02]  /*7250*/  FMUL.FTZ R49, R132.reuse, R49 ;  /* 0x0000003184317220 */ /* 0x040fe40000410000 */
[----:B------:R-:W-:Y:S01]  /*7260*/  FMUL.FTZ R52, R132, R52 ;  /* 0x0000003484347220 */ /* 0x000fe20000410000 */
[----:B---3--:R-:W-:Y:S01]  /*7270*/  F2FP.PACK_AB R139, R166, R163 ;  /* 0x000000a3a68b723e */ /* 0x008fe200000000ff */
        /* <DEDUP_REMOVED lines=12> */
[C---:B--2---:R-:W-:Y:S03]  /*7340*/  HMMA.16816.F32 R4, R136.reuse, R12, R4 ;  /* 0x0000000c8804723c */ /* 0x044fe60000001804 */
[----:B------:R-:W-:Y:S02]  /*7350*/  LDSM.16.MT88.4 R124, [R185+UR4+0x2900] ;  /* 0x00290004b97c783b */ /* 0x000fe40008004200 */
[C---:B------:R-:W-:Y:S02]  /*7360*/  FMUL.FTZ R18, R3.reuse, R106 ;  /* 0x0000006a03127220 */ /* 0x040fe40000410000 */
[C---:B------:R-:W-:Y:S01]  /*7370*/  FMUL.FTZ R12, R132.reuse, R100 ;  /* 0x00000064840c7220 */ /* 0x040fe20000410000 */
[C---:B------:R-:W-:Y:S01]  /*7380*/  HMMA.16816.F32 R8, R136.reuse, R14, R8 ;  /* 0x0000000e8808723c */ /* 0x040fe20000001808 */
[----:B------:R-:W-:Y:S03]  /*7390*/  MUFU.EX2 R174, R174 ;  /* 0x000000ae00ae7308 */ /* 0x000fe60000000800 */
[C---:B------:R-:W-:Y:S02]  /*73a0*/  FMUL.FTZ R13, R132.reuse, R101 ;  /* 0x00000065840d7220 */ /* 0x040fe40000410000 */
[C---:B------:R-:W-:Y:S02]  /*73b0*/  FMUL.FTZ R19, R3.reuse, R107 ;  /* 0x0000006b03137220 */ /* 0x040fe40000410000 */
[C---:B------:R-:W-:Y:S01]  /*73c0*/  FMUL.FTZ R14, R3.reuse, R102 ;  /* 0x00000066030e7220 */ /* 0x040fe20000410000 */
[----:B------:R-:W-:Y:S02]  /*73d0*/  LDSM.16.MT88.4 R104, [R185+UR4+0x2100] ;  /* 0x00210004b968783b */ /* 0x000fe40008004200 */
[----:B------:R-:W-:Y:S01]  /*73e0*/  MUFU.EX2 R218, R218 ;  /* 0x000000da00da7308 */ /* 0x000fe20000000800 */
[C---:B------:R-:W-:Y:S02]  /*73f0*/  FMUL.FTZ R15, R3.reuse, R103 ;  /* 0x00000067030f7220 */ /* 0x040fe40000410000 */
[C---:B------:R-:W-:Y:S02]  /*7400*/  FMUL.FTZ R26, R3.reuse, R114 ;  /* 0x00000072031a7220 */ /* 0x040fe40000410000 */
[C---:B------:R-:W-:Y:S01]  /*7410*/  FMUL.FTZ R27, R3.reuse, R115 ;  /* 0x00000073031b7220 */ /* 0x040fe20000410000 */
[----:B------:R-:W2:Y:S01]  /*7420*/  LDSM.16.MT88.4 R100, [R134+0x100] ;  /* 0x000100008664783b */ /* 0x000ea20000004200 */
[C---:B------:R-:W-:Y:S01]  /*7430*/  FMUL.FTZ R34, R3.reuse, R122 ;  /* 0x0000007a03227220 */ /* 0x040fe20000410000 */
[C---:B------:R-:W-:Y:S02]  /*7440*/  HMMA.16816.F32 R12, R136.reuse, R20, R12 ;  /* 0x00000014880c723c */ /* 0x040fe4000000180c */
[----:B------:R-:W-:Y:S01]  /*7450*/  MUFU.EX2 R221, R221 ;  /* 0x000000dd00dd7308 */ /* 0x000fe20000000800 */
[C---:B------:R-:W-:Y:S02]  /*7460*/  FMUL.FTZ R35, R3.reuse, R123 ;  /* 0x0000007b03237220 */ /* 0x040fe40000410000 */
[C---:B------:R-:W-:Y:S01]  /*7470*/  FMUL.FTZ R38, R3.reuse, R38 ;  /* 0x0000002603267220 */ /* 0x040fe20000410000 */
[----:B------:R-:W-:Y:S01]  /*7480*/  LDSM.16.MT88.4 R112, [R185+UR4+0x900] ;  /* 0x00090004b970783b */ /* 0x000fe20008004200 */
[C---:B------:R-:W-:Y:S01]  /*7490*/  FMUL.FTZ R20, R132.reuse, R108 ;  /* 0x0000006c84147220 */ /* 0x040fe20000410000 */
[C---:B------:R-:W-:Y:S04]  /*74a0*/  HMMA.16816.F32 R16, R136.reuse, R22, R16 ;  /* 0x000000168810723c */ /* 0x040fe80000001810 */
[C---:B------:R-:W-:Y:S01]  /*74b0*/  FMUL.FTZ R21, R132.reuse, R109 ;  /* 0x0000006d84157220 */ /* 0x040fe20000410000 */
[----:B------:R-:W-:Y:S01]  /*74c0*/  MUFU.EX2 R220, R220 ;  /* 0x000000dc00dc7308 */ /* 0x000fe20000000800 */
[----:B------:R-:W-:Y:S01]  /*74d0*/  LDSM.16.MT88.4 R120, [R134+0x900] ;  /* 0x000900008678783b */ /* 0x000fe20000004200 */
[C---:B------:R-:W-:Y:S02]  /*74e0*/  FMUL.FTZ R22, R3.reuse, R110 ;  /* 0x0000006e03167220 */ /* 0x040fe40000410000 */
[C---:B------:R-:W-:Y:S03]  /*74f0*/  FMUL.FTZ R23, R3.reuse, R111 ;  /* 0x0000006f03177220 */ /* 0x040fe60000410000 */
[C---:B------:R-:W-:Y:S02]  /*7500*/  FMUL.FTZ R39, R3.reuse, R39 ;  /* 0x0000002703277220 */ /* 0x040fe40000410000 */
[----:B------:R-:W3:Y:S01]  /*7510*/  LDSM.16.MT88.4 R108, [R133+0x2100] ;  /* 0x00210000856c783b */ /* 0x000ee20000004200 */
[C---:B------:R-:W-:Y:S01]  /*7520*/  FMUL.FTZ R42, R3.reuse, R42 ;  /* 0x0000002a032a7220 */ /* 0x040fe20000410000 */
[C---:B------:R-:W-:Y:S01]  /*7530*/  HMMA.16816.F32 R20, R136.reuse, R28, R20 ;  /* 0x0000001c8814723c */ /* 0x040fe20000001814 */
[----:B------:R-:W-:Y:S02]  /*7540*/  MUFU.EX2 R223, R223 ;  /* 0x000000df00df7308 */ /* 0x000fe40000000800 */
        /* <DEDUP_REMOVED lines=19> */
[----:B------:R-:W2:Y:S03]  /*7680*/  LDSM.16.MT88.4 R100, [R184+UR4+0x2100] ;  /* 0x00210004b864783b */ /* 0x000ea60008004200 */
[C---:B------:R-:W-:Y:S02]  /*7690*/  FMUL.FTZ R59, R3.reuse, R59 ;  /* 0x0000003b033b7220 */ /* 0x040fe40000410000 */
[C---:B------:R-:W-:Y:S01]  /*76a0*/  FMUL.FTZ R62, R3.reuse, R62 ;  /* 0x0000003e033e7220 */ /* 0x040fe20000410000 */
[----:B------:R-:W-:Y:S01]  /*76b0*/  MUFU.EX2 R226, R226 ;  /* 0x000000e200e27308 */ /* 0x000fe20000000800 */
[C---:B------:R-:W-:Y:S04]  /*76c0*/  HMMA.16816.F32 R36, R136.reuse, R104, R36 ;  /* 0x000000688824723c */ /* 0x040fe80000001824 */
[C---:B------:R-:W-:Y:S02]  /*76d0*/  FMUL.FTZ R63, R3.reuse, R63 ;  /* 0x0000003f033f7220 */ /* 0x040fe40000410000 */
[C---:B------:R-:W-:Y:S02]  /*76e0*/  FMUL.FTZ R64, R132.reuse, R64 ;  /* 0x0000004084407220 */ /* 0x040fe40000410000 */
[C---:B------:R-:W-:Y:S01]  /*76f0*/  HMMA.16816.F32 R40, R136.reuse, R106, R40 ;  /* 0x0000006a8828723c */ /* 0x040fe20000001828 */
[----:B------:R-:W5:Y:S01]  /*7700*/  LDSM.16.MT88.4 R104, [R134+0x2100] ;  /* 0x002100008668783b */ /* 0x000f620000004200 */
[----:B------:R-:W-:Y:S02]  /*7710*/  MUFU.EX2 R227, R227 ;  /* 0x000000e300e37308 */ /* 0x000fe40000000800 */
[C---:B------:R-:W-:Y:S02]  /*7720*/  FMUL.FTZ R65, R132.reuse, R65 ;  /* 0x0000004184417220 */ /* 0x040fe40000410000 */
[C---:B------:R-:W-:Y:S02]  /*7730*/  FMUL.FTZ R66, R3.reuse, R66 ;  /* 0x0000004203427220 */ /* 0x040fe40000410000 */
[C---:B---3--:R-:W-:Y:S04]  /*7740*/  HMMA.16816.F32 R44, R136.reuse, R108, R44 ;  /* 0x0000006c882c723c */ /* 0x048fe8000000182c */
[C---:B------:R-:W-:Y:S01]  /*7750*/  FMUL.FTZ R67, R3.reuse, R67 ;  /* 0x0000004303437220 */ /* 0x040fe20000410000 */
[----:B------:R-:W-:Y:S01]  /*7760*/  MUFU.EX2 R228, R228 ;  /* 0x000000e400e47308 */ /* 0x000fe20000000800 */
[C---:B------:R-:W-:Y:S02]  /*7770*/  FMUL.FTZ R68, R132.reuse, R68 ;  /* 0x0000004484447220 */ /* 0x040fe40000410000 */
[C---:B------:R-:W-:Y:S01]  /*7780*/  HMMA.16816.F32 R48, R136.reuse, R110, R48 ;  /* 0x0000006e8830723c */ /* 0x040fe20000001830 */
[----:B------:R-:W3:Y:S03]  /*7790*/  LDSM.16.MT88.4 R108, [R185+UR4+0x4100] ;  /* 0x00410004b96c783b */ /* 0x000ee60008004200 */
        /* <DEDUP_REMOVED lines=18> */
[----:B------:R-:W5:Y:S03]  /*78c0*/  LDSM.16.MT88.4 R104, [R184+UR4+0x4100] ;  /* 0x00410004b868783b */ /* 0x000f660008004200 */
        /* <DEDUP_REMOVED lines=11> */
[C---:B------:R-:W-:Y:S02]  /*7980*/  FMUL.FTZ R86, R3.reuse, R86 ;  /* 0x0000005603567220 */ /* 0x040fe40000410000 */
[----:B------:R-:W-:Y:S02]  /*7990*/  FMUL.FTZ R87, R3, R87 ;  /* 0x0000005703577220 */ /* 0x000fe40000410000 */
[--C-:B------:R-:W-:Y:S01]  /*79a0*/  FFMA.FTZ R172, R175, c[0x0][0x2d0], -R144.reuse ;  /* 0x0000b400afac7a23 */ /* 0x100fe20000010890 */
[C---:B------:R-:W-:Y:S04]  /*79b0*/  HMMA.16816.F32 R80, R136.reuse, R102, R80 ;  /* 0x000000668850723c */ /* 0x040fe80000001850 */
[--C-:B------:R-:W-:Y:S01]  /*79c0*/  FFMA.FTZ R175, R141, c[0x0][0x2d0], -R144.reuse ;  /* 0x0000b4008daf7a23 */ /* 0x100fe20000010890 */
[----:B----4-:R-:W-:Y:S01]  /*79d0*/  F2FP.PACK_AB R100, R169, R168 ;  /* 0x000000a8a964723e */ /* 0x010fe200000000ff */
[--C-:B------:R-:W-:Y:S01]  /*79e0*/  FFMA.FTZ R173, R173, c[0x0][0x2d0], -R144.reuse ;  /* 0x0000b400adad7a23 */ /* 0x100fe20000010890 */
[----:B------:R-:W-:Y:S01]  /*79f0*/  LDSM.16.MT88.4 R140, [R184+UR4+0x2900] ;  /* 0x00290004b88c783b */ /* 0x000fe20008004200 */
[C---:B-----5:R-:W-:Y:S01]  /*7a00*/  HMMA.16816.F32 R84, R136.reuse, R104, R84 ;  /* 0x000000688854723c */ /* 0x060fe20000001854 */
[----:B------:R-:W-:Y:S03]  /*7a10*/  MUFU.EX2 R172, R172 ;  /* 0x000000ac00ac7308 */ /* 0x000fe60000000800 */
[C---:B------:R-:W-:Y:S01]  /*7a20*/  FMUL.FTZ R88, R132.reuse, R88 ;  /* 0x0000005884587220 */ /* 0x040fe20000410000 */
[----:B-1----:R-:W-:Y:S01]  /*7a30*/  F2FP.PACK_AB R102, R171, R170 ;  /* 0x000000aaab66723e */ /* 0x002fe200000000ff */
[C---:B------:R-:W-:Y:S02]  /*7a40*/  FMUL.FTZ R89, R132.reuse, R89 ;  /* 0x0000005984597220 */ /* 0x040fe40000410000 */
[C---:B------:R-:W-:Y:S03]  /*7a50*/  FMUL.FTZ R90, R3.reuse, R90 ;  /* 0x0000005a035a7220 */ /* 0x040fe60000410000 */
[----:B------:R-:W1:Y:S01]  /*7a60*/  MUFU.EX2 R173, R173 ;  /* 0x000000ad00ad7308 */ /* 0x000e620000000800 */
[C---:B------:R-:W-:Y:S02]  /*7a70*/  FMUL.FTZ R91, R3.reuse, R91 ;  /* 0x0000005b035b7220 */ /* 0x040fe40000410000 */
[C---:B------:R-:W-:Y:S02]  /*7a80*/  FMUL.FTZ R92, R132.reuse, R92 ;  /* 0x0000005c845c7220 */ /* 0x040fe40000410000 */
[C---:B------:R-:W-:Y:S02]  /*7a90*/  FMUL.FTZ R93, R132.reuse, R93 ;  /* 0x0000005d845d7220 */ /* 0x040fe40000410000 */
[C---:B------:R-:W-:Y:S01]  /*7aa0*/  FMUL.FTZ R94, R3.reuse, R94 ;  /* 0x0000005e035e7220 */ /* 0x040fe20000410000 */
[C---:B------:R-:W-:Y:S01]  /*7ab0*/  HMMA.16816.F32 R88, R136.reuse, R106, R88 ;  /* 0x0000006a8858723c */ /* 0x040fe20000001858 */
[----:B------:R-:W2:Y:S01]  /*7ac0*/  LDSM.16.MT88.4 R104, [R184+UR4+0x900] ;  /* 0x00090004b868783b */ /* 0x000ea20008004200 */
[----:B------:R-:W4:Y:S01]  /*7ad0*/  MUFU.EX2 R175, R175 ;  /* 0x000000af00af7308 */ /* 0x000f220000000800 */
[C---:B------:R-:W-:Y:S02]  /*7ae0*/  FMUL.FTZ R95, R3.reuse, R95 ;  /* 0x0000005f035f7220 */ /* 0x040fe40000410000 */
[C---:B------:R-:W-:Y:S02]  /*7af0*/  FMUL.FTZ R96, R132.reuse, R96 ;  /* 0x0000006084607220 */ /* 0x040fe40000410000 */
[C---:B------:R-:W-:Y:S02]  /*7b00*/  FMUL.FTZ R97, R132.reuse, R97 ;  /* 0x0000006184617220 */ /* 0x040fe40000410000 */
[C---:B------:R-:W-:Y:S01]  /*7b10*/  FMUL.FTZ R98, R3.reuse, R98 ;  /* 0x0000006203627220 */ /* 0x040fe20000410000 */
[C---:B---3--:R-:W-:Y:S03]  /*7b20*/  HMMA.16816.F32 R92, R136.reuse, R108, R92 ;  /* 0x0000006c885c723c */ /* 0x048fe6000000185c */
[----:B------:R-:W-:Y:S02]  /*7b30*/  FMUL.FTZ R99, R3, R99 ;  /* 0x0000006303637220 */ /* 0x000fe40000410000 */
[--C-:B------:R-:W-:Y:S01]  /*7b40*/  FFMA.FTZ R219, R219, c[0x0][0x2d0], -R144.reuse ;  /* 0x0000b400dbdb7a23 */ /* 0x100fe20000010890 */
[----:B-1----:R-:W-:Y:S01]  /*7b50*/  F2FP.PACK_AB R101, R173, R172 ;  /* 0x000000acad65723e */ /* 0x002fe200000000ff */
[----:B------:R-:W-:Y:S02]  /*7b60*/  FFMA.FTZ R144, R145, c[0x0][0x2d0], -R144 ;  /* 0x0000b40091907a23 */ /* 0x000fe40000010890 */
[----:B------:R-:W-:Y:S01]  /*7b70*/  FFMA.FTZ R165, R132, R207, R165 ;  /* 0x000000cf84a57223 */ /* 0x000fe200000100a5 */
[----:B------:R-:W-:Y:S01]  /*7b80*/  HMMA.16816.F32 R96, R136, R110, R96 ;  /* 0x0000006e8860723c */ /* 0x000fe20000001860 */
[----:B------:R-:W1:Y:S01]  /*7b90*/  LDSM.16.MT88.4 R108, [R134+0x2900] ;  /* 0x00290000866c783b */ /* 0x000e620000004200 */
[----:B------:R3:W-:Y:S01]  /*7ba0*/  MUFU.EX2 R233, R144 ;  /* 0x0000009000e97308 */ /* 0x0007e20000000800 */
[----:B------:R-:W-:Y:S01]  /*7bb0*/  FFMA.FTZ R167, R3, R208, R167 ;  /* 0x000000d003a77223 */ /* 0x000fe200000100a7 */
[----:B------:R-:W-:Y:S01]  /*7bc0*/  IADD3 R3, R217, -0x2, RZ ;  /* 0xfffffffed9037810 */ /* 0x000fe20007ffe0ff */
[----:B------:R-:W-:Y:S01]  /*7bd0*/  FADD.FTZ R162, R162, R165 ;  /* 0x000000a5a2a27221 */ /* 0x000fe20000010000 */
[----:B----4-:R-:W-:Y:S01]  /*7be0*/  F2FP.PACK_AB R103, R175, R174 ;  /* 0x000000aeaf67723e */ /* 0x010fe200000000ff */
[----:B------:R-:W-:Y:S01]  /*7bf0*/  FADD.FTZ R164, R164, R167 ;  /* 0x000000a7a4a47221 */ /* 0x000fe20000010000 */
[----:B------:R-:W-:Y:S01]  /*7c00*/  ISETP.GE.AND P0, PT, R3, R194, PT ;  /* 0x000000c20300720c */ /* 0x000fe20003f06270 */
[----:B------:R-:W-:Y:S03]  /*7c10*/  LDSM.16.MT88.4 R136, [R184+UR4+0x3100] ;  /* 0x00310004b888783b */ /* 0x000fe60008004200 */
[----:B------:R-:W4:Y:S01]  /*7c20*/  MUFU.EX2 R219, R219 ;  /* 0x000000db00db7308 */ /* 0x000f220000000800 */
[C---:B------:R-:W-:Y:S05]  /*7c30*/  HMMA.16816.F32 R4, R100.reuse, R112, R4 ;  /* 0x000000706404723c */ /* 0x040fea0000001804 */
[----:B------:R-:W-:Y:S02]  /*7c40*/  FADD.FTZ R161, R161, R162 ;  /* 0x000000a2a1a17221 */ /* 0x000fe40000010000 */
[----:B------:R-:W-:Y:S01]  /*7c50*/  FADD.FTZ R163, R163, R164 ;  /* 0x000000a4a3a37221 */ /* 0x000fe20000010000 */
[C---:B------:R-:W-:Y:S01]  /*7c60*/  HMMA.16816.F32 R8, R100.reuse, R114, R8 ;  /* 0x000000726408723c */ /* 0x040fe20000001808 */
[----:B------:R-:W-:Y:S03]  /*7c70*/  LDSM.16.MT88.4 R112, [R133+0x4900] ;  /* 0x004900008570783b */ /* 0x000fe60000004200 */
[----:B------:R-:W-:Y:S02]  /*7c80*/  FADD.FTZ R161, R160, R161 ;  /* 0x000000a1a0a17221 */ /* 0x000fe40000010000 */
[----:B------:R-:W-:Y:S02]  /*7c90*/  FADD.FTZ R163, R166, R163 ;  /* 0x000000a3a6a37221 */ /* 0x000fe40000010000 */
[C---:B------:R-:W-:Y:S01]  /*7ca0*/  HMMA.16816.F32 R12, R100.reuse, R116, R12 ;  /* 0x00000074640c723c */ /* 0x040fe2000000180c */
[----:B---3--:R-:W-:Y:S03]  /*7cb0*/  LDSM.16.MT88.4 R144, [R133+0x3900] ;  /* 0x003900008590783b */ /* 0x008fe60000004200 */
[----:B------:R-:W-:Y:S02]  /*7cc0*/  FADD.FTZ R168, R168, R161 ;  /* 0x000000a1a8a87221 */ /* 0x000fe40000010000 */
[----:B------:R-:W-:Y:S02]  /*7cd0*/  FADD.FTZ R172, R172, R163 ;  /* 0x000000a3acac7221 */ /* 0x000fe40000010000 */
[C---:B------:R-:W-:Y:S01]  /*7ce0*/  HMMA.16816.F32 R16, R100.reuse, R118, R16 ;  /* 0x000000766410723c */ /* 0x040fe20000001810 */
[----:B------:R-:W-:Y:S03]  /*7cf0*/  LDSM.16.MT88.4 R116, [R184+UR4+0x4900] ;  /* 0x00490004b874783b */ /* 0x000fe60008004200 */
[----:B------:R-:W-:Y:S02]  /*7d00*/  FADD.FTZ R169, R169, R168 ;  /* 0x000000a8a9a97221 */ /* 0x000fe40000010000 */
[----:B------:R-:W-:Y:S02]  /*7d10*/  FADD.FTZ R173, R173, R172 ;  /* 0x000000acadad7221 */ /* 0x000fe40000010000 */
[C---:B--2---:R-:W-:Y:S04]  /*7d20*/  HMMA.16816.F32 R20, R100.reuse, R104, R20 ;  /* 0x000000686414723c */ /* 0x044fe80000001814 */
[----:B------:R-:W-:Y:S02]  /*7d30*/  FADD.FTZ R170, R170, R169 ;  /* 0x000000a9aaaa7221 */ /* 0x000fe40000010000 */
[----:B------:R-:W-:Y:S02]  /*7d40*/  FADD.FTZ R174, R174, R173 ;  /* 0x000000adaeae7221 */ /* 0x000fe40000010000 */
[C---:B------:R-:W-:Y:S01]  /*7d50*/  HMMA.16816.F32 R24, R100.reuse, R106, R24 ;  /* 0x0000006a6418723c */ /* 0x040fe20000001818 */
[----:B------:R-:W2:Y:S03]  /*7d60*/  LDSM.16.MT88.4 R104, [R185+UR4+0x4900] ;  /* 0x00490004b968783b */ /* 0x000ea60008004200 */
[----:B------:R-:W-:Y:S02]  /*7d70*/  FADD.FTZ R171, R171, R170 ;  /* 0x000000aaabab7221 */ /* 0x000fe40000010000 */
[----:B------:R-:W-:Y:S02]  /*7d80*/  FADD.FTZ R174, R175, R174 ;  /* 0x000000aeafae7221 */ /* 0x000fe40000010000 */
        /* <DEDUP_REMOVED lines=11> */
[----:B------:R-:W-:Y:S07]  /*7e40*/  LDSM.16.MT88.4 R140, [R185+UR4+0x3900] ;  /* 0x00390004b98c783b */ /* 0x000fee0008004200 */
[C---:B-1----:R-:W-:Y:S08]  /*7e50*/  HMMA.16816.F32 R60, R100.reuse, R108, R60 ;  /* 0x0000006c643c723c */ /* 0x042ff0000000183c */
[C---:B------:R-:W-:Y:S01]  /*7e60*/  HMMA.16816.F32 R64, R100.reuse, R110, R64 ;  /* 0x0000006e6440723c */ /* 0x040fe20000001840 */
[----:B------:R-:W1:Y:S07]  /*7e70*/  LDSM.16.MT88.4 R108, [R134+0x4900] ;  /* 0x00490000866c783b */ /* 0x000e6e0000004200 */
[C---:B--2---:R-:W-:Y:S08]  /*7e80*/  HMMA.16816.F32 R68, R100.reuse, R104, R68 ;  /* 0x000000686444723c */ /* 0x044ff00000001844 */
[C---:B------:R-:W-:Y:S01]  /*7e90*/  HMMA.16816.F32 R72, R100.reuse, R106, R72 ;  /* 0x0000006a6448723c */ /* 0x040fe20000001848 */
[----:B------:R-:W2:Y:S07]  /*7ea0*/  LDSM.16.MT88.4 R104, [R185+UR4+0x1100] ;  /* 0x00110004b968783b */ /* 0x000eae0008004200 */
[C---:B------:R-:W-:Y:S08]  /*7eb0*/  HMMA.16816.F32 R76, R100.reuse, R112, R76 ;  /* 0x00000070644c723c */ /* 0x040ff0000000184c */
[C---:B------:R-:W-:Y:S01]  /*7ec0*/  HMMA.16816.F32 R80, R100.reuse, R114, R80 ;  /* 0x000000726450723c */ /* 0x040fe20000001850 */
[----:B------:R-:W3:Y:S07]  /*7ed0*/  LDSM.16.MT88.4 R112, [R184+UR4+0x1100] ;  /* 0x00110004b870783b */ /* 0x000eee0008004200 */
[C---:B------:R-:W-:Y:S08]  /*7ee0*/  HMMA.16816.F32 R84, R100.reuse, R116, R84 ;  /* 0x000000746454723c */ /* 0x040ff00000001854 */
[C---:B------:R-:W-:Y:S01]  /*7ef0*/  HMMA.16816.F32 R88, R100.reuse, R118, R88 ;  /* 0x000000766458723c */ /* 0x040fe20000001858 */
[----:B------:R-:W5:Y:S07]  /*7f00*/  LDSM.16.MT88.4 R116, [R185+UR4+0x3100] ;  /* 0x00310004b974783b */ /* 0x000f6e0008004200 */
[C---:B-1----:R-:W-:Y:S08]  /*7f10*/  HMMA.16816.F32 R92, R100.reuse, R108, R92 ;  /* 0x0000006c645c723c */ /* 0x042ff0000000185c */
[----:B------:R-:W-:Y:S01]  /*7f20*/  HMMA.16816.F32 R96, R100, R110, R96 ;  /* 0x0000006e6460723c */ /* 0x000fe20000001860 */
[----:B------:R-:W-:Y:S06]  /*7f30*/  LDSM.16.MT88.4 R108, [R185+UR4+0x5100] ;  /* 0x00510004b96c783b */ /* 0x000fec0008004200 */
[----:B------:R-:W-:Y:S01]  /*7f40*/  F2FP.PACK_AB R100, R221, R218 ;  /* 0x000000dadd64723e */ /* 0x000fe200000000ff */
[----:B------:R-:W-:Y:S01]  /*7f50*/  FADD.FTZ R218, R218, R171 ;  /* 0x000000abdada7221 */ /* 0x000fe20000010000 */
[----:B------:R-:W-:Y:S03]  /*7f60*/  F2FP.PACK_AB R102, R223, R220 ;  /* 0x000000dcdf66723e */ /* 0x000fe600000000ff */
[C---:B----4-:R-:W-:Y:S01]  /*7f70*/  F2FP.PACK_AB R101, R222.reuse, R219 ;  /* 0x000000dbde65723e */ /* 0x050fe200000000ff */
        /* <DEDUP_REMOVED lines=19> */
[----:B------:R-:W-:Y:S07]  /*80b0*/  LDSM.16.MT88.4 R124, [R185+UR4+0x1900] ;  /* 0x00190004b97c783b */ /* 0x000fee0008004200 */
[C---:B-----5:R-:W-:Y:S08]  /*80c0*/  HMMA.16816.F32 R36, R100.reuse, R116, R36 ;  /* 0x000000746424723c */ /* 0x060ff00000001824 */
[C---:B------:R-:W-:Y:S01]  /*80d0*/  HMMA.16816.F32 R40, R100.reuse, R118, R40 ;  /* 0x000000766428723c */ /* 0x040fe20000001828 */
[----:B------:R-:W3:Y:S07]  /*80e0*/  LDSM.16.MT88.4 R116, [R184+UR4+0x5100] ;  /* 0x00510004b874783b */ /* 0x000eee0008004200 */
        /* <DEDUP_REMOVED lines=24> */
[----:B------:R-:W2:Y:S07]  /*8270*/  LDSM.16.MT88.4 R112, [R184+UR4+0x1900] ;  /* 0x00190004b870783b */ /* 0x000eae0008004200 */
[C---:B---3--:R-:W-:Y:S08]  /*8280*/  HMMA.16816.F32 R84, R100.reuse, R116, R84 ;  /* 0x000000746454723c */ /* 0x048ff00000001854 */
[C---:B------:R-:W-:Y:S08]  /*8290*/  HMMA.16816.F32 R88, R100.reuse, R118, R88 ;  /* 0x000000766458723c */ /* 0x040ff00000001858 */
[C---:B-1----:R-:W-:Y:S08]  /*82a0*/  HMMA.16816.F32 R92, R100.reuse, R104, R92 ;  /* 0x00000068645c723c */ /* 0x042ff0000000185c */
[----:B------:R-:W-:Y:S08]  /*82b0*/  HMMA.16816.F32 R96, R100, R106, R96 ;  /* 0x0000006a6460723c */ /* 0x000ff00000001860 */
[C---:B------:R-:W-:Y:S01]  /*82c0*/  HMMA.16816.F32 R128, R136.reuse, R124, R4 ;  /* 0x0000007c8880723c */ /* 0x040fe20000001804 */
[----:B------:R-:W1:Y:S07]  /*82d0*/  LDSM.16.MT88.4 R4, [R133+0x5900] ;  /* 0x005900008504783b */ /* 0x000e6e0000004200 */
[C---:B------:R-:W-:Y:S01]  /*82e0*/  HMMA.16816.F32 R124, R136.reuse, R126, R8 ;  /* 0x0000007e887c723c */ /* 0x040fe20000001808 */
[----:B------:R-:W3:Y:S07]  /*82f0*/  LDSM.16.MT88.4 R8, [R184+UR4+0x5900] ;  /* 0x00590004b808783b */ /* 0x000eee0008004200 */
        /* <DEDUP_REMOVED lines=23> */
[----:B------:R-:W-:-:S07]  /*8470*/  @!P0 BRA `(.L_x_931) ;  /* 0x000003f000008947 */ /* 0x000fce0003800000 */
[----:B------:R-:W-:Y:S01]  /*8480*/  ISETP.NE.AND P2, PT, R195, 0x1, PT ;  /* 0x00000001c300780c */ /* 0x000fe20003f45270 */
[----:B------:R-:W-:Y:S01]  /*8490*/  IMAD.MOV.U32 R200, RZ, RZ, RZ ;  /* 0x000000ffffc87224 */ /* 0x000fe200078e00ff */
[----:B------:R-:W-:Y:S02]  /*84a0*/  IADD3 R201, R203, R209, R204 ;  /* 0x000000d1cbc97210 */ /* 0x000fe40007ffe0cc */
[----:B------:R-:W-:Y:S02]  /*84b0*/  IADD3 R10, -R213, 0x10, RZ ;  /* 0x00000010d50a7810 */ /* 0x000fe40007ffe1ff */
[----:B------:R-:W-:Y:S02]  /*84c0*/  IADD3 R201, R201, -0x80, RZ ;  /* 0xffffff80c9c97810 */ /* 0x000fe40007ffe0ff */
[----:B------:R-:W-:Y:S02]  /*84d0*/  LOP3.LUT R10, R10, 0xf, RZ, 0xc0, !PT ;  /* 0x0000000f0a0a7812 */ /* 0x000fe400078ec0ff */
[----:B------:R-:W-:Y:S01]  /*84e0*/  IADD3 R8, -R210, 0x10, RZ ;  /* 0x00000010d2087810 */ /* 0x000fe20007ffe1ff */
[----:B------:R-:W-:Y:S02]  /*84f0*/  IMAD.MOV.U32 R3, RZ, RZ, R201 ;  /* 0x000000ffff037224 */ /* 0x000fe400078e00c9 */
[----:B------:R-:W-:Y:S01]  /*8500*/  @P2 IMAD.HI.U32 R6, R201, c[0x0][0x2bc], RZ ;  /* 0x0000af00c9062a27 */ /* 0x000fe200078e00ff */
[----:B------:R-:W-:Y:S04]  /*8510*/  LOP3.LUT R8, R8, 0xf, RZ, 0xc0, !PT ;  /* 0x0000000f08087812 */ /* 0x000fe800078ec0ff */
        /* <DEDUP_REMOVED lines=8> */
[----:B------:R-:W-:Y:S01]  /*85a0*/  IMAD.WIDE.U32 R6, R201, c[0x0][0x1e0], RZ ;  /* 0x00007800c9067a25 */ /* 0x000fe200078e00ff */
        /* <DEDUP_REMOVED lines=12> */
[----:B------:R-:W1:Y:S01]  /*8670*/  SHFL.IDX PT, R7, R4, 0x1, 0x181f ;  /* 0x00381f0004077f89 */ /* 0x000e6200000e0000 */
[----:B------:R-:W-:Y:S03]  /*8680*/  IADD3 R6, -R180, 0x10, RZ ;  /* 0x00000010b4067810 */ /* 0x000fe60007ffe1ff */
[----:B------:R-:W2:Y:S01]  /*8690*/  SHFL.IDX PT, R3, R18, 0x1, 0x181f ;  /* 0x00381f0012037f89 */ /* 0x000ea200000e0000 */
[----:B------:R-:W-:Y:S03]  /*86a0*/  LOP3.LUT R6, R6, 0xf, RZ, 0xc0, !PT ;  /* 0x0000000f06067812 */ /* 0x000fe600078ec0ff */
[----:B------:R-:W3:Y:S01]  /*86b0*/  SHFL.IDX PT, R4, R4, RZ, 0x181f ;  /* 0x00181fff04047589 */ /* 0x000ee200000e0000 */
[----:B-1----:R-:W-:Y:S04]  /*86c0*/  IADD3 R10, P1, P0, R10, R7, R214 ;  /* 0x000000070a0a7210 */ /* 0x002fe8000783e0d6 */
[----:B--2---:R-:W-:Y:S02]  /*86d0*/  IADD3.X R11, RZ, R3, R215, P1, P0 ;  /* 0x00000003ff0b7210 */ /* 0x004fe40000fe04d7 */
[----:B------:R-:W-:Y:S04]  /*86e0*/  IADD3 R8, P1, P0, R8, R7, R211 ;  /* 0x0000000708087210 */ /* 0x000fe8000783e0d3 */
[----:B------:R-:W-:Y:S02]  /*86f0*/  IADD3.X R9, RZ, R3, R212, P1, P0 ;  /* 0x00000003ff097210 */ /* 0x000fe40000fe04d4 */
[----:B------:R-:W-:Y:S04]  /*8700*/  IADD3 R6, P1, P0, R6, R7, R183 ;  /* 0x0000000706067210 */ /* 0x000fe8000783e0b7 */
[----:B------:R-:W-:Y:S02]  /*8710*/  IADD3.X R7, RZ, R3, R192, P1, P0 ;  /* 0x00000003ff077210 */ /* 0x000fe40000fe04c0 */
[----:B------:R-:W1:Y:S01]  /*8720*/  SHFL.IDX PT, R3, R18, RZ, 0x181f ;  /* 0x00181fff12037589 */ /* 0x000e6200000e0000 */
[C---:B---3--:R-:W-:Y:S05]  /*8730*/  IADD3 R14, P0, R4.reuse, R214, RZ ;  /* 0x000000d6040e7210 */ /* 0x048fea0007f1e0ff */
[C---:B-1----:R-:W-:Y:S01]  /*8740*/  IMAD.X R15, R3.reuse, 0x1, R215, P0 ;  /* 0x00000001030f7824 */ /* 0x042fe200000e06d7 */
[C---:B------:R-:W-:Y:S05]  /*8750*/  IADD3 R12, P0, R4.reuse, R211, RZ ;  /* 0x000000d3040c7210 */ /* 0x040fea0007f1e0ff */
[C---:B------:R-:W-:Y:S01]  /*8760*/  IMAD.X R13, R3.reuse, 0x1, R212, P0 ;  /* 0x00000001030d7824 */ /* 0x040fe200000e06d4 */
[----:B------:R-:W-:Y:S05]  /*8770*/  IADD3 R16, P0, R4, R183, RZ ;  /* 0x000000b704107210 */ /* 0x000fea0007f1e0ff */
[----:B------:R-:W-:Y:S01]  /*8780*/  IMAD.X R17, R3, 0x1, R192, P0 ;  /* 0x0000000103117824 */ /* 0x000fe200000e06c0 */
[----:B------:R-:W-:Y:S01]  /*8790*/  ISETP.NE.U32.AND P0, PT, R213, RZ, PT ;  /* 0x000000ffd500720c */ /* 0x000fe20003f05070 */
[----:B------:R-:W-:Y:S04]  /*87a0*/  IMAD.U32 R3, RZ, RZ, UR16 ;  /* 0x00000010ff037e24 */ /* 0x000fe8000f8e00ff */
[----:B------:R-:W-:Y:S04]  /*87b0*/  IMAD R3, R3, 0x3000, R202 ;  /* 0x0000300003037824 */ /* 0x000fe800078e02ca */
[----:B------:R-:W-:Y:S05]  /*87c0*/  IMAD.SHL.U32 R5, R3, 0x2, RZ ;  /* 0x0000000203057824 */ /* 0x000fea00078e00ff */
[----:B------:R1:W-:Y:S04]  /*87d0*/  LDGSTS.E.BYPASS.LTC128B.128 [R5+0xc100], [R14.64], !P5 ;  /* 0x0c1000000e057fae */ /* 0x0003e8000e901d4c */
        /* <DEDUP_REMOVED lines=9> */
.L_x_931:
[----:B------:R-:W0:Y:S01]  /*8870*/  LDGDEPBAR ;  /* 0x00000000000079af */ /* 0x000e220000000000 */
[----:B------:R-:W-:Y:S01]  /*8880*/  UIADD3 UR4, UR5, 0x1, URZ ;  /* 0x0000000105047890 */ /* 0x000fe2000fffe03f */
[C---:B------:R-:W-:Y:S01]  /*8890*/  ISETP.GT.AND P0, PT, R217.reuse, R216, PT ;  /* 0x000000d8d900720c */ /* 0x040fe20003f04270 */
[----:B------:R-:W-:Y:S01]  /*88a0*/  UISETP.GE.AND UP0, UPT, UR5, 0x1, UPT ;  /* 0x000000010500788c */ /* 0x000fe2000bf06270 */
[----:B------:R-:W-:Y:S01]  /*88b0*/  IADD3 R209, R217, -0x1, RZ ;  /* 0xffffffffd9d17810 */ /* 0x000fe20007ffe0ff */
[----:B------:R-:W-:Y:S01]  /*88c0*/  IMAD.MOV.U32 R3, RZ, RZ, R0 ;  /* 0x000000ffff037224 */ /* 0x000fe200078e0000 */
[----:B------:R-:W-:Y:S01]  /*88d0*/  MOV R132, R2 ;  /* 0x0000000200847202 */ /* 0x000fe20000000f00 */
[----:B------:R-:W-:Y:S02]  /*88e0*/  USEL UR5, UR4, URZ, !UP0 ;  /* 0x0000003f04057287 */ /* 0x000fe4000c000000 */
[----:B------:R-:W-:Y:S06]  /*88f0*/  IMAD.MOV.U32 R217, RZ, RZ, R209 ;  /* 0x000000ffffd97224 */ /* 0x000fec00078e00d1 */
[----:B------:R-:W-:-:S05]  /*8900*/  @P0 BRA `(.L_x_932) ;  /* 0xffffc98000000947 */ /* 0x000fca000383ffff */
.L_x_921:
[----:B------:R-:W-:Y:S01]  /*8910*/  ISETP.NE.AND P1, PT, R197, 0x1, PT ;  /* 0x00000001c500780c */ /* 0x000fe20003f25270 */
[----:B------:R-:W-:Y:S01]  /*8920*/  IMAD.MOV.U32 R4, RZ, RZ, 0x1 ;  /* 0x00000001ff047424 */ /* 0x000fe200078e00ff */
[----:B------:R-:W-:-:S02]  /*8930*/  LEA R182, R182, 0x7f, 0x7 ;  /* 0x0000007fb6b67811 */ /* 0x000fc400078e38ff */
[----:B------:R-:W-:Y:S02]  /*8940*/  ISETP.LE.AND P0, PT, R196, c[0x0][0x32c], PT ;  /* 0x0000cb00c4007a0c */ /* 0x000fe40003f03270 */
[----:B------:R-:W-:-:S05]  /*8950*/  IADD3 R4, R4, -c[0x0][0x168], RZ ;  /* 0x80005a0004047a10 */ /* 0x000fca0007ffe0ff */
[----:B------:R-:W-:Y:S02]  /*8960*/  IMAD R181, R181, c[0x0][0x1d0], R4 ;  /* 0x00007400b5b57a24 */ /* 0x000fe400078e0204 */
[----:B------:R-:W-:-:S05]  /*8970*/  @P1 IMAD.HI.U32 R3, R182, c[0x0][0x2c8], RZ ;  /* 0x0000b200b6031a27 */ /* 0x000fca00078e00ff */
[----:B------:R-:W-:-:S05]  /*8980*/  @P1 SHF.R.U32.HI R182, RZ, c[0x0][0x2cc], R3 ;  /* 0x0000b300ffb61a19 */ /* 0x000fca0000011603 */
[----:B-1----:R-:W-:-:S05]  /*8990*/  IMAD.IADD R5, R181, 0x1, R182 ;  /* 0x00000001b5057824 */ /* 0x002fca00078e02b6 */
[----:B------:R-:W-:Y:S01]  /*89a0*/  IADD3 R4, R5, -c[0x0][0x324], RZ ;  /* 0x8000c90005047a10 */ /* 0x000fe20007ffe0ff */
        /* <DEDUP_REMOVED lines=10> */
.L_x_934:
[----:B------:R-:W-:-:S04]  /*8a50*/  MOV R3, c[0x0][0x32c] ;  /* 0x0000cb0000037a02 */ /* 0x000fc80000000f00 */
[----:B------:R-:W-:-:S13]  /*8a60*/  ISETP.NE.AND P0, PT, R3, 0x1, PT ;  /* 0x000000010300780c */ /* 0x000fda0003f05270 */
[----:B------:R-:W-:-:S05]  /*8a70*/  @P0 IMAD.HI.U32 R3, R5, c[0x0][0x330], RZ ;  /* 0x0000cc0005030a27 */ /* 0x000fca00078e00ff */
[----:B------:R-:W-:-:S05]  /*8a80*/  @P0 SHF.R.U32.HI R5, RZ, c[0x0][0x334], R3 ;  /* 0x0000cd00ff050a19 */ /* 0x000fca0000011603 */
.L_x_935:
[----:B------:R-:W-:-:S05]  /*8a90*/  IMAD R5, R5, c[0x0][0x32c], RZ ;  /* 0x0000cb0005057a24 */ /* 0x000fca00078e02ff */
[----:B------:R-:W-:-:S04]  /*8aa0*/  IMNMX R4, R4, R5, !PT ;  /* 0x0000000504047217 */ /* 0x000fc80007800200 */
.L_x_933:
[----:B------:R-:W-:-:S04]  /*8ab0*/  IADD3 R4, R4, 0x3f, RZ ;  /* 0x0000003f04047810 */ /* 0x000fc80007ffe0ff */
[----:B------:R-:W-:-:S04]  /*8ac0*/  SHF.R.S32.HI R3, RZ, 0x1f, R4 ;  /* 0x0000001fff037819 */ /* 0x000fc80000011404 */
        /* <DEDUP_REMOVED lines=8> */
[----:B------:R-:W-:Y:S01]  /*8b50*/  SHF.R.S32.HI R213, RZ, 0x1f, R178 ;  /* 0x0000001fffd57819 */ /* 0x000fe200000114b2 */
[----:B------:R-:W-:Y:S01]  /*8b60*/  IMAD.MOV.U32 R133, RZ, RZ, R2 ;  /* 0x000000ffff857224 */ /* 0x000fe200078e0002 */
[----:B------:R-:W-:Y:S01]  /*8b70*/  SHF.R.S32.HI R210, RZ, 0x1f, R177 ;  /* 0x0000001fffd27819 */ /* 0x000fe200000114b1 */
[----:B------:R-:W-:Y:S01]  /*8b80*/  IMAD.MOV.U32 R215, RZ, RZ, R209 ;  /* 0x000000ffffd77224 */ /* 0x000fe200078e00d1 */
[----:B------:R-:W-:Y:S01]  /*8b90*/  SHF.R.S32.HI R5, RZ, 0x1f, R176 ;  /* 0x0000001fff057819 */ /* 0x000fe200000114b0 */
[----:B------:R-:W-:Y:S01]  /*8ba0*/  IMAD.SHL.U32 R212, R178, 0x2, RZ ;  /* 0x00000002b2d47824 */ /* 0x000fe200078e00ff */
[----:B------:R-:W-:Y:S01]  /*8bb0*/  SEL R188, R188, 0xffffffe0, !P0 ;  /* 0xffffffe0bcbc7807 */ /* 0x000fe20004000000 */
[----:B------:R-:W-:Y:S01]  /*8bc0*/  IMAD.SHL.U32 R192, R177, 0x2, RZ ;  /* 0x00000002b1c07824 */ /* 0x000fe200078e00ff */
[----:B------:R-:W-:Y:S01]  /*8bd0*/  SEL R211, RZ, 0x10, P5 ;  /* 0x00000010ffd37807 */ /* 0x000fe20002800000 */
[----:B------:R-:W-:Y:S01]  /*8be0*/  IMAD.SHL.U32 R181, R176, 0x2, RZ ;  /* 0x00000002b0b57824 */ /* 0x000fe200078e00ff */
[----:B------:R-:W-:-:S02]  /*8bf0*/  SEL R183, RZ, 0x10, P4 ;  /* 0x00000010ffb77807 */ /* 0x000fc40002000000 */
[----:B------:R-:W-:Y:S02]  /*8c00*/  SHF.L.U64.HI R213, R178, 0x1, R213 ;  /* 0x00000001b2d57819 */ /* 0x000fe400000102d5 */
[----:B------:R-:W-:Y:S02]  /*8c10*/  SHF.L.U64.HI R210, R177, 0x1, R210 ;  /* 0x00000001b1d27819 */ /* 0x000fe400000102d2 */
[----:B------:R-:W-:Y:S02]  /*8c20*/  SHF.L.U64.HI R182, R176, 0x1, R5 ;  /* 0x00000001b0b67819 */ /* 0x000fe40000010205 */
.L_x_939:
        /* <DEDUP_REMOVED lines=33> */
[----:B------:R-:W-:Y:S01]  /*8e40*/  LEA.HI.X R4, R0, c[0x0][0x1fc], R9, 0x1, P0 ;  /* 0x00007f0000047a11 */ /* 0x000fe200000f0c09 */
        /* <DEDUP_REMOVED lines=9> */
[----:B------:R-:W-:Y:S04]  /*8ee0*/  IADD3 R6, P1, P0, R0, R7, R181 ;  /* 0x0000000700067210 */ /* 0x000fe8000783e0b5 */
[----:B------:R-:W-:Y:S02]  /*8ef0*/  IADD3.X R7, RZ, R9, R182, P1, P0 ;  /* 0x00000009ff077210 */ /* 0x000fe40000fe04b6 */
[----:B------:R-:W4:Y:S01]  /*8f00*/  SHFL.IDX PT, R9, R4, RZ, 0x181f ;  /* 0x00181fff04097589 */ /* 0x000f2200000e0000 */
[----:B---3--:R-:W-:Y:S05]  /*8f10*/  IADD3 R22, P0, R5, R212, RZ ;  /* 0x000000d405167210 */ /* 0x008fea0007f1e0ff */
[----:B----4-:R-:W-:Y:S01]  /*8f20*/  IMAD.X R23, R9, 0x1, R213, P0 ;  /* 0x0000000109177824 */ /* 0x010fe200000e06d5 */
[----:B------:R-:W-:Y:S05]  /*8f30*/  IADD3 R20, P0, R5, R192, RZ ;  /* 0x000000c005147210 */ /* 0x000fea0007f1e0ff */
[----:B------:R-:W-:Y:S01]  /*8f40*/  IMAD.X R21, R9, 0x1, R210, P0 ;  /* 0x0000000109157824 */ /* 0x000fe200000e06d2 */
        /* <DEDUP_REMOVED lines=15> */
.L_x_937:
[C---:B--23--:R-:W-:Y:S01]  /*9040*/  HMMA.16816.F32 R4, R136.reuse, R140, RZ ;  /* 0x0000008c8804723c */ /* 0x04cfe200000018ff */
[----:B------:R-:W0:Y:S01]  /*9050*/  LDGDEPBAR ;  /* 0x00000000000079af */ /* 0x000e220000000000 */
[----:B------:R-:W-:Y:S02]  /*9060*/  UIADD3 UR18, UR16, 0x1, URZ ;  /* 0x0000000110127890 */ /* 0x000fe4000fffe03f */
[C---:B------:R-:W-:Y:S01]  /*9070*/  IADD3 R0, R135.reuse, R132, RZ ;  /* 0x0000008487007210 */ /* 0x040fe20007ffe0ff */
[----:B------:R-:W-:Y:S01]  /*9080*/  UISETP.GE.AND UP0, UPT, UR16, 0x1, UPT ;  /* 0x000000011000788c */ /* 0x000fe2000bf06270 */
[----:B------:R-:W-:Y:S02]  /*9090*/  IADD3 R172, R135, R2, RZ ;  /* 0x0000000287ac7210 */ /* 0x000fe40007ffe0ff */
[C---:B------:R-:W-:Y:S01]  /*90a0*/  HMMA.16816.F32 R8, R136.reuse, R142, RZ ;  /* 0x0000008e8808723c */ /* 0x040fe200000018ff */
[----:B------:R-:W-:Y:S01]  /*90b0*/  LDSM.16.M88.4 R140, [R0+0xc100] ;  /* 0x00c10000008c783b */ /* 0x000fe20000000200 */
[----:B------:R-:W-:Y:S02]  /*90c0*/  USEL UR16, UR18, URZ, !UP0 ;  /* 0x0000003f12107287 */ /* 0x000fe4000c000000 */
[----:B------:R-:W-:Y:S04]  /*90d0*/  IADD3 R132, R188, R132, R135 ;  /* 0x00000084bc847210 */ /* 0x000fe80007ffe087 */
[C---:B----4-:R-:W-:Y:S01]  /*90e0*/  HMMA.16816.F32 R12, R136.reuse, R16, RZ ;  /* 0x00000010880c723c */ /* 0x050fe200000018ff */
[----:B------:R-:W-:Y:S07]  /*90f0*/  LDSM.16.M88.4 R164, [R0+0xd900] ;  /* 0x00d9000000a4783b */ /* 0x000fee0000000200 */
[C---:B------:R-:W-:Y:S01]  /*9100*/  HMMA.16816.F32 R16, R136.reuse, R18, RZ ;  /* 0x000000128810723c */ /* 0x040fe200000018ff */
[----:B------:R-:W-:Y:S07]  /*9110*/  LDSM.16.M88.4 R168, [R172+0xc100] ;  /* 0x00c10000aca8783b */ /* 0x000fee0000000200 */
[C---:B-1----:R-:W-:Y:S08]  /*9120*/  HMMA.16816.F32 R20, R136.reuse, R24, RZ ;  /* 0x000000188814723c */ /* 0x042ff000000018ff */
[C---:B------:R-:W-:Y:S08]  /*9130*/  HMMA.16816.F32 R24, R136.reuse, R26, RZ ;  /* 0x0000001a8818723c */ /* 0x040ff000000018ff */
[C---:B------:R-:W-:Y:S08]  /*9140*/  HMMA.16816.F32 R28, R136.reuse, R32, RZ ;  /* 0x00000020881c723c */ /* 0x040ff000000018ff */
[----:B------:R-:W-:Y:S01]  /*9150*/  HMMA.16816.F32 R32, R136, R34, RZ ;  /* 0x000000228820723c */ /* 0x000fe200000018ff */
[----:B------:R-:W1:Y:S07]  /*9160*/  LDSM.16.M88.4 R136, [R187] ;  /* 0x00000000bb88783b */ /* 0x000e6e0000000200 */
        /* <DEDUP_REMOVED lines=8> */
[----:B------:R-:W4:Y:S07]  /*91f0*/  LDSM.16.M88.4 R156, [R186] ;  /* 0x00000000ba9c783b */ /* 0x000f2e0000000200 */
[C---:B------:R-:W-:Y:S08]  /*9200*/  HMMA.16816.F32 R28, R144.reuse, R160, R28 ;  /* 0x000000a0901c723c */ /* 0x040ff0000000181c */
[----:B------:R-:W-:Y:S01]  /*9210*/  HMMA.16816.F32 R32, R144, R162, R32 ;  /* 0x000000a29020723c */ /* 0x000fe20000001820 */
[----:B------:R-:W5:Y:S07]  /*9220*/  LDSM.16.M88.4 R144, [R172+0xc900] ;  /* 0x00c90000ac90783b */ /* 0x000f6e0000000200 */
[C---:B-1----:R-:W-:Y:S01]  /*9230*/  HMMA.16816.F32 R4, R136.reuse, R140, R4 ;  /* 0x0000008c8804723c */ /* 0x042fe20000001804 */
[----:B------:R-:W1:Y:S07]  /*9240*/  LDSM.16.M88.4 R160, [R172+0xd100] ;  /* 0x00d10000aca0783b */ /* 0x000e6e0000000200 */
[C---:B------:R-:W-:Y:S01]  /*9250*/  HMMA.16816.F32 R8, R136.reuse, R142, R8 ;  /* 0x0000008e8808723c */ /* 0x040fe20000001808 */
[----:B------:R-:W1:Y:S07]  /*9260*/  LDSM.16.M88.4 R140, [R172+0xd900] ;  /* 0x00d90000ac8c783b */ /* 0x000e6e0000000200 */
[C---:B--2---:R-:W-:Y:S08]  /*9270*/  HMMA.16816.F32 R12, R136.reuse, R148, R12 ;  /* 0x00000094880c723c */ /* 0x044ff0000000180c */
[C---:B------:R-:W-:Y:S01]  /*9280*/  HMMA.16816.F32 R16, R136.reuse, R150, R16 ;  /* 0x000000968810723c */ /* 0x040fe20000001810 */
[----:B------:R-:W-:Y:S07]  /*9290*/  LDSM.16.M88.4 R148, [R191+UR4+0xe100] ;  /* 0x00e10004bf94783b */ /* 0x000fee0008000200 */
[C---:B---3--:R-:W-:Y:S08]  /*92a0*/  HMMA.16816.F32 R20, R136.reuse, R152, R20 ;  /* 0x000000988814723c */ /* 0x048ff00000001814 */
[C---:B------:R-:W-:Y:S01]  /*92b0*/  HMMA.16816.F32 R24, R136.reuse, R154, R24 ;  /* 0x0000009a8818723c */ /* 0x040fe20000001818 */
[----:B------:R-:W-:Y:S07]  /*92c0*/  LDSM.16.M88.4 R152, [R191+UR4+0xe900] ;  /* 0x00e90004bf98783b */ /* 0x000fee0008000200 */
[C---:B------:R-:W-:Y:S08]  /*92d0*/  HMMA.16816.F32 R28, R136.reuse, R164, R28 ;  /* 0x000000a4881c723c */ /* 0x040ff0000000181c */
[----:B------:R-:W-:Y:S01]  /*92e0*/  HMMA.16816.F32 R32, R136, R166, R32 ;  /* 0x000000a68820723c */ /* 0x000fe20000001820 */
[----:B------:R-:W2:Y:S07]  /*92f0*/  LDSM.16.M88.4 R136, [R193+0x4000] ;  /* 0x00400000c188783b */ /* 0x000eae0000000200 */
[C---:B----4-:R-:W-:Y:S01]  /*9300*/  HMMA.16816.F32 R4, R156.reuse, R168, R4 ;  /* 0x000000a89c04723c */ /* 0x050fe20000001804 */
[----:B------:R-:W-:Y:S07]  /*9310*/  LDSM.16.M88.4 R164, [R189+0x4000] ;  /* 0x00400000bda4783b */ /* 0x000fee0000000200 */
[C---:B------:R-:W-:Y:S01]  /*9320*/  HMMA.16816.F32 R8, R156.reuse, R170, R8 ;  /* 0x000000aa9c08723c */ /* 0x040fe20000001808 */
[----:B------:R-:W-:Y:S07]  /*9330*/  LDSM.16.M88.4 R168, [R2+0xe100] ;  /* 0x00e1000002a8783b */ /* 0x000fee0000000200 */
[C---:B-----5:R-:W-:Y:S08]  /*9340*/  HMMA.16816.F32 R12, R156.reuse, R144, R12 ;  /* 0x000000909c0c723c */ /* 0x060ff0000000180c */
[C---:B------:R-:W-:Y:S01]  /*9350*/  HMMA.16816.F32 R16, R156.reuse, R146, R16 ;  /* 0x000000929c10723c */ /* 0x040fe20000001810 */
[----:B------:R-:W3:Y:S07]  /*9360*/  LDSM.16.M88.4 R144, [R191+UR4+0xf100] ;  /* 0x00f10004bf90783b */ /* 0x000eee0008000200 */
[C---:B-1----:R-:W-:Y:S08]  /*9370*/  HMMA.16816.F32 R20, R156.reuse, R160, R20 ;  /* 0x000000a09c14723c */ /* 0x042ff00000001814 */
[C---:B------:R-:W-:Y:S01]  /*9380*/  HMMA.16816.F32 R24, R156.reuse, R162, R24 ;  /* 0x000000a29c18723c */ /* 0x040fe20000001818 */
[----:B------:R-:W1:Y:S07]  /*9390*/  LDSM.16.M88.4 R160, [R191+UR4+0xf900] ;  /* 0x00f90004bfa0783b */ /* 0x000e6e0008000200 */
[C---:B------:R-:W-:Y:S08]  /*93a0*/  HMMA.16816.F32 R28, R156.reuse, R140, R28 ;  /* 0x0000008c9c1c723c */ /* 0x040ff0000000181c */
[----:B------:R-:W-:Y:S01]  /*93b0*/  HMMA.16816.F32 R32, R156, R142, R32 ;  /* 0x0000008e9c20723c */ /* 0x000fe20000001820 */
[----:B------:R-:W4:Y:S07]  /*93c0*/  LDSM.16.M88.4 R140, [R2+0xe900] ;  /* 0x00e90000028c783b */ /* 0x000f2e0000000200 */
[C---:B--2---:R-:W-:Y:S01]  /*93d0*/  HMMA.16816.F32 R4, R136.reuse, R148, R4 ;  /* 0x000000948804723c */ /* 0x044fe20000001804 */
[----:B------:R-:W-:Y:S07]  /*93e0*/  LDSM.16.M88.4 R156, [R2+0xf900] ;  /* 0x00f90000029c783b */ /* 0x000fee0000000200 */
[C---:B------:R-:W-:Y:S01]  /*93f0*/  HMMA.16816.F32 R8, R136.reuse, R150, R8 ;  /* 0x000000968808723c */ /* 0x040fe20000001808 */
[----:B------:R-:W2:Y:S07]  /*9400*/  LDSM.16.M88.4 R148, [R2+0xf100] ;  /* 0x00f100000294783b */ /* 0x000eae0000000200 */
[C---:B------:R-:W-:Y:S08]  /*9410*/  HMMA.16816.F32 R12, R136.reuse, R152, R12 ;  /* 0x00000098880c723c */ /* 0x040ff0000000180c */
[C---:B------:R-:W-:Y:S01]  /*9420*/  HMMA.16816.F32 R16, R136.reuse, R154, R16 ;  /* 0x0000009a8810723c */ /* 0x040fe20000001810 */
[----:B------:R-:W-:Y:S07]  /*9430*/  LDSM.16.M88.4 R152, [R0+0xe100] ;  /* 0x00e100000098783b */ /* 0x000fee0000000200 */
[C---:B---3--:R-:W-:Y:S08]  /*9440*/  HMMA.16816.F32 R20, R136.reuse, R144, R20 ;  /* 0x000000908814723c */ /* 0x048ff00000001814 */
[C---:B------:R-:W-:Y:S01]  /*9450*/  HMMA.16816.F32 R24, R136.reuse, R146, R24 ;  /* 0x000000928818723c */ /* 0x040fe20000001818 */
[----:B------:R-:W3:Y:S07]  /*9460*/  LDSM.16.M88.4 R144, [R187+0x4000] ;  /* 0x00400000bb90783b */ /* 0x000eee0000000200 */
[C---:B-1----:R-:W-:Y:S08]  /*9470*/  HMMA.16816.F32 R28, R136.reuse, R160, R28 ;  /* 0x000000a0881c723c */ /* 0x042ff0000000181c */
[----:B------:R-:W-:Y:S01]  /*9480*/  HMMA.16816.F32 R32, R136, R162, R32 ;  /* 0x000000a28820723c */ /* 0x000fe20000001820 */
[----:B------:R-:W1:Y:S07]  /*9490*/  LDSM.16.M88.4 R136, [R0+0xe900] ;  /* 0x00e900000088783b */ /* 0x000e6e0000000200 */
[C---:B------:R-:W-:Y:S01]  /*94a0*/  HMMA.16816.F32 R4, R164.reuse, R168, R4 ;  /* 0x000000a8a404723c */ /* 0x040fe20000001804 */
[----:B------:R-:W-:Y:S07]  /*94b0*/  LDSM.16.M88.4 R160, [R186+0x4000] ;  /* 0x00400000baa0783b */ /* 0x000fee0000000200 */
[C---:B------:R-:W-:Y:S01]  /*94c0*/  HMMA.16816.F32 R8, R164.reuse, R170, R8 ;  /* 0x000000aaa408723c */ /* 0x040fe20000001808 */
[----:B------:R-:W-:Y:S07]  /*94d0*/  LDSM.16.M88.4 R168, [R172+0xe100] ;  /* 0x00e10000aca8783b */ /* 0x000fee0000000200 */
[C---:B----4-:R-:W-:Y:S01]  /*94e0*/  HMMA.16816.F32 R12, R164.reuse, R140, R12 ;  /* 0x0000008ca40c723c */ /* 0x050fe2000000180c */
[----:B------:R-:W-:Y:S07]  /*94f0*/  LDSM.16.M88.4 R172, [R172+0x10100] ;  /* 0x01010000acac783b */ /* 0x000fee0000000200 */
[C---:B------:R-:W-:Y:S01]  /*9500*/  HMMA.16816.F32 R16, R164.reuse, R142, R16 ;  /* 0x0000008ea410723c */ /* 0x040fe20000001810 */
[----:B------:R-:W4:Y:S07]  /*9510*/  LDSM.16.M88.4 R140, [R0+0xf100] ;  /* 0x00f10000008c783b */ /* 0x000f2e0000000200 */
[C---:B--2---:R-:W-:Y:S08]  /*9520*/  HMMA.16816.F32 R20, R164.reuse, R148, R20 ;  /* 0x00000094a414723c */ /* 0x044ff00000001814 */
[C---:B------:R-:W-:Y:S01]  /*9530*/  HMMA.16816.F32 R24, R164.reuse, R150, R24 ;  /* 0x00000096a418723c */ /* 0x040fe20000001818 */
[----:B------:R-:W2:Y:S07]  /*9540*/  LDSM.16.M88.4 R148, [R0+0xf900] ;  /* 0x00f900000094783b */ /* 0x000eae0000000200 */
[C---:B------:R-:W-:Y:S08]  /*9550*/  HMMA.16816.F32 R28, R164.reuse, R156, R28 ;  /* 0x0000009ca41c723c */ /* 0x040ff0000000181c */
[----:B------:R-:W-:Y:S01]  /*9560*/  HMMA.16816.F32 R32, R164, R158, R32 ;  /* 0x0000009ea420723c */ /* 0x000fe20000001820 */
[----:B------:R-:W5:Y:S07]  /*9570*/  LDSM.16.M88.4 R156, [R132+0xe900] ;  /* 0x00e90000849c783b */ /* 0x000f6e0000000200 */
[C---:B---3--:R-:W-:Y:S01]  /*9580*/  HMMA.16816.F32 R4, R144.reuse, R152, R4 ;  /* 0x000000989004723c */ /* 0x048fe20000001804 */
[----:B------:R-:W-:Y:S07]  /*9590*/  LDSM.16.M88.4 R164, [R191+UR4+0x11100] ;  /* 0x01110004bfa4783b */ /* 0x000fee0008000200 */
[C---:B------:R-:W-:Y:S01]  /*95a0*/  HMMA.16816.F32 R8, R144.reuse, R154, R8 ;  /* 0x0000009a9008723c */ /* 0x040fe20000001808 */
[----:B------:R-:W-:Y:S07]  /*95b0*/  LDSM.16.M88.4 R152, [R191+UR4+0x10900] ;  /* 0x01090004bf98783b */ /* 0x000fee0008000200 */
[C---:B-1----:R-:W-:Y:S08]  /*95c0*/  HMMA.16816.F32 R12, R144.reuse, R136, R12 ;  /* 0x00000088900c723c */ /* 0x042ff0000000180c */
[C---:B------:R-:W-:Y:S01]  /*95d0*/  HMMA.16816.F32 R16, R144.reuse, R138, R16 ;  /* 0x0000008a9010723c */ /* 0x040fe20000001810 */
[----:B------:R-:W1:Y:S07]  /*95e0*/  LDSM.16.M88.4 R136, [R132+0xf100] ;  /* 0x00f100008488783b */ /* 0x000e6e0000000200 */
[C---:B----4-:R-:W-:Y:S08]  /*95f0*/  HMMA.16816.F32 R20, R144.reuse, R140, R20 ;  /* 0x0000008c9014723c */ /* 0x050ff00000001814 */
[C---:B------:R-:W-:Y:S01]  /*9600*/  HMMA.16816.F32 R24, R144.reuse, R142, R24 ;  /* 0x0000008e9018723c */ /* 0x040fe20000001818 */
[----:B------:R-:W3:Y:S07]  /*9610*/  LDSM.16.M88.4 R140, [R132+0xf900] ;  /* 0x00f90000848c783b */ /* 0x000eee0000000200 */
[C---:B--2---:R-:W-:Y:S08]  /*9620*/  HMMA.16816.F32 R28, R144.reuse, R148, R28 ;  /* 0x00000094901c723c */ /* 0x044ff0000000181c */
[----:B------:R-:W-:Y:S01]  /*9630*/  HMMA.16816.F32 R32, R144, R150, R32 ;  /* 0x000000969020723c */ /* 0x000fe20000001820 */
[----:B------:R-:W-:Y:S07]  /*9640*/  LDSM.16.M88.4 R144, [R193+0x8000] ;  /* 0x00800000c190783b */ /* 0x000fee0000000200 */
[C---:B------:R-:W-:Y:S01]  /*9650*/  HMMA.16816.F32 R4, R160.reuse, R168, R4 ;  /* 0x000000a8a004723c */ /* 0x040fe20000001804 */
[----:B------:R-:W2:Y:S07]  /*9660*/  LDSM.16.M88.4 R148, [R191+UR4+0x10100] ;  /* 0x01010004bf94783b */ /* 0x000eae0008000200 */
        /* <DEDUP_REMOVED lines=8> */
[C---:B---3--:R-:W-:Y:S08]  /*96f0*/  HMMA.16816.F32 R28, R160.reuse, R140, R28 ;  /* 0x0000008ca01c723c */ /* 0x048ff0000000181c */
[----:B------:R-:W-:Y:S01]  /*9700*/  HMMA.16816.F32 R32, R160, R142, R32 ;  /* 0x0000008ea020723c */ /* 0x000fe20000001820 */
[----:B------:R-:W3:Y:S07]  /*9710*/  LDSM.16.M88.4 R140, [R2+0x10900] ;  /* 0x01090000028c783b */ /* 0x000eee0000000200 */
        /* <DEDUP_REMOVED lines=10> */
[C---:B----4-:R-:W-:Y:S08]  /*97c0*/  HMMA.16816.F32 R28, R144.reuse, R156, R28 ;  /* 0x0000009c901c723c */ /* 0x050ff0000000181c */
[----:B------:R-:W-:Y:S01]  /*97d0*/  HMMA.16816.F32 R32, R144, R158, R32 ;  /* 0x0000009e9020723c */ /* 0x000fe20000001820 */
[----:B------:R-:W4:Y:S07]  /*97e0*/  LDSM.16.M88.4 R144, [R0+0x10900] ;  /* 0x010900000090783b */ /* 0x000f2e0000000200 */
[C---:B-1----:R-:W-:Y:S01]  /*97f0*/  HMMA.16816.F32 R4, R136.reuse, R168, R4 ;  /* 0x000000a88804723c */ /* 0x042fe20000001804 */
[----:B------:R-:W1:Y:S07]  /*9800*/  LDSM.16.M88.4 R156, [R0+0x11100] ;  /* 0x01110000009c783b */ /* 0x000e6e0000000200 */
[C---:B------:R-:W-:Y:S01]  /*9810*/  HMMA.16816.F32 R8, R136.reuse, R170, R8 ;  /* 0x000000aa8808723c */ /* 0x040fe20000001808 */
[----:B------:R-:W-:Y:S07]  /*9820*/  LDSM.16.M88.4 R168, [R186+0x8000] ;  /* 0x00800000baa8783b */ /* 0x000fee0000000200 */
[C---:B---3--:R-:W-:Y:S08]  /*9830*/  HMMA.16816.F32 R12, R136.reuse, R140, R12 ;  /* 0x0000008c880c723c */ /* 0x048ff0000000180c */
[C---:B------:R-:W-:Y:S01]  /*9840*/  HMMA.16816.F32 R16, R136.reuse, R142, R16 ;  /* 0x0000008e8810723c */ /* 0x040fe20000001810 */
[----:B------:R-:W3:Y:S07]  /*9850*/  LDSM.16.M88.4 R140, [R0+0x11900] ;  /* 0x01190000008c783b */ /* 0x000eee0000000200 */
[C---:B--2---:R-:W-:Y:S08]  /*9860*/  HMMA.16816.F32 R20, R136.reuse, R148, R20 ;  /* 0x000000948814723c */ /* 0x044ff00000001814 */
[C---:B------:R-:W-:Y:S08]  /*9870*/  HMMA.16816.F32 R24, R136.reuse, R150, R24 ;  /* 0x000000968818723c */ /* 0x040ff00000001818 */
[C---:B-----5:R-:W-:Y:S08]  /*9880*/  HMMA.16816.F32 R28, R136.reuse, R152, R28 ;  /* 0x00000098881c723c */ /* 0x060ff0000000181c */
[----:B------:R-:W-:Y:S01]  /*9890*/  HMMA.16816.F32 R32, R136, R154, R32 ;  /* 0x0000009a8820723c */ /* 0x000fe20000001820 */
[----:B------:R-:W2:Y:S07]  /*98a0*/  LDSM.16.M88.4 R136, [R132+0x10900] ;  /* 0x010900008488783b */ /* 0x000eae0000000200 */
[C---:B------:R-:W-:Y:S08]  /*98b0*/  HMMA.16816.F32 R4, R160.reuse, R164, R4 ;  /* 0x000000a4a004723c */ /* 0x040ff00000001804 */
[C---:B------:R-:W-:Y:S08]  /*98c0*/  HMMA.16816.F32 R8, R160.reuse, R166, R8 ;  /* 0x000000a6a008723c */ /* 0x040ff00000001808 */
[C---:B----4-:R-:W-:Y:S08]  /*98d0*/  HMMA.16816.F32 R12, R160.reuse, R144, R12 ;  /* 0x00000090a00c723c */ /* 0x050ff0000000180c */
[C---:B------:R-:W-:Y:S01]  /*98e0*/  HMMA.16816.F32 R16, R160.reuse, R146, R16 ;  /* 0x00000092a010723c */ /* 0x040fe20000001810 */
[----:B------:R-:W4:Y:S07]  /*98f0*/  LDSM.16.M88.4 R144, [R132+0x11100] ;  /* 0x011100008490783b */ /* 0x000f2e0000000200 */
[C---:B-1----:R-:W-:Y:S08]  /*9900*/  HMMA.16816.F32 R20, R160.reuse, R156, R20 ;  /* 0x0000009ca014723c */ /* 0x042ff00000001814 */
[C---:B------:R-:W-:Y:S08]  /*9910*/  HMMA.16816.F32 R24, R160.reuse, R158, R24 ;  /* 0x0000009ea018723c */ /* 0x040ff00000001818 */
[C---:B---3--:R-:W-:Y:S08]  /*9920*/  HMMA.16816.F32 R28, R160.reuse, R140, R28 ;  /* 0x0000008ca01c723c */ /* 0x048ff0000000181c */
        /* <DEDUP_REMOVED lines=11> */
[C---:B----4-:R-:W-:Y:S01]  /*99e0*/  HMMA.16816.F32 R20, R168.reuse, R144, R20 ;  /* 0x00000090a814723c */ /* 0x050fe20000001814 */
[----:B------:R-:W-:Y:S03]  /*99f0*/  LDSM.16.MT88.4 R152, [R184+UR4+0x2900] ;  /* 0x00290004b898783b */ /* 0x000fe60008004200 */
[----:B------:R-:W-:Y:S04]  /*9a00*/  FMNMX.FTZ R149, R5, R0, !PT ;  /* 0x0000000005957209 */ /* 0x000fe80007810000 */
[C---:B------:R-:W-:Y:S04]  /*9a10*/  HMMA.16816.F32 R24, R168.reuse, R146, R24 ;  /* 0x00000092a818723c */ /* 0x040fe80000001818 */
        /* <DEDUP_REMOVED lines=37> */
[----:B-1----:R-:W-:Y:S07]  /*9c70*/  FMNMX.FTZ R2, R145, R2, !PT ;  /* 0x0000000291027209 */ /* 0x002fee0007810000 */
[----:B------:R-:W-:Y:S01]  /*9c80*/  LDSM.16.MT88.4 R144, [R185+UR4+0x2900] ;  /* 0x00290004b990783b */ /* 0x000fe20008004200 */
[C---:B------:R-:W-:Y:S02]  /*9c90*/  FADD.FTZ R133, -R2.reuse, R133 ;  /* 0x0000008502857221 */ /* 0x040fe40000010100 */
[----:B------:R-:W-:Y:S01]  /*9ca0*/  FMUL.FTZ R165, R2, c[0x0][0x2d0] ;  /* 0x0000b40002a57a20 */ /* 0x000fe20000410000 */
[----:B--2---:R-:W-:Y:S01]  /*9cb0*/  FMNMX.FTZ R0, R143, R0, !PT ;  /* 0x000000008f007209 */ /* 0x004fe20007810000 */
[----:B------:R-:W-:Y:S02]  /*9cc0*/  FMUL.FTZ R132, R133, c[0x0][0x2d0] ;  /* 0x0000b40085847a20 */ /* 0x000fe40000410000 */
[----:B------:R-:W-:Y:S02]  /*9cd0*/  FFMA.FTZ R158, R4, c[0x0][0x2d0], -R165 ;  /* 0x0000b400049e7a23 */ /* 0x000fe400000108a5 */
[C---:B------:R-:W-:Y:S02]  /*9ce0*/  FADD.FTZ R133, -R0.reuse, R3 ;  /* 0x0000000300857221 */ /* 0x040fe40000010100 */
[----:B------:R-:W-:Y:S01]  /*9cf0*/  FMUL.FTZ R164, R0, c[0x0][0x2d0] ;  /* 0x0000b40000a47a20 */ /* 0x000fe20000410000 */
[----:B------:R-:W1:Y:S01]  /*9d00*/  MUFU.EX2 R132, R132 ;  /* 0x0000008400847308 */ /* 0x000e620000000800 */
[----:B------:R-:W-:Y:S02]  /*9d10*/  FMUL.FTZ R3, R133, c[0x0][0x2d0] ;  /* 0x0000b40085037a20 */ /* 0x000fe40000410000 */
[--C-:B------:R-:W-:Y:S02]  /*9d20*/  FFMA.FTZ R161, R5, c[0x0][0x2d0], -R165.reuse ;  /* 0x0000b40005a17a23 */ /* 0x100fe400000108a5 */
[--C-:B------:R-:W-:Y:S02]  /*9d30*/  FFMA.FTZ R156, R8, c[0x0][0x2d0], -R165.reuse ;  /* 0x0000b400089c7a23 */ /* 0x100fe400000108a5 */
[--C-:B------:R-:W-:Y:S01]  /*9d40*/  FFMA.FTZ R157, R9, c[0x0][0x2d0], -R165.reuse ;  /* 0x0000b400099d7a23 */ /* 0x100fe200000108a5 */
[----:B------:R-:W-:Y:S01]  /*9d50*/  IADD3 R9, R185, UR4, RZ ;  /* 0x00000004b9097c10 */ /* 0x000fe2000fffe0ff */
[--C-:B------:R-:W-:Y:S01]  /*9d60*/  FFMA.FTZ R162, R6, c[0x0][0x2d0], -R164.reuse ;  /* 0x0000b40006a27a23 */ /* 0x100fe200000108a4 */
[----:B------:R-:W2:Y:S01]  /*9d70*/  MUFU.EX2 R3, R3 ;  /* 0x0000000300037308 */ /* 0x000ea20000000800 */
[--C-:B------:R-:W-:Y:S01]  /*9d80*/  FFMA.FTZ R159, R7, c[0x0][0x2d0], -R164.reuse ;  /* 0x0000b400079f7a23 */ /* 0x100fe200000108a4 */
[----:B------:R-:W-:Y:S01]  /*9d90*/  IADD3 R133, R190, R9, RZ ;  /* 0x00000009be857210 */ /* 0x000fe20007ffe0ff */
[--C-:B------:R-:W-:Y:S02]  /*9da0*/  FFMA.FTZ R160, R10, c[0x0][0x2d0], -R164.reuse ;  /* 0x0000b4000aa07a23 */ /* 0x100fe400000108a4 */
[--C-:B------:R-:W-:Y:S02]  /*9db0*/  FFMA.FTZ R163, R11, c[0x0][0x2d0], -R164.reuse ;  /* 0x0000b4000ba37a23 */ /* 0x100fe400000108a4 */
[----:B------:R-:W3:Y:S01]  /*9dc0*/  LDSM.16.MT88.4 R140, [R133+0x100] ;  /* 0x00010000858c783b */ /* 0x000ee20000004200 */
[--C-:B------:R-:W-:Y:S02]  /*9dd0*/  FFMA.FTZ R166, R12, c[0x0][0x2d0], -R165.reuse ;  /* 0x0000b4000ca67a23 */ /* 0x100fe400000108a5 */
[----:B------:R-:W-:Y:S01]  /*9de0*/  MUFU.EX2 R158, R158 ;  /* 0x0000009e009e7308 */ /* 0x000fe20000000800 */
[--C-:B------:R-:W-:Y:S02]  /*9df0*/  FFMA.FTZ R167, R13, c[0x0][0x2d0], -R165.reuse ;  /* 0x0000b4000da77a23 */ /* 0x100fe400000108a5 */
[--C-:B------:R-:W-:Y:S02]  /*9e00*/  FFMA.FTZ R168, R14, c[0x0][0x2d0], -R164.reuse ;  /* 0x0000b4000ea87a23 */ /* 0x100fe400000108a4 */
[C---:B-1----:R-:W-:Y:S01]  /*9e10*/  FMUL.FTZ R4, R132.reuse, R128 ;  /* 0x0000008084047220 */ /* 0x042fe20000410000 */
[----:B------:R-:W-:Y:S01]  /*9e20*/  LDSM.16.MT88.4 R148, [R133+0x2900] ;  /* 0x002900008594783b */ /* 0x000fe20000004200 */
[C---:B------:R-:W-:Y:S02]  /*9e30*/  FMUL.FTZ R5, R132.reuse, R129 ;  /* 0x0000008184057220 */ /* 0x040fe40000410000 */
[C---:B------:R-:W-:Y:S01]  /*9e40*/  FMUL.FTZ R8, R132.reuse, R124 ;  /* 0x0000007c84087220 */ /* 0x040fe20000410000 */
[----:B------:R-:W1:Y:S01]  /*9e50*/  MUFU.EX2 R161, R161 ;  /* 0x000000a100a17308 */ /* 0x000e620000000800 */
[C---:B------:R-:W-:Y:S02]  /*9e60*/  FMUL.FTZ R9, R132.reuse, R125 ;  /* 0x0000007d84097220 */ /* 0x040fe40000410000 */
[C---:B------:R-:W-:Y:S02]  /*9e70*/  FMUL.FTZ R100, R132.reuse, R100 ;  /* 0x0000006484647220 */ /* 0x040fe40000410000 */
[C---:B--2---:R-:W-:Y:S02]  /*9e80*/  FMUL.FTZ R6, R3.reuse, R130 ;  /* 0x0000008203067220 */ /* 0x044fe40000410000 */
[C---:B------:R-:W-:Y:S02]  /*9e90*/  FMUL.FTZ R7, R3.reuse, R131 ;  /* 0x0000008303077220 */ /* 0x040fe40000410000 */
[C---:B------:R-:W-:Y:S01]  /*9ea0*/  FMUL.FTZ R10, R3.reuse, R126 ;  /* 0x0000007e030a7220 */ /* 0x040fe20000410000 */
[----:B------:R-:W-:Y:S01]  /*9eb0*/  MUFU.EX2 R156, R156 ;  /* 0x0000009c009c7308 */ /* 0x000fe20000000800 */
[C---:B------:R-:W-:Y:S02]  /*9ec0*/  FMUL.FTZ R11, R3.reuse, R127 ;  /* 0x0000007f030b7220 */ /* 0x040fe40000410000 */
[----:B------:R-:W2:Y:S01]  /*9ed0*/  LDSM.16.MT88.4 R124, [R184+UR4+0x100] ;  /* 0x00010004b87c783b */ /* 0x000ea20008004200 */
[C---:B------:R-:W-:Y:S02]  /*9ee0*/  FMUL.FTZ R101, R132.reuse, R101 ;  /* 0x0000006584657220 */ /* 0x040fe40000410000 */
[C---:B------:R-:W-:Y:S02]  /*9ef0*/  FMUL.FTZ R102, R3.reuse, R102 ;  /* 0x0000006603667220 */ /* 0x040fe40000410000 */
[----:B------:R-:W-:Y:S02]  /*9f00*/  FMUL.FTZ R103, R3, R103 ;  /* 0x0000006703677220 */ /* 0x000fe40000410000 */
[----:B------:R-:W4:Y:S01]  /*9f10*/  MUFU.EX2 R157, R157 ;  /* 0x0000009d009d7308 */ /* 0x000f220000000800 */
[C---:B------:R-:W-:Y:S02]  /*9f20*/  FMUL.FTZ R104, R132.reuse, R104 ;  /* 0x0000006884687220 */ /* 0x040fe40000410000 */
[C---:B------:R-:W-:Y:S01]  /*9f30*/  FMUL.FTZ R105, R132.reuse, R105 ;  /* 0x0000006984697220 */ /* 0x040fe20000410000 */
[----:B-1----:R-:W-:Y:S01]  /*9f40*/  F2FP.PACK_AB R128, R161, R158 ;  /* 0x0000009ea180723e */ /* 0x002fe200000000ff */
        /* <DEDUP_REMOVED lines=8> */
[--C-:B------:R-:W-:Y:S01]  /*9fd0*/  FFMA.FTZ R170, R16, c[0x0][0x2d0], -R165.reuse ;  /* 0x0000b40010aa7a23 */ /* 0x100fe200000108a5 */
[----:B------:R-:W1:Y:S01]  /*9fe0*/  MUFU.EX2 R159, R159 ;  /* 0x0000009f009f7308 */ /* 0x000e620000000800 */
[--C-:B------:R-:W-:Y:S02]  /*9ff0*/  FFMA.FTZ R171, R17, c[0x0][0x2d0], -R165.reuse ;  /* 0x0000b40011ab7a23 */ /* 0x100fe400000108a5 */
[--C-:B------:R-:W-:Y:S01]  /*a000*/  FFMA.FTZ R172, R18, c[0x0][0x2d0], -R164.reuse ;  /* 0x0000b40012ac7a23 */ /* 0x100fe200000108a4 */
[----:B----4-:R-:W-:Y:S01]  /*a010*/  F2FP.PACK_AB R130, R157, R156 ;  /* 0x0000009c9d82723e */ /* 0x010fe200000000ff */
[--C-:B------:R-:W-:Y:S02]  /*a020*/  FFMA.FTZ R173, R19, c[0x0][0x2d0], -R164.reuse ;  /* 0x0000b40013ad7a23 */ /* 0x100fe400000108a4 */
[----:B------:R-:W-:Y:S01]  /*a030*/  LDSM.16.MT88.4 R16, [R133+0x900] ;  /* 0x000900008510783b */ /* 0x000fe20000004200 */
[--C-:B------:R-:W-:Y:S02]  /*a040*/  FFMA.FTZ R174, R28, c[0x0][0x2d0], -R165.reuse ;  /* 0x0000b4001cae7a23 */ /* 0x100fe400000108a5 */
[----:B------:R-:W-:Y:S01]  /*a050*/  MUFU.EX2 R160, R160 ;  /* 0x000000a000a07308 */ /* 0x000fe20000000800 */
[--C-:B------:R-:W-:Y:S02]  /*a060*/  FFMA.FTZ R175, R29, c[0x0][0x2d0], -R165.reuse ;  /* 0x0000b4001daf7a23 */ /* 0x100fe400000108a5 */
[--C-:B------:R-:W-:Y:S02]  /*a070*/  FFMA.FTZ R209, R30, c[0x0][0x2d0], -R164.reuse ;  /* 0x0000b4001ed17a23 */ /* 0x100fe400000108a4 */
[--C-:B------:R-:W-:Y:S02]  /*a080*/  FFMA.FTZ R216, R31, c[0x0][0x2d0], -R164.reuse ;  /* 0x0000b4001fd87a23 */ /* 0x100fe400000108a4 */
[----:B------:R-:W-:Y:S01]  /*a090*/  LDSM.16.MT88.4 R28, [R184+UR4+0x1900] ;  /* 0x00190004b81c783b */ /* 0x000fe20008004200 */
[----:B------:R-:W-:Y:S02]  /*a0a0*/  FFMA.FTZ R217, R32, c[0x0][0x2d0], -R165 ;  /* 0x0000b40020d97a23 */ /* 0x000fe400000108a5 */
[----:B------:R-:W4:Y:S01]  /*a0b0*/  MUFU.EX2 R163, R163 ;  /* 0x000000a300a37308 */ /* 0x000f220000000800 */
[----:B------:R-:W-:Y:S02]  /*a0c0*/  FFMA.FTZ R219, R34, c[0x0][0x2d0], -R164 ;  /* 0x0000b40022db7a23 */ /* 0x000fe400000108a4 */
        /* <DEDUP_REMOVED lines=13> */
[----:B------:R-:W-:Y:S01]  /*a1a0*/  FMUL.FTZ R122, R3, R122 ;  /* 0x0000007a037a7220 */ /* 0x000fe20000410000 */
[----:B----4-:R-:W-:Y:S01]  /*a1b0*/  F2FP.PACK_AB R131, R163, R160 ;  /* 0x000000a0a383723e */ /* 0x010fe200000000ff */
[C---:B------:R-:W-:Y:S02]  /*a1c0*/  FMUL.FTZ R123, R3.reuse, R123 ;  /* 0x0000007b037b7220 */ /* 0x040fe40000410000 */
[C---:B------:R-:W-:Y:S02]  /*a1d0*/  FMUL.FTZ R36, R132.reuse, R36 ;  /* 0x0000002484247220 */ /* 0x040fe40000410000 */
[----:B------:R-:W-:Y:S01]  /*a1e0*/  FMUL.FTZ R37, R132, R37 ;  /* 0x0000002584257220 */ /* 0x000fe20000410000 */
[----:B------:R-:W-:Y:S01]  /*a1f0*/  MUFU.EX2 R168, R168 ;  /* 0x000000a800a87308 */ /* 0x000fe20000000800 */
[C---:B------:R-:W-:Y:S05]  /*a200*/  HMMA.16816.F32 R4, R128.reuse, R136, R4 ;  /* 0x000000888004723c */ /* 0x040fea0000001804 */
[C---:B------:R-:W-:Y:S02]  /*a210*/  FMUL.FTZ R38, R3.reuse, R38 ;  /* 0x0000002603267220 */ /* 0x040fe40000410000 */
[----:B------:R-:W-:Y:S01]  /*a220*/  IADD3 R137, R184, UR4, RZ ;  /* 0x00000004b8897c10 */ /* 0x000fe2000fffe0ff */
[C---:B------:R-:W-:Y:S01]  /*a230*/  HMMA.16816.F32 R8, R128.reuse, R138, R8 ;  /* 0x0000008a8008723c */ /* 0x040fe20000001808 */
[----:B------:R-:W4:Y:S03]  /*a240*/  MUFU.EX2 R169, R169 ;  /* 0x000000a900a97308 */ /* 0x000f260000000800 */
[----:B------:R-:W-:Y:S01]  /*a250*/  IADD3 R134, R190, R137, RZ ;  /* 0x00000089be867210 */ /* 0x000fe20007ffe0ff */
[C---:B------:R-:W-:Y:S02]  /*a260*/  FMUL.FTZ R39, R3.reuse, R39 ;  /* 0x0000002703277220 */ /* 0x040fe40000410000 */
[C---:B------:R-:W-:Y:S01]  /*a270*/  FMUL.FTZ R40, R132.reuse, R40 ;  /* 0x0000002884287220 */ /* 0x040fe20000410000 */
[C---:B---3--:R-:W-:Y:S01]  /*a280*/  HMMA.16816.F32 R100, R128.reuse, R140, R100 ;  /* 0x0000008c8064723c */ /* 0x048fe20000001864 */
[----:B------:R-:W3:Y:S02]  /*a290*/  LDSM.16.MT88.4 R136, [R134+0x100] ;  /* 0x000100008688783b */ /* 0x000ee40000004200 */
[----:B------:R-:W-:Y:S01]  /*a2a0*/  MUFU.EX2 R170, R170 ;  /* 0x000000aa00aa7308 */ /* 0x000fe20000000800 */
[C---:B------:R-:W-:Y:S02]  /*a2b0*/  FMUL.FTZ R41, R132.reuse, R41 ;  /* 0x0000002984297220 */ /* 0x040fe40000410000 */
[C---:B------:R-:W-:Y:S02]  /*a2c0*/  FMUL.FTZ R42, R3.reuse, R42 ;  /* 0x0000002a032a7220 */ /* 0x040fe40000410000 */
[C---:B------:R-:W-:Y:S01]  /*a2d0*/  HMMA.16816.F32 R104, R128.reuse, R142, R104 ;  /* 0x0000008e8068723c */ /* 0x040fe20000001868 */
[----:B------:R-:W5:Y:S03]  /*a2e0*/  LDSM.16.MT88.4 R140, [R185+UR4+0x2100] ;  /* 0x00210004b98c783b */ /* 0x000f660008004200 */
[C---:B------:R-:W-:Y:S01]  /*a2f0*/  FMUL.FTZ R43, R3.reuse, R43 ;  /* 0x0000002b032b7220 */ /* 0x040fe20000410000 */
[----:B------:R-:W1:Y:S01]  /*a300*/  MUFU.EX2 R171, R171 ;  /* 0x000000ab00ab7308 */ /* 0x000e620000000800 */
[C---:B------:R-:W-:Y:S02]  /*a310*/  FMUL.FTZ R44, R132.reuse, R44 ;  /* 0x0000002c842c7220 */ /* 0x040fe40000410000 */
[C---:B--2---:R-:W-:Y:S01]  /*a320*/  HMMA.16816.F32 R108, R128.reuse, R124, R108 ;  /* 0x0000007c806c723c */ /* 0x044fe2000000186c */
[----:B------:R-:W-:Y:S03]  /*a330*/  LDSM.16.MT88.4 R12, [R134+0x4100] ;  /* 0x00410000860c783b */ /* 0x000fe60000004200 */
[C---:B------:R-:W-:Y:S02]  /*a340*/  FMUL.FTZ R45, R132.reuse, R45 ;  /* 0x0000002d842d7220 */ /* 0x040fe40000410000 */
[C---:B------:R-:W-:Y:S01]  /*a350*/  FMUL.FTZ R46, R3.reuse, R46 ;  /* 0x0000002e032e7220 */ /* 0x040fe20000410000 */
[----:B------:R-:W-:Y:S01]  /*a360*/  MUFU.EX2 R172, R172 ;  /* 0x000000ac00ac7308 */ /* 0x000fe20000000800 */
[C---:B------:R-:W-:Y:S01]  /*a370*/  HMMA.16816.F32 R112, R128.reuse, R126, R112 ;  /* 0x0000007e8070723c */ /* 0x040fe20000001870 */
[----:B------:R-:W2:Y:S03]  /*a380*/  LDSM.16.MT88.4 R124, [R133+0x2100] ;  /* 0x00210000857c783b */ /* 0x000ea60000004200 */
[C---:B------:R-:W-:Y:S02]  /*a390*/  FMUL.FTZ R47, R3.reuse, R47 ;  /* 0x0000002f032f7220 */ /* 0x040fe40000410000 */
[C---:B------:R-:W-:Y:S02]  /*a3a0*/  FMUL.FTZ R48, R132.reuse, R48 ;  /* 0x0000003084307220 */ /* 0x040fe40000410000 */
[C---:B------:R-:W-:Y:S01]  /*a3b0*/  FMUL.FTZ R49, R132.reuse, R49 ;  /* 0x0000003184317220 */ /* 0x040fe20000410000 */
[----:B------:R-:W1:Y:S03]  /*a3c0*/  MUFU.EX2 R173, R173 ;  /* 0x000000ad00ad7308 */ /* 0x000e660000000800 */
[C---:B------:R-:W-:Y:S02]  /*a3d0*/  FMUL.FTZ R50, R3.reuse, R50 ;  /* 0x0000003203327220 */ /* 0x040fe40000410000 */
[C---:B------:R-:W-:Y:S02]  /*a3e0*/  FMUL.FTZ R51, R3.reuse, R51 ;  /* 0x0000003303337220 */ /* 0x040fe40000410000 */
[C---:B------:R-:W-:Y:S01]  /*a3f0*/  FMUL.FTZ R52, R132.reuse, R52 ;  /* 0x0000003484347220 */ /* 0x040fe20000410000 */
[C---:B---3--:R-:W-:Y:S02]  /*a400*/  HMMA.16816.F32 R116, R128.reuse, R136, R116 ;  /* 0x000000888074723c */ /* 0x048fe40000001874 */
[----:B------:R-:W-:Y:S01]  /*a410*/  MUFU.EX2 R174, R174 ;  /* 0x000000ae00ae7308 */ /* 0x000fe20000000800 */
[C---:B------:R-:W-:Y:S02]  /*a420*/  FMUL.FTZ R53, R132.reuse, R53 ;  /* 0x0000003584357220 */ /* 0x040fe40000410000 */
[C---:B------:R-:W-:Y:S02]  /*a430*/  FMUL.FTZ R54, R3.reuse, R54 ;  /* 0x0000003603367220 */ /* 0x040fe40000410000 */
[C---:B------:R-:W-:Y:S01]  /*a440*/  FMUL.FTZ R55, R3.reuse, R55 ;  /* 0x0000003703377220 */ /* 0x040fe20000410000 */
[C---:B------:R-:W-:Y:S01]  /*a450*/  HMMA.16816.F32 R120, R128.reuse, R138, R120 ;  /* 0x0000008a8078723c */ /* 0x040fe20000001878 */
[----:B------:R-:W3:Y:S03]  /*a460*/  LDSM.16.MT88.4 R136, [R184+UR4+0x2100] ;  /* 0x00210004b888783b */ /* 0x000ee60008004200 */
[C---:B------:R-:W-:Y:S01]  /*a470*/  FMUL.FTZ R56, R132.reuse, R56 ;  /* 0x0000003884387220 */ /* 0x040fe20000410000 */
[----:B------:R-:W-:Y:S01]  /*a480*/  MUFU.EX2 R175, R175 ;  /* 0x000000af00af7308 */ /* 0x000fe20000000800 */
[C---:B------:R-:W-:Y:S02]  /*a490*/  FMUL.FTZ R57, R132.reuse, R57 ;  /* 0x0000003984397220 */ /* 0x040fe40000410000 */
[C---:B-----5:R-:W-:Y:S04]  /*a4a0*/  HMMA.16816.F32 R36, R128.reuse, R140, R36 ;  /* 0x0000008c8024723c */ /* 0x060fe80000001824 */
[C---:B------:R-:W-:Y:S02]  /*a4b0*/  FMUL.FTZ R58, R3.reuse, R58 ;  /* 0x0000003a033a7220 */ /* 0x040fe40000410000 */
[C---:B------:R-:W-:Y:S01]  /*a4c0*/  FMUL.FTZ R59, R3.reuse, R59 ;  /* 0x0000003b033b7220 */ /* 0x040fe20000410000 */
[----:B------:R-:W-:Y:S01]  /*a4d0*/  MUFU.EX2 R209, R209 ;  /* 0x000000d100d17308 */ /* 0x000fe20000000800 */
[C---:B------:R-:W-:Y:S01]  /*a4e0*/  HMMA.16816.F32 R40, R128.reuse, R142, R40 ;  /* 0x0000008e8028723c */ /* 0x040fe20000001828 */
[----:B------:R-:W5:Y:S03]  /*a4f0*/  LDSM.16.MT88.4 R140, [R134+0x2100] ;  /* 0x00210000868c783b */ /* 0x000f660000004200 */
[C---:B------:R-:W-:Y:S02]  /*a500*/  FMUL.FTZ R60, R132.reuse, R60 ;  /* 0x0000003c843c7220 */ /* 0x040fe40000410000 */
[C---:B------:R-:W-:Y:S02]  /*a510*/  FMUL.FTZ R61, R132.reuse, R61 ;  /* 0x0000003d843d7220 */ /* 0x040fe40000410000 */
[C---:B--2---:R-:W-:Y:S01]  /*a520*/  HMMA.16816.F32 R44, R128.reuse, R124, R44 ;  /* 0x0000007c802c723c */ /* 0x044fe2000000182c */
[----:B------:R-:W-:Y:S03]  /*a530*/  MUFU.EX2 R216, R216 ;  /* 0x000000d800d87308 */ /* 0x000fe60000000800 */
[C---:B------:R-:W-:Y:S02]  /*a540*/  FMUL.FTZ R62, R3.reuse, R62 ;  /* 0x0000003e033e7220 */ /* 0x040fe40000410000 */
[C---:B------:R-:W-:Y:S02]  /*a550*/  FMUL.FTZ R63, R3.reuse, R63 ;  /* 0x0000003f033f7220 */ /* 0x040fe40000410000 */
[C---:B------:R-:W-:Y:S01]  /*a560*/  HMMA.16816.F32 R48, R128.reuse, R126, R48 ;  /* 0x0000007e8030723c */ /* 0x040fe20000001830 */
[----:B------:R-:W2:Y:S02]  /*a570*/  LDSM.16.MT88.4 R124, [R185+UR4+0x4100] ;  /* 0x00410004b97c783b */ /* 0x000ea40008004200 */
[----:B------:R-:W-:Y:S01]  /*a580*/  MUFU.EX2 R217, R217 ;  /* 0x000000d900d97308 */ /* 0x000fe20000000800 */
[C---:B------:R-:W-:Y:S02]  /*a590*/  FMUL.FTZ R64, R132.reuse, R64 ;  /* 0x0000004084407220 */ /* 0x040fe40000410000 */
[C---:B------:R-:W-:Y:S02]  /*a5a0*/  FMUL.FTZ R65, R132.reuse, R65 ;  /* 0x0000004184417220 */ /* 0x040fe40000410000 */
[C---:B------:R-:W-:Y:S01]  /*a5b0*/  FMUL.FTZ R66, R3.reuse, R66 ;  /* 0x0000004203427220 */ /* 0x040fe20000410000 */
        /* <DEDUP_REMOVED lines=13> */
[----:B------:R-:W5:Y:S03]  /*a690*/  LDSM.16.MT88.4 R140, [R184+UR4+0x4100] ;  /* 0x00410004b88c783b */ /* 0x000f660008004200 */
[C---:B------:R-:W-:Y:S02]  /*a6a0*/  FMUL.FTZ R74, R3.reuse, R74 ;  /* 0x0000004a034a7220 */ /* 0x040fe40000410000 */
[C---:B------:R-:W-:Y:S02]  /*a6b0*/  FMUL.FTZ R75, R3.reuse, R75 ;  /* 0x0000004b034b7220 */ /* 0x040fe40000410000 */
[C---:B--2---:R-:W-:Y:S04]  /*a6c0*/  HMMA.16816.F32 R68, R128.reuse, R124, R68 ;  /* 0x0000007c8044723c */ /* 0x044fe80000001844 */
[C---:B------:R-:W-:Y:S02]  /*a6d0*/  FMUL.FTZ R76, R132.reuse, R76 ;  /* 0x0000004c844c7220 */ /* 0x040fe40000410000 */
[C---:B------:R-:W-:Y:S02]  /*a6e0*/  FMUL.FTZ R77, R132.reuse, R77 ;  /* 0x0000004d844d7220 */ /* 0x040fe40000410000 */
[C---:B------:R-:W-:Y:S01]  /*a6f0*/  HMMA.16816.F32 R72, R128.reuse, R126, R72 ;  /* 0x0000007e8048723c */ /* 0x040fe20000001848 */
[----:B------:R-:W2:Y:S03]  /*a700*/  LDSM.16.MT88.4 R124, [R185+UR4+0x900] ;  /* 0x00090004b97c783b */ /* 0x000ea60008004200 */
[C---:B------:R-:W-:Y:S02]  /*a710*/  FMUL.FTZ R78, R3.reuse, R78 ;  /* 0x0000004e034e7220 */ /* 0x040fe40000410000 */
[C---:B------:R-:W-:Y:S02]  /*a720*/  FMUL.FTZ R79, R3.reuse, R79 ;  /* 0x0000004f034f7220 */ /* 0x040fe40000410000 */
[C---:B------:R-:W-:Y:S04]  /*a730*/  FMUL.FTZ R80, R132.reuse, R80 ;  /* 0x0000005084507220 */ /* 0x040fe80000410000 */
[C---:B------:R-:W-:Y:S01]  /*a740*/  FMUL.FTZ R81, R132.reuse, R81 ;  /* 0x0000005184517220 */ /* 0x040fe20000410000 */
[C---:B---3--:R-:W-:Y:S03]  /*a750*/  HMMA.16816.F32 R76, R128.reuse, R136, R76 ;  /* 0x00000088804c723c */ /* 0x048fe6000000184c */
[C---:B------:R-:W-:Y:S02]  /*a760*/  FMUL.FTZ R82, R3.reuse, R82 ;  /* 0x0000005203527220 */ /* 0x040fe40000410000 */
[C---:B------:R-:W-:Y:S02]  /*a770*/  FMUL.FTZ R83, R3.reuse, R83 ;  /* 0x0000005303537220 */ /* 0x040fe40000410000 */
[C---:B------:R-:W-:Y:S02]  /*a780*/  FMUL.FTZ R84, R132.reuse, R84 ;  /* 0x0000005484547220 */ /* 0x040fe40000410000 */
[C---:B------:R-:W-:Y:S03]  /*a790*/  FMUL.FTZ R85, R132.reuse, R85 ;  /* 0x0000005584557220 */ /* 0x040fe60000410000 */
[C---:B------:R-:W-:Y:S01]  /*a7a0*/  HMMA.16816.F32 R80, R128.reuse, R138, R80 ;  /* 0x0000008a8050723c */ /* 0x040fe20000001850 */
[----:B------:R-:W3:Y:S02]  /*a7b0*/  LDSM.16.MT88.4 R136, [R184+UR4+0x900] ;  /* 0x00090004b888783b */ /* 0x000ee40008004200 */
        /* <DEDUP_REMOVED lines=15> */
[C---:B------:R-:W-:Y:S03]  /*a8b0*/  HMMA.16816.F32 R92, R128.reuse, R12, R92 ;  /* 0x0000000c805c723c */ /* 0x040fe6000000185c */
[C---:B------:R-:W-:Y:S02]  /*a8c0*/  FMUL.FTZ R98, R3.reuse, R98 ;  /* 0x0000006203627220 */ /* 0x040fe40000410000 */
[----:B------:R-:W-:Y:S02]  /*a8d0*/  FMUL.FTZ R99, R3, R99 ;  /* 0x0000006303637220 */ /* 0x000fe40000410000 */
[----:B-1----:R-:W-:Y:S01]  /*a8e0*/  F2FP.PACK_AB R12, R167, R166 ;  /* 0x000000a6a70c723e */ /* 0x002fe200000000ff */
[----:B------:R-:W-:Y:S01]  /*a8f0*/  FFMA.FTZ R158, R132, R207, R158 ;  /* 0x000000cf849e7223 */ /* 0x000fe2000001009e */
[----:B----4-:R-:W-:Y:S03]  /*a900*/  F2FP.PACK_AB R13, R169, R168 ;  /* 0x000000a8a90d723e */ /* 0x010fe600000000ff */
[----:B------:R-:W-:Y:S01]  /*a910*/  HMMA.16816.F32 R96, R128, R14, R96 ;  /* 0x0000000e8060723c */ /* 0x000fe20000001860 */
[----:B------:R-:W1:Y:S02]  /*a920*/  LDSM.16.MT88.4 R128, [R134+0x2900] ;  /* 0x002900008680783b */ /* 0x000e640000004200 */
[----:B------:R-:W-:Y:S01]  /*a930*/  FFMA.FTZ R162, R3, R208, R162 ;  /* 0x000000d003a27223 */ /* 0x000fe200000100a2 */
[----:B------:R-:W-:Y:S01]  /*a940*/  IADD3 R3, R215, -0x2, RZ ;  /* 0xfffffffed7037810 */ /* 0x000fe20007ffe0ff */
[----:B------:R-:W-:Y:S02]  /*a950*/  FADD.FTZ R161, R161, R158 ;  /* 0x0000009ea1a17221 */ /* 0x000fe40000010000 */
[----:B------:R-:W-:Y:S01]  /*a960*/  F2FP.PACK_AB R14, R171, R170 ;  /* 0x000000aaab0e723e */ /* 0x000fe200000000ff */
[----:B------:R-:W-:Y:S01]  /*a970*/  FADD.FTZ R159, R159, R162 ;  /* 0x000000a29f9f7221 */ /* 0x000fe20000010000 */
[----:B------:R-:W-:Y:S02]  /*a980*/  F2FP.PACK_AB R15, R173, R172 ;  /* 0x000000acad0f723e */ /* 0x000fe400000000ff */
[----:B------:R-:W-:Y:S01]  /*a990*/  ISETP.GE.AND P0, PT, R3, R194, PT ;  /* 0x000000c20300720c */ /* 0x000fe20003f06270 */
[----:B------:R-:W-:Y:S02]  /*a9a0*/  FADD.FTZ R156, R156, R161 ;  /* 0x000000a19c9c7221 */ /* 0x000fe40000010000 */
[----:B------:R-:W-:Y:S02]  /*a9b0*/  FADD.FTZ R160, R160, R159 ;  /* 0x0000009fa0a07221 */ /* 0x000fe40000010000 */
[C---:B--2---:R-:W-:Y:S05]  /*a9c0*/  HMMA.16816.F32 R4, R12.reuse, R124, R4 ;  /* 0x0000007c0c04723c */ /* 0x044fea0000001804 */
        /* <DEDUP_REMOVED lines=10> */
[----:B------:R-:W2:Y:S03]  /*aa70*/  LDSM.16.MT88.4 R16, [R185+UR4+0x4900] ;  /* 0x00490004b910783b */ /* 0x000ea60008004200 */
[----:B------:R-:W-:Y:S02]  /*aa80*/  FADD.FTZ R170, R170, R167 ;  /* 0x000000a7aaaa7221 */ /* 0x000fe40000010000 */
[----:B------:R-:W-:Y:S02]  /*aa90*/  FADD.FTZ R172, R172, R169 ;  /* 0x000000a9acac7221 */ /* 0x000fe40000010000 */
[C---:B---3--:R-:W-:Y:S04]  /*aaa0*/  HMMA.16816.F32 R108, R12.reuse, R136, R108 ;  /* 0x000000880c6c723c */ /* 0x048fe8000000186c */
[----:B------:R-:W-:Y:S02]  /*aab0*/  FADD.FTZ R171, R171, R170 ;  /* 0x000000aaabab7221 */ /* 0x000fe40000010000 */
[----:B------:R-:W-:Y:S02]  /*aac0*/  FADD.FTZ R173, R173, R172 ;  /* 0x000000acadad7221 */ /* 0x000fe40000010000 */
[C---:B------:R-:W-:Y:S01]  /*aad0*/  HMMA.16816.F32 R112, R12.reuse, R138, R112 ;  /* 0x0000008a0c70723c */ /* 0x040fe20000001870 */
[----:B------:R-:W3:Y:S07]  /*aae0*/  LDSM.16.MT88.4 R136, [R184+UR4+0x4900] ;  /* 0x00490004b888783b */ /* 0x000eee0008004200 */
[C---:B-----5:R-:W-:Y:S08]  /*aaf0*/  HMMA.16816.F32 R116, R12.reuse, R140, R116 ;  /* 0x0000008c0c74723c */ /* 0x060ff00000001874 */
        /* <DEDUP_REMOVED lines=13> */
[----:B------:R-:W4:Y:S01]  /*abd0*/  LDSM.16.MT88.4 R20, [R134+0x4900] ;  /* 0x004900008614783b */ /* 0x000f220000004200 */
[--C-:B------:R-:W-:Y:S01]  /*abe0*/  FFMA.FTZ R152, R24, c[0x0][0x2d0], -R165.reuse ;  /* 0x0000b40018987a23 */ /* 0x100fe200000108a5 */
[C---:B------:R-:W-:Y:S01]  /*abf0*/  HMMA.16816.F32 R56, R12.reuse, R154, R56 ;  /* 0x0000009a0c38723c */ /* 0x040fe20000001838 */
[----:B------:R-:W5:Y:S03]  /*ac00*/  MUFU.EX2 R149, R149 ;  /* 0x0000009500957308 */ /* 0x000f660000000800 */
[--C-:B------:R-:W-:Y:S02]  /*ac10*/  FFMA.FTZ R153, R25, c[0x0][0x2d0], -R165.reuse ;  /* 0x0000b40019997a23 */ /* 0x100fe400000108a5 */
[----:B------:R-:W-:Y:S02]  /*ac20*/  FFMA.FTZ R165, R33, c[0x0][0x2d0], -R165 ;  /* 0x0000b40021a57a23 */ /* 0x000fe400000108a5 */
[C---:B-1----:R-:W-:Y:S03]  /*ac30*/  HMMA.16816.F32 R60, R12.reuse, R128, R60 ;  /* 0x000000800c3c723c */ /* 0x042fe6000000183c */
[----:B------:R-:W-:Y:S01]  /*ac40*/  MUFU.EX2 R150, R150 ;  /* 0x0000009600967308 */ /* 0x000fe20000000800 */
[--C-:B------:R-:W-:Y:S02]  /*ac50*/  FFMA.FTZ R154, R26, c[0x0][0x2d0], -R164.reuse ;  /* 0x0000b4001a9a7a23 */ /* 0x100fe400000108a4 */
[--C-:B------:R-:W-:Y:S02]  /*ac60*/  FFMA.FTZ R155, R27, c[0x0][0x2d0], -R164.reuse ;  /* 0x0000b4001b9b7a23 */ /* 0x100fe400000108a4 */
[C---:B------:R-:W-:Y:S01]  /*ac70*/  HMMA.16816.F32 R64, R12.reuse, R130, R64 ;  /* 0x000000820c40723c */ /* 0x040fe20000001840 */
[----:B------:R-:W-:Y:S03]  /*ac80*/  LDSM.16.MT88.4 R24, [R133+0x1100] ;  /* 0x001100008518783b */ /* 0x000fe60000004200 */
[----:B------:R-:W-:Y:S01]  /*ac90*/  FFMA.FTZ R164, R35, c[0x0][0x2d0], -R164 ;  /* 0x0000b40023a47a23 */ /* 0x000fe200000108a4 */
[----:B------:R-:W1:Y:S03]  /*aca0*/  MUFU.EX2 R151, R151 ;  /* 0x0000009700977308 */ /* 0x000e660000000800 */
[C---:B--2---:R-:W-:Y:S01]  /*acb0*/  HMMA.16816.F32 R68, R12.reuse, R16, R68 ;  /* 0x000000100c44723c */ /* 0x044fe20000001844 */
[----:B------:R-:W-:Y:S06]  /*acc0*/  LDSM.16.MT88.4 R128, [R134+0x1100] ;  /* 0x001100008680783b */ /* 0x000fec0000004200 */
[----:B------:R-:W-:Y:S01]  /*acd0*/  MUFU.EX2 R152, R152 ;  /* 0x0000009800987308 */ /* 0x000fe20000000800 */
[C---:B------:R-:W-:Y:S01]  /*ace0*/  HMMA.16816.F32 R72, R12.reuse, R18, R72 ;  /* 0x000000120c48723c */ /* 0x040fe20000001848 */
[----:B------:R-:W2:Y:S07]  /*acf0*/  LDSM.16.MT88.4 R16, [R185+UR4+0x1100] ;  /* 0x00110004b910783b */ /* 0x000eae0008004200 */
[C---:B------:R-:W-:Y:S01]  /*ad00*/  HMMA.16816.F32 R76, R12.reuse, R124, R76 ;  /* 0x0000007c0c4c723c */ /* 0x040fe2000000184c */
[----:B------:R-:W-:Y:S01]  /*ad10*/  LDSM.16.MT88.4 R32, [R134+0x1900] ;  /* 0x001900008620783b */ /* 0x000fe20000004200 */
[----:B------:R-:W1:Y:S06]  /*ad20*/  MUFU.EX2 R153, R153 ;  /* 0x0000009900997308 */ /* 0x000e6c0000000800 */
[C---:B------:R-:W-:Y:S01]  /*ad30*/  HMMA.16816.F32 R80, R12.reuse, R126, R80 ;  /* 0x0000007e0c50723c */ /* 0x040fe20000001850 */
[----:B------:R-:W1:Y:S03]  /*ad40*/  LDSM.16.MT88.4 R124, [R184+UR4+0x1100] ;  /* 0x00110004b87c783b */ /* 0x000e660008004200 */
[----:B------:R-:W-:Y:S04]  /*ad50*/  MUFU.EX2 R154, R154 ;  /* 0x0000009a009a7308 */ /* 0x000fe80000000800 */
[C---:B---3--:R-:W-:Y:S06]  /*ad60*/  HMMA.16816.F32 R84, R12.reuse, R136, R84 ;  /* 0x000000880c54723c */ /* 0x048fec0000001854 */
[----:B------:R-:W3:Y:S02]  /*ad70*/  MUFU.EX2 R155, R155 ;  /* 0x0000009b009b7308 */ /* 0x000ee40000000800 */
[C---:B------:R-:W-:Y:S01]  /*ad80*/  HMMA.16816.F32 R88, R12.reuse, R138, R88 ;  /* 0x0000008a0c58723c */ /* 0x040fe20000001858 */
[----:B------:R-:W-:Y:S07]  /*ad90*/  LDSM.16.MT88.4 R136, [R133+0x3100] ;  /* 0x003100008588783b */ /* 0x000fee0000004200 */
[C---:B----4-:R-:W-:Y:S01]  /*ada0*/  HMMA.16816.F32 R92, R12.reuse, R20, R92 ;  /* 0x000000140c5c723c */ /* 0x050fe2000000185c */
[----:B------:R-:W4:Y:S07]  /*adb0*/  MUFU.EX2 R218, R165 ;  /* 0x000000a500da7308 */ /* 0x000f2e0000000800 */
[----:B------:R-:W-:Y:S01]  /*adc0*/  HMMA.16816.F32 R96, R12, R22, R96 ;  /* 0x000000160c60723c */ /* 0x000fe20000001860 */
[----:B------:R-:W4:Y:S02]  /*add0*/  LDSM.16.MT88.4 R20, [R185+UR4+0x3100] ;  /* 0x00310004b914783b */ /* 0x000f240008004200 */
[----:B------:R-:W4:Y:S04]  /*ade0*/  MUFU.EX2 R164, R164 ;  /* 0x000000a400a47308 */ /* 0x000f280000000800 */
[----:B-----5:R-:W-:Y:S01]  /*adf0*/  F2FP.PACK_AB R12, R149, R148 ;  /* 0x00000094950c723e */ /* 0x020fe200000000ff */
[----:B------:R-:W-:Y:S01]  /*ae00*/  FADD.FTZ R148, R148, R171 ;  /* 0x000000ab94947221 */ /* 0x000fe20000010000 */
[----:B-1----:R-:W-:Y:S03]  /*ae10*/  F2FP.PACK_AB R13, R151, R150 ;  /* 0x00000096970d723e */ /* 0x002fe600000000ff */
[----:B------:R-:W-:Y:S01]  /*ae20*/  F2FP.PACK_AB R14, R153, R152 ;  /* 0x00000098990e723e */ /* 0x000fe200000000ff */
[----:B------:R-:W-:Y:S01]  /*ae30*/  FADD.FTZ R150, R150, R173 ;  /* 0x000000ad96967221 */ /* 0x000fe20000010000 */
[----:B---3--:R-:W-:Y:S01]  /*ae40*/  F2FP.PACK_AB R15, R155, R154 ;  /* 0x0000009a9b0f723e */ /* 0x008fe200000000ff */
        /* <DEDUP_REMOVED lines=8> */
[----:B------:R-:W1:Y:S07]  /*aed0*/  LDSM.16.MT88.4 R16, [R184+UR4+0x3100] ;  /* 0x00310004b810783b */ /* 0x000e6e0008004200 */
[C---:B------:R-:W-:Y:S08]  /*aee0*/  HMMA.16816.F32 R100, R12.reuse, R24, R100 ;  /* 0x000000180c64723c */ /* 0x040ff00000001864 */
[C---:B------:R-:W-:Y:S01]  /*aef0*/  HMMA.16816.F32 R104, R12.reuse, R26, R104 ;  /* 0x0000001a0c68723c */ /* 0x040fe20000001868 */
[----:B------:R-:W2:Y:S07]  /*af00*/  LDSM.16.MT88.4 R24, [R134+0x3100] ;  /* 0x003100008618783b */ /* 0x000eae0000004200 */
[C---:B------:R-:W-:Y:S08]  /*af10*/  HMMA.16816.F32 R108, R12.reuse, R124, R108 ;  /* 0x0000007c0c6c723c */ /* 0x040ff0000000186c */
[C---:B------:R-:W-:Y:S01]  /*af20*/  HMMA.16816.F32 R112, R12.reuse, R126, R112 ;  /* 0x0000007e0c70723c */ /* 0x040fe20000001870 */
[----:B------:R-:W3:Y:S07]  /*af30*/  LDSM.16.MT88.4 R124, [R185+UR4+0x5100] ;  /* 0x00510004b97c783b */ /* 0x000eee0008004200 */
[C---:B------:R-:W-:Y:S08]  /*af40*/  HMMA.16816.F32 R116, R12.reuse, R128, R116 ;  /* 0x000000800c74723c */ /* 0x040ff00000001874 */
[C---:B------:R-:W-:Y:S08]  /*af50*/  HMMA.16816.F32 R120, R12.reuse, R130, R120 ;  /* 0x000000820c78723c */ /* 0x040ff00000001878 */
[C---:B----4-:R-:W-:Y:S08]  /*af60*/  HMMA.16816.F32 R36, R12.reuse, R20, R36 ;  /* 0x000000140c24723c */ /* 0x050ff00000001824 */
[C---:B------:R-:W-:Y:S01]  /*af70*/  HMMA.16816.F32 R40, R12.reuse, R22, R40 ;  /* 0x000000160c28723c */ /* 0x040fe20000001828 */
[----:B------:R-:W4:Y:S07]  /*af80*/  LDSM.16.MT88.4 R20, [R133+0x5100] ;  /* 0x005100008514783b */ /* 0x000f2e0000004200 */
[C---:B------:R-:W-:Y:S08]  /*af90*/  HMMA.16816.F32 R44, R12.reuse, R136, R44 ;  /* 0x000000880c2c723c */ /* 0x040ff0000000182c */
[C---:B------:R-:W-:Y:S01]  /*afa0*/  HMMA.16816.F32 R48, R12.reuse, R138, R48 ;  /* 0x0000008a0c30723c */ /* 0x040fe20000001830 */
[----:B------:R-:W-:Y:S07]  /*afb0*/  LDSM.16.MT88.4 R136, [R133+0x3900] ;  /* 0x003900008588783b */ /* 0x000fee0000004200 */
[C---:B-1----:R-:W-:Y:S08]  /*afc0*/  HMMA.16816.F32 R52, R12.reuse, R16, R52 ;  /* 0x000000100c34723c */ /* 0x042ff00000001834 */
[C---:B------:R-:W-:Y:S01]  /*afd0*/  HMMA.16816.F32 R56, R12.reuse, R18, R56 ;  /* 0x000000120c38723c */ /* 0x040fe20000001838 */
[----:B------:R-:W1:Y:S07]  /*afe0*/  LDSM.16.MT88.4 R16, [R184+UR4+0x5100] ;  /* 0x00510004b810783b */ /* 0x000e6e0008004200 */
[C---:B--2---:R-:W-:Y:S08]  /*aff0*/  HMMA.16816.F32 R60, R12.reuse, R24, R60 ;  /* 0x000000180c3c723c */ /* 0x044ff0000000183c */
[C---:B------:R-:W-:Y:S01]  /*b000*/  HMMA.16816.F32 R64, R12.reuse, R26, R64 ;  /* 0x0000001a0c40723c */ /* 0x040fe20000001840 */
[----:B------:R-:W2:Y:S07]  /*b010*/  LDSM.16.MT88.4 R24, [R134+0x5100] ;  /* 0x005100008618783b */ /* 0x000eae0000004200 */
[C---:B---3--:R-:W-:Y:S08]  /*b020*/  HMMA.16816.F32 R68, R12.reuse, R124, R68 ;  /* 0x0000007c0c44723c */ /* 0x048ff00000001844 */
[C---:B------:R-:W-:Y:S01]  /*b030*/  HMMA.16816.F32 R72, R12.reuse, R126, R72 ;  /* 0x0000007e0c48723c */ /* 0x040fe20000001848 */
[----:B------:R-:W3:Y:S07]  /*b040*/  LDSM.16.MT88.4 R124, [R185+UR4+0x1900] ;  /* 0x00190004b97c783b */ /* 0x000eee0008004200 */
[C---:B----4-:R-:W-:Y:S08]  /*b050*/  HMMA.16816.F32 R76, R12.reuse, R20, R76 ;  /* 0x000000140c4c723c */ /* 0x050ff0000000184c */
[C---:B------:R-:W-:Y:S01]  /*b060*/  HMMA.16816.F32 R80, R12.reuse, R22, R80 ;  /* 0x000000160c50723c */ /* 0x040fe20000001850 */
[----:B------:R-:W4:Y:S07]  /*b070*/  LDSM.16.MT88.4 R20, [R133+0x1900] ;  /* 0x001900008514783b */ /* 0x000f2e0000004200 */
[C---:B-1----:R-:W-:Y:S08]  /*b080*/  HMMA.16816.F32 R84, R12.reuse, R16, R84 ;  /* 0x000000100c54723c */ /* 0x042ff00000001854 */
[C---:B------:R-:W-:Y:S01]  /*b090*/  HMMA.16816.F32 R88, R12.reuse, R18, R88 ;  /* 0x000000120c58723c */ /* 0x040fe20000001858 */
[----:B------:R-:W1:Y:S07]  /*b0a0*/  LDSM.16.MT88.4 R16, [R185+UR4+0x3900] ;  /* 0x00390004b910783b */ /* 0x000e6e0008004200 */
[C---:B--2---:R-:W-:Y:S08]  /*b0b0*/  HMMA.16816.F32 R92, R12.reuse, R24, R92 ;  /* 0x000000180c5c723c */ /* 0x044ff0000000185c */
[----:B------:R-:W-:Y:S01]  /*b0c0*/  HMMA.16816.F32 R96, R12, R26, R96 ;  /* 0x0000001a0c60723c */ /* 0x000fe20000001860 */
[----:B------:R-:W2:Y:S06]  /*b0d0*/  LDSM.16.MT88.4 R24, [R185+UR4+0x5900] ;  /* 0x00590004b918783b */ /* 0x000eac0008004200 */
[----:B------:R-:W-:Y:S02]  /*b0e0*/  F2FP.PACK_AB R12, R175, R174 ;  /* 0x000000aeaf0c723e */ /* 0x000fe400000000ff */
[----:B------:R-:W-:Y:S03]  /*b0f0*/  F2FP.PACK_AB R13, R216, R209 ;  /* 0x000000d1d80d723e */ /* 0x000fe600000000ff */
[----:B------:R-:W-:Y:S01]  /*b100*/  F2FP.PACK_AB R14, R218, R217 ;  /* 0x000000d9da0e723e */ /* 0x000fe200000000ff */
[----:B------:R-:W-:Y:S01]  /*b110*/  FADD.FTZ R209, R209, R154 ;  /* 0x0000009ad1d17221 */ /* 0x000fe20000010000 */
[----:B------:R-:W-:Y:S03]  /*b120*/  F2FP.PACK_AB R15, R164, R219 ;  /* 0x000000dba40f723e */ /* 0x000fe600000000ff */
[----:B------:R-:W-:Y:S04]  /*b130*/  FADD.FTZ R216, R216, R209 ;  /* 0x000000d1d8d87221 */ /* 0x000fe80000010000 */
[C---:B---3--:R-:W-:Y:S03]  /*b140*/  HMMA.16816.F32 R128, R12.reuse, R124, R4 ;  /* 0x0000007c0c80723c */ /* 0x048fe60000001804 */
[----:B------:R-:W-:Y:S04]  /*b150*/  FADD.FTZ R219, R219, R216 ;  /* 0x000000d8dbdb7221 */ /* 0x000fe80000010000 */
[----:B------:R-:W-:Y:S01]  /*b160*/  FADD.FTZ R208, R164, R219 ;  /* 0x000000dba4d07221 */ /* 0x000fe20000010000 */
[C---:B------:R-:W-:Y:S01]  /*b170*/  HMMA.16816.F32 R124, R12.reuse, R126, R8 ;  /* 0x0000007e0c7c723c */ /* 0x040fe20000001808 */
[----:B------:R-:W3:Y:S07]  /*b180*/  LDSM.16.MT88.4 R8, [R133+0x5900] ;  /* 0x005900008508783b */ /* 0x000eee0000004200 */
[C---:B----4-:R-:W-:Y:S08]  /*b190*/  HMMA.16816.F32 R100, R12.reuse, R20, R100 ;  /* 0x000000140c64723c */ /* 0x050ff00000001864 */
[C---:B------:R-:W-:Y:S01]  /*b1a0*/  HMMA.16816.F32 R104, R12.reuse, R22, R104 ;  /* 0x000000160c68723c */ /* 0x040fe20000001868 */
[----:B------:R-:W-:Y:S07]  /*b1b0*/  LDSM.16.MT88.4 R20, [R134+0x5900] ;  /* 0x005900008614783b */ /* 0x000fee0000004200 */
[C---:B------:R-:W-:Y:S08]  /*b1c0*/  HMMA.16816.F32 R108, R12.reuse, R28, R108 ;  /* 0x0000001c0c6c723c */ /* 0x040ff0000000186c */
[C---:B------:R-:W-:Y:S08]  /*b1d0*/  HMMA.16816.F32 R112, R12.reuse, R30, R112 ;  /* 0x0000001e0c70723c */ /* 0x040ff00000001870 */
[C---:B------:R-:W-:Y:S08]  /*b1e0*/  HMMA.16816.F32 R116, R12.reuse, R32, R116 ;  /* 0x000000200c74723c */ /* 0x040ff00000001874 */
[C---:B------:R-:W-:Y:S08]  /*b1f0*/  HMMA.16816.F32 R120, R12.reuse, R34, R120 ;  /* 0x000000220c78723c */ /* 0x040ff00000001878 */
[C---:B-1----:R-:W-:Y:S08]  /*b200*/  HMMA.16816.F32 R36, R12.reuse, R16, R36 ;  /* 0x000000100c24723c */ /* 0x042ff00000001824 */
[C---:B------:R-:W-:Y:S01]  /*b210*/  HMMA.16816.F32 R40, R12.reuse, R18, R40 ;  /* 0x000000120c28723c */ /* 0x040fe20000001828 */
[----:B------:R-:W1:Y:S07]  /*b220*/  LDSM.16.MT88.4 R16, [R184+UR4+0x5900] ;  /* 0x00590004b810783b */ /* 0x000e6e0008004200 */
[C---:B------:R-:W-:Y:S08]  /*b230*/  HMMA.16816.F32 R44, R12.reuse, R136, R44 ;  /* 0x000000880c2c723c */ /* 0x040ff0000000182c */
[C---:B------:R-:W-:Y:S08]  /*b240*/  HMMA.16816.F32 R48, R12.reuse, R138, R48 ;  /* 0x0000008a0c30723c */ /* 0x040ff00000001830 */
[C---:B------:R-:W-:Y:S08]  /*b250*/  HMMA.16816.F32 R52, R12.reuse, R140, R52 ;  /* 0x0000008c0c34723c */ /* 0x040ff00000001834 */
[C---:B------:R-:W-:Y:S08]  /*b260*/  HMMA.16816.F32 R56, R12.reuse, R142, R56 ;  /* 0x0000008e0c38723c */ /* 0x040ff00000001838 */
[C---:B------:R-:W-:Y:S08]  /*b270*/  HMMA.16816.F32 R60, R12.reuse, R144, R60 ;  /* 0x000000900c3c723c */ /* 0x040ff0000000183c */
[C---:B------:R-:W-:Y:S08]  /*b280*/  HMMA.16816.F32 R64, R12.reuse, R146, R64 ;  /* 0x000000920c40723c */ /* 0x040ff00000001840 */
[C---:B--2---:R-:W-:Y:S08]  /*b290*/  HMMA.16816.F32 R68, R12.reuse, R24, R68 ;  /* 0x000000180c44723c */ /* 0x044ff00000001844 */
[C---:B------:R-:W-:Y:S08]  /*b2a0*/  HMMA.16816.F32 R72, R12.reuse, R26, R72 ;  /* 0x0000001a0c48723c */ /* 0x040ff00000001848 */
[C---:B---3--:R-:W-:Y:S07]  /*b2b0*/  HMMA.16816.F32 R76, R12.reuse, R8, R76 ;  /* 0x000000080c4c723c */ /* 0x048fee000000184c */
[----:B------:R-:W-:Y:S01]  /*b2c0*/  FADD.FTZ R8, R174, R153 ;  /* 0x00000099ae087221 */ /* 0x000fe20000010000 */
[C---:B------:R-:W-:Y:S04]  /*b2d0*/  HMMA.16816.F32 R80, R12.reuse, R10, R80 ;  /* 0x0000000a0c50723c */ /* 0x040fe80000001850 */
[----:B------:R-:W-:Y:S04]  /*b2e0*/  FADD.FTZ R8, R175, R8 ;  /* 0x00000008af087221 */ /* 0x000fe80000010000 */
[C---:B-1----:R-:W-:Y:S04]  /*b2f0*/  HMMA.16816.F32 R84, R12.reuse, R16, R84 ;  /* 0x000000100c54723c */ /* 0x042fe80000001854 */
[----:B------:R-:W-:Y:S04]  /*b300*/  FADD.FTZ R207, R217, R8 ;  /* 0x00000008d9cf7221 */ /* 0x000fe80000010000 */
[C---:B------:R-:W-:Y:S04]  /*b310*/  HMMA.16816.F32 R88, R12.reuse, R18, R88 ;  /* 0x000000120c58723c */ /* 0x040fe80000001858 */
[----:B------:R-:W-:Y:S04]  /*b320*/  FADD.FTZ R207, R218, R207 ;  /* 0x000000cfdacf7221 */ /* 0x000fe80000010000 */
        /* <DEDUP_REMOVED lines=20> */
[----:B------:R-:W-:Y:S01]  /*b470*/  IMAD R201, R6, c[0x0][0x2b8], R201 ;  /* 0x0000ae0006c97a24 */ /* 0x000fe200078e02c9 */
[----:B------:R-:W-:Y:S04]  /*b480*/  IADD3 R6, -R180, 0x10, RZ ;  /* 0x00000010b4067810 */ /* 0x000fe80007ffe1ff */
[----:B------:R-:W-:Y:S02]  /*b490*/  SHF.R.S32.HI R3, RZ, 0x1f, R201 ;  /* 0x0000001fff037819 */ /* 0x000fe400000114c9 */
[----:B------:R-:W-:Y:S03]  /*b4a0*/  LOP3.LUT R6, R6, 0xf, RZ, 0xc0, !PT ;  /* 0x0000000f06067812 */ /* 0x000fe600078ec0ff */
[----:B------:R-:W-:Y:S04]  /*b4b0*/  IMAD R3, R3, c[0x0][0x1e0], RZ ;  /* 0x0000780003037a24 */ /* 0x000fe800078e02ff */
[C---:B------:R-:W-:Y:S02]  /*b4c0*/  IMAD R3, R201.reuse, c[0x0][0x1e4], R3 ;  /* 0x00007900c9037a24 */ /* 0x040fe400078e0203 */
[----:B-1----:R-:W-:Y:S04]  /*b4d0*/  IMAD.WIDE.U32 R4, R201, c[0x0][0x1e0], RZ ;  /* 0x00007800c9047a25 */ /* 0x002fe800078e00ff */
        /* <DEDUP_REMOVED lines=9> */
[----:B------:R-:W1:Y:S04]  /*b570*/  SHFL.IDX PT, R7, R18, 0x1, 0x181f ;  /* 0x00381f0012077f89 */ /* 0x000e6800000e0000 */
[----:B------:R-:W2:Y:S04]  /*b580*/  SHFL.IDX PT, R3, R10, 0x1, 0x181f ;  /* 0x00381f000a037f89 */ /* 0x000ea800000e0000 */
[----:B------:R-:W-:Y:S01]  /*b590*/  SHFL.IDX PT, R5, R10, RZ, 0x181f ;  /* 0x00181fff0a057589 */ /* 0x000fe200000e0000 */
[----:B-1----:R-:W-:Y:S04]  /*b5a0*/  IADD3 R12, P1, P0, R12, R7, R212 ;  /* 0x000000070c0c7210 */ /* 0x002fe8000783e0d4 */
[----:B--2---:R-:W-:Y:S02]  /*b5b0*/  IADD3.X R13, RZ, R3, R213, P1, P0 ;  /* 0x00000003ff0d7210 */ /* 0x004fe40000fe04d5 */
[----:B------:R-:W-:Y:S04]  /*b5c0*/  IADD3 R8, P1, P0, R8, R7, R192 ;  /* 0x0000000708087210 */ /* 0x000fe8000783e0c0 */
[----:B------:R-:W-:Y:S02]  /*b5d0*/  IADD3.X R9, RZ, R3, R210, P1, P0 ;  /* 0x00000003ff097210 */ /* 0x000fe40000fe04d2 */
[----:B------:R-:W-:Y:S04]  /*b5e0*/  IADD3 R6, P1, P0, R6, R7, R181 ;  /* 0x0000000706067210 */ /* 0x000fe8000783e0b5 */
[----:B------:R-:W-:Y:S02]  /*b5f0*/  IADD3.X R7, RZ, R3, R182, P1, P0 ;  /* 0x00000003ff077210 */ /* 0x000fe40000fe04b6 */
[----:B------:R-:W1:Y:S02]  /*b600*/  SHFL.IDX PT, R3, R18, RZ, 0x181f ;  /* 0x00181fff12037589 */ /* 0x000e6400000e0000 */
[----:B-1----:R-:W-:Y:S05]  /*b610*/  IADD3 R16, P0, R3, R212, RZ ;  /* 0x000000d403107210 */ /* 0x002fea0007f1e0ff */
[----:B------:R-:W-:Y:S01]  /*b620*/  IMAD.X R17, R5, 0x1, R213, P0 ;  /* 0x0000000105117824 */ /* 0x000fe200000e06d5 */
[----:B------:R-:W-:Y:S05]  /*b630*/  IADD3 R14, P0, R3, R192, RZ ;  /* 0x000000c0030e7210 */ /* 0x000fea0007f1e0ff */
[----:B------:R-:W-:Y:S01]  /*b640*/  IMAD.X R15, R5, 0x1, R210, P0 ;  /* 0x00000001050f7824 */ /* 0x000fe200000e06d2 */
[----:B------:R-:W-:Y:S01]  /*b650*/  IADD3 R4, P0, R3, R181, RZ ;  /* 0x000000b503047210 */ /* 0x000fe20007f1e0ff */
[----:B------:R-:W-:Y:S04]  /*b660*/  IMAD.U32 R3, RZ, RZ, UR16 ;  /* 0x00000010ff037e24 */ /* 0x000fe8000f8e00ff */
[----:B------:R-:W-:Y:S02]  /*b670*/  IMAD R3, R3, 0x3000, R202 ;  /* 0x0000300003037824 */ /* 0x000fe400078e02ca */
[----:B------:R-:W-:Y:S01]  /*b680*/  IMAD.X R5, R5, 0x1, R182, P0 ;  /* 0x0000000105057824 */ /* 0x000fe200000e06b6 */
[----:B------:R-:W-:Y:S01]  /*b690*/  ISETP.NE.U32.AND P0, PT, R211, RZ, PT ;  /* 0x000000ffd300720c */ /* 0x000fe20003f05070 */
        /* <DEDUP_REMOVED lines=11> */
.L_x_938:
        /* <DEDUP_REMOVED lines=10> */
.L_x_936:
[----:B------:R-:W-:-:S13]  /*b7f0*/  ISETP.GE.AND P0, PT, R209, R194, PT ;  /* 0x000000c2d100720c */ /* 0x000fda0003f06270 */
[----:B------:R-:W-:Y:S05]  /*b800*/  @!P0 BRA `(.L_x_940) ;  /* 0x0000362000008947 */ /* 0x000fea0003800000 */
[----:B------:R-:W-:Y:S01]  /*b810*/  IMAD.MOV.U32 R192, RZ, RZ, 0x40 ;  /* 0x00000040ffc07424 */ /* 0x000fe200078e00ff */
[----:B------:R-:W-:Y:S01]  /*b820*/  LOP3.LUT P0, RZ, R179, 0x4, RZ, 0xc0, !PT ;  /* 0x00000004b3ff7812 */ /* 0x000fe2000780c0ff */
[----:B------:R-:W-:Y:S01]  /*b830*/  IMAD.MOV.U32 R3, RZ, RZ, R0 ;  /* 0x000000ffff037224 */ /* 0x000fe200078e0000 */
[----:B-1----:R-:W-:Y:S01]  /*b840*/  SHF.R.S32.HI R5, RZ, 0x1f, R178 ;  /* 0x0000001fff057819 */ /* 0x002fe200000114b2 */
[----:B------:R-:W-:Y:S01]  /*b850*/  IMAD.MOV.U32 R132, RZ, RZ, R2 ;  /* 0x000000ffff847224 */ /* 0x000fe200078e0002 */
[----:B------:R-:W-:Y:S01]  /*b860*/  SHF.R.S32.HI R0, RZ, 0x1f, R177 ;  /* 0x0000001fff007819 */ /* 0x000fe200000114b1 */
[----:B------:R-:W-:Y:S01]  /*b870*/  IMAD.SHL.U32 R212, R178, 0x2, RZ ;  /* 0x00000002b2d47824 */ /* 0x000fe200078e00ff */
[----:B------:R-:W-:Y:S01]  /*b880*/  SHF.R.S32.HI R213, RZ, 0x1f, R176 ;  /* 0x0000001fffd57819 */ /* 0x000fe200000114b0 */
[----:B------:R-:W-:Y:S01]  /*b890*/  IMAD.SHL.U32 R214, R177, 0x2, RZ ;  /* 0x00000002b1d67824 */ /* 0x000fe200078e00ff */
[----:B------:R-:W-:Y:S01]  /*b8a0*/  SEL R192, R192, 0xffffffc0, !P0 ;  /* 0xffffffc0c0c07807 */ /* 0x000fe20004000000 */
[----:B------:R-:W-:Y:S01]  /*b8b0*/  IMAD.SHL.U32 R215, R176, 0x2, RZ ;  /* 0x00000002b0d77824 */ /* 0x000fe200078e00ff */
[----:B------:R-:W-:-:S02]  /*b8c0*/  SHF.L.U64.HI R210, R178, 0x1, R5 ;  /* 0x00000001b2d27819 */ /* 0x000fc40000010205 */
[----:B------:R-:W-:Y:S02]  /*b8d0*/  SHF.L.U64.HI R211, R177, 0x1, R0 ;  /* 0x00000001b1d37819 */ /* 0x000fe40000010200 */
[----:B------:R-:W-:Y:S02]  /*b8e0*/  SHF.L.U64.HI R213, R176, 0x1, R213 ;  /* 0x00000001b0d57819 */ /* 0x000fe400000102d5 */
.L_x_951:
        /* <DEDUP_REMOVED lines=30> */
[----:B------:R-:W5:Y:S04]  /*bad0*/  SHFL.IDX PT, R11, R4, RZ, 0x181f ;  /* 0x00181fff040b7589 */ /* 0x000f6800000e0000 */
[----:B------:R-:W4:Y:S04]  /*bae0*/  SHFL.IDX PT, R0, R2, RZ, 0x181f ;  /* 0x00181fff02007589 */ /* 0x000f2800000e0000 */
[----:B------:R-:W3:Y:S01]  /*baf0*/  SHFL.IDX PT, R5, R4, 0x1, 0x181f ;  /* 0x00381f0004057f89 */ /* 0x000ee200000e0000 */
[C---:B-----5:R-:W-:Y:S05]  /*bb00*/  IADD3 R22, P0, R11.reuse, R212, RZ ;  /* 0x000000d40b167210 */ /* 0x060fea0007f1e0ff */
[C-C-:B----4-:R-:W-:Y:S01]  /*bb10*/  IMAD.X R23, R0.reuse, 0x1, R210.reuse, P0 ;  /* 0x0000000100177824 */ /* 0x150fe200000e06d2 */
[C---:B------:R-:W-:Y:S04]  /*bb20*/  IADD3 R14, P0, R11.reuse, R214, RZ ;  /* 0x000000d60b0e7210 */ /* 0x040fe80007f1e0ff */
[C---:B------:R-:W-:Y:S02]  /*bb30*/  IADD3.X R15, R0.reuse, R211, RZ, P0, !PT ;  /* 0x000000d3000f7210 */ /* 0x040fe400007fe4ff */
[----:B------:R-:W-:Y:S05]  /*bb40*/  IADD3 R10, P0, R11, R215, RZ ;  /* 0x000000d70b0a7210 */ /* 0x000fea0007f1e0ff */
[--C-:B------:R-:W-:Y:S01]  /*bb50*/  IMAD.X R11, R0, 0x1, R213.reuse, P0 ;  /* 0x00000001000b7824 */ /* 0x100fe200000e06d5 */
[C---:B---3--:R-:W-:Y:S01]  /*bb60*/  IADD3 R8, P0, R5.reuse, R212, RZ ;  /* 0x000000d405087210 */ /* 0x048fe20007f1e0ff */
[----:B------:R-:W3:Y:S04]  /*bb70*/  SHFL.IDX PT, R0, R2, 0x1, 0x181f ;  /* 0x00381f0002007f89 */ /* 0x000ee800000e0000 */
[C---:B---3--:R-:W-:Y:S01]  /*bb80*/  IMAD.X R9, R0.reuse, 0x1, R210, P0 ;  /* 0x0000000100097824 */ /* 0x048fe200000e06d2 */
[C---:B------:R-:W-:Y:S04]  /*bb90*/  IADD3 R6, P0, R5.reuse, R214, RZ ;  /* 0x000000d605067210 */ /* 0x040fe80007f1e0ff */
[C---:B------:R-:W-:Y:S02]  /*bba0*/  IADD3.X R7, R0.reuse, R211, RZ, P0, !PT ;  /* 0x000000d300077210 */ /* 0x040fe400007fe4ff */
[----:B------:R-:W-:Y:S02]  /*bbb0*/  IADD3 R28, P0, R5, R215, RZ ;  /* 0x000000d7051c7210 */ /* 0x000fe40007f1e0ff */
[----:B------:R-:W-:Y:S03]  /*bbc0*/  MOV R5, UR16 ;  /* 0x0000001000057c02 */ /* 0x000fe60008000f00 */
[----:B------:R-:W-:Y:S02]  /*bbd0*/  IMAD.X R29, R0, 0x1, R213, P0 ;  /* 0x00000001001d7824 */ /* 0x000fe400000e06d5 */
[----:B------:R-:W-:Y:S05]  /*bbe0*/  IMAD R13, R5, 0x6000, R198 ;  /* 0x00006000050d7824 */ /* 0x000fea00078e02c6 */
[----:B------:R3:W-:Y:S04]  /*bbf0*/  LDGSTS.E.BYPASS.LTC128B.128 [R13], [R22.64], !P5 ;  /* 0x00000000160d7fae */ /* 0x0007e8000e901d4c */
[----:B------:R3:W-:Y:S04]  /*bc00*/  LDGSTS.E.BYPASS.LTC128B.128 [R13+0x2000], [R14.64], !P4 ;  /* 0x020000000e0d7fae */ /* 0x0007e8000e101d4c */
[----:B------:R3:W-:Y:S04]  /*bc10*/  LDGSTS.E.BYPASS.LTC128B.128 [R13+0x4000], [R10.64], !P6 ;  /* 0x040000000a0d7fae */ /* 0x0007e8000f101d4c */
[----:B------:R3:W-:Y:S04]  /*bc20*/  LDGSTS.E.BYPASS.LTC128B.128 [R13+0x1000], [R8.64], !P5 ;  /* 0x01000000080d7fae */ /* 0x0007e8000e901d4c */
[----:B------:R3:W-:Y:S04]  /*bc30*/  LDGSTS.E.BYPASS.LTC128B.128 [R13+0x3000], [R6.64], !P4 ;  /* 0x03000000060d7fae */ /* 0x0007e8000e101d4c */
[----:B------:R3:W-:Y:S02]  /*bc40*/  LDGSTS.E.BYPASS.LTC128B.128 [R13+0x5000], [R28.64], !P6 ;  /* 0x050000001c0d7fae */ /* 0x0007e4000f101d4c */
.L_x_941:
[C---:B--23--:R-:W-:Y:S01]  /*bc50*/  HMMA.16816.F32 R4, R136.reuse, R140, RZ ;  /* 0x0000008c8804723c */ /* 0x04cfe200000018ff */
[----:B------:R-:W-:Y:S01]  /*bc60*/  LDSM.16.M88.4 R172, [R186] ;  /* 0x00000000baac783b */ /* 0x000fe20000000200 */
[----:B------:R-:W-:Y:S01]  /*bc70*/  UIADD3 UR18, UR16, 0x1, URZ ;  /* 0x0000000110127890 */ /* 0x000fe2000fffe03f */
[----:B------:R-:W-:Y:S01]  /*bc80*/  ISETP.NE.AND P0, PT, R197, 0x1, PT ;  /* 0x00000001c500780c */ /* 0x000fe20003f05270 */
[C---:B------:R-:W-:Y:S01]  /*bc90*/  IMAD.IADD R0, R192.reuse, 0x1, R21 ;  /* 0x00000001c0007824 */ /* 0x040fe200078e0215 */
[C---:B------:R-:W-:Y:S01]  /*bca0*/  IADD3 R135, R192.reuse, UR4, R191 ;  /* 0x00000004c0877c10 */ /* 0x040fe2000fffe0bf */
[----:B------:R-:W-:Y:S01]  /*bcb0*/  IMAD.IADD R2, R192, 0x1, R133 ;  /* 0x00000001c0027824 */ /* 0x000fe200078e0285 */
[----:B------:R-:W0:Y:S01]  /*bcc0*/  LDGDEPBAR ;  /* 0x00000000000079af */ /* 0x000e220000000000 */
[C---:B------:R-:W-:Y:S01]  /*bcd0*/  HMMA.16816.F32 R8, R136.reuse, R142, RZ ;  /* 0x0000008e8808723c */ /* 0x040fe200000018ff */
[----:B------:R-:W-:Y:S01]  /*bce0*/  ISETP.LE.AND P2, PT, R196, c[0x0][0x32c], PT ;  /* 0x0000cb00c4007a0c */ /* 0x000fe20003f43270 */
[----:B------:R-:W-:Y:S02]  /*bcf0*/  UISETP.GE.AND UP0, UPT, UR16, 0x1, UPT ;  /* 0x000000011000788c */ /* 0x000fe4000bf06270 */
[----:B------:R-:W-:Y:S01]  /*bd00*/  IMAD.IADD R134, R188, 0x1, R135 ;  /* 0x00000001bc867824 */ /* 0x000fe200078e0287 */
[----:B------:R-:W-:Y:S01]  /*bd10*/  LDSM.16.M88.4 R140, [R187] ;  /* 0x00000000bb8c783b */ /* 0x000fe20000000200 */
[----:B------:R-:W-:Y:S02]  /*bd20*/  USEL UR16, UR18, URZ, !UP0 ;  /* 0x0000003f12107287 */ /* 0x000fe4000c000000 */
[C---:B----4-:R-:W-:Y:S03]  /*bd30*/  HMMA.16816.F32 R12, R136.reuse, R16, RZ ;  /* 0x00000010880c723c */ /* 0x050fe600000018ff */
[----:B------:R-:W2:Y:S05]  /*bd40*/  LDSM.16.M88.4 R164, [R0+0xc100] ;  /* 0x00c1000000a4783b */ /* 0x000eaa0000000200 */
[C---:B------:R-:W-:Y:S01]  /*bd50*/  HMMA.16816.F32 R16, R136.reuse, R18, RZ ;  /* 0x000000128810723c */ /* 0x040fe200000018ff */
[----:B------:R-:W3:Y:S06]  /*bd60*/  LDSM.16.M88.4 R168, [R0+0xc900] ;  /* 0x00c9000000a8783b */ /* 0x000eec0000000200 */
[----:B------:R-:W-:Y:S01]  /*bd70*/  LDSM.16.M88.4 R176, [R2+0xc100] ;  /* 0x00c1000002b0783b */ /* 0x000fe20000000200 */
[C---:B-1----:R-:W-:Y:S05]  /*bd80*/  HMMA.16816.F32 R20, R136.reuse, R24, RZ ;  /* 0x000000188814723c */ /* 0x042fea00000018ff */
[----:B------:R-:W-:Y:S03]  /*bd90*/  LDSM.16.M88.4 R180, [R2+0xc900] ;  /* 0x00c9000002b4783b */ /* 0x000fe60000000200 */
[C---:B------:R-:W-:Y:S08]  /*bda0*/  HMMA.16816.F32 R24, R136.reuse, R26, RZ ;  /* 0x0000001a8818723c */ /* 0x040ff000000018ff */
[C---:B------:R-:W-:Y:S08]  /*bdb0*/  HMMA.16816.F32 R28, R136.reuse, R32, RZ ;  /* 0x00000020881c723c */ /* 0x040ff000000018ff */
[----:B------:R-:W-:Y:S01]  /*bdc0*/  HMMA.16816.F32 R32, R136, R34, RZ ;  /* 0x000000228820723c */ /* 0x000fe200000018ff */
[----:B------:R-:W1:Y:S07]  /*bdd0*/  LDSM.16.M88.4 R136, [R0+0xd100] ;  /* 0x00d100000088783b */ /* 0x000e6e0000000200 */
[C---:B------:R-:W-:Y:S08]  /*bde0*/  HMMA.16816.F32 R4, R144.reuse, R148, R4 ;  /* 0x000000949004723c */ /* 0x040ff00000001804 */
[C---:B------:R-:W-:Y:S01]  /*bdf0*/  HMMA.16816.F32 R8, R144.reuse, R150, R8 ;  /* 0x000000969008723c */ /* 0x040fe20000001808 */
[----:B------:R-:W4:Y:S07]  /*be00*/  LDSM.16.M88.4 R148, [R0+0xd900] ;  /* 0x00d900000094783b */ /* 0x000f2e0000000200 */
        /* <DEDUP_REMOVED lines=8> */
[----:B------:R-:W5:Y:S06]  /*be90*/  LDSM.16.M88.4 R144, [R2+0xd100] ;  /* 0x00d100000290783b */ /* 0x000f6c0000000200 */
[----:B------:R-:W4:Y:S01]  /*bea0*/  LDSM.16.M88.4 R160, [R191+UR4+0xe100] ;  /* 0x00e10004bfa0783b */ /* 0x000f220008000200 */
[C---:B--2---:R-:W-:Y:S08]  /*beb0*/  HMMA.16816.F32 R4, R140.reuse, R164, R4 ;  /* 0x000000a48c04723c */ /* 0x044ff00000001804 */
[C---:B------:R-:W-:Y:S01]  /*bec0*/  HMMA.16816.F32 R8, R140.reuse, R166, R8 ;  /* 0x000000a68c08723c */ /* 0x040fe20000001808 */
[----:B------:R-:W2:Y:S07]  /*bed0*/  LDSM.16.M88.4 R164, [R191+UR4+0xe900] ;  /* 0x00e90004bfa4783b */ /* 0x000eae0008000200 */
[C---:B---3--:R-:W-:Y:S08]  /*bee0*/  HMMA.16816.F32 R12, R140.reuse, R168, R12 ;  /* 0x000000a88c0c723c */ /* 0x048ff0000000180c */
[C---:B------:R-:W-:Y:S01]  /*bef0*/  HMMA.16816.F32 R16, R140.reuse, R170, R16 ;  /* 0x000000aa8c10723c */ /* 0x040fe20000001810 */
[----:B------:R-:W-:Y:S07]  /*bf00*/  LDSM.16.M88.4 R168, [R133+0xe100] ;  /* 0x00e1000085a8783b */ /* 0x000fee0000000200 */
[C---:B-1----:R-:W-:Y:S08]  /*bf10*/  HMMA.16816.F32 R20, R140.reuse, R136, R20 ;  /* 0x000000888c14723c */ /* 0x042ff00000001814 */
[C---:B------:R-:W-:Y:S01]  /*bf20*/  HMMA.16816.F32 R24, R140.reuse, R138, R24 ;  /* 0x0000008a8c18723c */ /* 0x040fe20000001818 */
[----:B------:R-:W1:Y:S07]  /*bf30*/  LDSM.16.M88.4 R136, [R191+UR4+0xf100] ;  /* 0x00f10004bf88783b */ /* 0x000e6e0008000200 */
[C---:B----4-:R-:W-:Y:S08]  /*bf40*/  HMMA.16816.F32 R28, R140.reuse, R148, R28 ;  /* 0x000000948c1c723c */ /* 0x050ff0000000181c */
[----:B------:R-:W-:Y:S01]  /*bf50*/  HMMA.16816.F32 R32, R140, R150, R32 ;  /* 0x000000968c20723c */ /* 0x000fe20000001820 */
[----:B------:R-:W3:Y:S06]  /*bf60*/  LDSM.16.M88.4 R140, [R191+UR4+0xf900] ;  /* 0x00f90004bf8c783b */ /* 0x000eec0008000200 */
[----:B------:R-:W4:Y:S01]  /*bf70*/  LDSM.16.M88.4 R148, [R189+0x4000] ;  /* 0x00400000bd94783b */ /* 0x000f220000000200 */
[C---:B------:R-:W-:Y:S08]  /*bf80*/  HMMA.16816.F32 R4, R172.reuse, R176, R4 ;  /* 0x000000b0ac04723c */ /* 0x040ff00000001804 */
[C---:B------:R-:W-:Y:S01]  /*bf90*/  HMMA.16816.F32 R8, R172.reuse, R178, R8 ;  /* 0x000000b2ac08723c */ /* 0x040fe20000001808 */
[----:B------:R-:W1:Y:S07]  /*bfa0*/  LDSM.16.M88.4 R176, [R133+0xe900] ;  /* 0x00e9000085b0783b */ /* 0x000e6e0000000200 */
[C---:B------:R-:W-:Y:S08]  /*bfb0*/  HMMA.16816.F32 R12, R172.reuse, R180, R12 ;  /* 0x000000b4ac0c723c */ /* 0x040ff0000000180c */
[C---:B------:R-:W-:Y:S08]  /*bfc0*/  HMMA.16816.F32 R16, R172.reuse, R182, R16 ;  /* 0x000000b6ac10723c */ /* 0x040ff00000001810 */
[C---:B-----5:R-:W-:Y:S08]  /*bfd0*/  HMMA.16816.F32 R20, R172.reuse, R144, R20 ;  /* 0x00000090ac14723c */ /* 0x060ff00000001814 */
[C---:B------:R-:W-:Y:S01]  /*bfe0*/  HMMA.16816.F32 R24, R172.reuse, R146, R24 ;  /* 0x00000092ac18723c */ /* 0x040fe20000001818 */
[----:B------:R-:W5:Y:S07]  /*bff0*/  LDSM.16.M88.4 R144, [R133+0xf100] ;  /* 0x00f100008590783b */ /* 0x000f6e0000000200 */
[C---:B------:R-:W-:Y:S08]  /*c000*/  HMMA.16816.F32 R28, R172.reuse, R152, R28 ;  /* 0x00000098ac1c723c */ /* 0x040ff0000000181c */
[----:B------:R-:W-:Y:S01]  /*c010*/  HMMA.16816.F32 R32, R172, R154, R32 ;  /* 0x0000009aac20723c */ /* 0x000fe20000001820 */
[----:B------:R-:W3:Y:S07]  /*c020*/  LDSM.16.M88.4 R152, [R133+0xf900] ;  /* 0x00f900008598783b */ /* 0x000eee0000000200 */
[C---:B------:R-:W-:Y:S08]  /*c030*/  HMMA.16816.F32 R4, R156.reuse, R160, R4 ;  /* 0x000000a09c04723c */ /* 0x040ff00000001804 */
[C---:B------:R-:W-:Y:S01]  /*c040*/  HMMA.16816.F32 R8, R156.reuse, R162, R8 ;  /* 0x000000a29c08723c */ /* 0x040fe20000001808 */
[----:B------:R-:W-:Y:S07]  /*c050*/  LDSM.16.M88.4 R160, [R0+0xf100] ;  /* 0x00f1000000a0783b */ /* 0x000fee0000000200 */
[C---:B--2---:R-:W-:Y:S08]  /*c060*/  HMMA.16816.F32 R12, R156.reuse, R164, R12 ;  /* 0x000000a49c0c723c */ /* 0x044ff0000000180c */
[C---:B------:R-:W-:Y:S01]  /*c070*/  HMMA.16816.F32 R16, R156.reuse, R166, R16 ;  /* 0x000000a69c10723c */ /* 0x040fe20000001810 */
[----:B------:R-:W-:Y:S07]  /*c080*/  LDSM.16.M88.4 R164, [R186+0x4000] ;  /* 0x00400000baa4783b */ /* 0x000fee0000000200 */
[C---:B-1----:R-:W-:Y:S08]  /*c090*/  HMMA.16816.F32 R20, R156.reuse, R136, R20 ;  /* 0x000000889c14723c */ /* 0x042ff00000001814 */
[C---:B------:R-:W-:Y:S01]  /*c0a0*/  HMMA.16816.F32 R24, R156.reuse, R138, R24 ;  /* 0x0000008a9c18723c */ /* 0x040fe20000001818 */
[----:B------:R-:W-:Y:S07]  /*c0b0*/  LDSM.16.M88.4 R136, [R187+0x4000] ;  /* 0x00400000bb88783b */ /* 0x000fee0000000200 */
[C---:B---3--:R-:W-:Y:S08]  /*c0c0*/  HMMA.16816.F32 R28, R156.reuse, R140, R28 ;  /* 0x0000008c9c1c723c */ /* 0x048ff0000000181c */
[----:B------:R-:W-:Y:S01]  /*c0d0*/  HMMA.16816.F32 R32, R156, R142, R32 ;  /* 0x0000008e9c20723c */ /* 0x000fe20000001820 */
[----:B------:R-:W1:Y:S06]  /*c0e0*/  LDSM.16.M88.4 R140, [R0+0xe100] ;  /* 0x00e10000008c783b */ /* 0x000e6c0000000200 */
[----:B------:R-:W2:Y:S01]  /*c0f0*/  LDSM.16.M88.4 R156, [R0+0xe900] ;  /* 0x00e90000009c783b */ /* 0x000ea20000000200 */
[C---:B----4-:R-:W-:Y:S08]  /*c100*/  HMMA.16816.F32 R4, R148.reuse, R168, R4 ;  /* 0x000000a89404723c */ /* 0x050ff00000001804 */
[C---:B------:R-:W-:Y:S01]  /*c110*/  HMMA.16816.F32 R8, R148.reuse, R170, R8 ;  /* 0x000000aa9408723c */ /* 0x040fe20000001808 */
[----:B------:R-:W-:Y:S07]  /*c120*/  LDSM.16.M88.4 R168, [R2+0xe100] ;  /* 0x00e1000002a8783b */ /* 0x000fee0000000200 */
[C---:B------:R-:W-:Y:S08]  /*c130*/  HMMA.16816.F32 R12, R148.reuse, R176, R12 ;  /* 0x000000b0940c723c */ /* 0x040ff0000000180c */
[C---:B------:R-:W-:Y:S08]  /*c140*/  HMMA.16816.F32 R16, R148.reuse, R178, R16 ;  /* 0x000000b29410723c */ /* 0x040ff00000001810 */
[C---:B-----5:R-:W-:Y:S08]  /*c150*/  HMMA.16816.F32 R20, R148.reuse, R144, R20 ;  /* 0x000000909414723c */ /* 0x060ff00000001814 */
[C---:B------:R-:W-:Y:S01]  /*c160*/  HMMA.16816.F32 R24, R148.reuse, R146, R24 ;  /* 0x000000929418723c */ /* 0x040fe20000001818 */
[----:B------:R-:W3:Y:S07]  /*c170*/  LDSM.16.M88.4 R144, [R0+0xf900] ;  /* 0x00f900000090783b */ /* 0x000eee0000000200 */
[C---:B------:R-:W-:Y:S08]  /*c180*/  HMMA.16816.F32 R28, R148.reuse, R152, R28 ;  /* 0x00000098941c723c */ /* 0x040ff0000000181c */
[----:B------:R-:W-:Y:S01]  /*c190*/  HMMA.16816.F32 R32, R148, R154, R32 ;  /* 0x0000009a9420723c */ /* 0x000fe20000001820 */
[----:B------:R-:W4:Y:S06]  /*c1a0*/  LDSM.16.M88.4 R148, [R134+0xe900] ;  /* 0x00e900008694783b */ /* 0x000f2c0000000200 */
[----:B------:R-:W5:Y:S01]  /*c1b0*/  LDSM.16.M88.4 R152, [R134+0xf100] ;  /* 0x00f100008698783b */ /* 0x000f620000000200 */
[C---:B-1----:R-:W-:Y:S08]  /*c1c0*/  HMMA.16816.F32 R4, R136.reuse, R140, R4 ;  /* 0x0000008c8804723c */ /* 0x042ff00000001804 */
[C---:B------:R-:W-:Y:S01]  /*c1d0*/  HMMA.16816.F32 R8, R136.reuse, R142, R8 ;  /* 0x0000008e8808723c */ /* 0x040fe20000001808 */
[----:B------:R-:W1:Y:S07]  /*c1e0*/  LDSM.16.M88.4 R140, [R134+0xf900] ;  /* 0x00f90000868c783b */ /* 0x000e6e0000000200 */
[C---:B--2---:R-:W-:Y:S08]  /*c1f0*/  HMMA.16816.F32 R12, R136.reuse, R156, R12 ;  /* 0x0000009c880c723c */ /* 0x044ff0000000180c */
[C---:B------:R-:W-:Y:S01]  /*c200*/  HMMA.16816.F32 R16, R136.reuse, R158, R16 ;  /* 0x0000009e8810723c */ /* 0x040fe20000001810 */
[----:B------:R-:W-:Y:S07]  /*c210*/  LDSM.16.M88.4 R156, [R191+UR4+0x10900] ;  /* 0x01090004bf9c783b */ /* 0x000fee0008000200 */
[C---:B------:R-:W-:Y:S08]  /*c220*/  HMMA.16816.F32 R20, R136.reuse, R160, R20 ;  /* 0x000000a08814723c */ /* 0x040ff00000001814 */
[C---:B------:R-:W-:Y:S01]  /*c230*/  HMMA.16816.F32 R24, R136.reuse, R162, R24 ;  /* 0x000000a28818723c */ /* 0x040fe20000001818 */
[----:B------:R-:W-:Y:S07]  /*c240*/  LDSM.16.M88.4 R160, [R191+UR4+0x11100] ;  /* 0x01110004bfa0783b */ /* 0x000fee0008000200 */
[C---:B---3--:R-:W-:Y:S08]  /*c250*/  HMMA.16816.F32 R28, R136.reuse, R144, R28 ;  /* 0x00000090881c723c */ /* 0x048ff0000000181c */
[----:B------:R-:W-:Y:S01]  /*c260*/  HMMA.16816.F32 R32, R136, R146, R32 ;  /* 0x000000928820723c */ /* 0x000fe20000001820 */
[----:B------:R-:W-:Y:S06]  /*c270*/  LDSM.16.M88.4 R136, [R193+0x8000] ;  /* 0x00800000c188783b */ /* 0x000fec0000000200 */
[----:B------:R-:W2:Y:S01]  /*c280*/  LDSM.16.M88.4 R144, [R191+UR4+0x10100] ;  /* 0x01010004bf90783b */ /* 0x000ea20008000200 */
[C---:B------:R-:W-:Y:S08]  /*c290*/  HMMA.16816.F32 R4, R164.reuse, R168, R4 ;  /* 0x000000a8a404723c */ /* 0x040ff00000001804 */
[C---:B------:R-:W-:Y:S01]  /*c2a0*/  HMMA.16816.F32 R8, R164.reuse, R170, R8 ;  /* 0x000000aaa408723c */ /* 0x040fe20000001808 */
[----:B------:R-:W-:Y:S07]  /*c2b0*/  LDSM.16.M88.4 R168, [R133+0x10100] ;  /* 0x0101000085a8783b */ /* 0x000fee0000000200 */
[C---:B----4-:R-:W-:Y:S08]  /*c2c0*/  HMMA.16816.F32 R12, R164.reuse, R148, R12 ;  /* 0x00000094a40c723c */ /* 0x050ff0000000180c */
[C---:B------:R-:W-:Y:S01]  /*c2d0*/  HMMA.16816.F32 R16, R164.reuse, R150, R16 ;  /* 0x00000096a410723c */ /* 0x040fe20000001810 */
[----:B------:R-:W3:Y:S07]  /*c2e0*/  LDSM.16.M88.4 R148, [R191+UR4+0x11900] ;  /* 0x01190004bf94783b */ /* 0x000eee0008000200 */
[C---:B-----5:R-:W-:Y:S08]  /*c2f0*/  HMMA.16816.F32 R20, R164.reuse, R152, R20 ;  /* 0x00000098a414723c */ /* 0x060ff00000001814 */
[C---:B------:R-:W-:Y:S01]  /*c300*/  HMMA.16816.F32 R24, R164.reuse, R154, R24 ;  /* 0x0000009aa418723c */ /* 0x040fe20000001818 */
[----:B------:R-:W4:Y:S07]  /*c310*/  LDSM.16.M88.4 R152, [R189+0x8000] ;  /* 0x00800000bd98783b */ /* 0x000f2e0000000200 */
[C---:B-1----:R-:W-:Y:S08]  /*c320*/  HMMA.16816.F32 R28, R164.reuse, R140, R28 ;  /* 0x0000008ca41c723c */ /* 0x042ff0000000181c */
[----:B------:R-:W-:Y:S01]  /*c330*/  HMMA.16816.F32 R32, R164, R142, R32 ;  /* 0x0000008ea420723c */ /* 0x000fe20000001820 */
[----:B------:R-:W1:Y:S06]  /*c340*/  LDSM.16.M88.4 R140, [R133+0x10900] ;  /* 0x01090000858c783b */ /* 0x000e6c0000000200 */
[----:B------:R-:W-:Y:S01]  /*c350*/  LDSM.16.M88.4 R164, [R0+0x10100] ;  /* 0x0101000000a4783b */ /* 0x000fe20000000200 */
[C---:B--2---:R-:W-:Y:S08]  /*c360*/  HMMA.16816.F32 R4, R136.reuse, R144, R4 ;  /* 0x000000908804723c */ /* 0x044ff00000001804 */
        /* <DEDUP_REMOVED lines=10> */
[----:B------:R-:W3:Y:S06]  /*c410*/  LDSM.16.M88.4 R136, [R0+0x10900] ;  /* 0x010900000088783b */ /* 0x000eec0000000200 */
[----:B------:R-:W3:Y:S01]  /*c420*/  LDSM.16.M88.4 R148, [R0+0x11100] ;  /* 0x011100000094783b */ /* 0x000ee20000000200 */
[C---:B----4-:R-:W-:Y:S08]  /*c430*/  HMMA.16816.F32 R4, R152.reuse, R168, R4 ;  /* 0x000000a89804723c */ /* 0x050ff00000001804 */
[C---:B------:R-:W-:Y:S08]  /*c440*/  HMMA.16816.F32 R8, R152.reuse, R170, R8 ;  /* 0x000000aa9808723c */ /* 0x040ff00000001808 */
[C---:B-1----:R-:W-:Y:S08]  /*c450*/  HMMA.16816.F32 R12, R152.reuse, R140, R12 ;  /* 0x0000008c980c723c */ /* 0x042ff0000000180c */
[C---:B------:R-:W-:Y:S01]  /*c460*/  HMMA.16816.F32 R16, R152.reuse, R142, R16 ;  /* 0x0000008e9810723c */ /* 0x040fe20000001810 */
[----:B------:R1:W4:Y:S07]  /*c470*/  LDSM.16.M88.4 R140, [R0+0x11900] ;  /* 0x01190000008c783b */ /* 0x00032e0000000200 */
[C---:B--2---:R-:W-:Y:S08]  /*c480*/  HMMA.16816.F32 R20, R152.reuse, R144, R20 ;  /* 0x000000909814723c */ /* 0x044ff00000001814 */
[C---:B------:R-:W-:Y:S01]  /*c490*/  HMMA.16816.F32 R24, R152.reuse, R146, R24 ;  /* 0x000000929818723c */ /* 0x040fe20000001818 */
[----:B------:R-:W-:Y:S07]  /*c4a0*/  LDSM.16.M88.4 R144, [R186+0x8000] ;  /* 0x00800000ba90783b */ /* 0x000fee0000000200 */
[C---:B-----5:R-:W-:Y:S04]  /*c4b0*/  HMMA.16816.F32 R28, R152.reuse, R156, R28 ;  /* 0x0000009c981c723c */ /* 0x060fe8000000181c */
[----:B-1----:R-:W-:Y:S04]  /*c4c0*/  IMAD.MOV.U32 R0, RZ, RZ, R205 ;  /* 0x000000ffff007224 */ /* 0x002fe800078e00cd */
[----:B------:R-:W-:Y:S01]  /*c4d0*/  HMMA.16816.F32 R32, R152, R158, R32 ;  /* 0x0000009e9820723c */ /* 0x000fe20000001820 */
[----:B------:R1:W2:Y:S06]  /*c4e0*/  LDSM.16.M88.4 R152, [R2+0x10100] ;  /* 0x010100000298783b */ /* 0x0002ac0000000200 */
[----:B------:R-:W-:Y:S01]  /*c4f0*/  LDSM.16.M88.4 R156, [R134+0x10900] ;  /* 0x01090000869c783b */ /* 0x000fe20000000200 */
[C---:B------:R-:W-:Y:S08]  /*c500*/  HMMA.16816.F32 R4, R160.reuse, R164, R4 ;  /* 0x000000a4a004723c */ /* 0x040ff00000001804 */
[C---:B------:R-:W-:Y:S01]  /*c510*/  HMMA.16816.F32 R8, R160.reuse, R166, R8 ;  /* 0x000000a6a008723c */ /* 0x040fe20000001808 */
[----:B------:R-:W-:Y:S07]  /*c520*/  LDSM.16.M88.4 R164, [R134+0x11100] ;  /* 0x0111000086a4783b */ /* 0x000fee0000000200 */
[C---:B---3--:R-:W-:Y:S04]  /*c530*/  HMMA.16816.F32 R12, R160.reuse, R136, R12 ;  /* 0x00000088a00c723c */ /* 0x048fe8000000180c */
[----:B-1----:R-:W-:Y:S04]  /*c540*/  @P0 IMAD.HI.U32 R2, R205, c[0x0][0x2c8], RZ ;  /* 0x0000b200cd020a27 */ /* 0x002fe800078e00ff */
[C---:B------:R-:W-:Y:S01]  /*c550*/  HMMA.16816.F32 R16, R160.reuse, R138, R16 ;  /* 0x0000008aa010723c */ /* 0x040fe20000001810 */
[----:B------:R-:W-:Y:S03]  /*c560*/  LDSM.16.M88.4 R136, [R134+0x11900] ;  /* 0x011900008688783b */ /* 0x000fe60000000200 */
[----:B------:R-:W-:Y:S04]  /*c570*/  @P0 SHF.R.U32.HI R0, RZ, c[0x0][0x2cc], R2 ;  /* 0x0000b300ff000a19 */ /* 0x000fe80000011602 */
[C---:B------:R-:W-:Y:S01]  /*c580*/  HMMA.16816.F32 R20, R160.reuse, R148, R20 ;  /* 0x00000094a014723c */ /* 0x040fe20000001814 */
[----:B------:R-:W1:Y:S06]  /*c590*/  SHFL.IDX PT, R134, R0, RZ, 0x1c1f ;  /* 0x001c1fff00867589 */ /* 0x000e6c00000e0000 */
[----:B------:R-:W-:Y:S01]  /*c5a0*/  IMAD.SHL.U32 R149, R209, 0x40, RZ ;  /* 0x00000040d1957824 */ /* 0x000fe200078e00ff */
[C---:B------:R-:W-:Y:S04]  /*c5b0*/  HMMA.16816.F32 R24, R160.reuse, R150, R24 ;  /* 0x00000096a018723c */ /* 0x040fe80000001818 */
[----:B------:R-:W-:Y:S04]  /*c5c0*/  IADD3 R2, -R206, 0x1, -R149 ;  /* 0x00000001ce027810 */ /* 0x000fe80007ffe995 */
[C---:B----4-:R-:W-:Y:S04]  /*c5d0*/  HMMA.16816.F32 R28, R160.reuse, R140, R28 ;  /* 0x0000008ca01c723c */ /* 0x050fe8000000181c */
[----:B------:R-:W-:Y:S04]  /*c5e0*/  IADD3 R2, R2, -c[0x0][0x168], R199 ;  /* 0x80005a0002027a10 */ /* 0x000fe80007ffe0c7 */
[----:B------:R-:W-:Y:S04]  /*c5f0*/  HMMA.16816.F32 R32, R160, R142, R32 ;  /* 0x0000008ea020723c */ /* 0x000fe80000001820 */
[C---:B------:R-:W-:Y:S02]  /*c600*/  IADD3 R133, R2.reuse, c[0x0][0x328], RZ ;  /* 0x0000ca0002857a10 */ /* 0x040fe40007ffe0ff */
[----:B------:R-:W-:Y:S02]  /*c610*/  IADD3 R2, R2, UR17, RZ ;  /* 0x0000001102027c10 */ /* 0x000fe4000fffe0ff */
[C---:B--2---:R-:W-:Y:S05]  /*c620*/  HMMA.16816.F32 R4, R144.reuse, R152, R4 ;  /* 0x000000989004723c */ /* 0x044fea0000001804 */
[--C-:B-1----:R-:W-:Y:S02]  /*c630*/  IMAD.IADD R142, R133, 0x1, R134.reuse ;  /* 0x00000001858e7824 */ /* 0x102fe400078e0286 */
[----:B------:R-:W-:Y:S01]  /*c640*/  IMAD.IADD R135, R2, 0x1, R134 ;  /* 0x0000000102877824 */ /* 0x000fe200078e0286 */
[C---:B------:R-:W-:Y:S08]  /*c650*/  HMMA.16816.F32 R8, R144.reuse, R154, R8 ;  /* 0x0000009a9008723c */ /* 0x040ff00000001808 */
[C---:B------:R-:W-:Y:S08]  /*c660*/  HMMA.16816.F32 R12, R144.reuse, R156, R12 ;  /* 0x0000009c900c723c */ /* 0x040ff0000000180c */
[C---:B------:R-:W-:Y:S08]  /*c670*/  HMMA.16816.F32 R16, R144.reuse, R158, R16 ;  /* 0x0000009e9010723c */ /* 0x040ff00000001810 */
[C---:B------:R-:W-:Y:S08]  /*c680*/  HMMA.16816.F32 R20, R144.reuse, R164, R20 ;  /* 0x000000a49014723c */ /* 0x040ff00000001814 */
[C---:B------:R-:W-:Y:S08]  /*c690*/  HMMA.16816.F32 R24, R144.reuse, R166, R24 ;  /* 0x000000a69018723c */ /* 0x040ff00000001818 */
[C---:B------:R-:W-:Y:S08]  /*c6a0*/  HMMA.16816.F32 R28, R144.reuse, R136, R28 ;  /* 0x00000088901c723c */ /* 0x040ff0000000181c */
[----:B------:R-:W-:Y:S01]  /*c6b0*/  HMMA.16816.F32 R32, R144, R138, R32 ;  /* 0x0000008a9020723c */ /* 0x000fe20000001820 */
[----:B------:R-:W-:-:S07]  /*c6c0*/  @!P2 BRA `(.L_x_942) ;  /* 0x000001a00000a947 */ /* 0x000fce0003800000 */
        /* <DEDUP_REMOVED lines=15> */
.L_x_944:
[----:B------:R-:W-:Y:S04]  /*c7c0*/  MOV R134, c[0x0][0x32c] ;  /* 0x0000cb0000867a02 */ /* 0x000fe80000000f00 */
[----:B------:R-:W-:Y:S11]  /*c7d0*/  ISETP.NE.AND P0, PT, R134, 0x1, PT ;  /* 0x000000018600780c */ /* 0x000ff60003f05270 */
[----:B------:R-:W-:Y:S02]  /*c7e0*/  @!UPT UIADD3 URZ, URZ, URZ, URZ ;  /* 0x0000003f3f3ff290 */ /* 0x000fe4000fffe03f */
[----:B------:R-:W-:Y:S05]  /*c7f0*/  @P0 IMAD.HI.U32 R134, R136, c[0x0][0x330], RZ ;  /* 0x0000cc0088860a27 */ /* 0x000fea00078e00ff */
[----:B------:R-:W-:Y:S02]  /*c800*/  @P0 SHF.R.U32.HI R136, RZ, c[0x0][0x334], R134 ;  /* 0x0000cd00ff880a19 */ /* 0x000fe40000011686 */
.L_x_945:
[----:B------:R-:W-:Y:S05]  /*c810*/  BSYNC B0 ;  /* 0x0000000000007941 */ /* 0x000fea0003800000 */
.L_x_943:
[----:B------:R-:W-:Y:S04]  /*c820*/  IMAD R137, R136, c[0x0][0x32c], -R149 ;  /* 0x0000cb0088897a24 */ /* 0x000fe800078e0a95 */
[----:B------:R-:W-:Y:S05]  /*c830*/  IMAD.IADD R134, R137, 0x1, -R206 ;  /* 0x0000000189867824 */ /* 0x000fea00078e0ace */
[----:B------:R-:W-:Y:S02]  /*c840*/  IADD3 R137, R134, c[0x0][0x32c], RZ ;  /* 0x0000cb0086897a10 */ /* 0x000fe40007ffe0ff */
[----:B------:R-:W-:Y:S02]  /*c850*/  IMNMX R135, R135, R134, !PT ;  /* 0x0000008687877217 */ /* 0x000fe40007800200 */
[----:B------:R-:W-:Y:S02]  /*c860*/  IMNMX R142, R142, R137, PT ;  /* 0x000000898e8e7217 */ /* 0x000fe40003800200 */
.L_x_942:
[----:B------:R-:W-:Y:S01]  /*c870*/  ISETP.GT.AND P1, PT, R209, -0x1, PT ;  /* 0xffffffffd100780c */ /* 0x000fe20003f24270 */
[----:B------:R-:W1:Y:S03]  /*c880*/  SHFL.IDX PT, R0, R0, 0x1, 0x1c1f ;  /* 0x003c1f0000007f89 */ /* 0x000e6600000e0000 */
[C---:B------:R-:W-:Y:S04]  /*c890*/  ISETP.GT.AND P0, PT, R135.reuse, RZ, P1 ;  /* 0x000000ff8700720c */ /* 0x040fe80000f04270 */
[----:B------:R-:W-:Y:S04]  /*c8a0*/  ISETP.LT.OR P0, PT, R142, 0x1, P0 ;  /* 0x000000018e00780c */ /* 0x000fe80000701670 */
[----:B------:R-:W-:Y:S02]  /*c8b0*/  FSEL R139, R4, -INF , !P0 ;  /* 0xff800000048b7808 */ /* 0x000fe40004000000 */
[----:B------:R-:W-:Y:S04]  /*c8c0*/  ISETP.GT.AND P0, PT, R135, 0x1, P1 ;  /* 0x000000018700780c */ /* 0x000fe80000f04270 */
[----:B------:R-:W-:Y:S04]  /*c8d0*/  ISETP.LT.OR P0, PT, R142, 0x2, P0 ;  /* 0x000000028e00780c */ /* 0x000fe80000701670 */
[----:B------:R-:W-:Y:S02]  /*c8e0*/  FSEL R150, R5, -INF , !P0 ;  /* 0xff80000005967808 */ /* 0x000fe40004000000 */
[----:B------:R-:W-:Y:S01]  /*c8f0*/  ISETP.GT.AND P0, PT, R135, 0x8, P1 ;  /* 0x000000088700780c */ /* 0x000fe20000f04270 */
[--C-:B-1----:R-:W-:Y:S02]  /*c900*/  IMAD.IADD R4, R133, 0x1, R0.reuse ;  /* 0x0000000185047824 */ /* 0x102fe400078e0200 */
[----:B------:R-:W-:Y:S01]  /*c910*/  IMAD.IADD R2, R2, 0x1, R0 ;  /* 0x0000000102027824 */ /* 0x000fe200078e0200 */
        /* <DEDUP_REMOVED lines=39> */
[----:B------:R-:W-:Y:S04]  /*cb90*/  ISETP.LT.OR P0, PT, R142, 0x3a, P0 ;  /* 0x0000003a8e00780c */ /* 0x000fe80000701670 */
[----:B------:R-:W-:Y:S01]  /*cba0*/  FSEL R142, R33, -INF , !P0 ;  /* 0xff800000218e7808 */ /* 0x000fe20004000000 */
[----:B------:R-:W-:-:S05]  /*cbb0*/  @!P2 BRA `(.L_x_946) ;  /* 0x000001a00000a947 */ /* 0x000fca0003800000 */
        /* <DEDUP_REMOVED lines=15> */
.L_x_948:
[----:B------:R-:W-:Y:S04]  /*ccb0*/  MOV R0, c[0x0][0x32c] ;  /* 0x0000cb0000007a02 */ /* 0x000fe80000000f00 */
[----:B------:R-:W-:Y:S11]  /*ccc0*/  ISETP.NE.AND P0, PT, R0, 0x1, PT ;  /* 0x000000010000780c */ /* 0x000ff60003f05270 */
[----:B------:R-:W-:Y:S02]  /*ccd0*/  @!UPT UIADD3 URZ, URZ, URZ, URZ ;  /* 0x0000003f3f3ff290 */ /* 0x000fe4000fffe03f */
[----:B------:R-:W-:Y:S05]  /*cce0*/  @P0 IMAD.HI.U32 R0, R12, c[0x0][0x330], RZ ;  /* 0x0000cc000c000a27 */ /* 0x000fea00078e00ff */
[----:B------:R-:W-:Y:S02]  /*ccf0*/  @P0 SHF.R.U32.HI R12, RZ, c[0x0][0x334], R0 ;  /* 0x0000cd00ff0c0a19 */ /* 0x000fe40000011600 */
.L_x_949:
[----:B------:R-:W-:Y:S05]  /*cd00*/  BSYNC B0 ;  /* 0x0000000000007941 */ /* 0x000fea0003800000 */
.L_x_947:
[----:B------:R-:W-:Y:S04]  /*cd10*/  IMAD R9, R12, c[0x0][0x32c], -R149 ;  /* 0x0000cb000c097a24 */ /* 0x000fe800078e0a95 */
[----:B------:R-:W-:Y:S05]  /*cd20*/  IMAD.IADD R9, R9, 0x1, -R206 ;  /* 0x0000000109097824 */ /* 0x000fea00078e0ace */
[----:B------:R-:W-:Y:S02]  /*cd30*/  IADD3 R5, R9, c[0x0][0x32c], RZ ;  /* 0x0000cb0009057a10 */ /* 0x000fe40007ffe0ff */
[----:B------:R-:W-:Y:S02]  /*cd40*/  IMNMX R2, R2, R9, !PT ;  /* 0x0000000902027217 */ /* 0x000fe40007800200 */
[----:B------:R-:W-:Y:S02]  /*cd50*/  IMNMX R4, R4, R5, PT ;  /* 0x0000000504047217 */ /* 0x000fe40003800200 */
.L_x_946:
[----:B------:R-:W-:Y:S01]  /*cd60*/  FMNMX.FTZ R5, R139, R132, !PT ;  /* 0x000000848b057209 */ /* 0x000fe20007810000 */
[----:B------:R-:W-:Y:S04]  /*cd70*/  DEPBAR.LE SB0, 0x2 ;  /* 0x000080800000791a */ /* 0x000fe80000000000 */
[----:B------:R-:W-:Y:S01]  /*cd80*/  FMNMX.FTZ R5, R150, R5, !PT ;  /* 0x0000000596057209 */ /* 0x000fe20007810000 */
[----:B------:R-:W-:Y:S01]  /*cd90*/  BAR.SYNC.DEFER_BLOCKING 0x0 ;  /* 0x0000000000007b1d */ /* 0x000fe20000010000 */
[----:B------:R-:W-:Y:S02]  /*cda0*/  ISETP.GT.AND P0, PT, R2, RZ, P1 ;  /* 0x000000ff0200720c */ /* 0x000fe40000f04270 */
        /* <DEDUP_REMOVED lines=28> */
[----:B------:R-:W-:Y:S04]  /*cf70*/  ISETP.LT.OR P0, PT, R4, 0x12, P0 ;  /* 0x000000120400780c */ /* 0x000fe80000701670 */
[----:B------:R-:W-:Y:S02]  /*cf80*/  FSEL R135, R15, -INF , !P0 ;  /* 0xff8000000f877808 */ /* 0x000fe40004000000 */
[----:B------:R-:W-:Y:S02]  /*cf90*/  FMNMX.FTZ R15, R142, R5, !PT ;  /* 0x000000058e0f7209 */ /* 0x000fe40007810000 */
[----:B------:R-:W-:Y:S03]  /*cfa0*/  ISETP.GT.AND P0, PT, R2, 0x18, P1 ;  /* 0x000000180200780c */ /* 0x000fe60000f04270 */
[----:B------:R-:W1:Y:S01]  /*cfb0*/  SHFL.BFLY PT, R0, R15, 0x2, 0x1f ;  /* 0x0c401f000f007f89 */ /* 0x000e6200000e0000 */
[----:B------:R-:W-:Y:S04]  /*cfc0*/  ISETP.LT.OR P0, PT, R4, 0x19, P0 ;  /* 0x000000190400780c */ /* 0x000fe80000701670 */
[----:B------:R-:W-:Y:S02]  /*cfd0*/  FSEL R33, R18, -INF , !P0 ;  /* 0xff80000012217808 */ /* 0x000fe40004000000 */
[----:B------:R-:W-:Y:S04]  /*cfe0*/  ISETP.GT.AND P0, PT, R2, 0x19, P1 ;  /* 0x000000190200780c */ /* 0x000fe80000f04270 */
[----:B------:R-:W-:Y:S04]  /*cff0*/  ISETP.LT.OR P0, PT, R4, 0x1a, P0 ;  /* 0x0000001a0400780c */ /* 0x000fe80000701670 */
[----:B------:R-:W-:Y:S02]  /*d000*/  FSEL R133, R19, -INF , !P0 ;  /* 0xff80000013857808 */ /* 0x000fe40004000000 */
[----:B------:R-:W-:Y:S04]  /*d010*/  ISETP.GT.AND P0, PT, R2, 0x20, P1 ;  /* 0x000000200200780c */ /* 0x000fe80000f04270 */
[----:B------:R-:W-:Y:S02]  /*d020*/  ISETP.LT.OR P0, PT, R4, 0x21, P0 ;  /* 0x000000210400780c */ /* 0x000fe40000701670 */
[----:B-1----:R-:W-:Y:S02]  /*d030*/  FMNMX.FTZ R13, R15, R0, !PT ;  /* 0x000000000f0d7209 */ /* 0x002fe40007810000 */
[----:B------:R-:W-:Y:S02]  /*d040*/  FSEL R175, R22, -INF , !P0 ;  /* 0xff80000016af7808 */ /* 0x000fe40004000000 */
[----:B------:R-:W-:Y:S02]  /*d050*/  FMNMX.FTZ R0, R6, R3, !PT ;  /* 0x0000000306007209 */ /* 0x000fe40007810000 */
[----:B------:R-:W-:Y:S02]  /*d060*/  ISETP.GT.AND P0, PT, R2, 0x21, P1 ;  /* 0x000000210200780c */ /* 0x000fe40000f04270 */
        /* <DEDUP_REMOVED lines=32> */
[----:B------:R-:W-:Y:S01]  /*d270*/  FMNMX.FTZ R0, R145, R0, !PT ;  /* 0x0000000091007209 */ /* 0x000fe20007810000 */
[----:B------:R-:W1:Y:S01]  /*d280*/  SHFL.BFLY PT, R2, R13, 0x1, 0x1f ;  /* 0x0c201f000d027f89 */ /* 0x000e6200000e0000 */
[----:B------:R-:W-:Y:S02]  /*d290*/  ISETP.LT.OR P0, PT, R4, 0x3a, P0 ;  /* 0x0000003a0400780c */ /* 0x000fe40000701670 */
[----:B------:R-:W-:Y:S02]  /*d2a0*/  FMNMX.FTZ R0, R143, R0, !PT ;  /* 0x000000008f007209 */ /* 0x000fe40007810000 */
[----:B------:R-:W-:Y:S04]  /*d2b0*/  FSEL R141, R35, -INF , !P0 ;  /* 0xff800000238d7808 */ /* 0x000fe80004000000 */
[----:B------:R-:W-:Y:S05]  /*d2c0*/  FMNMX.FTZ R15, R141, R0, !PT ;  /* 0x000000008d0f7209 */ /* 0x000fea0007810000 */
        /* <DEDUP_REMOVED lines=8> */
[--C-:B------:R-:W-:Y:S01]  /*d350*/  FFMA.FTZ R155, R139, c[0x0][0x2d0], -R159.reuse ;  /* 0x0000b4008b9b7a23 */ /* 0x100fe2000001089f */
[----:B------:R-:W-:Y:S01]  /*d360*/  IADD3 R15, R184, UR4, RZ ;  /* 0x00000004b80f7c10 */ /* 0x000fe2000fffe0ff */
[--C-:B------:R-:W-:Y:S02]  /*d370*/  FFMA.FTZ R150, R150, c[0x0][0x2d0], -R159.reuse ;  /* 0x0000b40096967a23 */ /* 0x100fe4000001089f */
[----:B------:R-:W1:Y:S01]  /*d380*/  SHFL.BFLY PT, R0, R13, 0x1, 0x1f ;  /* 0x0c201f000d007f89 */ /* 0x000e6200000e0000 */
[--C-:B------:R-:W-:Y:S01]  /*d390*/  FFMA.FTZ R151, R148, c[0x0][0x2d0], -R159.reuse ;  /* 0x0000b40094977a23 */ /* 0x100fe2000001089f */
[----:B------:R-:W-:Y:S01]  /*d3a0*/  MUFU.EX2 R155, R155 ;  /* 0x0000009b009b7308 */ /* 0x000fe20000000800 */
[--C-:B------:R-:W-:Y:S01]  /*d3b0*/  FFMA.FTZ R148, R8, c[0x0][0x2d0], -R159.reuse ;  /* 0x0000b40008947a23 */ /* 0x100fe2000001089f */
[----:B------:R-:W-:Y:S01]  /*d3c0*/  IADD3 R14, R190, R15, RZ ;  /* 0x0000000fbe0e7210 */ /* 0x000fe20007ffe0ff */
[----:B------:R-:W-:Y:S01]  /*d3d0*/  FMUL.FTZ R12, R5, c[0x0][0x2d0] ;  /* 0x0000b400050c7a20 */ /* 0x000fe20000410000 */
[----:B------:R-:W-:Y:S01]  /*d3e0*/  IADD3 R5, R185, UR4, RZ ;  /* 0x00000004b9057c10 */ /* 0x000fe2000fffe0ff */
[--C-:B------:R-:W-:Y:S02]  /*d3f0*/  FFMA.FTZ R161, R138, c[0x0][0x2d0], -R159.reuse ;  /* 0x0000b4008aa17a23 */ /* 0x100fe4000001089f */
[--C-:B------:R-:W-:Y:S02]  /*d400*/  FFMA.FTZ R160, R136, c[0x0][0x2d0], -R159.reuse ;  /* 0x0000b40088a07a23 */ /* 0x100fe4000001089f */
[--C-:B------:R-:W-:Y:S01]  /*d410*/  FFMA.FTZ R163, R134, c[0x0][0x2d0], -R159.reuse ;  /* 0x0000b40086a37a23 */ /* 0x100fe2000001089f */
[----:B------:R-:W2:Y:S01]  /*d420*/  MUFU.EX2 R12, R12 ;  /* 0x0000000c000c7308 */ /* 0x000ea20000000800 */
[--C-:B------:R-:W-:Y:S02]  /*d430*/  FFMA.FTZ R174, R144, c[0x0][0x2d0], -R159.reuse ;  /* 0x0000b40090ae7a23 */ /* 0x100fe4000001089f */
[--C-:B------:R-:W-:Y:S02]  /*d440*/  FFMA.FTZ R158, R158, c[0x0][0x2d0], -R159.reuse ;  /* 0x0000b4009e9e7a23 */ /* 0x100fe4000001089f */
[--C-:B------:R-:W-:Y:S02]  /*d450*/  FFMA.FTZ R172, R172, c[0x0][0x2d0], -R159.reuse ;  /* 0x0000b400acac7a23 */ /* 0x100fe4000001089f */
[--C-:B------:R-:W-:Y:S02]  /*d460*/  FFMA.FTZ R177, R170, c[0x0][0x2d0], -R159.reuse ;  /* 0x0000b400aab17a23 */ /* 0x100fe4000001089f */
[--C-:B------:R-:W-:Y:S01]  /*d470*/  FFMA.FTZ R168, R168, c[0x0][0x2d0], -R159.reuse ;  /* 0x0000b400a8a87a23 */ /* 0x100fe2000001089f */
[----:B------:R-:W3:Y:S01]  /*d480*/  MUFU.EX2 R150, R150 ;  /* 0x0000009600967308 */ /* 0x000ee20000000800 */
[--C-:B------:R-:W-:Y:S01]  /*d490*/  FFMA.FTZ R179, R166, c[0x0][0x2d0], -R159.reuse ;  /* 0x0000b400a6b37a23 */ /* 0x100fe2000001089f */
[----:B-1----:R-:W-:Y:S01]  /*d4a0*/  FMNMX.FTZ R0, R13, R0, !PT ;  /* 0x000000000d007209 */ /* 0x002fe20007810000 */
[----:B------:R-:W-:Y:S01]  /*d4b0*/  FFMA.FTZ R156, R156, c[0x0][0x2d0], -R159 ;  /* 0x0000b4009c9c7a23 */ /* 0x000fe2000001089f */
[----:B------:R-:W-:Y:S02]  /*d4c0*/  IADD3 R13, R190, R5, RZ ;  /* 0x00000005be0d7210 */ /* 0x000fe40007ffe0ff */
[C---:B------:R-:W-:Y:S01]  /*d4d0*/  FSETP.NEU.FTZ.AND P0, PT, R0.reuse, -INF , PT ;  /* 0xff8000000000780b */ /* 0x040fe20003f1d000 */
[C---:B------:R-:W-:Y:S02]  /*d4e0*/  FMUL.FTZ R140, R0.reuse, c[0x0][0x2d0] ;  /* 0x0000b400008c7a20 */ /* 0x040fe40000410000 */
[----:B------:R-:W1:Y:S01]  /*d4f0*/  LDSM.16.MT88.4 R24, [R13+0x100] ;  /* 0x000100000d18783b */ /* 0x000e620000004200 */
[----:B------:R-:W-:Y:S01]  /*d500*/  FSEL R4, R0, RZ, P0 ;  /* 0x000000ff00047208 */ /* 0x000fe20000000000 */
[----:B------:R-:W-:Y:S01]  /*d510*/  MUFU.EX2 R151, R151 ;  /* 0x0000009700977308 */ /* 0x000fe20000000800 */
[----:B------:R-:W-:Y:S01]  /*d520*/  FSEL R140, R140, RZ, P0 ;  /* 0x000000ff8c8c7208 */ /* 0x000fe20000000000 */
[----:B--2---:R-:W-:Y:S02]  /*d530*/  FMUL.FTZ R5, R12, R129 ;  /* 0x000000810c057220 */ /* 0x004fe40000410000 */
[----:B------:R-:W-:Y:S02]  /*d540*/  FADD.FTZ R4, -R4, R3 ;  /* 0x0000000304047221 */ /* 0x000fe40000010100 */
[--C-:B------:R-:W-:Y:S02]  /*d550*/  FFMA.FTZ R154, R6, c[0x0][0x2d0], -R140.reuse ;  /* 0x0000b400069a7a23 */ /* 0x100fe4000001088c */
[--C-:B------:R-:W-:Y:S02]  /*d560*/  FFMA.FTZ R153, R9, c[0x0][0x2d0], -R140.reuse ;  /* 0x0000b40009997a23 */ /* 0x100fe4000001088c */
[----:B------:R-:W2:Y:S01]  /*d570*/  MUFU.EX2 R148, R148 ;  /* 0x0000009400947308 */ /* 0x000ea20000000800 */
[--C-:B------:R-:W-:Y:S02]  /*d580*/  FFMA.FTZ R152, R7, c[0x0][0x2d0], -R140.reuse ;  /* 0x0000b40007987a23 */ /* 0x100fe4000001088c */
[--C-:B------:R-:W-:Y:S01]  /*d590*/  FFMA.FTZ R157, R11, c[0x0][0x2d0], -R140.reuse ;  /* 0x0000b4000b9d7a23 */ /* 0x100fe2000001088c */
[----:B---3--:R-:W-:Y:S01]  /*d5a0*/  F2FP.PACK_AB R16, R150, R155 ;  /* 0x0000009b9610723e */ /* 0x008fe200000000ff */
[----:B------:R-:W-:Y:S02]  /*d5b0*/  FMUL.FTZ R3, R4, c[0x0][0x2d0] ;  /* 0x0000b40004037a20 */ /* 0x000fe40000410000 */
        /* <DEDUP_REMOVED lines=26> */
[C---:B------:R-:W-:Y:S01]  /*d760*/  FMUL.FTZ R10, R3.reuse, R126 ;  /* 0x0000007e030a7220 */ /* 0x040fe20000410000 */
[----:B------:R-:W3:Y:S01]  /*d770*/  MUFU.EX2 R157, R157 ;  /* 0x0000009d009d7308 */ /* 0x000ee20000000800 */
[C---:B------:R-:W-:Y:S01]  /*d780*/  FMUL.FTZ R11, R3.reuse, R127 ;  /* 0x0000007f030b7220 */ /* 0x040fe20000410000 */
[----:B------:R-:W-:Y:S01]  /*d790*/  LDSM.16.MT88.4 R128, [R185+UR4+0x2900] ;  /* 0x00290004b980783b */ /* 0x000fe20008004200 */
[----:B------:R-:W-:Y:S01]  /*d7a0*/  FMUL.FTZ R102, R3, R102 ;  /* 0x0000006603667220 */ /* 0x000fe20000410000 */
[----:B--2---:R-:W-:Y:S01]  /*d7b0*/  F2FP.PACK_AB R17, R153, R154 ;  /* 0x0000009a9911723e */ /* 0x004fe200000000ff */
[C---:B------:R-:W-:Y:S02]  /*d7c0*/  FMUL.FTZ R103, R3.reuse, R103 ;  /* 0x0000006703677220 */ /* 0x040fe40000410000 */
[C---:B------:R-:W-:Y:S02]  /*d7d0*/  FMUL.FTZ R106, R3.reuse, R106 ;  /* 0x0000006a036a7220 */ /* 0x040fe40000410000 */
[C---:B------:R-:W-:Y:S01]  /*d7e0*/  FMUL.FTZ R107, R3.reuse, R107 ;  /* 0x0000006b036b7220 */ /* 0x040fe20000410000 */
[----:B------:R-:W-:Y:S01]  /*d7f0*/  LDSM.16.MT88.4 R124, [R14+0x900] ;  /* 0x000900000e7c783b */ /* 0x000fe20000004200 */
[C---:B------:R-:W-:Y:S01]  /*d800*/  FMUL.FTZ R110, R3.reuse, R110 ;  /* 0x0000006e036e7220 */ /* 0x040fe20000410000 */
[----:B------:R-:W-:Y:S01]  /*d810*/  MUFU.EX2 R158, R158 ;  /* 0x0000009e009e7308 */ /* 0x000fe20000000800 */
[----:B------:R-:W-:Y:S02]  /*d820*/  FMUL.FTZ R111, R3, R111 ;  /* 0x0000006f036f7220 */ /* 0x000fe40000410000 */
[C---:B------:R-:W-:Y:S02]  /*d830*/  FMUL.FTZ R44, R12.reuse, R44 ;  /* 0x0000002c0c2c7220 */ /* 0x040fe40000410000 */
[C---:B------:R-:W-:Y:S02]  /*d840*/  FMUL.FTZ R45, R12.reuse, R45 ;  /* 0x0000002d0c2d7220 */ /* 0x040fe40000410000 */
[C---:B------:R-:W-:Y:S02]  /*d850*/  FMUL.FTZ R48, R12.reuse, R48 ;  /* 0x000000300c307220 */ /* 0x040fe40000410000 */
[C---:B------:R-:W-:Y:S01]  /*d860*/  FMUL.FTZ R49, R12.reuse, R49 ;  /* 0x000000310c317220 */ /* 0x040fe20000410000 */
[----:B------:R-:W2:Y:S01]  /*d870*/  MUFU.EX2 R161, R161 ;  /* 0x000000a100a17308 */ /* 0x000ea20000000800 */
[C---:B------:R-:W-:Y:S01]  /*d880*/  FMUL.FTZ R52, R12.reuse, R52 ;  /* 0x000000340c347220 */ /* 0x040fe20000410000 */
[----:B---3--:R-:W-:Y:S01]  /*d890*/  F2FP.PACK_AB R19, R157, R152 ;  /* 0x000000989d13723e */ /* 0x008fe200000000ff */
[C---:B------:R-:W-:Y:S02]  /*d8a0*/  FMUL.FTZ R53, R12.reuse, R53 ;  /* 0x000000350c357220 */ /* 0x040fe40000410000 */
[C---:B------:R-:W-:Y:S02]  /*d8b0*/  FMUL.FTZ R56, R12.reuse, R56 ;  /* 0x000000380c387220 */ /* 0x040fe40000410000 */
[C---:B------:R-:W-:Y:S02]  /*d8c0*/  FMUL.FTZ R57, R12.reuse, R57 ;  /* 0x000000390c397220 */ /* 0x040fe40000410000 */
[C---:B------:R-:W-:Y:S01]  /*d8d0*/  HMMA.16816.F32 R4, R16.reuse, R20, R4 ;  /* 0x000000141004723c */ /* 0x040fe20000001804 */
[----:B------:R-:W-:Y:S04]  /*d8e0*/  MUFU.EX2 R160, R160 ;  /* 0x000000a000a07308 */ /* 0x000fe80000000800 */
[C---:B------:R-:W-:Y:S02]  /*d8f0*/  FMUL.FTZ R60, R12.reuse, R60 ;  /* 0x0000003c0c3c7220 */ /* 0x040fe40000410000 */
[C---:B------:R-:W-:Y:S01]  /*d900*/  FMUL.FTZ R61, R12.reuse, R61 ;  /* 0x0000003d0c3d7220 */ /* 0x040fe20000410000 */
[C---:B------:R-:W-:Y:S01]  /*d910*/  HMMA.16816.F32 R8, R16.reuse, R22, R8 ;  /* 0x000000161008723c */ /* 0x040fe20000001808 */
[----:B------:R-:W3:Y:S02]  /*d920*/  LDSM.16.MT88.4 R20, [R14+0x100] ;  /* 0x000100000e14783b */ /* 0x000ee40000004200 */
[----:B------:R-:W4:Y:S01]  /*d930*/  MUFU.EX2 R163, R163 ;  /* 0x000000a300a37308 */ /* 0x000f220000000800 */
[C---:B------:R-:W-:Y:S02]  /*d940*/  FMUL.FTZ R64, R12.reuse, R64 ;  /* 0x000000400c407220 */ /* 0x040fe40000410000 */
[C---:B------:R-:W-:Y:S02]  /*d950*/  FMUL.FTZ R65, R12.reuse, R65 ;  /* 0x000000410c417220 */ /* 0x040fe40000410000 */
[C---:B-1----:R-:W-:Y:S04]  /*d960*/  HMMA.16816.F32 R100, R16.reuse, R24, R100 ;  /* 0x000000181064723c */ /* 0x042fe80000001864 */
[C---:B------:R-:W-:Y:S01]  /*d970*/  FMUL.FTZ R68, R12.reuse, R68 ;  /* 0x000000440c447220 */ /* 0x040fe20000410000 */
[----:B------:R-:W-:Y:S01]  /*d980*/  MUFU.EX2 R172, R172 ;  /* 0x000000ac00ac7308 */ /* 0x000fe20000000800 */
[C---:B------:R-:W-:Y:S02]  /*d990*/  FMUL.FTZ R69, R12.reuse, R69 ;  /* 0x000000450c457220 */ /* 0x040fe40000410000 */
[C---:B------:R-:W-:Y:S01]  /*d9a0*/  HMMA.16816.F32 R104, R16.reuse, R26, R104 ;  /* 0x0000001a1068723c */ /* 0x040fe20000001868 */
[----:B------:R-:W1:Y:S03]  /*d9b0*/  LDSM.16.MT88.4 R24, [R185+UR4+0x2100] ;  /* 0x00210004b918783b */ /* 0x000e660008004200 */
[C---:B------:R-:W-:Y:S02]  /*d9c0*/  FMUL.FTZ R72, R12.reuse, R72 ;  /* 0x000000480c487220 */ /* 0x040fe40000410000 */
[C---:B------:R-:W-:Y:S01]  /*d9d0*/  FMUL.FTZ R73, R12.reuse, R73 ;  /* 0x000000490c497220 */ /* 0x040fe20000410000 */
[----:B------:R-:W-:Y:S01]  /*d9e0*/  MUFU.EX2 R177, R177 ;  /* 0x000000b100b17308 */ /* 0x000fe20000000800 */
[C---:B------:R-:W-:Y:S04]  /*d9f0*/  HMMA.16816.F32 R108, R16.reuse, R28, R108 ;  /* 0x0000001c106c723c */ /* 0x040fe8000000186c */
[C---:B------:R-:W-:Y:S02]  /*da00*/  FMUL.FTZ R114, R3.reuse, R114 ;  /* 0x0000007203727220 */ /* 0x040fe40000410000 */
[C---:B------:R-:W-:Y:S02]  /*da10*/  FMUL.FTZ R115, R3.reuse, R115 ;  /* 0x0000007303737220 */ /* 0x040fe40000410000 */
[C---:B------:R-:W-:Y:S01]  /*da20*/  FMUL.FTZ R76, R12.reuse, R76 ;  /* 0x0000004c0c4c7220 */ /* 0x040fe20000410000 */
[----:B------:R-:W-:Y:S03]  /*da30*/  MUFU.EX2 R168, R168 ;  /* 0x000000a800a87308 */ /* 0x000fe60000000800 */
[C---:B------:R-:W-:Y:S01]  /*da40*/  FMUL.FTZ R77, R12.reuse, R77 ;  /* 0x0000004d0c4d7220 */ /* 0x040fe20000410000 */
[C---:B------:R-:W-:Y:S01]  /*da50*/  HMMA.16816.F32 R112, R16.reuse, R30, R112 ;  /* 0x0000001e1070723c */ /* 0x040fe20000001870 */
[----:B------:R-:W5:Y:S02]  /*da60*/  LDSM.16.MT88.4 R28, [R13+0x2100] ;  /* 0x002100000d1c783b */ /* 0x000f640000004200 */
[C---:B------:R-:W-:Y:S02]  /*da70*/  FMUL.FTZ R118, R3.reuse, R118 ;  /* 0x0000007603767220 */ /* 0x040fe40000410000 */
[C---:B------:R-:W-:Y:S01]  /*da80*/  FMUL.FTZ R119, R3.reuse, R119 ;  /* 0x0000007703777220 */ /* 0x040fe20000410000 */
[----:B------:R-:W-:Y:S01]  /*da90*/  MUFU.EX2 R179, R179 ;  /* 0x000000b300b37308 */ /* 0x000fe20000000800 */
[C---:B------:R-:W-:Y:S02]  /*daa0*/  FMUL.FTZ R80, R12.reuse, R80 ;  /* 0x000000500c507220 */ /* 0x040fe40000410000 */
[C---:B------:R-:W-:Y:S03]  /*dab0*/  FMUL.FTZ R81, R12.reuse, R81 ;  /* 0x000000510c517220 */ /* 0x040fe60000410000 */
[C---:B---3--:R-:W-:Y:S03]  /*dac0*/  HMMA.16816.F32 R116, R16.reuse, R20, R116 ;  /* 0x000000141074723c */ /* 0x048fe60000001874 */
[C---:B------:R-:W-:Y:S01]  /*dad0*/  FMUL.FTZ R122, R3.reuse, R122 ;  /* 0x0000007a037a7220 */ /* 0x040fe20000410000 */
[----:B------:R-:W-:Y:S01]  /*dae0*/  MUFU.EX2 R156, R156 ;  /* 0x0000009c009c7308 */ /* 0x000fe20000000800 */
[C---:B------:R-:W-:Y:S02]  /*daf0*/  FMUL.FTZ R123, R3.reuse, R123 ;  /* 0x0000007b037b7220 */ /* 0x040fe40000410000 */
[C---:B------:R-:W-:Y:S02]  /*db00*/  FMUL.FTZ R84, R12.reuse, R84 ;  /* 0x000000540c547220 */ /* 0x040fe40000410000 */
[C---:B------:R-:W-:Y:S03]  /*db10*/  FMUL.FTZ R85, R12.reuse, R85 ;  /* 0x000000550c557220 */ /* 0x040fe60000410000 */
[C---:B------:R-:W-:Y:S01]  /*db20*/  HMMA.16816.F32 R120, R16.reuse, R22, R120 ;  /* 0x000000161078723c */ /* 0x040fe20000001878 */
[----:B------:R-:W3:Y:S01]  /*db30*/  LDSM.16.MT88.4 R20, [R184+UR4+0x2100] ;  /* 0x00210004b814783b */ /* 0x000ee20008004200 */
[----:B------:R-:W-:Y:S01]  /*db40*/  MUFU.EX2 R174, R174 ;  /* 0x000000ae00ae7308 */ /* 0x000fe20000000800 */
[C---:B------:R-:W-:Y:S02]  /*db50*/  FMUL.FTZ R38, R3.reuse, R38 ;  /* 0x0000002603267220 */ /* 0x040fe40000410000 */
[----:B------:R-:W-:Y:S02]  /*db60*/  FMUL.FTZ R39, R3, R39 ;  /* 0x0000002703277220 */ /* 0x000fe40000410000 */
[--C-:B------:R-:W-:Y:S02]  /*db70*/  FFMA.FTZ R162, R137, c[0x0][0x2d0], -R140.reuse ;  /* 0x0000b40089a27a23 */ /* 0x100fe4000001088c */
[----:B------:R-:W-:Y:S03]  /*db80*/  LDSM.16.MT88.4 R136, [R184+UR4+0x2900] ;  /* 0x00290004b888783b */ /* 0x000fe60008004200 */
[C---:B-1----:R-:W-:Y:S01]  /*db90*/  HMMA.16816.F32 R36, R16.reuse, R24, R36 ;  /* 0x000000181024723c */ /* 0x042fe20000001824 */
[----:B------:R-:W-:Y:S02]  /*dba0*/  MUFU.EX2 R162, R162 ;  /* 0x000000a200a27308 */ /* 0x000fe40000000800 */
[C---:B------:R-:W-:Y:S02]  /*dbb0*/  FMUL.FTZ R42, R3.reuse, R42 ;  /* 0x0000002a032a7220 */ /* 0x040fe40000410000 */
[----:B------:R-:W-:Y:S02]  /*dbc0*/  FMUL.FTZ R43, R3, R43 ;  /* 0x0000002b032b7220 */ /* 0x000fe40000410000 */
[--C-:B------:R-:W-:Y:S02]  /*dbd0*/  FFMA.FTZ R165, R135, c[0x0][0x2d0], -R140.reuse ;  /* 0x0000b40087a57a23 */ /* 0x100fe4000001088c */
[--C-:B------:R-:W-:Y:S02]  /*dbe0*/  FFMA.FTZ R164, R33, c[0x0][0x2d0], -R140.reuse ;  /* 0x0000b40021a47a23 */ /* 0x100fe4000001088c */
[----:B------:R-:W-:Y:S01]  /*dbf0*/  LDSM.16.MT88.4 R32, [R13+0x900] ;  /* 0x000900000d20783b */ /* 0x000fe20000004200 */
[C---:B------:R-:W-:Y:S01]  /*dc00*/  HMMA.16816.F32 R40, R16.reuse, R26, R40 ;  /* 0x0000001a1028723c */ /* 0x040fe20000001828 */
[----:B------:R-:W1:Y:S02]  /*dc10*/  MUFU.EX2 R165, R165 ;  /* 0x000000a500a57308 */ /* 0x000e640000000800 */
[C---:B------:R-:W-:Y:S02]  /*dc20*/  FMUL.FTZ R46, R3.reuse, R46 ;  /* 0x0000002e032e7220 */ /* 0x040fe40000410000 */
[C---:B------:R-:W-:Y:S02]  /*dc30*/  FMUL.FTZ R47, R3.reuse, R47 ;  /* 0x0000002f032f7220 */ /* 0x040fe40000410000 */
[----:B------:R-:W1:Y:S01]  /*dc40*/  LDSM.16.MT88.4 R24, [R14+0x2100] ;  /* 0x002100000e18783b */ /* 0x000e620000004200 */
[C---:B------:R-:W-:Y:S03]  /*dc50*/  FMUL.FTZ R88, R12.reuse, R88 ;  /* 0x000000580c587220 */ /* 0x040fe60000410000 */
[----:B------:R-:W-:Y:S01]  /*dc60*/  MUFU.EX2 R164, R164 ;  /* 0x000000a400a47308 */ /* 0x000fe20000000800 */
[C---:B-----5:R-:W-:Y:S03]  /*dc70*/  HMMA.16816.F32 R44, R16.reuse, R28, R44 ;  /* 0x0000001c102c723c */ /* 0x060fe6000000182c */
[C---:B------:R-:W-:Y:S02]  /*dc80*/  FMUL.FTZ R50, R3.reuse, R50 ;  /* 0x0000003203327220 */ /* 0x040fe40000410000 */
[----:B------:R-:W-:Y:S02]  /*dc90*/  FMUL.FTZ R51, R3, R51 ;  /* 0x0000003303337220 */ /* 0x000fe40000410000 */
[C---:B------:R-:W-:Y:S02]  /*dca0*/  FMUL.FTZ R89, R12.reuse, R89 ;  /* 0x000000590c597220 */ /* 0x040fe40000410000 */
[--C-:B------:R-:W-:Y:S02]  /*dcb0*/  FFMA.FTZ R167, R133, c[0x0][0x2d0], -R140.reuse ;  /* 0x0000b40085a77a23 */ /* 0x100fe4000001088c */
[----:B------:R-:W-:Y:S01]  /*dcc0*/  LDSM.16.MT88.4 R132, [R13+0x2900] ;  /* 0x002900000d84783b */ /* 0x000fe20000004200 */
[C---:B------:R-:W-:Y:S03]  /*dcd0*/  HMMA.16816.F32 R48, R16.reuse, R30, R48 ;  /* 0x0000001e1030723c */ /* 0x040fe60000001830 */
[C---:B------:R-:W-:Y:S01]  /*dce0*/  FMUL.FTZ R54, R3.reuse, R54 ;  /* 0x0000003603367220 */ /* 0x040fe20000410000 */
[----:B------:R-:W5:Y:S01]  /*dcf0*/  MUFU.EX2 R167, R167 ;  /* 0x000000a700a77308 */ /* 0x000f620000000800 */
[C---:B------:R-:W-:Y:S02]  /*dd00*/  FMUL.FTZ R55, R3.reuse, R55 ;  /* 0x0000003703377220 */ /* 0x040fe40000410000 */
[----:B------:R-:W2:Y:S01]  /*dd10*/  LDSM.16.MT88.4 R28, [R185+UR4+0x4100] ;  /* 0x00410004b91c783b */ /* 0x000ea20008004200 */
[C---:B------:R-:W-:Y:S04]  /*dd20*/  FMUL.FTZ R92, R12.reuse, R92 ;  /* 0x0000005c0c5c7220 */ /* 0x040fe80000410000 */
        /* <DEDUP_REMOVED lines=8> */
[----:B------:R-:W-:Y:S02]  /*ddb0*/  FMUL.FTZ R63, R3, R63 ;  /* 0x0000003f033f7220 */ /* 0x000fe40000410000 */
[C---:B------:R-:W-:Y:S02]  /*ddc0*/  FMUL.FTZ R97, R12.reuse, R97 ;  /* 0x000000610c617220 */ /* 0x040fe40000410000 */
[--C-:B------:R-:W-:Y:S03]  /*ddd0*/  FFMA.FTZ R176, R145, c[0x0][0x2d0], -R140.reuse ;  /* 0x0000b40091b07a23 */ /* 0x100fe6000001088c */
[C---:B-1----:R-:W-:Y:S03]  /*dde0*/  HMMA.16816.F32 R60, R16.reuse, R24, R60 ;  /* 0x00000018103c723c */ /* 0x042fe6000000183c */
[C---:B------:R-:W-:Y:S01]  /*ddf0*/  FMUL.FTZ R66, R3.reuse, R66 ;  /* 0x0000004203427220 */ /* 0x040fe20000410000 */
[----:B------:R-:W-:Y:S01]  /*de00*/  MUFU.EX2 R176, R176 ;  /* 0x000000b000b07308 */ /* 0x000fe20000000800 */
[----:B------:R-:W-:Y:S02]  /*de10*/  FMUL.FTZ R67, R3, R67 ;  /* 0x0000004303437220 */ /* 0x000fe40000410000 */
[--C-:B------:R-:W-:Y:S02]  /*de20*/  FFMA.FTZ R178, R143, c[0x0][0x2d0], -R140.reuse ;  /* 0x0000b4008fb27a23 */ /* 0x100fe4000001088c */
[----:B------:R-:W-:Y:S03]  /*de30*/  FFMA.FTZ R155, R12, R207, R155 ;  /* 0x000000cf0c9b7223 */ /* 0x000fe6000001009b */
[C---:B------:R-:W-:Y:S01]  /*de40*/  HMMA.16816.F32 R64, R16.reuse, R26, R64 ;  /* 0x0000001a1040723c */ /* 0x040fe20000001840 */
[----:B------:R-:W1:Y:S01]  /*de50*/  LDSM.16.MT88.4 R24, [R184+UR4+0x4100] ;  /* 0x00410004b818783b */ /* 0x000e620008004200 */
[----:B------:R-:W-:Y:S01]  /*de60*/  MUFU.EX2 R178, R178 ;  /* 0x000000b200b27308 */ /* 0x000fe20000000800 */
[C---:B------:R-:W-:Y:S02]  /*de70*/  FMUL.FTZ R70, R3.reuse, R70 ;  /* 0x0000004603467220 */ /* 0x040fe40000410000 */
[C---:B------:R-:W-:Y:S02]  /*de80*/  FMUL.FTZ R71, R3.reuse, R71 ;  /* 0x0000004703477220 */ /* 0x040fe40000410000 */
[C---:B------:R-:W-:Y:S02]  /*de90*/  FMUL.FTZ R74, R3.reuse, R74 ;  /* 0x0000004a034a7220 */ /* 0x040fe40000410000 */
[C---:B------:R-:W-:Y:S03]  /*dea0*/  FMUL.FTZ R75, R3.reuse, R75 ;  /* 0x0000004b034b7220 */ /* 0x040fe60000410000 */
[C---:B--2---:R-:W-:Y:S03]  /*deb0*/  HMMA.16816.F32 R68, R16.reuse, R28, R68 ;  /* 0x0000001c1044723c */ /* 0x044fe60000001844 */
[C---:B------:R-:W-:Y:S02]  /*dec0*/  FMUL.FTZ R78, R3.reuse, R78 ;  /* 0x0000004e034e7220 */ /* 0x040fe40000410000 */
[C---:B------:R-:W-:Y:S02]  /*ded0*/  FMUL.FTZ R79, R3.reuse, R79 ;  /* 0x0000004f034f7220 */ /* 0x040fe40000410000 */
[C---:B------:R-:W-:Y:S01]  /*dee0*/  FMUL.FTZ R82, R3.reuse, R82 ;  /* 0x0000005203527220 */ /* 0x040fe20000410000 */
[C---:B------:R-:W-:Y:S01]  /*def0*/  HMMA.16816.F32 R72, R16.reuse, R30, R72 ;  /* 0x0000001e1048723c */ /* 0x040fe20000001848 */
[----:B------:R-:W2:Y:S03]  /*df00*/  LDSM.16.MT88.4 R28, [R14+0x4100] ;  /* 0x004100000e1c783b */ /* 0x000ea60000004200 */
[C---:B------:R-:W-:Y:S02]  /*df10*/  FMUL.FTZ R83, R3.reuse, R83 ;  /* 0x0000005303537220 */ /* 0x040fe40000410000 */
[C---:B------:R-:W-:Y:S02]  /*df20*/  FMUL.FTZ R86, R3.reuse, R86 ;  /* 0x0000005603567220 */ /* 0x040fe40000410000 */
[C---:B---3--:R-:W-:Y:S04]  /*df30*/  HMMA.16816.F32 R76, R16.reuse, R20, R76 ;  /* 0x00000014104c723c */ /* 0x048fe8000000184c */
[C---:B------:R-:W-:Y:S02]  /*df40*/  FMUL.FTZ R87, R3.reuse, R87 ;  /* 0x0000005703577220 */ /* 0x040fe40000410000 */
[C---:B------:R-:W-:Y:S02]  /*df50*/  FMUL.FTZ R90, R3.reuse, R90 ;  /* 0x0000005a035a7220 */ /* 0x040fe40000410000 */
[C---:B------:R-:W-:Y:S01]  /*df60*/  HMMA.16816.F32 R80, R16.reuse, R22, R80 ;  /* 0x000000161050723c */ /* 0x040fe20000001850 */
[----:B------:R-:W3:Y:S03]  /*df70*/  LDSM.16.MT88.4 R20, [R185+UR4+0x900] ;  /* 0x00090004b914783b */ /* 0x000ee60008004200 */
[C---:B------:R-:W-:Y:S02]  /*df80*/  FMUL.FTZ R91, R3.reuse, R91 ;  /* 0x0000005b035b7220 */ /* 0x040fe40000410000 */
[C---:B------:R-:W-:Y:S02]  /*df90*/  FMUL.FTZ R94, R3.reuse, R94 ;  /* 0x0000005e035e7220 */ /* 0x040fe40000410000 */
[C---:B-1----:R-:W-:Y:S04]  /*dfa0*/  HMMA.16816.F32 R84, R16.reuse, R24, R84 ;  /* 0x000000181054723c */ /* 0x042fe80000001854 */
[C---:B------:R-:W-:Y:S02]  /*dfb0*/  FMUL.FTZ R95, R3.reuse, R95 ;  /* 0x0000005f035f7220 */ /* 0x040fe40000410000 */
[C---:B------:R-:W-:Y:S02]  /*dfc0*/  FMUL.FTZ R98, R3.reuse, R98 ;  /* 0x0000006203627220 */ /* 0x040fe40000410000 */
[C---:B------:R-:W-:Y:S01]  /*dfd0*/  HMMA.16816.F32 R88, R16.reuse, R26, R88 ;  /* 0x0000001a1058723c */ /* 0x040fe20000001858 */
[----:B------:R-:W1:Y:S03]  /*dfe0*/  LDSM.16.MT88.4 R24, [R184+UR4+0x900] ;  /* 0x00090004b818783b */ /* 0x000e660008004200 */
[----:B------:R-:W-:Y:S02]  /*dff0*/  FMUL.FTZ R99, R3, R99 ;  /* 0x0000006303637220 */ /* 0x000fe40000410000 */
[--C-:B------:R-:W-:Y:S02]  /*e000*/  FFMA.FTZ R166, R175, c[0x0][0x2d0], -R140.reuse ;  /* 0x0000b400afa67a23 */ /* 0x100fe4000001088c */
[--C-:B------:R-:W-:Y:S01]  /*e010*/  FFMA.FTZ R175, R147, c[0x0][0x2d0], -R140.reuse ;  /* 0x0000b40093af7a23 */ /* 0x100fe2000001088c */
[C---:B--2---:R-:W-:Y:S03]  /*e020*/  HMMA.16816.F32 R92, R16.reuse, R28, R92 ;  /* 0x0000001c105c723c */ /* 0x044fe6000000185c */
[--C-:B------:R-:W-:Y:S01]  /*e030*/  FFMA.FTZ R173, R173, c[0x0][0x2d0], -R140.reuse ;  /* 0x0000b400adad7a23 */ /* 0x100fe2000001088c */
[----:B------:R-:W-:Y:S01]  /*e040*/  MUFU.EX2 R166, R166 ;  /* 0x000000a600a67308 */ /* 0x000fe20000000800 */
[--C-:B------:R-:W-:Y:S02]  /*e050*/  FFMA.FTZ R170, R171, c[0x0][0x2d0], -R140.reuse ;  /* 0x0000b400abaa7a23 */ /* 0x100fe4000001088c */
[--C-:B------:R-:W-:Y:S01]  /*e060*/  FFMA.FTZ R171, R146, c[0x0][0x2d0], -R159.reuse ;  /* 0x0000b40092ab7a23 */ /* 0x100fe2000001089f */
[----:B------:R-:W-:Y:S01]  /*e070*/  HMMA.16816.F32 R96, R16, R30, R96 ;  /* 0x0000001e1060723c */ /* 0x000fe20000001860 */
[----:B------:R-:W-:Y:S03]  /*e080*/  LDSM.16.MT88.4 R28, [R13+0x4900] ;  /* 0x004900000d1c783b */ /* 0x000fe60000004200 */
[----:B------:R-:W-:Y:S02]  /*e090*/  FFMA.FTZ R159, R142, c[0x0][0x2d0], -R159 ;  /* 0x0000b4008e9f7a23 */ /* 0x000fe4000001089f */
[--C-:B------:R-:W-:Y:S01]  /*e0a0*/  FFMA.FTZ R169, R169, c[0x0][0x2d0], -R140.reuse ;  /* 0x0000b400a9a97a23 */ /* 0x100fe2000001088c */
[----:B------:R-:W-:Y:S01]  /*e0b0*/  F2FP.PACK_AB R16, R161, R158 ;  /* 0x0000009ea110723e */ /* 0x000fe200000000ff */
[----:B------:R-:W-:Y:S01]  /*e0c0*/  FFMA.FTZ R140, R141, c[0x0][0x2d0], -R140 ;  /* 0x0000b4008d8c7a23 */ /* 0x000fe2000001088c */
[----:B----4-:R-:W-:Y:S01]  /*e0d0*/  F2FP.PACK_AB R18, R163, R160 ;  /* 0x000000a0a312723e */ /* 0x010fe200000000ff */
[----:B------:R-:W-:Y:S01]  /*e0e0*/  LDSM.16.MT88.4 R144, [R185+UR4+0x5900] ;  /* 0x00590004b990783b */ /* 0x000fe20008004200 */
[----:B------:R-:W2:Y:S01]  /*e0f0*/  MUFU.EX2 R173, R173 ;  /* 0x000000ad00ad7308 */ /* 0x000ea20000000800 */
[----:B------:R-:W-:Y:S01]  /*e100*/  F2FP.PACK_AB R17, R165, R162 ;  /* 0x000000a2a511723e */ /* 0x000fe200000000ff */
[----:B------:R-:W-:Y:S01]  /*e110*/  FFMA.FTZ R154, R3, R208, R154 ;  /* 0x000000d0039a7223 */ /* 0x000fe2000001009a */
[----:B-----5:R-:W-:Y:S01]  /*e120*/  F2FP.PACK_AB R19, R167, R164 ;  /* 0x000000a4a713723e */ /* 0x020fe200000000ff */
[----:B------:R-:W-:Y:S01]  /*e130*/  FADD.FTZ R150, R150, R155 ;  /* 0x0000009b96967221 */ /* 0x000fe20000010000 */
[----:B------:R-:W-:Y:S01]  /*e140*/  IADD3 R3, R209, -0x2, RZ ;  /* 0xfffffffed1037810 */ /* 0x000fe20007ffe0ff */
[----:B------:R-:W-:Y:S02]  /*e150*/  FADD.FTZ R153, R153, R154 ;  /* 0x0000009a99997221 */ /* 0x000fe40000010000 */
[----:B------:R-:W-:Y:S01]  /*e160*/  FADD.FTZ R151, R151, R150 ;  /* 0x0000009697977221 */ /* 0x000fe20000010000 */
[----:B------:R-:W-:Y:S01]  /*e170*/  ISETP.GE.AND P0, PT, R3, R194, PT ;  /* 0x000000c20300720c */ /* 0x000fe20003f06270 */
[C---:B---3--:R-:W-:Y:S01]  /*e180*/  HMMA.16816.F32 R4, R16.reuse, R20, R4 ;  /* 0x000000141004723c */ /* 0x048fe20000001804 */
[----:B------:R3:W-:Y:S02]  /*e190*/  MUFU.EX2 R181, R140 ;  /* 0x0000008c00b57308 */ /* 0x0007e40000000800 */
[----:B------:R-:W-:Y:S02]  /*e1a0*/  FADD.FTZ R152, R152, R153 ;  /* 0x0000009998987221 */ /* 0x000fe40000010000 */
[----:B------:R-:W-:Y:S02]  /*e1b0*/  FADD.FTZ R151, R148, R151 ;  /* 0x0000009794977221 */ /* 0x000fe40000010000 */
[----:B------:R-:W-:Y:S01]  /*e1c0*/  FADD.FTZ R157, R157, R152 ;  /* 0x000000989d9d7221 */ /* 0x000fe20000010000 */
[C---:B------:R-:W-:Y:S01]  /*e1d0*/  HMMA.16816.F32 R8, R16.reuse, R22, R8 ;  /* 0x000000161008723c */ /* 0x040fe20000001808 */
[----:B------:R-:W4:Y:S02]  /*e1e0*/  LDSM.16.MT88.4 R20, [R14+0x2900] ;  /* 0x002900000e14783b */ /* 0x000f240000004200 */
[----:B------:R-:W-:Y:S01]  /*e1f0*/  MUFU.EX2 R170, R170 ;  /* 0x000000aa00aa7308 */ /* 0x000fe20000000800 */
[----:B------:R-:W-:Y:S02]  /*e200*/  FADD.FTZ R158, R158, R151 ;  /* 0x000000979e9e7221 */ /* 0x000fe40000010000 */
[----:B------:R-:W-:Y:S02]  /*e210*/  FADD.FTZ R162, R162, R157 ;  /* 0x0000009da2a27221 */ /* 0x000fe40000010000 */
[C---:B------:R-:W-:Y:S04]  /*e220*/  HMMA.16816.F32 R100, R16.reuse, R32, R100 ;  /* 0x000000201064723c */ /* 0x040fe80000001864 */
[----:B------:R-:W-:Y:S01]  /*e230*/  FADD.FTZ R161, R161, R158 ;  /* 0x0000009ea1a17221 */ /* 0x000fe20000010000 */
[----:B------:R-:W5:Y:S01]  /*e240*/  MUFU.EX2 R169, R169 ;  /* 0x000000a900a97308 */ /* 0x000f620000000800 */
[----:B------:R-:W-:Y:S02]  /*e250*/  FADD.FTZ R165, R165, R162 ;  /* 0x000000a2a5a57221 */ /* 0x000fe40000010000 */
[C---:B------:R-:W-:Y:S01]  /*e260*/  HMMA.16816.F32 R104, R16.reuse, R34, R104 ;  /* 0x000000221068723c */ /* 0x040fe20000001868 */
[----:B------:R-:W-:Y:S03]  /*e270*/  LDSM.16.MT88.4 R32, [R184+UR4+0x4900] ;  /* 0x00490004b820783b */ /* 0x000fe60008004200 */
[----:B------:R-:W-:Y:S02]  /*e280*/  FADD.FTZ R160, R160, R161 ;  /* 0x000000a1a0a07221 */ /* 0x000fe40000010000 */
[----:B------:R-:W-:Y:S01]  /*e290*/  FADD.FTZ R164, R164, R165 ;  /* 0x000000a5a4a47221 */ /* 0x000fe20000010000 */
[----:B------:R-:W2:Y:S01]  /*e2a0*/  MUFU.EX2 R171, R171 ;  /* 0x000000ab00ab7308 */ /* 0x000ea20000000800 */
[C---:B-1----:R-:W-:Y:S01]  /*e2b0*/  HMMA.16816.F32 R108, R16.reuse, R24, R108 ;  /* 0x00000018106c723c */ /* 0x042fe2000000186c */
[----:B---3--:R-:W-:Y:S03]  /*e2c0*/  LDSM.16.MT88.4 R140, [R14+0x3900] ;  /* 0x003900000e8c783b */ /* 0x008fe60000004200 */
[----:B------:R-:W-:Y:S02]  /*e2d0*/  FADD.FTZ R163, R163, R160 ;  /* 0x000000a0a3a37221 */ /* 0x000fe40000010000 */
[----:B------:R-:W-:Y:S02]  /*e2e0*/  FADD.FTZ R167, R167, R164 ;  /* 0x000000a4a7a77221 */ /* 0x000fe40000010000 */
[C---:B------:R-:W-:Y:S01]  /*e2f0*/  HMMA.16816.F32 R112, R16.reuse, R26, R112 ;  /* 0x0000001a1070723c */ /* 0x040fe20000001870 */
[----:B------:R-:W1:Y:S01]  /*e300*/  LDSM.16.MT88.4 R24, [R185+UR4+0x4900] ;  /* 0x00490004b918783b */ /* 0x000e620008004200 */
[----:B------:R-:W3:Y:S06]  /*e310*/  MUFU.EX2 R159, R159 ;  /* 0x0000009f009f7308 */ /* 0x000eec0000000800 */
[C---:B------:R-:W-:Y:S04]  /*e320*/  HMMA.16816.F32 R116, R16.reuse, R124, R116 ;  /* 0x0000007c1074723c */ /* 0x040fe80000001874 */
[----:B------:R-:W1:Y:S04]  /*e330*/  MUFU.EX2 R175, R175 ;  /* 0x000000af00af7308 */ /* 0x000e680000000800 */
        /* <DEDUP_REMOVED lines=11> */
[C---:B----4-:R-:W-:Y:S08]  /*e3f0*/  HMMA.16816.F32 R60, R16.reuse, R20, R60 ;  /* 0x00000014103c723c */ /* 0x050ff0000000183c */
[C---:B------:R-:W-:Y:S01]  /*e400*/  HMMA.16816.F32 R64, R16.reuse, R22, R64 ;  /* 0x000000161040723c */ /* 0x040fe20000001840 */
[----:B------:R-:W4:Y:S07]  /*e410*/  LDSM.16.MT88.4 R20, [R14+0x4900] ;  /* 0x004900000e14783b */ /* 0x000f2e0000004200 */
[C---:B-1----:R-:W-:Y:S08]  /*e420*/  HMMA.16816.F32 R68, R16.reuse, R24, R68 ;  /* 0x000000181044723c */ /* 0x042ff00000001844 */
[C---:B------:R-:W-:Y:S01]  /*e430*/  HMMA.16816.F32 R72, R16.reuse, R26, R72 ;  /* 0x0000001a1048723c */ /* 0x040fe20000001848 */
[----:B------:R-:W1:Y:S07]  /*e440*/  LDSM.16.MT88.4 R24, [R185+UR4+0x1100] ;  /* 0x00110004b918783b */ /* 0x000e6e0008004200 */
[C---:B------:R-:W-:Y:S08]  /*e450*/  HMMA.16816.F32 R76, R16.reuse, R28, R76 ;  /* 0x0000001c104c723c */ /* 0x040ff0000000184c */
[C---:B------:R-:W-:Y:S01]  /*e460*/  HMMA.16816.F32 R80, R16.reuse, R30, R80 ;  /* 0x0000001e1050723c */ /* 0x040fe20000001850 */
[----:B------:R-:W1:Y:S07]  /*e470*/  LDSM.16.MT88.4 R28, [R184+UR4+0x1100] ;  /* 0x00110004b81c783b */ /* 0x000e6e0008004200 */
[C---:B------:R-:W-:Y:S08]  /*e480*/  HMMA.16816.F32 R84, R16.reuse, R32, R84 ;  /* 0x000000201054723c */ /* 0x040ff00000001854 */
[C---:B------:R-:W-:Y:S01]  /*e490*/  HMMA.16816.F32 R88, R16.reuse, R34, R88 ;  /* 0x000000221058723c */ /* 0x040fe20000001858 */
[----:B------:R-:W3:Y:S07]  /*e4a0*/  LDSM.16.MT88.4 R32, [R185+UR4+0x3100] ;  /* 0x00310004b920783b */ /* 0x000eee0008004200 */
[C---:B----4-:R-:W-:Y:S08]  /*e4b0*/  HMMA.16816.F32 R92, R16.reuse, R20, R92 ;  /* 0x00000014105c723c */ /* 0x050ff0000000185c */
[----:B------:R-:W-:Y:S01]  /*e4c0*/  HMMA.16816.F32 R96, R16, R22, R96 ;  /* 0x000000161060723c */ /* 0x000fe20000001860 */
[----:B------:R-:W4:Y:S06]  /*e4d0*/  LDSM.16.MT88.4 R20, [R14+0x3100] ;  /* 0x003100000e14783b */ /* 0x000f2c0000004200 */
[----:B------:R-:W-:Y:S01]  /*e4e0*/  F2FP.PACK_AB R16, R177, R172 ;  /* 0x000000acb110723e */ /* 0x000fe200000000ff */
[----:B------:R-:W-:Y:S01]  /*e4f0*/  FADD.FTZ R172, R172, R163 ;  /* 0x000000a3acac7221 */ /* 0x000fe20000010000 */
[----:B------:R-:W-:Y:S03]  /*e500*/  F2FP.PACK_AB R18, R179, R168 ;  /* 0x000000a8b312723e */ /* 0x000fe600000000ff */
[----:B--2---:R-:W-:Y:S01]  /*e510*/  F2FP.PACK_AB R17, R173, R166 ;  /* 0x000000a6ad11723e */ /* 0x004fe200000000ff */
[----:B------:R-:W-:Y:S01]  /*e520*/  FADD.FTZ R166, R166, R167 ;  /* 0x000000a7a6a67221 */ /* 0x000fe20000010000 */
[----:B-----5:R-:W-:Y:S01]  /*e530*/  F2FP.PACK_AB R19, R169, R170 ;  /* 0x000000aaa913723e */ /* 0x020fe200000000ff */
        /* <DEDUP_REMOVED lines=8> */
[----:B------:R-:W1:Y:S07]  /*e5c0*/  LDSM.16.MT88.4 R24, [R185+UR4+0x5100] ;  /* 0x00510004b918783b */ /* 0x000e6e0008004200 */
[C---:B------:R-:W-:Y:S08]  /*e5d0*/  HMMA.16816.F32 R100, R16.reuse, R124, R100 ;  /* 0x0000007c1064723c */ /* 0x040ff00000001864 */
[C---:B------:R-:W-:Y:S01]  /*e5e0*/  HMMA.16816.F32 R104, R16.reuse, R126, R104 ;  /* 0x0000007e1068723c */ /* 0x040fe20000001868 */
[----:B------:R-:W-:Y:S07]  /*e5f0*/  LDSM.16.MT88.4 R124, [R185+UR4+0x1900] ;  /* 0x00190004b97c783b */ /* 0x000fee0008004200 */
[C---:B------:R-:W-:Y:S08]  /*e600*/  HMMA.16816.F32 R108, R16.reuse, R28, R108 ;  /* 0x0000001c106c723c */ /* 0x040ff0000000186c */
[C---:B------:R-:W-:Y:S01]  /*e610*/  HMMA.16816.F32 R112, R16.reuse, R30, R112 ;  /* 0x0000001e1070723c */ /* 0x040fe20000001870 */
[----:B------:R-:W2:Y:S07]  /*e620*/  LDSM.16.MT88.4 R28, [R13+0x5100] ;  /* 0x005100000d1c783b */ /* 0x000eae0000004200 */
[C---:B------:R-:W-:Y:S08]  /*e630*/  HMMA.16816.F32 R116, R16.reuse, R128, R116 ;  /* 0x000000801074723c */ /* 0x040ff00000001874 */
[C---:B------:R-:W-:Y:S08]  /*e640*/  HMMA.16816.F32 R120, R16.reuse, R130, R120 ;  /* 0x000000821078723c */ /* 0x040ff00000001878 */
[C---:B---3--:R-:W-:Y:S08]  /*e650*/  HMMA.16816.F32 R36, R16.reuse, R32, R36 ;  /* 0x000000201024723c */ /* 0x048ff00000001824 */
[C---:B------:R-:W-:Y:S01]  /*e660*/  HMMA.16816.F32 R40, R16.reuse, R34, R40 ;  /* 0x000000221028723c */ /* 0x040fe20000001828 */
[----:B------:R-:W3:Y:S07]  /*e670*/  LDSM.16.MT88.4 R32, [R184+UR4+0x5100] ;  /* 0x00510004b820783b */ /* 0x000eee0008004200 */
[C---:B------:R-:W-:Y:S08]  /*e680*/  HMMA.16816.F32 R44, R16.reuse, R132, R44 ;  /* 0x00000084102c723c */ /* 0x040ff0000000182c */
[C---:B------:R-:W-:Y:S01]  /*e690*/  HMMA.16816.F32 R48, R16.reuse, R134, R48 ;  /* 0x000000861030723c */ /* 0x040fe20000001830 */
[----:B------:R-:W-:Y:S07]  /*e6a0*/  LDSM.16.MT88.4 R132, [R185+UR4+0x3900] ;  /* 0x00390004b984783b */ /* 0x000fee0008004200 */
        /* <DEDUP_REMOVED lines=11> */
[----:B------:R-:W2:Y:S07]  /*e760*/  LDSM.16.MT88.4 R28, [R184+UR4+0x1900] ;  /* 0x00190004b81c783b */ /* 0x000eae0008004200 */
[C---:B---3--:R-:W-:Y:S08]  /*e770*/  HMMA.16816.F32 R84, R16.reuse, R32, R84 ;  /* 0x000000201054723c */ /* 0x048ff00000001854 */
[C---:B------:R-:W-:Y:S01]  /*e780*/  HMMA.16816.F32 R88, R16.reuse, R34, R88 ;  /* 0x000000221058723c */ /* 0x040fe20000001858 */
[----:B------:R-:W3:Y:S07]  /*e790*/  LDSM.16.MT88.4 R32, [R14+0x1900] ;  /* 0x001900000e20783b */ /* 0x000eee0000004200 */
[C---:B----4-:R-:W-:Y:S08]  /*e7a0*/  HMMA.16816.F32 R92, R16.reuse, R20, R92 ;  /* 0x00000014105c723c */ /* 0x050ff0000000185c */
[----:B------:R-:W-:Y:S01]  /*e7b0*/  HMMA.16816.F32 R96, R16, R22, R96 ;  /* 0x000000161060723c */ /* 0x000fe20000001860 */
[----:B------:R-:W4:Y:S06]  /*e7c0*/  LDSM.16.MT88.4 R20, [R184+UR4+0x3900] ;  /* 0x00390004b814783b */ /* 0x000f2c0008004200 */
[----:B------:R-:W-:Y:S01]  /*e7d0*/  F2FP.PACK_AB R16, R171, R156 ;  /* 0x0000009cab10723e */ /* 0x000fe200000000ff */
[----:B------:R-:W-:Y:S01]  /*e7e0*/  FADD.FTZ R156, R156, R179 ;  /* 0x000000b39c9c7221 */ /* 0x000fe20000010000 */
[----:B------:R-:W-:Y:S03]  /*e7f0*/  F2FP.PACK_AB R18, R159, R174 ;  /* 0x000000ae9f12723e */ /* 0x000fe600000000ff */
[C---:B------:R-:W-:Y:S01]  /*e800*/  F2FP.PACK_AB R17, R176.reuse, R175 ;  /* 0x000000afb011723e */ /* 0x040fe200000000ff */
[----:B------:R-:W-:Y:S01]  /*e810*/  FADD.FTZ R175, R175, R170 ;  /* 0x000000aaafaf7221 */ /* 0x000fe20000010000 */
[----:B------:R-:W-:Y:S01]  /*e820*/  F2FP.PACK_AB R19, R181, R178 ;  /* 0x000000b2b513723e */ /* 0x000fe200000000ff */
[----:B------:R-:W-:Y:S02]  /*e830*/  FADD.FTZ R171, R171, R156 ;  /* 0x0000009cabab7221 */ /* 0x000fe40000010000 */
[----:B------:R-:W-:Y:S02]  /*e840*/  FADD.FTZ R175, R176, R175 ;  /* 0x000000afb0af7221 */ /* 0x000fe40000010000 */
[----:B------:R-:W-:Y:S02]  /*e850*/  FADD.FTZ R174, R174, R171 ;  /* 0x000000abaeae7221 */ /* 0x000fe40000010000 */
[C---:B------:R-:W-:Y:S01]  /*e860*/  HMMA.16816.F32 R128, R16.reuse, R124, R4 ;  /* 0x0000007c1080723c */ /* 0x040fe20000001804 */
[----:B------:R-:W5:Y:S02]  /*e870*/  LDSM.16.MT88.4 R4, [R13+0x5900] ;  /* 0x005900000d04783b */ /* 0x000f640000004200 */
[----:B------:R-:W-:Y:S02]  /*e880*/  FADD.FTZ R178, R178, R175 ;  /* 0x000000afb2b27221 */ /* 0x000fe40000010000 */
[----:B------:R-:W-:Y:S02]  /*e890*/  FADD.FTZ R207, R159, R174 ;  /* 0x000000ae9fcf7221 */ /* 0x000fe40000010000 */
[----:B------:R-:W-:Y:S01]  /*e8a0*/  FADD.FTZ R208, R181, R178 ;  /* 0x000000b2b5d07221 */ /* 0x000fe20000010000 */
[C---:B------:R-:W-:Y:S01]  /*e8b0*/  HMMA.16816.F32 R124, R16.reuse, R126, R8 ;  /* 0x0000007e107c723c */ /* 0x040fe20000001808 */
[----:B------:R-:W4:Y:S07]  /*e8c0*/  LDSM.16.MT88.4 R8, [R184+UR4+0x5900] ;  /* 0x00590004b808783b */ /* 0x000f2e0008004200 */
[C---:B-1----:R-:W-:Y:S01]  /*e8d0*/  HMMA.16816.F32 R100, R16.reuse, R24, R100 ;  /* 0x000000181064723c */ /* 0x042fe20000001864 */
[----:B------:R-:W1:Y:S07]  /*e8e0*/  LDSM.16.MT88.4 R12, [R14+0x5900] ;  /* 0x005900000e0c783b */ /* 0x000e6e0000004200 */
[C---:B------:R-:W-:Y:S08]  /*e8f0*/  HMMA.16816.F32 R104, R16.reuse, R26, R104 ;  /* 0x0000001a1068723c */ /* 0x040ff00000001868 */
[C---:B--2---:R-:W-:Y:S08]  /*e900*/  HMMA.16816.F32 R108, R16.reuse, R28, R108 ;  /* 0x0000001c106c723c */ /* 0x044ff0000000186c */
[C---:B------:R-:W-:Y:S08]  /*e910*/  HMMA.16816.F32 R112, R16.reuse, R30, R112 ;  /* 0x0000001e1070723c */ /* 0x040ff00000001870 */
[C---:B---3--:R-:W-:Y:S08]  /*e920*/  HMMA.16816.F32 R116, R16.reuse, R32, R116 ;  /* 0x000000201074723c */ /* 0x048ff00000001874 */
        /* <DEDUP_REMOVED lines=12> */
[C---:B------:R-:W-:Y:S08]  /*e9f0*/  HMMA.16816.F32 R80, R16.reuse, R6, R80 ;  /* 0x000000061050723c */ /* 0x040ff00000001850 */
[C---:B------:R-:W-:Y:S08]  /*ea00*/  HMMA.16816.F32 R84, R16.reuse, R8, R84 ;  /* 0x000000081054723c */ /* 0x040ff00000001854 */
[C---:B------:R-:W-:Y:S08]  /*ea10*/  HMMA.16816.F32 R88, R16.reuse, R10, R88 ;  /* 0x0000000a1058723c */ /* 0x040ff00000001858 */
[C---:B-1----:R-:W-:Y:S08]  /*ea20*/  HMMA.16816.F32 R92, R16.reuse, R12, R92 ;  /* 0x0000000c105c723c */ /* 0x042ff0000000185c */
[----:B------:R-:W-:Y:S01]  /*ea30*/  HMMA.16816.F32 R96, R16, R14, R96 ;  /* 0x0000000e1060723c */ /* 0x000fe20000001860 */
[----:B------:R-:W-:-:S07]  /*ea40*/  @!P0 BRA `(.L_x_950) ;  /* 0x0000034000008947 */ /* 0x000fce0003800000 */
[----:B------:R-:W-:Y:S01]  /*ea50*/  ISETP.NE.AND P2, PT, R195, 0x1, PT ;  /* 0x00000001c300780c */ /* 0x000fe20003f45270 */
[----:B------:R-:W-:Y:S01]  /*ea60*/  IMAD.MOV.U32 R200, RZ, RZ, RZ ;  /* 0x000000ffffc87224 */ /* 0x000fe200078e00ff */
[----:B------:R-:W-:Y:S04]  /*ea70*/  IADD3 R201, R203, R149, R204 ;  /* 0x00000095cbc97210 */ /* 0x000fe80007ffe0cc */
[----:B------:R-:W-:Y:S05]  /*ea80*/  IADD3 R201, R201, -0x80, RZ ;  /* 0xffffff80c9c97810 */ /* 0x000fea0007ffe0ff */
        /* <DEDUP_REMOVED lines=25> */
[----:B------:R-:W3:Y:S01]  /*ec20*/  SHFL.IDX PT, R3, R19, 0x1, 0x181f ;  /* 0x00381f0013037f89 */ /* 0x000ee200000e0000 */
[C---:B-1----:R-:W-:Y:S05]  /*ec30*/  IADD3 R14, P0, R11.reuse, R212, RZ ;  /* 0x000000d40b0e7210 */ /* 0x042fea0007f1e0ff */
[C-C-:B--2---:R-:W-:Y:S01]  /*ec40*/  IMAD.X R15, R4.reuse, 0x1, R210.reuse, P0 ;  /* 0x00000001040f7824 */ /* 0x144fe200000e06d2 */
[C---:B------:R-:W-:Y:S05]  /*ec50*/  IADD3 R12, P0, R11.reuse, R214, RZ ;  /* 0x000000d60b0c7210 */ /* 0x040fea0007f1e0ff */
[C-C-:B------:R-:W-:Y:S01]  /*ec60*/  IMAD.X R13, R4.reuse, 0x1, R211.reuse, P0 ;  /* 0x00000001040d7824 */ /* 0x140fe200000e06d3 */
[----:B------:R-:W-:Y:S04]  /*ec70*/  IADD3 R10, P0, R11, R215, RZ ;  /* 0x000000d70b0a7210 */ /* 0x000fe80007f1e0ff */
[----:B------:R-:W-:Y:S02]  /*ec80*/  IADD3.X R11, R4, R213, RZ, P0, !PT ;  /* 0x000000d5040b7210 */ /* 0x000fe400007fe4ff */
[----:B------:R-:W1:Y:S01]  /*ec90*/  SHFL.IDX PT, R4, R18, 0x1, 0x181f ;  /* 0x00381f0012047f89 */ /* 0x000e6200000e0000 */
[C---:B---3--:R-:W-:Y:S05]  /*eca0*/  IADD3 R8, P0, R3.reuse, R212, RZ ;  /* 0x000000d403087210 */ /* 0x048fea0007f1e0ff */
[C---:B-1----:R-:W-:Y:S01]  /*ecb0*/  IMAD.X R9, R4.reuse, 0x1, R210, P0 ;  /* 0x0000000104097824 */ /* 0x042fe200000e06d2 */
[C---:B------:R-:W-:Y:S05]  /*ecc0*/  IADD3 R6, P0, R3.reuse, R214, RZ ;  /* 0x000000d603067210 */ /* 0x040fea0007f1e0ff */
[C---:B------:R-:W-:Y:S01]  /*ecd0*/  IMAD.X R7, R4.reuse, 0x1, R211, P0 ;  /* 0x0000000104077824 */ /* 0x040fe200000e06d3 */
[----:B------:R-:W-:Y:S02]  /*ece0*/  IADD3 R16, P0, R3, R215, RZ ;  /* 0x000000d703107210 */ /* 0x000fe40007f1e0ff */
[----:B------:R-:W-:Y:S03]  /*ecf0*/  MOV R3, UR16 ;  /* 0x0000001000037c02 */ /* 0x000fe60008000f00 */
[----:B------:R-:W-:Y:S02]  /*ed00*/  IMAD.X R17, R4, 0x1, R213, P0 ;  /* 0x0000000104117824 */ /* 0x000fe400000e06d5 */
[----:B------:R-:W-:Y:S04]  /*ed10*/  IMAD R3, R3, 0x3000, R202 ;  /* 0x0000300003037824 */ /* 0x000fe800078e02ca */
[----:B------:R-:W-:Y:S05]  /*ed20*/  IMAD.SHL.U32 R5, R3, 0x2, RZ ;  /* 0x0000000203057824 */ /* 0x000fea00078e00ff */
[----:B------:R1:W-:Y:S04]  /*ed30*/  LDGSTS.E.BYPASS.LTC128B.128 [R5+0xc100], [R14.64], !P5 ;  /* 0x0c1000000e057fae */ /* 0x0003e8000e901d4c */
[----:B------:R1:W-:Y:S04]  /*ed40*/  LDGSTS.E.BYPASS.LTC128B.128 [R5+0xe100], [R12.64], !P4 ;  /* 0x0e1000000c057fae */ /* 0x0003e8000e101d4c */
[----:B------:R1:W-:Y:S04]  /*ed50*/  LDGSTS.E.BYPASS.LTC128B.128 [R5+0x10100], [R10.64], !P6 ;  /* 0x101000000a057fae */ /* 0x0003e8000f101d4c */
[----:B------:R1:W-:Y:S04]  /*ed60*/  LDGSTS.E.BYPASS.LTC128B.128 [R5+0xd100], [R8.64], !P5 ;  /* 0x0d10000008057fae */ /* 0x0003e8000e901d4c */
[----:B------:R1:W-:Y:S04]  /*ed70*/  LDGSTS.E.BYPASS.LTC128B.128 [R5+0xf100], [R6.64], !P4 ;  /* 0x0f10000006057fae */ /* 0x0003e8000e101d4c */
[----:B------:R1:W-:Y:S02]  /*ed80*/  LDGSTS.E.BYPASS.LTC128B.128 [R5+0x11100], [R16.64], !P6 ;  /* 0x1110000010057fae */ /* 0x0003e4000f101d4c */
.L_x_950:
[----:B------:R-:W0:Y:S01]  /*ed90*/  LDGDEPBAR ;  /* 0x00000000000079af */ /* 0x000e220000000000 */
[----:B------:R-:W-:Y:S01]  /*eda0*/  UIADD3 UR4, UR5, 0x1, URZ ;  /* 0x0000000105047890 */ /* 0x000fe2000fffe03f */
[----:B------:R-:W-:Y:S01]  /*edb0*/  ISETP.GE.AND P0, PT, R194, R209, PT ;  /* 0x000000d1c200720c */ /* 0x000fe20003f06270 */
[----:B------:R-:W-:Y:S01]  /*edc0*/  UISETP.GE.AND UP0, UPT, UR5, 0x1, UPT ;  /* 0x000000010500788c */ /* 0x000fe2000bf06270 */
[----:B------:R-:W-:Y:S01]  /*edd0*/  IADD3 R4, R209, -0x1, RZ ;  /* 0xffffffffd1047810 */ /* 0x000fe20007ffe0ff */
[----:B------:R-:W-:Y:S01]  /*ede0*/  IMAD.MOV.U32 R3, RZ, RZ, R0 ;  /* 0x000000ffff037224 */ /* 0x000fe200078e0000 */
[----:B------:R-:W-:Y:S01]  /*edf0*/  MOV R132, R2 ;  /* 0x0000000200847202 */ /* 0x000fe20000000f00 */
[----:B------:R-:W-:Y:S02]  /*ee00*/  USEL UR5, UR4, URZ, !UP0 ;  /* 0x0000003f04057287 */ /* 0x000fe4000c000000 */
[----:B------:R-:W-:Y:S06]  /*ee10*/  IMAD.MOV.U32 R209, RZ, RZ, R4 ;  /* 0x000000ffffd17224 */ /* 0x000fec00078e0004 */
[----:B------:R-:W-:-:S05]  /*ee20*/  @!P0 BRA `(.L_x_951) ;  /* 0xffffcac000008947 */ /* 0x000fca000383ffff */
.L_x_940:
[----:B-1----:R-:W1:Y:S01]  /*ee30*/  SHFL.BFLY PT, R4, R207, 0x2, 0x1f ;  /* 0x0c401f00cf047f89 */ /* 0x002e6200000e0000 */
[----:B------:R-:W-:-:S02]  /*ee40*/  MOV R6, RZ ;  /* 0x000000ff00067202 */ /* 0x000fc40000000f00 */
[----:B------:R-:W-:Y:S01]  /*ee50*/  MOV R5, RZ ;  /* 0x000000ff00057202 */ /* 0x000fe20000000f00 */
[----:B------:R-:W2:Y:S01]  /*ee60*/  SHFL.BFLY PT, R3, R208, 0x2, 0x1f ;  /* 0x0c401f00d0037f89 */ /* 0x000ea200000e0000 */
        /* <DEDUP_REMOVED lines=13> */
[----:B------:R-:W2:Y:S01]  /*ef40*/  @P1 MUFU.LG2 R4, R4 ;  /* 0x0000000400041308 */ /* 0x000ea20000000c00 */
[----:B------:R-:W-:Y:S02]  /*ef50*/  @P0 FMUL.FTZ R11, R11, c[0x0][0x2d0] ;  /* 0x0000b4000b0b0a20 */ /* 0x000fe40000410000 */
[----:B-1----:R-:W-:-:S05]  /*ef60*/  FMUL.FTZ R128, R6, R128 ;  /* 0x0000008006807220 */ /* 0x002fca0000410000 */
[----:B------:R-:W1:Y:S01]  /*ef70*/  @P0 MUFU.RCP R5, R3 ;  /* 0x0000000300050308 */ /* 0x000e620000001000 */
        /* <DEDUP_REMOVED lines=46> */
[----:B------:R-:W-:Y:S02]  /*f260*/  FMUL.FTZ R97, R6, R97 ;  /* 0x0000006106617220 */ /* 0x000fe40000410000 */
[----:B------:R3:W4:Y:S01]  /*f270*/  @P0 MUFU.LG2 R6, R3 ;  /* 0x0000000300060308 */ /* 0x0007220000000c00 */
[----:B--2---:R-:W-:-:S02]  /*f280*/  @P1 FMUL.FTZ R9, R4, 0.69314718246459960938 ;  /* 0x3f31721804091820 */ /* 0x004fc40000410000 */
[----:B------:R-:W-:Y:S02]  /*f290*/  @P1 FMUL.FTZ R4, R8, c[0x0][0x2d0] ;  /* 0x0000b40008041a20 */ /* 0x000fe40000410000 */
[C---:B-1----:R-:W-:Y:S02]  /*f2a0*/  FMUL.FTZ R130, R5.reuse, R130 ;  /* 0x0000008205827220 */ /* 0x042fe40000410000 */
[C---:B------:R-:W-:Y:S02]  /*f2b0*/  FMUL.FTZ R131, R5.reuse, R131 ;  /* 0x0000008305837220 */ /* 0x040fe40000410000 */
[C---:B------:R-:W-:Y:S02]  /*f2c0*/  FMUL.FTZ R126, R5.reuse, R126 ;  /* 0x0000007e057e7220 */ /* 0x040fe40000410000 */
[C---:B------:R-:W-:Y:S02]  /*f2d0*/  FMUL.FTZ R127, R5.reuse, R127 ;  /* 0x0000007f057f7220 */ /* 0x040fe40000410000 */
[----:B------:R-:W-:-:S02]  /*f2e0*/  FMUL.FTZ R102, R5, R102 ;  /* 0x0000006605667220 */ /* 0x000fc40000410000 */
[C---:B------:R-:W-:Y:S01]  /*f2f0*/  FMUL.FTZ R103, R5.reuse, R103 ;  /* 0x0000006705677220 */ /* 0x040fe20000410000 */
[----:B---3--:R-:W-:Y:S01]  /*f300*/  MOV R3, 0xff800000 ;  /* 0xff80000000037802 */ /* 0x008fe20000000f00 */
[----:B----4-:R-:W-:Y:S02]  /*f310*/  @P0 FMUL.FTZ R6, R6, 0.69314718246459960938 ;  /* 0x3f31721806060820 */ /* 0x010fe40000410000 */
        /* <DEDUP_REMOVED lines=44> */
.L_x_906:
[----:B------:R-:W-:Y:S01]  /*f5e0*/  USHF.R.S32.HI UR6, URZ, 0x1f, UR7 ;  /* 0x0000001f3f067899 */ /* 0x000fe20008011407 */
[----:B------:R-:W-:Y:S05]  /*f5f0*/  @P2 BRA `(.L_x_952) ;  /* 0x0000157000002947 */ /* 0x000fea0003800000 */
[----:B------:R-:W1:Y:S01]  /*f600*/  S2R R0, SR_TID.X ;  /* 0x0000000000007919 */ /* 0x000e620000002100 */
[----:B------:R-:W-:Y:S01]  /*f610*/  IMAD.MOV.U32 R10, RZ, RZ, c[0x0][0x4e8] ;  /* 0x00013a00ff0a7624 */ /* 0x000fe200078e00ff */
[----:B------:R-:W-:Y:S01]  /*f620*/  ULDC.64 UR4, c[0x0][0x490] ;  /* 0x0001240000047ab9 */ /* 0x000fe20000000a00 */
[----:B------:R-:W-:Y:S01]  /*f630*/  F2FP.PACK_AB R128, R129, R128 ;  /* 0x000000808180723e */ /* 0x000fe200000000ff */
[----:B------:R-:W2:Y:S01]  /*f640*/  S2R R22, SR_CTAID.Z ;  /* 0x0000000000167919 */ /* 0x000ea20000002700 */
[----:B------:R-:W-:Y:S01]  /*f650*/  UIMAD UR8, UR6, UR4, URZ ;  /* 0x00000004060872a4 */ /* 0x000fe2000f8e023f */
[C---:B------:R-:W-:Y:S01]  /*f660*/  ISETP.NE.AND P3, PT, R10.reuse, 0x1, PT ;  /* 0x000000010a00780c */ /* 0x040fe20003f65270 */
[----:B------:R-:W-:Y:S01]  /*f670*/  UIMAD.WIDE.U32 UR10, UR7, UR4, URZ ;  /* 0x00000004070a72a5 */ /* 0x000fe2000f8e003f */
[----:B------:R-:W-:Y:S01]  /*f680*/  IMAD R10, R10, c[0x0][0x388], RZ ;  /* 0x0000e2000a0a7a24 */ /* 0x000fe200078e02ff */
[----:B------:R-:W-:Y:S01]  /*f690*/  UIMAD UR8, UR7, UR5, UR8 ;  /* 0x00000005070872a4 */ /* 0x000fe2000f8e0208 */
[----:B------:R-:W-:Y:S01]  /*f6a0*/  F2FP.PACK_AB R130, R131, R130 ;  /* 0x000000828382723e */ /* 0x000fe200000000ff */
[----:B------:R-:W-:Y:S01]  /*f6b0*/  BSSY B0, `(.L_x_953) ;  /* 0x0000103000007945 */ /* 0x000fe20003800000 */
[----:B------:R-:W-:Y:S01]  /*f6c0*/  ULDC.64 UR4, c[0x0][0x3e8] ;  /* 0x0000fa0000047ab9 */ /* 0x000fe20000000a00 */
[----:B------:R-:W-:Y:S01]  /*f6d0*/  IMAD.U32 R25, RZ, RZ, UR11 ;  /* 0x0000000bff197e24 */ /* 0x000fe2000f8e00ff */
[----:B------:R-:W-:Y:S01]  /*f6e0*/  UIMAD UR6, UR6, UR4, URZ ;  /* 0x00000004060672a4 */ /* 0x000fe2000f8e023f */
[----:B------:R-:W-:Y:S01]  /*f6f0*/  IMAD.U32 R24, RZ, RZ, UR10 ;  /* 0x0000000aff187e24 */ /* 0x000fe2000f8e00ff */
[----:B------:R-:W-:Y:S01]  /*f700*/  UIMAD.WIDE.U32 UR14, UR7, UR4, URZ ;  /* 0x00000004070e72a5 */ /* 0x000fe2000f8e003f */
[----:B------:R-:W-:Y:S01]  /*f710*/  F2FP.PACK_AB R124, R125, R124 ;  /* 0x0000007c7d7c723e */ /* 0x000fe200000000ff */
[----:B------:R-:W-:Y:S01]  /*f720*/  UIMAD UR5, UR7, UR5, UR6 ;  /* 0x00000005070572a4 */ /* 0x000fe2000f8e0206 */
[----:B------:R-:W-:Y:S01]  /*f730*/  F2FP.PACK_AB R126, R127, R126 ;  /* 0x0000007e7f7e723e */ /* 0x000fe200000000ff */
[----:B------:R-:W-:Y:S01]  /*f740*/  UIADD3 UR8, UR11, UR8, URZ ;  /* 0x000000080b087290 */ /* 0x000fe2000fffe03f */
[----:B------:R-:W-:Y:S01]  /*f750*/  F2FP.PACK_AB R100, R101, R100 ;  /* 0x000000646564723e */ /* 0x000fe200000000ff */
[----:B------:R-:W-:Y:S01]  /*f760*/  UIADD3 UR5, UR15, UR5, URZ ;  /* 0x000000050f057290 */ /* 0x000fe2000fffe03f */
[----:B------:R-:W-:Y:S01]  /*f770*/  IMAD.U32 R27, RZ, RZ, UR15 ;  /* 0x0000000fff1b7e24 */ /* 0x000fe2000f8e00ff */
[----:B-1----:R-:W-:Y:S01]  /*f780*/  SHF.R.S32.HI R9, RZ, 0x1f, R0 ;  /* 0x0000001fff097819 */ /* 0x002fe20000011400 */
[----:B------:R-:W-:Y:S01]  /*f790*/  IMAD.U32 R26, RZ, RZ, UR14 ;  /* 0x0000000eff1a7e24 */ /* 0x000fe2000f8e00ff */
[----:B------:R-:W-:Y:S01]  /*f7a0*/  F2FP.PACK_AB R102, R103, R102 ;  /* 0x000000666766723e */ /* 0x000fe200000000ff */
[----:B------:R-:W-:Y:S01]  /*f7b0*/  IMAD.U32 R25, RZ, RZ, UR8 ;  /* 0x00000008ff197e24 */ /* 0x000fe2000f8e00ff */
[----:B------:R-:W-:Y:S01]  /*f7c0*/  LEA.HI R11, R9, R0, RZ, 0x2 ;  /* 0x00000000090b7211 */ /* 0x000fe200078f10ff */
[----:B------:R-:W-:Y:S01]  /*f7d0*/  IMAD.U32 R27, RZ, RZ, UR5 ;  /* 0x00000005ff1b7e24 */ /* 0x000fe2000f8e00ff */
[----:B--2---:R-:W-:Y:S01]  /*f7e0*/  SHF.R.S32.HI R15, RZ, 0x1f, R22 ;  /* 0x0000001fff0f7819 */ /* 0x004fe20000011416 */
[----:B------:R-:W-:Y:S01]  /*f7f0*/  IMAD.WIDE.U32 R24, R22, c[0x0][0x498], R24 ;  /* 0x0001260016187a25 */ /* 0x000fe200078e0018 */
[----:B------:R-:W-:-:S02]  /*f800*/  SHF.R.S32.HI R20, RZ, 0x2, R11 ;  /* 0x00000002ff147819 */ /* 0x000fc4000001140b */
[----:B------:R-:W-:Y:S02]  /*f810*/  SHF.R.S32.HI R13, RZ, 0x1f, R11 ;  /* 0x0000001fff0d7819 */ /* 0x000fe4000001140b */
[----:B------:R-:W-:Y:S02]  /*f820*/  LOP3.LUT R11, R11, 0xfffffffc, RZ, 0xc0, !PT ;  /* 0xfffffffc0b0b7812 */ /* 0x000fe400078ec0ff */
[----:B------:R-:W-:Y:S01]  /*f830*/  LEA.HI R4, R13, R20, RZ, 0x3 ;  /* 0x000000140d047211 */ /* 0x000fe200078f18ff */
[----:B------:R-:W-:Y:S01]  /*f840*/  IMAD R13, R15, c[0x0][0x498], RZ ;  /* 0x000126000f0d7a24 */ /* 0x000fe200078e02ff */
[-C--:B------:R-:W-:Y:S01]  /*f850*/  LEA.HI R18, R9, R0.reuse, RZ, 0x5 ;  /* 0x0000000009127211 */ /* 0x080fe200078f28ff */
[----:B------:R-:W-:Y:S01]  /*f860*/  IMAD.IADD R8, R0, 0x1, -R11 ;  /* 0x0000000100087824 */ /* 0x000fe200078e0a0b */
[----:B------:R-:W-:Y:S01]  /*f870*/  LOP3.LUT R11, R4, 0xfffffff8, RZ, 0xc0, !PT ;  /* 0xfffffff8040b7812 */ /* 0x000fe200078ec0ff */
[----:B------:R-:W-:Y:S01]  /*f880*/  IMAD R15, R15, c[0x0][0x3f0], RZ ;  /* 0x0000fc000f0f7a24 */ /* 0x000fe200078e02ff */
[CC--:B------:R-:W-:Y:S01]  /*f890*/  LEA.HI R6, R9.reuse, R0.reuse, RZ, 0x3 ;  /* 0x0000000009067211 */ /* 0x0c0fe200078f18ff */
[----:B------:R-:W-:Y:S01]  /*f8a0*/  IMAD R13, R22, c[0x0][0x49c], R13 ;  /* 0x00012700160d7a24 */ /* 0x000fe200078e020d */
[----:B------:R-:W-:Y:S01]  /*f8b0*/  LEA.HI R2, R9, R0, RZ, 0x6 ;  /* 0x0000000009027211 */ /* 0x000fe200078f30ff */
[----:B------:R-:W-:Y:S01]  /*f8c0*/  IMAD.IADD R20, R20, 0x1, -R11 ;  /* 0x0000000114147824 */ /* 0x000fe200078e0a0b */
[----:B------:R-:W-:Y:S01]  /*f8d0*/  LOP3.LUT R9, R18, 0xffffffe0, RZ, 0xc0, !PT ;  /* 0xffffffe012097812 */ /* 0x000fe200078ec0ff */
[----:B------:R-:W1:Y:S01]  /*f8e0*/  S2R R11, SR_CTAID.X ;  /* 0x00000000000b7919 */ /* 0x000e620000002500 */
[----:B------:R-:W-:Y:S01]  /*f8f0*/  LOP3.LUT R21, R6, 0xfffffff8, RZ, 0xc0, !PT ;  /* 0xfffffff806157812 */ /* 0x000fe200078ec0ff */
[----:B------:R-:W-:Y:S01]  /*f900*/  IMAD R12, R22, c[0x0][0x3f4], R15 ;  /* 0x0000fd00160c7a24 */ /* 0x000fe200078e020f */
[----:B------:R-:W-:Y:S01]  /*f910*/  SHF.R.S32.HI R6, RZ, 0x3, R6 ;  /* 0x00000003ff067819 */ /* 0x000fe20000011406 */
[C---:B------:R-:W-:Y:S01]  /*f920*/  IMAD.IADD R9, R0.reuse, 0x1, -R9 ;  /* 0x0000000100097824 */ /* 0x040fe200078e0a09 */
[--C-:B------:R-:W-:Y:S01]  /*f930*/  SHF.R.S32.HI R17, RZ, 0x5, R18.reuse ;  /* 0x00000005ff117819 */ /* 0x100fe20000011412 */
[----:B------:R-:W-:Y:S01]  /*f940*/  IMAD.IADD R21, R0, 0x1, -R21 ;  /* 0x0000000100157824 */ /* 0x000fe200078e0a15 */
[----:B------:R-:W-:Y:S01]  /*f950*/  SHF.R.S32.HI R18, RZ, 0x1f, R18 ;  /* 0x0000001fff127819 */ /* 0x000fe20000011412 */
[----:B------:R-:W-:Y:S01]  /*f960*/  IMAD.SHL.U32 R15, R6, 0x40, RZ ;  /* 0x00000040060f7824 */ /* 0x000fe200078e00ff */
[----:B------:R-:W-:Y:S01]  /*f970*/  SHF.R.S32.HI R0, RZ, 0x1f, R9 ;  /* 0x0000001fff007819 */ /* 0x000fe20000011409 */
[C---:B------:R-:W-:Y:S01]  /*f980*/  IMAD.SHL.U32 R4, R21.reuse, 0x8, RZ ;  /* 0x0000000815047824 */ /* 0x040fe200078e00ff */
[----:B------:R-:W-:Y:S01]  /*f990*/  LEA.HI R18, R18, R17, RZ, 0x3 ;  /* 0x0000001112127211 */ /* 0x000fe200078f18ff */
[----:B------:R-:W-:Y:S01]  /*f9a0*/  IMAD R16, R21, 0x20, R6 ;  /* 0x0000002015107824 */ /* 0x000fe200078e0206 */
[----:B------:R-:W-:Y:S01]  /*f9b0*/  LOP3.LUT R15, R15, 0x1c0, RZ, 0xc0, !PT ;  /* 0x000001c00f0f7812 */ /* 0x000fe200078ec0ff */
[----:B------:R-:W-:Y:S01]  /*f9c0*/  IMAD R14, R17, 0x200, R8 ;  /* 0x00000200110e7824 */ /* 0x000fe200078e0208 */
[----:B------:R-:W-:Y:S01]  /*f9d0*/  LOP3.LUT R18, R18, 0xffffff8, RZ, 0xc0, !PT ;  /* 0x0ffffff812127812 */ /* 0x000fe200078ec0ff */
[----:B------:R-:W-:Y:S01]  /*f9e0*/  IMAD.WIDE.U32 R22, R22, c[0x0][0x3f0], R26 ;  /* 0x0000fc0016167a25 */ /* 0x000fe200078e001a */
[----:B------:R-:W-:-:S02]  /*f9f0*/  LOP3.LUT P0, RZ, R9, 0x3, RZ, 0xc0, !PT ;  /* 0x0000000309ff7812 */ /* 0x000fc4000780c0ff */
[----:B------:R-:W-:Y:S01]  /*fa00*/  LEA.HI R19, R8, R8, RZ, 0x1 ;  /* 0x0000000808137211 */ /* 0x000fe200078f08ff */
[----:B------:R-:W-:Y:S01]  /*fa10*/  IMAD.IADD R18, R17, 0x1, -R18 ;  /* 0x0000000111127824 */ /* 0x000fe200078e0a12 */
[----:B------:R-:W-:Y:S01]  /*fa20*/  LEA.HI R9, R0, R9, RZ, 0x2 ;  /* 0x0000000900097211 */ /* 0x000fe200078f10ff */
[----:B------:R-:W-:Y:S01]  /*fa30*/  IMAD.IADD R23, R23, 0x1, R12 ;  /* 0x0000000117177824 */ /* 0x000fe200078e020c */
[----:B------:R-:W-:Y:S01]  /*fa40*/  SHF.R.U32.HI R0, RZ, 0x3, R15 ;  /* 0x00000003ff007819 */ /* 0x000fe2000001160f */
[----:B-1----:R-:W-:Y:S01]  /*fa50*/  IMAD R17, R11, 0x80, R16 ;  /* 0x000000800b117824 */ /* 0x002fe200078e0210 */
[----:B------:R-:W-:Y:S02]  /*fa60*/  LOP3.LUT R15, R15, 0x38, R4, 0xf8, !PT ;  /* 0x000000380f0f7812 */ /* 0x000fe400078ef804 */
[----:B------:R-:W-:Y:S01]  /*fa70*/  LOP3.LUT R19, R19, 0x1ffffffe, RZ, 0xc0, !PT ;  /* 0x1ffffffe13137812 */ /* 0x000fe200078ec0ff */
[----:B------:R-:W-:Y:S01]  /*fa80*/  IMAD.MOV.U32 R16, RZ, RZ, R17 ;  /* 0x000000ffff107224 */ /* 0x000fe200078e0011 */
[----:B------:R-:W-:Y:S01]  /*fa90*/  LOP3.LUT R0, R15, R0, RZ, 0x3c, !PT ;  /* 0x000000000f007212 */ /* 0x000fe200078e3cff */
[----:B------:R-:W-:Y:S01]  /*faa0*/  @P3 IMAD.HI.U32 R15, R17, c[0x0][0x4ec], RZ ;  /* 0x00013b00110f3a27 */ /* 0x000fe200078e00ff */
[----:B------:R-:W-:-:S02]  /*fab0*/  SHF.R.S32.HI R9, RZ, 0x2, R9 ;  /* 0x00000002ff097819 */ /* 0x000fc40000011409 */
[----:B------:R-:W-:Y:S01]  /*fac0*/  R2P PR, R20, 0x6 ;  /* 0x0000000614007804 */ /* 0x000fe20000000000 */
[----:B------:R-:W-:Y:S01]  /*fad0*/  IMAD.IADD R8, R8, 0x1, -R19 ;  /* 0x0000000108087824 */ /* 0x000fe200078e0a13 */
[C---:B------:R-:W-:Y:S01]  /*fae0*/  LOP3.LUT R19, R20.reuse, 0x1, RZ, 0xc0, !PT ;  /* 0x0000000114137812 */ /* 0x040fe200078ec0ff */
[----:B------:R-:W-:Y:S01]  /*faf0*/  IMAD.SHL.U32 R20, R20, 0x40, RZ ;  /* 0x0000004014147824 */ /* 0x000fe200078e00ff */
[----:B------:R-:W-:Y:S01]  /*fb00*/  @P3 SHF.R.U32.HI R16, RZ, c[0x0][0x4f0], R15 ;  /* 0x00013c00ff103a19 */ /* 0x000fe2000001160f */
[----:B------:R-:W-:Y:S01]  /*fb10*/  IMAD R9, R18, 0x10, R9 ;  /* 0x0000001012097824 */ /* 0x000fe200078e0209 */
[----:B------:R-:W-:Y:S01]  /*fb20*/  ISETP.NE.U32.AND P4, PT, R19, 0x1, PT ;  /* 0x000000011300780c */ /* 0x000fe20003f85070 */
[----:B------:R-:W-:Y:S01]  /*fb30*/  IMAD.SHL.U32 R15, R2, 0x8, RZ ;  /* 0x00000008020f7824 */ /* 0x000fe200078e00ff */
[----:B------:R-:W-:Y:S01]  /*fb40*/  LOP3.LUT R20, R20, 0x1c0, RZ, 0xc0, !PT ;  /* 0x000001c014147812 */ /* 0x000fe200078ec0ff */
[----:B------:R-:W-:Y:S01]  /*fb50*/  IMAD R8, R8, 0x8, R9 ;  /* 0x0000000808087824 */ /* 0x000fe200078e0209 */
[----:B------:R-:W-:Y:S01]  /*fb60*/  F2FP.PACK_AB R104, R105, R104 ;  /* 0x000000686968723e */ /* 0x000fe200000000ff */
[----:B------:R-:W-:Y:S01]  /*fb70*/  IMAD.MOV R2, RZ, RZ, -R16 ;  /* 0x000000ffff027224 */ /* 0x000fe200078e0a10 */
[----:B------:R-:W-:Y:S01]  /*fb80*/  LOP3.LUT R15, R0, 0x7ffffe00, R15, 0xf8, !PT ;  /* 0x7ffffe00000f7812 */ /* 0x000fe200078ef80f */
[C---:B------:R-:W-:Y:S01]  /*fb90*/  IMAD R8, R11.reuse, 0x80, R8 ;  /* 0x000000800b087824 */ /* 0x040fe200078e0208 */
[----:B------:R-:W-:Y:S01]  /*fba0*/  LEA.HI R19, R20, R20, RZ, 0x1d ;  /* 0x0000001414137211 */ /* 0x000fe200078fe8ff */
[----:B------:R-:W-:Y:S01]  /*fbb0*/  IMAD R2, R2, c[0x0][0x4e8], R17 ;  /* 0x00013a0002027a24 */ /* 0x000fe200078e0211 */
[----:B------:R-:W-:Y:S01]  /*fbc0*/  SHF.R.S32.HI R0, RZ, 0x1f, R16 ;  /* 0x0000001fff007819 */ /* 0x000fe20000011410 */
[----:B------:R-:W-:Y:S01]  /*fbd0*/  IMAD R9, R11, 0x80, R9 ;  /* 0x000000800b097824 */ /* 0x000fe200078e0209 */
[----:B------:R-:W-:Y:S01]  /*fbe0*/  F2FP.PACK_AB R106, R107, R106 ;  /* 0x0000006a6b6a723e */ /* 0x000fe200000000ff */
[----:B------:R-:W-:Y:S01]  /*fbf0*/  IMAD.U32 R14, R14, 0x2, R19 ;  /* 0x000000020e0e7824 */ /* 0x000fe200078e0013 */
[----:B------:R-:W-:Y:S01]  /*fc00*/  F2FP.PACK_AB R108, R109, R108 ;  /* 0x0000006c6d6c723e */ /* 0x000fe200000000ff */
[----:B------:R-:W-:Y:S01]  /*fc10*/  IMAD R17, R0, c[0x0][0x3e0], RZ ;  /* 0x0000f80000117a24 */ /* 0x000fe200078e02ff */
[C---:B------:R-:W-:Y:S01]  /*fc20*/  ISETP.GE.OR P6, PT, R9.reuse, R10, P0 ;  /* 0x0000000a0900720c */ /* 0x040fe200007c6670 */
[----:B------:R-:W-:Y:S01]  /*fc30*/  @P3 IMAD.HI.U32 R0, R8, c[0x0][0x4ec], RZ ;  /* 0x00013b0008003a27 */ /* 0x000fe200078e00ff */
[----:B------:R-:W-:-:S02]  /*fc40*/  IADD3 R9, R9, 0x8, RZ ;  /* 0x0000000809097810 */ /* 0x000fc40007ffe0ff */
[----:B------:R-:W-:Y:S01]  /*fc50*/  F2FP.PACK_AB R110, R111, R110 ;  /* 0x0000006e6f6e723e */ /* 0x000fe200000000ff */
[----:B------:R-:W-:Y:S01]  /*fc60*/  IMAD.SHL.U32 R21, R14, 0x2, RZ ;  /* 0x000000020e157824 */ /* 0x000fe200078e00ff */
[----:B------:R-:W-:Y:S01]  /*fc70*/  ISETP.GE.OR P5, PT, R9, R10, P0 ;  /* 0x0000000a0900720c */ /* 0x000fe200007a6670 */
[----:B------:R-:W-:Y:S01]  /*fc80*/  IMAD.MOV.U32 R19, RZ, RZ, R8 ;  /* 0x000000ffff137224 */ /* 0x000fe200078e0008 */
[----:B------:R-:W-:Y:S01]  /*fc90*/  @P3 SHF.R.U32.HI R19, RZ, c[0x0][0x4f0], R0 ;  /* 0x00013c00ff133a19 */ /* 0x000fe20000011600 */
[C---:B------:R-:W-:Y:S01]  /*fca0*/  IMAD.WIDE.U32 R22, R16.reuse, c[0x0][0x3e0], R22 ;  /* 0x0000f80010167a25 */ /* 0x040fe200078e0016 */
[----:B------:R-:W-:Y:S01]  /*fcb0*/  IADD3 R12, R21, 0x80, RZ ;  /* 0x00000080150c7810 */ /* 0x000fe20007ffe0ff */
[----:B------:R-:W-:Y:S01]  /*fcc0*/  BAR.SYNC.DEFER_BLOCKING 0x1, 0x100 ;  /* 0x0044000000007b1d */ /* 0x000fe20000010000 */
[----:B------:R-:W-:Y:S01]  /*fcd0*/  SHF.R.S32.HI R0, RZ, 0x1f, R19 ;  /* 0x0000001fff007819 */ /* 0x000fe20000011413 */
[----:B------:R-:W-:Y:S01]  /*fce0*/  IMAD R17, R16, c[0x0][0x3e4], R17 ;  /* 0x0000f90010117a24 */ /* 0x000fe200078e0211 */
[----:B------:R-:W-:Y:S01]  /*fcf0*/  IADD3 R16, P0, R19, R24, RZ ;  /* 0x0000001813107210 */ /* 0x000fe20007f1e0ff */
[----:B------:R-:W-:Y:S01]  /*fd00*/  IMAD R11, R11, 0x80, R6 ;  /* 0x000000800b0b7824 */ /* 0x000fe200078e0206 */
[----:B------:R-:W-:Y:S01]  /*fd10*/  IADD3 R9, R21, 0x70, RZ ;  /* 0x0000007015097810 */ /* 0x000fe20007ffe0ff */
[----:B------:R-:W-:Y:S01]  /*fd20*/  IMAD.IADD R23, R23, 0x1, R17 ;  /* 0x0000000117177824 */ /* 0x000fe200078e0211 */
[----:B------:R-:W-:-:S02]  /*fd30*/  @P4 IADD3 R9, R12, 0x10, RZ ;  /* 0x000000100c094810 */ /* 0x000fc40007ffe0ff */
[----:B------:R-:W-:Y:S01]  /*fd40*/  IADD3.X R17, R0, R25, R13, P0, !PT ;  /* 0x0000001900117210 */ /* 0x000fe200007fe40d */
[----:B------:R-:W-:Y:S01]  /*fd50*/  IMAD.MOV.U32 R0, RZ, RZ, 0x20 ;  /* 0x00000020ff007424 */ /* 0x000fe200078e00ff */
[----:B------:R-:W-:Y:S01]  /*fd60*/  SHF.R.S32.HI R12, RZ, 0x1f, R2 ;  /* 0x0000001fff0c7819 */ /* 0x000fe20000011402 */
[----:B------:R-:W-:Y:S01]  /*fd70*/  IMAD.MOV R13, RZ, RZ, -R19 ;  /* 0x000000ffff0d7224 */ /* 0x000fe200078e0a13 */
[----:B------:R-:W-:Y:S02]  /*fd80*/  F2FP.PACK_AB R112, R113, R112 ;  /* 0x000000707170723e */ /* 0x000fe400000000ff */
[----:B------:R-:W-:Y:S01]  /*fd90*/  SEL R0, R0, 0xffffffe0, !P1 ;  /* 0xffffffe000007807 */ /* 0x000fe20004800000 */
[----:B------:R-:W-:Y:S01]  /*fda0*/  IMAD R19, R12, c[0x0][0x3d8], RZ ;  /* 0x0000f6000c137a24 */ /* 0x000fe200078e02ff */
[----:B------:R-:W-:Y:S01]  /*fdb0*/  F2FP.PACK_AB R114, R115, R114 ;  /* 0x000000727372723e */ /* 0x000fe200000000ff */
[----:B------:R-:W-:Y:S01]  /*fdc0*/  IMAD R25, R13, c[0x0][0x4e8], R8 ;  /* 0x00013a000d197a24 */ /* 0x000fe200078e0208 */
[----:B------:R-:W-:Y:S01]  /*fdd0*/  F2FP.PACK_AB R116, R117, R116 ;  /* 0x000000747574723e */ /* 0x000fe200000000ff */
[C---:B------:R-:W-:Y:S01]  /*fde0*/  IMAD R12, R2.reuse, c[0x0][0x3dc], R19 ;  /* 0x0000f700020c7a24 */ /* 0x040fe200078e0213 */
[----:B------:R-:W-:Y:S01]  /*fdf0*/  F2FP.PACK_AB R118, R119, R118 ;  /* 0x000000767776723e */ /* 0x000fe200000000ff */
[----:B------:R-:W-:Y:S01]  /*fe00*/  IMAD.WIDE.U32 R18, R2, c[0x0][0x3d8], R22 ;  /* 0x0000f60002127a25 */ /* 0x000fe200078e0016 */
[----:B------:R-:W-:Y:S01]  /*fe10*/  F2FP.PACK_AB R120, R121, R120 ;  /* 0x000000787978723e */ /* 0x000fe200000000ff */
[----:B------:R-:W-:Y:S01]  /*fe20*/  STS [R21+0x80], R128 ;  /* 0x0000808015007388 */ /* 0x000fe20000000800 */
[----:B------:R-:W-:Y:S01]  /*fe30*/  F2FP.PACK_AB R122, R123, R122 ;  /* 0x0000007a7b7a723e */ /* 0x000fe200000000ff */
[----:B------:R-:W-:Y:S01]  /*fe40*/  IMAD.MOV.U32 R8, RZ, RZ, 0x40 ;  /* 0x00000040ff087424 */ /* 0x000fe200078e00ff */
[----:B------:R-:W-:Y:S01]  /*fe50*/  F2FP.PACK_AB R36, R37, R36 ;  /* 0x000000242524723e */ /* 0x000fe200000000ff */
[----:B------:R-:W-:Y:S01]  /*fe60*/  IMAD.IADD R13, R21, 0x1, R0 ;  /* 0x00000001150d7824 */ /* 0x000fe200078e0200 */
[----:B------:R-:W-:Y:S01]  /*fe70*/  STS [R21+0x480], R130 ;  /* 0x0004808215007388 */ /* 0x000fe20000000800 */
[----:B------:R-:W-:Y:S01]  /*fe80*/  IMAD.IADD R23, R0, 0x1, R9 ;  /* 0x0000000100177824 */ /* 0x000fe200078e0209 */
[----:B------:R-:W-:Y:S01]  /*fe90*/  SHF.R.S32.HI R0, RZ, 0x1f, R25 ;  /* 0x0000001fff007819 */ /* 0x000fe20000011419 */
[----:B------:R-:W-:Y:S01]  /*fea0*/  IMAD.WIDE.U32 R16, R25, c[0x0][0x488], R16 ;  /* 0x0001220019107a25 */ /* 0x000fe200078e0010 */
[----:B------:R-:W-:Y:S01]  /*feb0*/  SEL R8, R8, 0xffffffc0, !P2 ;  /* 0xffffffc008087807 */ /* 0x000fe20005000000 */
[----:B------:R-:W-:Y:S01]  /*fec0*/  STS [R9], R124 ;  /* 0x0000007c09007388 */ /* 0x000fe20000000800 */
        /* <DEDUP_REMOVED lines=12> */
[----:B------:R-:W-:Y:S01]  /*ff90*/  STS [R13+0x480], R102 ;  /* 0x000480660d007388 */ /* 0x000fe20000000800 */
[----:B------:R-:W-:Y:S01]  /*ffa0*/  F2FP.PACK_AB R46, R47, R46 ;  /* 0x0000002e2f2e723e */ /* 0x000fe200000000ff */
[----:B------:R-:W-:Y:S01]  /*ffb0*/  IMAD.IADD R17, R17, 0x1, R0 ;  /* 0x0000000111117824 */ /* 0x000fe200078e0200 */
        /* <DEDUP_REMOVED lines=30> */
[----:B------:R-:W-:Y:S01]  /*101a0*/  LEA R2, P0, R16, c[0x0][0x450], 0x2 ;  /* 0x0001140010027a11 */ /* 0x000fe200078010ff */
        /* <DEDUP_REMOVED lines=34> */
[----:B-1----:R-:W-:-:S03]  /*103d0*/  IMAD.SHL.U32 R9, R15, 0x2, RZ ;  /* 0x000000020f097824 */ /* 0x002fc600078e00ff */
[----:B------:R-:W-:Y:S04]  /*103e0*/  STS [R25+0x8000], R88 ;  /* 0x0080005819007388 */ /* 0x000fe80000000800 */
[----:B------:R-:W-:Y:S04]  /*103f0*/  STS [R25+0x8400], R90 ;  /* 0x0084005a19007388 */ /* 0x000fe80000000800 */
        /* <DEDUP_REMOVED lines=16> */
[----:B-1----:R-:W-:-:S03]  /*10500*/  IMAD.IADD R3, R19, 0x1, R12 ;  /* 0x0000000113037824 */ /* 0x002fc600078e020c */
[----:B------:R1:W1:Y:S02]  /*10510*/  LDS.128 R36, [R9+0x6080] ;  /* 0x0060800009247984 */ /* 0x0002640000000c00 */
[----:B------:R-:W-:Y:S02]  /*10520*/  LEA.HI.X R2, R18, c[0x0][0x384], R3, 0x1, P0 ;  /* 0x0000e10012027a11 */ /* 0x000fe400000f0c03 */
[----:B------:R1:W1:Y:S01]  /*10530*/  LDS.128 R32, [R9+0x7080] ;  /* 0x0070800009207984 */ /* 0x0002620000000c00 */
[----:B------:R-:W-:-:S03]  /*10540*/  ISETP.GE.AND P0, PT, R11, R10, PT ;  /* 0x0000000a0b00720c */ /* 0x000fc60003f06270 */
[----:B------:R1:W1:Y:S04]  /*10550*/  LDS.128 R28, [R9+0x9080] ;  /* 0x00908000091c7984 */ /* 0x0002680000000c00 */
[----:B------:R1:W1:Y:S04]  /*10560*/  LDS.128 R24, [R9+0xa080] ;  /* 0x00a0800009187984 */ /* 0x0002680000000c00 */
[----:B------:R1:W1:Y:S04]  /*10570*/  LDS.128 R20, [R9+0xb080] ;  /* 0x00b0800009147984 */ /* 0x0002680000000c00 */
[----:B------:R1:W1:Y:S01]  /*10580*/  SHFL.IDX PT, R61, R2, RZ, 0x181f ;  /* 0x00181fff023d7589 */ /* 0x00026200000e0000 */
[----:B------:R-:W-:Y:S05]  /*10590*/  @P0 BRA `(.L_x_954) ;  /* 0x0000014000000947 */ /* 0x000fea0003800000 */
[----:B---3--:R-:W3:Y:S01]  /*105a0*/  LDS.128 R56, [R9+0x80] ;  /* 0x0000800009387984 */ /* 0x008ee20000000c00 */
[----:B------:R-:W-:-:S02]  /*105b0*/  IADD3 R8, R4, 0x40, RZ ;  /* 0x0000004004087810 */ /* 0x000fc40007ffe0ff */
[----:B------:R-:W-:Y:S01]  /*105c0*/  IADD3 R6, R4, 0x80, RZ ;  /* 0x0000008004067810 */ /* 0x000fe20007ffe0ff */
[----:B------:R-:W4:Y:S01]  /*105d0*/  LDS.128 R16, [R9+0x4080] ;  /* 0x0040800009107984 */ /* 0x000f220000000c00 */
[----:B------:R-:W-:Y:S02]  /*105e0*/  ISETP.GE.AND P1, PT, R8, c[0x0][0x3c8], PT ;  /* 0x0000f20008007a0c */ /* 0x000fe40003f26270 */
[----:B------:R-:W-:Y:S01]  /*105f0*/  ISETP.GE.AND P0, PT, R6, c[0x0][0x3c8], PT ;  /* 0x0000f20006007a0c */ /* 0x000fe20003f06270 */
[----:B------:R2:W1:Y:S01]  /*10600*/  LDS.128 R12, [R9+0x8080] ;  /* 0x00808000090c7984 */ /* 0x0004620000000c00 */
[----:B------:R-:W-:-:S09]  /*10610*/  ISETP.GE.AND P2, PT, R4, c[0x0][0x3c8], PT ;  /* 0x0000f20004007a0c */ /* 0x000fd20003f46270 */
[----:B------:R-:W-:Y:S02]  /*10620*/  @!P1 SHF.R.S32.HI R5, RZ, 0x1f, R8 ;  /* 0x0000001fff059819 */ /* 0x000fe40000011408 */
[----:B------:R-:W-:Y:S02]  /*10630*/  @!P0 SHF.R.S32.HI R3, RZ, 0x1f, R6 ;  /* 0x0000001fff038819 */ /* 0x000fe40000011406 */
[----:B------:R-:W-:Y:S02]  /*10640*/  @!P1 LEA.HI R5, R5, R8, RZ, 0x3 ;  /* 0x0000000805059211 */ /* 0x000fe400078f18ff */
[----:B------:R-:W-:Y:S01]  /*10650*/  @!P0 LEA.HI R3, R3, R6, RZ, 0x3 ;  /* 0x0000000603038211 */ /* 0x000fe200078f18ff */
[----:B-12---:R-:W-:Y:S01]  /*10660*/  @!P2 IMAD.WIDE R6, R4, 0x2, R60 ;  /* 0x000000020406a825 */ /* 0x006fe200078e023c */
[----:B------:R-:W-:Y:S02]  /*10670*/  @!P1 LOP3.LUT R5, R5, 0xfffffff8, RZ, 0xc0, !PT ;  /* 0xfffffff805059812 */ /* 0x000fe400078ec0ff */
[----:B------:R-:W-:-:S03]  /*10680*/  @!P0 LOP3.LUT R3, R3, 0xfffffff8, RZ, 0xc0, !PT ;  /* 0xfffffff803038812 */ /* 0x000fc600078ec0ff */
[----:B------:R-:W-:-:S04]  /*10690*/  @!P1 IMAD.WIDE R8, R5, 0x2, R60 ;  /* 0x0000000205089825 */ /* 0x000fc800078e023c */
[----:B------:R-:W-:Y:S01]  /*106a0*/  @!P0 IMAD.WIDE R60, R3, 0x2, R60 ;  /* 0x00000002033c8825 */ /* 0x000fe200078e023c */
[----:B---3--:R1:W-:Y:S04]  /*106b0*/  @!P2 ST.E.128 [R6.64], R56 ;  /* 0x000000380600a985 */ /* 0x0083e8000c101d0c */
[----:B----4-:R1:W-:Y:S04]  /*106c0*/  @!P1 ST.E.128 [R8.64], R16 ;  /* 0x0000001008009985 */ /* 0x0103e8000c101d0c */
[----:B------:R1:W-:Y:S02]  /*106d0*/  @!P0 ST.E.128 [R60.64], R12 ;  /* 0x0000000c3c008985 */ /* 0x0003e4000c101d0c */
.L_x_954:
[----:B---3--:R-:W-:Y:S05]  /*106e0*/  BSYNC B0 ;  /* 0x0000000000007941 */ /* 0x008fea0003800000 */
.L_x_953:
[----:B------:R-:W-:Y:S01]  /*106f0*/  IADD3 R3, R11, 0x20, RZ ;  /* 0x000000200b037810 */ /* 0x000fe20007ffe0ff */
[----:B-1----:R1:W3:Y:S01]  /*10700*/  SHFL.IDX PT, R13, R2, 0x1, 0x181f ;  /* 0x00381f00020d7f89 */ /* 0x0022e200000e0000 */
        /* <DEDUP_REMOVED lines=11> */
[----:B------:R-:W-:Y:S02]  /*107c0*/  @!P1 LEA.HI R5, R5, R8, RZ, 0x3 ;  /* 0x0000000805059211 */ /* 0x000fe400078f18ff */
[----:B------:R-:W-:Y:S01]  /*107d0*/  @!P0 LEA.HI R3, R3, R6, RZ, 0x3 ;  /* 0x0000000603038211 */ /* 0x000fe200078f18ff */
[----:B--234-:R-:W-:Y:S01]  /*107e0*/  @!P2 IMAD.WIDE R6, R4, 0x2, R12 ;  /* 0x000000020406a825 */ /* 0x01cfe200078e020c */
[----:B------:R-:W-:Y:S02]  /*107f0*/  @!P1 LOP3.LUT R5, R5, 0xfffffff8, RZ, 0xc0, !PT ;  /* 0xfffffff805059812 */ /* 0x000fe400078ec0ff */
[----:B------:R-:W-:-:S02]  /*10800*/  @!P0 LOP3.LUT R3, R3, 0xfffffff8, RZ, 0xc0, !PT ;  /* 0xfffffff803038812 */ /* 0x000fc400078ec0ff */
[----:B------:R2:W-:Y:S01]  /*10810*/  @!P2 ST.E.128 [R6.64], R52 ;  /* 0x000000340600a985 */ /* 0x0005e2000c101d0c */
[----:B------:R-:W-:-:S04]  /*10820*/  @!P1 IMAD.WIDE R8, R5, 0x2, R12 ;  /* 0x0000000205089825 */ /* 0x000fc800078e020c */
[----:B------:R-:W-:Y:S01]  /*10830*/  @!P0 IMAD.WIDE R12, R3, 0x2, R12 ;  /* 0x00000002030c8825 */ /* 0x000fe200078e020c */
[----:B------:R2:W-:Y:S04]  /*10840*/  @!P1 ST.E.128 [R8.64], R40 ;  /* 0x0000002808009985 */ /* 0x0005e8000c101d0c */
[----:B------:R2:W-:Y:S02]  /*10850*/  @!P0 ST.E.128 [R12.64], R28 ;  /* 0x0000001c0c008985 */ /* 0x0005e4000c101d0c */
.L_x_956:
[----:B------:R-:W-:Y:S05]  /*10860*/  BSYNC B0 ;  /* 0x0000000000007941 */ /* 0x000fea0003800000 */
.L_x_955:
[----:B------:R-:W-:Y:S01]  /*10870*/  IADD3 R3, R11, 0x40, RZ ;  /* 0x000000400b037810 */ /* 0x000fe20007ffe0ff */
[----:B--23--:R2:W3:Y:S01]  /*10880*/  SHFL.IDX PT, R13, R2, 0x2, 0x181f ;  /* 0x00581f00020d7f89 */ /* 0x00c4e200000e0000 */
        /* <DEDUP_REMOVED lines=17> */
[----:B------:R-:W-:-:S04]  /*109a0*/  @!P1 IMAD.WIDE R8, R5, 0x2, R12 ;  /* 0x0000000205089825 */ /* 0x000fc800078e020c */
[----:B------:R-:W-:Y:S01]  /*109b0*/  @!P0 IMAD.WIDE R12, R3, 0x2, R12 ;  /* 0x00000002030c8825 */ /* 0x000fe200078e020c */
[----:B------:R3:W-:Y:S04]  /*109c0*/  @!P1 ST.E.128 [R8.64], R36 ;  /* 0x0000002408009985 */ /* 0x0007e8000c101d0c */
[----:B------:R3:W-:Y:S02]  /*109d0*/  @!P0 ST.E.128 [R12.64], R24 ;  /* 0x000000180c008985 */ /* 0x0007e4000c101d0c */
.L_x_958:
[----:B------:R-:W-:Y:S05]  /*109e0*/  BSYNC B0 ;  /* 0x0000000000007941 */ /* 0x000fea0003800000 */
.L_x_957:
[----:B------:R-:W-:Y:S01]  /*109f0*/  IADD3 R11, R11, 0x60, RZ ;  /* 0x000000600b0b7810 */ /* 0x000fe20007ffe0ff */
[----:B---3--:R3:W1:Y:S03]  /*10a00*/  SHFL.IDX PT, R7, R2, 0x3, 0x181f ;  /* 0x00781f0002077f89 */ /* 0x00866600000e0000 */
[----:B------:R-:W-:Y:S01]  /*10a10*/  ISETP.GE.AND P0, PT, R11, R10, PT ;  /* 0x0000000a0b00720c */ /* 0x000fe20003f06270 */
[----:B------:R3:W2:-:S12]  /*10a20*/  SHFL.IDX PT, R6, R0, 0x3, 0x181f ;  /* 0x00781f0000067f89 */ /* 0x00069800000e0000 */
[----:B------:R-:W-:Y:S05]  /*10a30*/  @P0 EXIT ;  /* 0x000000000000094d */ /* 0x000fea0003800000 */
[C---:B------:R-:W-:Y:S02]  /*10a40*/  IADD3 R3, R4.reuse, 0x40, RZ ;  /* 0x0000004004037810 */ /* 0x040fe40007ffe0ff */
[C---:B------:R-:W-:Y:S02]  /*10a50*/  ISETP.GE.AND P1, PT, R4.reuse, c[0x0][0x3c8], PT ;  /* 0x0000f20004007a0c */ /* 0x040fe40003f26270 */
[----:B------:R-:W-:Y:S02]  /*10a60*/  ISETP.GE.AND P0, PT, R3, c[0x0][0x3c8], PT ;  /* 0x0000f20003007a0c */ /* 0x000fe40003f06270 */
[----:B------:R-:W-:-:S11]  /*10a70*/  IADD3 R5, R4, 0x80, RZ ;  /* 0x0000008004057810 */ /* 0x000fd60007ffe0ff */
[----:B-123--:R-:W-:-:S04]  /*10a80*/  @!P0 SHF.R.S32.HI R0, RZ, 0x1f, R3 ;  /* 0x0000001fff008819 */ /* 0x00efc80000011403 */
[----:B------:R-:W-:Y:S01]  /*10a90*/  @!P0 LEA.HI R0, R0, R3, RZ, 0x3 ;  /* 0x0000000300008211 */ /* 0x000fe200078f18ff */
[----:B------:R-:W-:-:S03]  /*10aa0*/  @!P1 IMAD.WIDE R2, R4, 0x2, R6 ;  /* 0x0000000204029825 */ /* 0x000fc600078e0206 */
[----:B------:R-:W-:Y:S02]  /*10ab0*/  @!P0 LOP3.LUT R0, R0, 0xfffffff8, RZ, 0xc0, !PT ;  /* 0xfffffff800008812 */ /* 0x000fe400078ec0ff */
[----:B------:R1:W-:Y:S03]  /*10ac0*/  @!P1 ST.E.128 [R2.64], R44 ;  /* 0x0000002c02009985 */ /* 0x0003e6000c101d0c */
[----:B------:R-:W-:-:S05]  /*10ad0*/  @!P0 IMAD.WIDE R8, R0, 0x2, R6 ;  /* 0x0000000200088825 */ /* 0x000fca00078e0206 */
[----:B------:R1:W-:Y:S01]  /*10ae0*/  @!P0 ST.E.128 [R8.64], R32 ;  /* 0x0000002008008985 */ /* 0x0003e2000c101d0c */
[----:B------:R-:W-:-:S13]  /*10af0*/  ISETP.GE.AND P0, PT, R5, c[0x0][0x3c8], PT ;  /* 0x0000f20005007a0c */ /* 0x000fda0003f06270 */
[----:B------:R-:W-:Y:S05]  /*10b00*/  @P0 EXIT ;  /* 0x000000000000094d */ /* 0x000fea0003800000 */
[----:B------:R-:W-:-:S04]  /*10b10*/  SHF.R.S32.HI R0, RZ, 0x1f, R5 ;  /* 0x0000001fff007819 */ /* 0x000fc80000011405 */
[----:B------:R-:W-:-:S04]  /*10b20*/  LEA.HI R0, R0, R5, RZ, 0x3 ;  /* 0x0000000500007211 */ /* 0x000fc800078f18ff */
[----:B-1----:R-:W-:-:S05]  /*10b30*/  LOP3.LUT R3, R0, 0xfffffff8, RZ, 0xc0, !PT ;  /* 0xfffffff800037812 */ /* 0x002fca00078ec0ff */
[----:B------:R-:W-:-:S05]  /*10b40*/  IMAD.WIDE R6, R3, 0x2, R6 ;  /* 0x0000000203067825 */ /* 0x000fca00078e0206 */
[----:B------:R-:W-:Y:S01]  /*10b50*/  ST.E.128 [R6.64], R20 ;  /* 0x0000001406007985 */ /* 0x000fe2000c101d0c */
[----:B------:R-:W-:Y:S05]  /*10b60*/  EXIT ;  /* 0x000000000000794d */ /* 0x000fea0003800000 */
.L_x_952:
[----:B------:R-:W1:Y:S01]  /*10b70*/  S2R R7, SR_TID.X ;  /* 0x0000000000077919 */ /* 0x000e620000002100 */
[----:B------:R-:W-:Y:S03]  /*10b80*/  BSSY B0, `(.L_x_959) ;  /* 0x0000029000007945 */ /* 0x000fe60003800000 */
[----:B------:R-:W2:Y:S01]  /*10b90*/  S2R R8, SR_CTAID.Z ;  /* 0x0000000000087919 */ /* 0x000ea20000002700 */
[----:B-1----:R-:W-:Y:S02]  /*10ba0*/  ISETP.GT.AND P0, PT, R7, 0x7f, PT ;  /* 0x0000007f0700780c */ /* 0x002fe40003f04270 */
[----:B--2---:R-:W-:-:S11]  /*10bb0*/  SHF.R.S32.HI R11, RZ, 0x1f, R8 ;  /* 0x0000001fff0b7819 */ /* 0x004fd60000011408 */
[----:B------:R-:W-:Y:S05]  /*10bc0*/  @P0 BRA `(.L_x_960) ;  /* 0x0000024000000947 */ /* 0x000fea0003800000 */
[----:B------:R-:W1:Y:S01]  /*10bd0*/  S2R R4, SR_CTAID.X ;  /* 0x0000000000047919 */ /* 0x000e620000002500 */
[----:B------:R-:W-:-:S05]  /*10be0*/  MOV R2, c[0x0][0x4e8] ;  /* 0x00013a0000027a02 */ /* 0x000fca0000000f00 */
[----:B------:R-:W-:Y:S01]  /*10bf0*/  IMAD R0, R2, c[0x0][0x388], RZ ;  /* 0x0000e20002007a24 */ /* 0x000fe200078e02ff */
[----:B-1----:R-:W-:-:S04]  /*10c00*/  LEA R9, R4, R7, 0x7 ;  /* 0x0000000704097211 */ /* 0x002fc800078e38ff */
        /* <DEDUP_REMOVED lines=32> */
.L_x_960:
[----:B------:R-:W-:Y:S05]  /*10e10*/  BSYNC B0 ;  /* 0x0000000000007941 */ /* 0x000fea0003800000 */
.L_x_959:
        /* <DEDUP_REMOVED lines=45> */
[----:B------:R1:W2:Y:S01]  /*110f0*/  SHFL.IDX PT, R10, R9, RZ, 0x181f ;  /* 0x00181fff090a7589 */ /* 0x0002a200000e0000 */
[----:B------:R-:W-:-:S03]  /*11100*/  ISETP.GE.AND P0, PT, R4, R3, PT ;  /* 0x000000030400720c */ /* 0x000fc60003f06270 */
        /* <DEDUP_REMOVED lines=17> */
.L_x_962:
[----:B------:R-:W-:Y:S05]  /*11220*/  BSYNC B0 ;  /* 0x0000000000007941 */ /* 0x000fea0003800000 */
.L_x_961:
        /* <DEDUP_REMOVED lines=21> */
.L_x_964:
[----:B------:R-:W-:Y:S05]  /*11380*/  BSYNC B0 ;  /* 0x0000000000007941 */ /* 0x000fea0003800000 */
.L_x_963:
        /* <DEDUP_REMOVED lines=21> */
.L_x_966:
[----:B------:R-:W-:Y:S05]  /*114e0*/  BSYNC B0 ;  /* 0x0000000000007941 */ /* 0x000fea0003800000 */
.L_x_965:
        /* <DEDUP_REMOVED lines=22> */
.L_x_967:
        /* <DEDUP_REMOVED lines=11> */
.L_x_1508:


//--------------------- .text._ZN7cutlass13device_kernelIN5flash19enable_sm80_to_sm89INS1_16FlashAttnFwdSm80INS1_25CollectiveMainloopFwdSm80ILi8ELi2ELb0EN4cute5tupleIJNS5_1CILi128EEENS7_ILi64EEENS7_ILi192EEEEEELi192ENS_6half_tEfNS_4arch4Sm80ELb0ELb1ELb0ELb1ELb1ELb0ELb1ELb0EEENS1_21CollectiveEpilogueFwdINS6_IJS8_SA_S9_EEENS6_IJNS7_ILi1EEESI_SI_EEESC_SE_Li256ELb1ELb1ELb0ELb0EEENS1_19SingleTileSchedulerILb1ELb0ELb1ELi128EEEEEEEEEvNT_6ParamsE --------------------------
	.section	.text._ZN7cutlass13device_kernelIN5flash19enable_sm80_to_sm89INS1_16FlashAttnFwdSm80INS1_25CollectiveMainloopFwdSm80ILi8ELi2ELb0EN4cute5tupleIJNS5_1CILi128EEENS7_ILi64EEENS7_ILi192EEEEEELi192ENS_6half_tEfNS_4arch4Sm80ELb0ELb1ELb0ELb1ELb1ELb0ELb1ELb0EEENS1_21CollectiveEpilogueFwdINS6_IJS8_SA_S9_EEENS6_IJNS7_ILi1EEESI_SI_EEESC_SE_Li256ELb1ELb1ELb0ELb0EEENS1_19SingleTileSchedulerILb1ELb0ELb1ELi128EEEEEEEEEvNT_6ParamsE,"ax",@progbits
	.sectioninfo	@"SHI_REGISTERS=234"
	.align	128
.text._ZN7cutlass13device_kernelIN5flash19enable_sm80_to_sm89INS1_16FlashAttnFwdSm80INS1_25CollectiveMainloopFwdSm80ILi8ELi2ELb0EN4cute5tupleIJNS5_1CILi128EEENS7_ILi64EEENS7_ILi192EEEEEELi192ENS_6half_tEfNS_4arch4Sm80ELb0ELb1ELb0ELb1ELb1ELb0ELb1ELb0EEENS1_21CollectiveEpilogueFwdINS6_IJS8_SA_S9_EEENS6_IJNS7_ILi1EEESI_SI_EEESC_SE_Li256ELb1ELb1ELb0ELb0EEENS1_19SingleTileSchedulerILb1ELb0ELb1ELi128EEEEEEEEEvNT_6ParamsE:
        .type           _ZN7cutlass13device_kernelIN5flash19enable_sm80_to_sm89INS1_16FlashAttnFwdSm80INS1_25CollectiveMainloopFwdSm80ILi8ELi2ELb0EN4cute5tupleIJNS5_1CILi128EEENS7_ILi64EEENS7_ILi192EEEEEELi192ENS_6half_tEfNS_4arch4Sm80ELb0ELb1ELb0ELb1ELb1ELb0ELb1ELb0EEENS1_21CollectiveEpilogueFwdINS6_IJS8_SA_S9_EEENS6_IJNS7_ILi1EEESI_SI_EEESC_SE_Li256ELb1ELb1ELb0ELb0EEENS1_19SingleTileSchedulerILb1ELb0ELb1ELi128EEEEEEEEEvNT_6ParamsE,@function
        .size           _ZN7cutlass13device_kernelIN5flash19enable_sm80_to_sm89INS1_16FlashAttnFwdSm80INS1_25CollectiveMainloopFwdSm80ILi8ELi2ELb0EN4cute5tupleIJNS5_1CILi128EEENS7_ILi64EEENS7_ILi192EEEEEELi192ENS_6half_tEfNS_4arch4Sm80ELb0ELb1ELb0ELb1ELb1ELb0ELb1ELb0EEENS1_21CollectiveEpilogueFwdINS6_IJS8_SA_S9_EEENS6_IJNS7_ILi1EEESI_SI_EEESC_SE_Li256ELb1ELb1ELb0ELb0EEENS1_19SingleTileSchedulerILb1ELb0ELb1ELi128EEEEEEEEEvNT_6ParamsE,(.L_x_1509 - _ZN7cutlass13device_kernelIN5flash19enable_sm80_to_sm89INS1_16FlashAttnFwdSm80INS1_25CollectiveMainloopFwdSm80ILi8ELi2ELb0EN4cute5tupleIJNS5_1CILi128EEENS7_ILi64EEENS7_ILi192EEEEEELi192ENS_6half_tEfNS_4arch4Sm80ELb0ELb1ELb0ELb1ELb1ELb0ELb1ELb0EEENS1_21CollectiveEpilogueFwdINS6_IJS8_SA_S9_EEENS6_IJNS7_ILi1EEESI_SI_EEESC_SE_Li256ELb1ELb1ELb0ELb0EEENS1_19SingleTileSchedulerILb1ELb0ELb1ELi128EEEEEEEEEvNT_6ParamsE)
        .other          _ZN7cutlass13device_kernelIN5flash19enable_sm80_to_sm89INS1_16FlashAttnFwdSm80INS1_25CollectiveMainloopFwdSm80ILi8ELi2ELb0EN4cute5tupleIJNS5_1CILi128EEENS7_ILi64EEENS7_ILi192EEEEEELi192ENS_6half_tEfNS_4arch4Sm80ELb0ELb1ELb0ELb1ELb1ELb0ELb1ELb0EEENS1_21CollectiveEpilogueFwdINS6_IJS8_SA_S9_EEENS6_IJNS7_ILi1EEESI_SI_EEESC_SE_Li256ELb1ELb1ELb0ELb0EEENS1_19SingleTileSchedulerILb1ELb0ELb1ELi128EEEEEEEEEvNT_6ParamsE,@"STO_CUDA_ENTRY STV_DEFAULT"
_ZN7cutlass13device_kernelIN5flash19enable_sm80_to_sm89INS1_16FlashAttnFwdSm80INS1_25CollectiveMainloopFwdSm80ILi8ELi2ELb0EN4cute5tupleIJNS5_1CILi128EEENS7_ILi64EEENS7_ILi192EEEEEELi192ENS_6half_tEfNS_4arch4Sm80ELb0ELb1ELb0ELb1ELb1ELb0ELb1ELb0EEENS1_21CollectiveEpilogueFwdINS6_IJS8_SA_S9_EEENS6_IJNS7_ILi1EEESI_SI_EEESC_SE_Li256ELb1ELb1ELb0ELb0EEENS1_19SingleTileSchedulerILb1ELb0ELb1ELi128EEEEEEEEEvNT_6ParamsE:
        /* <DEDUP_REMOVED lines=20> */
.L_x_969:
        /* <DEDUP_REMOVED lines=13> */
.L_x_971:
[----:B------:R-:W-:Y:S02]  /*0210*/  ULDC UR5, c[0x0][0x54c] ;  /* 0x0001530000057ab9 */ /* 0x000fe40000000800 */
.L_x_970:
[----:B------:R-:W-:Y:S02]  /*0220*/  ULDC UR4, c[0x0][0x548] ;  /* 0x0001520000047ab9 */ /* 0x000fe40000000800 */
[----:B------:R-:W-:-:S02]  /*0230*/  USHF.L.U32 UR7, UR6, 0x7, URZ ;  /* 0x0000000706077899 */ /* 0x000fc4000800063f */
[----:B------:R-:W-:-:S04]  /*0240*/  UIMAD UR4, UR5, UR4, URZ ;  /* 0x00000004050472a4 */ /* 0x000fc8000f8e023f */
[----:B------:R-:W-:-:S04]  /*0250*/  UISETP.GE.AND UP0, UPT, UR7, UR4, UPT ;  /* 0x000000040700728c */ /* 0x000fc8000bf06270 */
[----:B------:R-:W-:Y:S01]  /*0260*/  USEL UR11, UR11, 0xffffffff, !UP0 ;  /* 0xffffffff0b0b7887 */ /* 0x000fe2000c000000 */
[----:B------:R-:W-:Y:S05]  /*0270*/  BRA `(.L_x_972) ;  /* 0x000001b000007947 */ /* 0x000fea0003800000 */
.L_x_968:
        /* <DEDUP_REMOVED lines=8> */
.L_x_973:
        /* <DEDUP_REMOVED lines=13> */
.L_x_975:
[----:B------:R-:W-:Y:S02]  /*03d0*/  ULDC UR5, c[0x0][0x54c] ;  /* 0x0001530000057ab9 */ /* 0x000fe40000000800 */
.L_x_974:
[----:B------:R-:W-:Y:S02]  /*03e0*/  ULDC UR4, c[0x0][0x548] ;  /* 0x0001520000047ab9 */ /* 0x000fe40000000800 */
[----:B------:R-:W-:-:S02]  /*03f0*/  USHF.L.U32 UR7, UR6, 0x7, URZ ;  /* 0x0000000706077899 */ /* 0x000fc4000800063f */
[----:B------:R-:W-:-:S04]  /*0400*/  UIMAD UR4, UR5, UR4, URZ ;  /* 0x00000004050472a4 */ /* 0x000fc8000f8e023f */
[----:B------:R-:W-:-:S04]  /*0410*/  UISETP.GE.AND UP0, UPT, UR7, UR4, UPT ;  /* 0x000000040700728c */ /* 0x000fc8000bf06270 */
[----:B------:R-:W-:-:S06]  /*0420*/  USEL UR11, UR11, 0xffffffff, !UP0 ;  /* 0xffffffff0b0b7887 */ /* 0x000fcc000c000000 */
.L_x_972:
        /* <DEDUP_REMOVED lines=44> */
.L_x_976:
        /* <DEDUP_REMOVED lines=9> */
.L_x_977:
        /* <DEDUP_REMOVED lines=9> */
[----:B--2---:R-:W-:Y:S02]  /*0810*/  IADD3 R4, -R4, R7, RZ ;  /* 0x0000000704047210 */ /* 0x004fe40007ffe1ff */
.L_x_978:
[----:B------:R-:W-:Y:S01]  /*0820*/  ULDC UR4, c[0x0][0x2c4] ;  /* 0x0000b10000047ab9 */ /* 0x000fe20000000800 */
[----:B------:R-:W-:Y:S01]  /*0830*/  IMAD.MOV.U32 R193, RZ, RZ, c[0x0][0x32c] ;  /* 0x0000cb00ffc17624 */ /* 0x000fe200078e00ff */
[----:B------:R-:W-:Y:S01]  /*0840*/  UISETP.NE.AND UP1, UPT, UR4, 0x1, UPT ;  /* 0x000000010400788c */ /* 0x000fe2000bf25270 */
[----:B-----5:R-:W-:Y:S02]  /*0850*/  IMAD.IADD R191, R4, 0x1, -R199 ;  /* 0x0000000104bf7824 */ /* 0x020fe400078e0ac7 */
[----:B------:R-:W-:Y:S01]  /*0860*/  ULDC.64 UR4, c[0x0][0x2c8] ;  /* 0x0000b20000047ab9 */ /* 0x000fe20000000a00 */
[----:B------:R-:W-:-:S02]  /*0870*/  ISETP.GE.AND P1, PT, R193, 0x1, PT ;  /* 0x00000001c100780c */ /* 0x000fc40003f26270 */
[----:B-1----:R-:W-:Y:S02]  /*0880*/  IADD3 R2, R191, 0x1, -R200 ;  /* 0x00000001bf027810 */ /* 0x002fe40007ffe8c8 */
[----:B------:R-:W-:-:S03]  /*0890*/  P2R R0, PR, RZ, 0x2 ;  /* 0x00000002ff007803 */ /* 0x000fc60000000000 */
[----:B------:R-:W-:-:S04]  /*08a0*/  @UP1 UIADD3 UR12, UR7, 0x7f, URZ ;  /* 0x0000007f070c1890 */ /* 0x000fc8000fffe03f */
[----:B------:R-:W-:Y:S02]  /*08b0*/  UIMAD.WIDE.U32 UR12, UR12, UR4, URZ ;  /* 0x000000040c0c72a5 */ /* 0x000fe4000f8e003f */
[----:B------:R-:W-:Y:S02]  /*08c0*/  UIADD3 UR4, UR7, 0x7f, URZ ;  /* 0x0000007f07047890 */ /* 0x000fe4000fffe03f */
[----:B------:R-:W-:-:S06]  /*08d0*/  @UP1 USHF.R.U32.HI UR4, URZ, UR5, UR13 ;  /* 0x000000053f041299 */ /* 0x000fcc000801160d */
[----:B------:R-:W-:-:S04]  /*08e0*/  IADD3 R2, R2, UR4, RZ ;  /* 0x0000000402027c10 */ /* 0x000fc8000fffe0ff */
[----:B------:R-:W-:Y:S01]  /*08f0*/  IADD3 R7, R2, c[0x0][0x328], RZ ;  /* 0x0000ca0002077a10 */ /* 0x000fe20007ffe0ff */
[----:B------:R-:W-:Y:S05]  /*0900*/  @!P1 BRA `(.L_x_979) ;  /* 0x000000e000009947 */ /* 0x000fea0003800000 */
[C---:B------:R-:W-:Y:S02]  /*0910*/  ISETP.GT.AND P0, PT, R2.reuse, RZ, PT ;  /* 0x000000ff0200720c */ /* 0x040fe40003f04270 */
        /* <DEDUP_REMOVED lines=8> */
.L_x_980:
[----:B------:R-:W-:-:S13]  /*09a0*/  ISETP.NE.AND P0, PT, R193, 0x1, PT ;  /* 0x00000001c100780c */ /* 0x000fda0003f05270 */
[----:B------:R-:W-:-:S05]  /*09b0*/  @P0 IMAD.HI.U32 R2, R0, c[0x0][0x330], RZ ;  /* 0x0000cc0000020a27 */ /* 0x000fca00078e00ff */
[----:B------:R-:W-:-:S05]  /*09c0*/  @P0 SHF.R.U32.HI R0, RZ, c[0x0][0x334], R2 ;  /* 0x0000cd00ff000a19 */ /* 0x000fca0000011602 */
.L_x_981:
[----:B------:R-:W-:-:S05]  /*09d0*/  IMAD R0, R0, R193, c[0x0][0x32c] ;  /* 0x0000cb0000007624 */ /* 0x000fca00078e02c1 */
[----:B------:R-:W-:Y:S02]  /*09e0*/  IMNMX R7, R7, R0, PT ;  /* 0x0000000007077217 */ /* 0x000fe40003800200 */
.L_x_979:
[----:B------:R-:W-:Y:S01]  /*09f0*/  IADD3 R3, R191, 0x3f, RZ ;  /* 0x0000003fbf037810 */ /* 0x000fe20007ffe0ff */
[----:B------:R-:W-:Y:S01]  /*0a00*/  ULDC.64 UR4, c[0x0][0x2c8] ;  /* 0x0000b20000047ab9 */ /* 0x000fe20000000a00 */
[----:B------:R-:W-:Y:S01]  /*0a10*/  IADD3 R7, R7, 0x3f, RZ ;  /* 0x0000003f07077810 */ /* 0x000fe20007ffe0ff */
[----:B------:R-:W-:Y:S01]  /*0a20*/  UIMAD.WIDE.U32 UR12, UR7, UR4, URZ ;  /* 0x00000004070c72a5 */ /* 0x000fe2000f8e003f */
[----:B------:R-:W-:Y:S01]  /*0a30*/  SHF.R.S32.HI R2, RZ, 0x1f, R3 ;  /* 0x0000001fff027819 */ /* 0x000fe20000011403 */
[----:B------:R-:W-:Y:S01]  /*0a40*/  IMAD.IADD R146, R191, 0x1, -R200 ;  /* 0x00000001bf927824 */ /* 0x000fe200078e0ac8 */
[----:B------:R-:W-:Y:S01]  /*0a50*/  SHF.R.S32.HI R0, RZ, 0x1f, R7 ;  /* 0x0000001fff007819 */ /* 0x000fe20000011407 */
[----:B------:R-:W-:Y:S01]  /*0a60*/  UMOV UR4, UR7 ;  /* 0x0000000700047c82 */ /* 0x000fe20008000000 */
[----:B------:R-:W-:Y:S01]  /*0a70*/  LEA.HI R2, R2, R3, RZ, 0x6 ;  /* 0x0000000302027211 */ /* 0x000fe200078f30ff */
[----:B------:R-:W-:Y:S01]  /*0a80*/  @UP1 USHF.R.U32.HI UR4, URZ, UR5, UR13 ;  /* 0x000000053f041299 */ /* 0x000fe2000801160d */
[----:B------:R-:W-:-:S02]  /*0a90*/  LEA.HI R0, R0, R7, RZ, 0x6 ;  /* 0x0000000700007211 */ /* 0x000fc400078f30ff */
[----:B------:R-:W-:Y:S02]  /*0aa0*/  SHF.R.S32.HI R147, RZ, 0x6, R2 ;  /* 0x00000006ff937819 */ /* 0x000fe40000011402 */
[----:B------:R-:W-:Y:S02]  /*0ab0*/  SHF.R.S32.HI R0, RZ, 0x6, R0 ;  /* 0x00000006ff007819 */ /* 0x000fe40000011400 */
[----:B------:R-:W-:Y:S02]  /*0ac0*/  IADD3 R2, R146, UR4, RZ ;  /* 0x0000000492027c10 */ /* 0x000fe4000fffe0ff */
[----:B------:R-:W-:Y:S02]  /*0ad0*/  IMNMX R147, R147, R0, PT ;  /* 0x0000000093937217 */ /* 0x000fe40003800200 */
[----:B------:R-:W-:Y:S01]  /*0ae0*/  IADD3 R3, R2, -c[0x0][0x324], RZ ;  /* 0x8000c90002037a10 */ /* 0x000fe20007ffe0ff */
[----:B------:R-:W-:Y:S05]  /*0af0*/  @!P1 BRA `(.L_x_982) ;  /* 0x000000d000009947 */ /* 0x000fea0003800000 */
[----:B------:R-:W-:-:S13]  /*0b00*/  ISETP.GT.AND P0, PT, R2, -0x1, PT ;  /* 0xffffffff0200780c */ /* 0x000fda0003f04270 */
[----:B------:R-:W-:Y:S05]  /*0b10*/  @P0 BRA `(.L_x_983) ;  /* 0x0000006000000947 */ /* 0x000fea0003800000 */
[----:B------:R-:W-:Y:S02]  /*0b20*/  ISETP.NE.AND P0, PT, R193, 0x1, PT ;  /* 0x00000001c100780c */ /* 0x000fe40003f05270 */
[----:B------:R-:W-:-:S11]  /*0b30*/  LOP3.LUT R2, RZ, R2, RZ, 0x33, !PT ;  /* 0x00000002ff027212 */ /* 0x000fd600078e33ff */
[----:B------:R-:W-:-:S05]  /*0b40*/  @P0 IMAD.HI.U32 R0, R2, c[0x0][0x330], RZ ;  /* 0x0000cc0002000a27 */ /* 0x000fca00078e00ff */
[----:B------:R-:W-:-:S04]  /*0b50*/  @P0 SHF.R.U32.HI R2, RZ, c[0x0][0x334], R0 ;  /* 0x0000cd00ff020a19 */ /* 0x000fc80000011600 */
[----:B------:R-:W-:Y:S01]  /*0b60*/  LOP3.LUT R2, RZ, R2, RZ, 0x33, !PT ;  /* 0x00000002ff027212 */ /* 0x000fe200078e33ff */
[----:B------:R-:W-:Y:S05]  /*0b70*/  BRA `(.L_x_984) ;  /* 0x0000003000007947 */ /* 0x000fea0003800000 */
.L_x_983:
[----:B------:R-:W-:-:S13]  /*0b80*/  ISETP.NE.AND P0, PT, R193, 0x1, PT ;  /* 0x00000001c100780c */ /* 0x000fda0003f05270 */
[----:B------:R-:W-:-:S05]  /*0b90*/  @P0 IMAD.HI.U32 R0, R2, c[0x0][0x330], RZ ;  /* 0x0000cc0002000a27 */ /* 0x000fca00078e00ff */
[----:B------:R-:W-:-:S05]  /*0ba0*/  @P0 SHF.R.U32.HI R2, RZ, c[0x0][0x334], R0 ;  /* 0x0000cd00ff020a19 */ /* 0x000fca0000011600 */
.L_x_984:
[----:B------:R-:W-:-:S05]  /*0bb0*/  IMAD R2, R2, c[0x0][0x32c], RZ ;  /* 0x0000cb0002027a24 */ /* 0x000fca00078e02ff */
[----:B------:R-:W-:-:S04]  /*0bc0*/  IMNMX R3, R3, R2, !PT ;  /* 0x0000000203037217 */ /* 0x000fc80007800200 */
.L_x_982:
[----:B------:R-:W-:Y:S01]  /*0bd0*/  SHF.R.S32.HI R190, RZ, 0x1f, R3 ;  /* 0x0000001fffbe7819 */ /* 0x000fe20000011403 */
[----:B------:R-:W-:Y:S01]  /*0be0*/  CS2R R98, SRZ ;  /* 0x0000000000627805 */ /* 0x000fe2000001ff00 */
[----:B------:R-:W-:Y:S01]  /*0bf0*/  PLOP3.LUT P2, PT, PT, PT, PT, 0x80, 0x0 ;  /* 0x000000000000781c */ /* 0x000fe20003f4f070 */
[----:B------:R-:W-:Y:S01]  /*0c00*/  CS2R R96, SRZ ;  /* 0x0000000000607805 */ /* 0x000fe2000001ff00 */
        /* <DEDUP_REMOVED lines=72> */
[----:B------:R-:W-:Y:S01]  /*1090*/  IMAD.MOV.U32 R186, RZ, RZ, 0x10 ;  /* 0x00000010ffba7424 */ /* 0x000fe200078e00ff */
[----:B------:R-:W-:Y:S01]  /*10a0*/  PLOP3.LUT P0, PT, PT, PT, UP1, 0x80, 0x0 ;  /* 0x000000000000781c */ /* 0x000fe20003f0f018 */
[----:B------:R-:W-:Y:S01]  /*10b0*/  IMAD.IADD R208, R5, 0x1, -R208 ;  /* 0x0000000105d07824 */ /* 0x000fe200078e0ad0 */
[----:B------:R-:W-:Y:S01]  /*10c0*/  ULDC.64 UR4, c[0x0][0x1b8] ;  /* 0x00006e0000047ab9 */ /* 0x000fe20000000a00 */
[----:B------:R-:W-:Y:S01]  /*10d0*/  LEA.HI R14, R8, R5, RZ, 0x4 ;  /* 0x00000005080e7211 */ /* 0x000fe200078f20ff */
[----:B------:R-:W-:Y:S01]  /*10e0*/  UIADD3 UR13, UR13, UR9, URZ ;  /* 0x000000090d0d7290 */ /* 0x000fe2000fffe03f */
[C---:B------:R-:W-:Y:S01]  /*10f0*/  IMAD R198, R208.reuse, 0x20, R19 ;  /* 0x00000020d0c67824 */ /* 0x040fe200078e0213 */
[----:B------:R-:W-:Y:S01]  /*1100*/  USHF.R.S32.HI UR9, URZ, 0x1f, UR11 ;  /* 0x0000001f3f097899 */ /* 0x000fe2000801140b */
[----:B------:R-:W-:Y:S01]  /*1110*/  SHF.R.S32.HI R11, RZ, 0x4, R14 ;  /* 0x00000004ff0b7819 */ /* 0x000fe2000001140e */
[----:B------:R-:W-:Y:S01]  /*1120*/  UIMAD UR8, UR18, UR4, URZ ;  /* 0x00000004120872a4 */ /* 0x000fe2000f8e023f */
[----:B------:R-:W-:Y:S01]  /*1130*/  IMAD.SHL.U32 R187, R208, 0x40, RZ ;  /* 0x00000040d0bb7824 */ /* 0x000fe200078e00ff */
[----:B------:R-:W-:Y:S01]  /*1140*/  IADD3 R12, R198, UR7, RZ ;  /* 0x00000007c60c7c10 */ /* 0x000fe2000fffe0ff */
[----:B------:R-:W-:Y:S01]  /*1150*/  USEL UR9, UR9, URZ, !UP2 ;  /* 0x0000003f09097287 */ /* 0x000fe2000d000000 */
[----:B------:R-:W-:Y:S01]  /*1160*/  IMAD.SHL.U32 R197, R19, 0x40, RZ ;  /* 0x0000004013c57824 */ /* 0x000fe200078e00ff */
[----:B------:R-:W-:Y:S01]  /*1170*/  UIMAD UR8, UR10, UR5, UR8 ;  /* 0x000000050a0872a4 */ /* 0x000fe2000f8e0208 */
[----:B------:R-:W-:Y:S01]  /*1180*/  LOP3.LUT R187, R187, 0x1c0, RZ, 0xc0, !PT ;  /* 0x000001c0bbbb7812 */ /* 0x000fe200078ec0ff */
[----:B------:R-:W-:Y:S01]  /*1190*/  UIMAD.WIDE.U32 UR16, UR10, UR4, UR12 ;  /* 0x000000040a1072a5 */ /* 0x000fe2000f8e000c */
[----:B-1----:R-:W-:Y:S01]  /*11a0*/  @P1 IMAD.HI.U32 R2, R12, c[0x0][0x2c8], RZ ;  /* 0x0000b2000c021a27 */ /* 0x002fe200078e00ff */
[----:B------:R-:W-:Y:S01]  /*11b0*/  USEL UR12, UR11, URZ, !UP2 ;  /* 0x0000003f0b0c7287 */ /* 0x000fe2000d000000 */
[----:B------:R-:W-:Y:S01]  /*11c0*/  LOP3.LUT R6, R187, 0x8, R6, 0xf8, !PT ;  /* 0x00000008bb067812 */ /* 0x000fe200078ef806 */
[----:B------:R-:W-:Y:S01]  /*11d0*/  ULDC.64 UR4, c[0x0][0x1c0] ;  /* 0x0000700000047ab9 */ /* 0x000fe20000000a00 */
[----:B------:R-:W-:Y:S01]  /*11e0*/  IMAD.MOV.U32 R3, RZ, RZ, R12 ;  /* 0x000000ffff037224 */ /* 0x000fe200078e000c */
[----:B------:R-:W-:Y:S01]  /*11f0*/  UIMAD UR9, UR9, UR4, URZ ;  /* 0x00000004090972a4 */ /* 0x000fe2000f8e023f */
[----:B------:R-:W-:Y:S01]  /*1200*/  @P0 SHF.R.U32.HI R3, RZ, c[0x0][0x2cc], R2 ;  /* 0x0000b300ff030a19 */ /* 0x000fe20000011602 */
[----:B------:R-:W-:Y:S01]  /*1210*/  UIADD3 UR17, UR17, UR8, URZ ;  /* 0x0000000811117290 */ /* 0x000fe2000fffe03f */
[C---:B------:R-:W-:Y:S01]  /*1220*/  LOP3.LUT R2, R14.reuse, 0xfffffff0, RZ, 0xc0, !PT ;  /* 0xfffffff00e027812 */ /* 0x040fe200078ec0ff */
[----:B------:R-:W-:Y:S01]  /*1230*/  UIMAD UR5, UR12, UR5, UR9 ;  /* 0x000000050c0572a4 */ /* 0x000fe2000f8e0209 */
[----:B------:R-:W-:Y:S01]  /*1240*/  LEA.HI R14, R14, R11, RZ, 0x1 ;  /* 0x0000000b0e0e7211 */ /* 0x000fe200078f08ff */
[----:B------:R-:W-:Y:S01]  /*1250*/  UIMAD.WIDE.U32 UR12, UR12, UR4, UR16 ;  /* 0x000000040c0c72a5 */ /* 0x000fe2000f8e0010 */
[----:B------:R-:W-:Y:S01]  /*1260*/  SHF.R.U32.HI R187, RZ, 0x3, R187 ;  /* 0x00000003ffbb7819 */ /* 0x000fe200000116bb */
[----:B------:R-:W-:Y:S01]  /*1270*/  IMAD.IADD R7, R5, 0x1, -R2 ;  /* 0x0000000105077824 */ /* 0x000fe200078e0a02 */
[----:B------:R-:W-:Y:S01]  /*1280*/  SHF.R.S32.HI R2, RZ, 0x1f, R3 ;  /* 0x0000001fff027819 */ /* 0x000fe20000011403 */
[----:B------:R-:W-:Y:S01]  /*1290*/  UIADD3 UR5, UR13, UR5, URZ ;  /* 0x000000050d057290 */ /* 0x000fe2000fffe03f */
[----:B------:R-:W-:Y:S01]  /*12a0*/  LOP3.LUT R14, R14, 0xfffffffe, RZ, 0xc0, !PT ;  /* 0xfffffffe0e0e7812 */ /* 0x000fe200078ec0ff */
[----:B------:R-:W-:Y:S01]  /*12b0*/  IMAD.U32 R21, RZ, RZ, UR13 ;  /* 0x0000000dff157e24 */ /* 0x000fe2000f8e00ff */
[----:B------:R-:W-:Y:S01]  /*12c0*/  SHF.R.S32.HI R10, RZ, 0x1f, R7 ;  /* 0x0000001fff0a7819 */ /* 0x000fe20000011407 */
[----:B------:R-:W-:Y:S01]  /*12d0*/  IMAD.U32 R20, RZ, RZ, UR12 ;  /* 0x0000000cff147e24 */ /* 0x000fe2000f8e00ff */
[----:B------:R-:W-:Y:S01]  /*12e0*/  LOP3.LUT R197, R197, 0x1c0, RZ, 0xc0, !PT ;  /* 0x000001c0c5c57812 */ /* 0x000fe200078ec0ff */
[----:B------:R-:W-:Y:S01]  /*12f0*/  IMAD.U32 R21, RZ, RZ, UR5 ;  /* 0x00000005ff157e24 */ /* 0x000fe2000f8e00ff */
[----:B------:R-:W-:Y:S01]  /*1300*/  LEA.HI R10, R10, R7, RZ, 0x3 ;  /* 0x000000070a0a7211 */ /* 0x000fe200078f18ff */
[----:B------:R-:W-:Y:S01]  /*1310*/  IMAD R2, R2, c[0x0][0x1b0], RZ ;  /* 0x00006c0002027a24 */ /* 0x000fe200078e02ff */
[----:B------:R-:W-:Y:S01]  /*1320*/  LOP3.LUT R187, R6, R187, RZ, 0x3c, !PT ;  /* 0x000000bb06bb7212 */ /* 0x000fe200078e3cff */
[C---:B------:R-:W-:Y:S01]  /*1330*/  IMAD.WIDE.U32 R20, R3.reuse, c[0x0][0x1b0], R20 ;  /* 0x00006c0003147a25 */ /* 0x040fe200078e0014 */
[----:B------:R-:W-:Y:S01]  /*1340*/  SHF.R.U32.HI R16, RZ, 0x3, R197 ;  /* 0x00000003ff107819 */ /* 0x000fe200000116c5 */
[----:B------:R-:W-:Y:S01]  /*1350*/  BSSY B0, `(.L_x_986) ;  /* 0x0000046000007945 */ /* 0x000fe20003800000 */
[----:B------:R-:W-:Y:S01]  /*1360*/  LEA.HI R18, R8, R5, RZ, 0x6 ;  /* 0x0000000508127211 */ /* 0x000fe200078f30ff */
[----:B------:R-:W-:Y:S01]  /*1370*/  IMAD R9, R3, c[0x0][0x1b4], R2 ;  /* 0x00006d0003097a24 */ /* 0x000fe200078e0202 */
[----:B------:R-:W-:Y:S01]  /*1380*/  LOP3.LUT R2, R10, 0xfffffff8, RZ, 0xc0, !PT ;  /* 0xfffffff80a027812 */ /* 0x000fe200078ec0ff */
[----:B------:R-:W-:Y:S01]  /*1390*/  IMAD.MOV R3, RZ, RZ, -R3 ;  /* 0x000000ffff037224 */ /* 0x000fe200078e0a03 */
[----:B------:R-:W-:Y:S01]  /*13a0*/  LOP3.LUT P1, RZ, R208, 0x4, RZ, 0xc0, !PT ;  /* 0x00000004d0ff7812 */ /* 0x000fe2000782c0ff */
[----:B------:R-:W-:-:S02]  /*13b0*/  IMAD.IADD R14, R11, 0x1, -R14 ;  /* 0x000000010b0e7824 */ /* 0x000fc400078e0a0e */
[----:B------:R-:W-:Y:S02]  /*13c0*/  IMAD R12, R3, c[0x0][0x2c4], R12 ;  /* 0x0000b100030c7a24 */ /* 0x000fe400078e020c */
[----:B------:R-:W-:Y:S02]  /*13d0*/  IMAD.IADD R2, R7, 0x1, -R2 ;  /* 0x0000000107027824 */ /* 0x000fe400078e0a02 */
[----:B------:R-:W-:Y:S01]  /*13e0*/  IMAD.IADD R21, R21, 0x1, R9 ;  /* 0x0000000115157824 */ /* 0x000fe200078e0209 */
[----:B------:R-:W-:Y:S01]  /*13f0*/  SHF.R.S32.HI R3, RZ, 0x1f, R12 ;  /* 0x0000001fff037819 */ /* 0x000fe2000001140c */
[C---:B------:R-:W-:Y:S01]  /*1400*/  IMAD.SHL.U32 R7, R2.reuse, 0x40, RZ ;  /* 0x0000004002077824 */ /* 0x040fe200078e00ff */
[----:B------:R-:W-:Y:S01]  /*1410*/  LOP3.LUT P5, RZ, R2, 0x4, RZ, 0xc0, !PT ;  /* 0x0000000402ff7812 */ /* 0x000fe200078ac0ff */
[----:B------:R-:W-:Y:S01]  /*1420*/  IMAD.SHL.U32 R4, R14, 0x8, RZ ;  /* 0x000000080e047824 */ /* 0x000fe200078e00ff */
[----:B------:R-:W-:Y:S01]  /*1430*/  LOP3.LUT P4, RZ, R2, 0x2, RZ, 0xc0, !PT ;  /* 0x0000000202ff7812 */ /* 0x000fe2000788c0ff */
[----:B------:R-:W-:Y:S01]  /*1440*/  IMAD R3, R3, c[0x0][0x1a8], RZ ;  /* 0x00006a0003037a24 */ /* 0x000fe200078e02ff */
[----:B------:R-:W-:Y:S01]  /*1450*/  LOP3.LUT R7, R7, 0x1c0, RZ, 0xc0, !PT ;  /* 0x000001c007077812 */ /* 0x000fe200078ec0ff */
[----:B------:R-:W-:Y:S01]  /*1460*/  IMAD.SHL.U32 R10, R10, 0x40, RZ ;  /* 0x000000400a0a7824 */ /* 0x000fe200078e00ff */
[----:B------:R-:W-:Y:S01]  /*1470*/  IADD3 R2, R19, UR7, RZ ;  /* 0x0000000713027c10 */ /* 0x000fe2000fffe0ff */
[C---:B------:R-:W-:Y:S01]  /*1480*/  IMAD R3, R12.reuse, c[0x0][0x1ac], R3 ;  /* 0x00006b000c037a24 */ /* 0x040fe200078e0203 */
[----:B------:R-:W-:Y:S01]  /*1490*/  LOP3.LUT R4, R7, 0x8, R4, 0xf8, !PT ;  /* 0x0000000807047812 */ /* 0x000fe200078ef804 */
[----:B------:R-:W-:Y:S01]  /*14a0*/  IMAD.WIDE.U32 R12, R12, c[0x0][0x1a8], R20 ;  /* 0x00006a000c0c7a25 */ /* 0x000fe200078e0014 */
[----:B------:R-:W-:-:S02]  /*14b0*/  SHF.R.U32.HI R9, RZ, 0x3, R7 ;  /* 0x00000003ff097819 */ /* 0x000fc40000011607 */
[----:B------:R-:W-:Y:S01]  /*14c0*/  LOP3.LUT R10, R10, 0xfffffe00, RZ, 0xc0, !PT ;  /* 0xfffffe000a0a7812 */ /* 0x000fe200078ec0ff */
[----:B------:R-:W-:Y:S01]  /*14d0*/  IMAD.IADD R7, R13, 0x1, R3 ;  /* 0x000000010d077824 */ /* 0x000fe200078e0203 */
[----:B------:R-:W-:Y:S01]  /*14e0*/  LOP3.LUT R3, R4, R9, RZ, 0x3c, !PT ;  /* 0x0000000904037212 */ /* 0x000fe200078e3cff */
[----:B------:R-:W-:Y:S01]  /*14f0*/  IMAD R9, R200, c[0x0][0x2c4], RZ ;  /* 0x0000b100c8097a24 */ /* 0x000fe200078e02ff */
[----:B------:R-:W-:Y:S01]  /*1500*/  LEA R13, P0, R12, c[0x0][0x160], 0x1 ;  /* 0x000058000c0d7a11 */ /* 0x000fe200078008ff */
[----:B------:R-:W-:Y:S01]  /*1510*/  IMAD.SHL.U32 R188, R208, 0x8, RZ ;  /* 0x00000008d0bc7824 */ /* 0x000fe200078e00ff */
[----:B------:R-:W-:Y:S01]  /*1520*/  SEL R186, R186, 0xfffffff0, !P4 ;  /* 0xfffffff0baba7807 */ /* 0x000fe20006000000 */
[----:B------:R-:W-:Y:S01]  /*1530*/  IMAD.MOV.U32 R4, RZ, RZ, 0x20 ;  /* 0x00000020ff047424 */ /* 0x000fe200078e00ff */
[----:B------:R-:W-:Y:S01]  /*1540*/  LEA.HI.X R12, R12, c[0x0][0x164], R7, 0x1, P0 ;  /* 0x000059000c0c7a11 */ /* 0x000fe200000f0c07 */
[----:B------:R-:W-:Y:S01]  /*1550*/  IMAD.SHL.U32 R18, R18, 0x8, RZ ;  /* 0x0000000812127824 */ /* 0x000fe200078e00ff */
[----:B------:R-:W-:Y:S01]  /*1560*/  LEA.HI R7, R8, R5, RZ, 0x5 ;  /* 0x0000000508077211 */ /* 0x000fe200078f28ff */
[----:B------:R1:W3:Y:S01]  /*1570*/  SHFL.IDX PT, R20, R13, RZ, 0x181f ;  /* 0x00181fff0d147589 */ /* 0x0002e200000e0000 */
[----:B------:R-:W-:Y:S01]  /*1580*/  LOP3.LUT P0, RZ, R208, 0x2, RZ, 0xc0, !PT ;  /* 0x00000002d0ff7812 */ /* 0x000fe2000780c0ff */
[----:B------:R-:W-:Y:S01]  /*1590*/  IMAD R187, R14, 0x200, R187 ;  /* 0x000002000ebb7824 */ /* 0x000fe200078e02bb */
[----:B------:R-:W-:Y:S01]  /*15a0*/  SHF.R.S32.HI R6, RZ, 0x5, R7 ;  /* 0x00000005ff067819 */ /* 0x000fe20000011407 */
[----:B------:R1:W4:Y:S01]  /*15b0*/  SHFL.IDX PT, R21, R12, RZ, 0x181f ;  /* 0x00181fff0c157589 */ /* 0x00032200000e0000 */
[----:B------:R-:W-:-:S02]  /*15c0*/  LOP3.LUT R197, R197, 0x38, R188, 0xf8, !PT ;  /* 0x00000038c5c57812 */ /* 0x000fc400078ef8bc */
[C---:B------:R-:W-:Y:S02]  /*15d0*/  IADD3 R17, R188.reuse, 0x40, RZ ;  /* 0x00000040bc117810 */ /* 0x040fe40007ffe0ff */
[----:B------:R-:W-:Y:S02]  /*15e0*/  LOP3.LUT R197, R197, R16, RZ, 0x3c, !PT ;  /* 0x00000010c5c57212 */ /* 0x000fe400078e3cff */
[C---:B------:R-:W-:Y:S02]  /*15f0*/  IADD3 R16, R188.reuse, 0x80, RZ ;  /* 0x00000080bc107810 */ /* 0x040fe40007ffe0ff */
[----:B------:R-:W-:Y:S02]  /*1600*/  ISETP.GE.AND P3, PT, R188, c[0x0][0x198], PT ;  /* 0x00006600bc007a0c */ /* 0x000fe40003f66270 */
[----:B------:R-:W-:Y:S02]  /*1610*/  SEL R4, R4, 0xffffffe0, !P5 ;  /* 0xffffffe004047807 */ /* 0x000fe40006800000 */
[----:B------:R-:W-:-:S02]  /*1620*/  ISETP.GE.AND P4, PT, R16, c[0x0][0x198], PT ;  /* 0x0000660010007a0c */ /* 0x000fc40003f86270 */
[----:B------:R-:W-:Y:S01]  /*1630*/  LOP3.LUT R197, R197, 0xfffffe00, R18, 0xf8, !PT ;  /* 0xfffffe00c5c57812 */ /* 0x000fe200078ef812 */
[----:B--2---:R2:W5:Y:S01]  /*1640*/  @P2 R2UR UR9, R0 ;  /* 0x00000000000923c2 */ /* 0x00456200000e0000 */
[----:B------:R-:W-:Y:S01]  /*1650*/  ISETP.GE.AND P2, PT, R2, R9, PT ;  /* 0x000000090200720c */ /* 0x000fe20003f46270 */
[----:B-----5:R-:W-:Y:S01]  /*1660*/  @!UP0 UMOV UR9, UR11 ;  /* 0x0000000b00098c82 */ /* 0x020fe20008000000 */
[----:B--2---:R-:W-:Y:S01]  /*1670*/  P2R R0, PR, RZ, 0x1 ;  /* 0x00000001ff007803 */ /* 0x004fe20000000000 */
[----:B------:R-:W-:Y:S01]  /*1680*/  IMAD R0, R6, 0x400, R10 ;  /* 0x0000040006007824 */ /* 0x000fe200078e020a */
[----:B------:R-:W-:-:S03]  /*1690*/  ISETP.GE.AND P0, PT, R17, c[0x0][0x198], PT ;  /* 0x0000660011007a0c */ /* 0x000fc60003f06270 */
[----:B------:R-:W-:Y:S01]  /*16a0*/  IMAD.IADD R0, R0, 0x1, R3 ;  /* 0x0000000100007824 */ /* 0x000fe200078e0203 */
[----:B------:R-:W-:-:S05]  /*16b0*/  LOP3.LUT R3, R3, R10, RZ, 0xfc, !PT ;  /* 0x0000000a03037212 */ /* 0x000fca00078efcff */
        /* <DEDUP_REMOVED lines=15> */
.L_x_987:
[----:B-1-34-:R-:W-:Y:S05]  /*17b0*/  BSYNC B0 ;  /* 0x0000000000007941 */ /* 0x01afea0003800000 */
.L_x_986:
        /* <DEDUP_REMOVED lines=20> */
.L_x_989:
[----:B------:R-:W-:Y:S05]  /*1900*/  BSYNC B0 ;  /* 0x0000000000007941 */ /* 0x000fea0003800000 */
.L_x_988:
[----:B--2---:R-:W-:Y:S01]  /*1910*/  IADD3 R10, R2, 0x40, RZ ;  /* 0x00000040020a7810 */ /* 0x004fe20007ffe0ff */
[----:B------:R2:W4:Y:S01]  /*1920*/  SHFL.IDX PT, R21, R12, 0x2, 0x181f ;  /* 0x00581f000c157f89 */ /* 0x00052200000e0000 */
        /* <DEDUP_REMOVED lines=18> */
.L_x_991:
[----:B------:R-:W-:Y:S05]  /*1a50*/  BSYNC B0 ;  /* 0x0000000000007941 */ /* 0x000fea0003800000 */
.L_x_990:
[----:B---3--:R-:W-:Y:S01]  /*1a60*/  SHFL.IDX PT, R14, R13, 0x3, 0x181f ;  /* 0x00781f000d0e7f89 */ /* 0x008fe200000e0000 */
[----:B------:R-:W-:Y:S01]  /*1a70*/  IADD3 R2, R2, 0x60, RZ ;  /* 0x0000006002027810 */ /* 0x000fe20007ffe0ff */
[----:B------:R-:W-:Y:S01]  /*1a80*/  IMAD.MOV.U32 R192, RZ, RZ, c[0x0][0x2b8] ;  /* 0x0000ae00ffc07624 */ /* 0x000fe200078e00ff */
[----:B------:R-:W-:Y:S01]  /*1a90*/  SHF.R.S32.HI R206, RZ, 0x1f, R17 ;  /* 0x0000001fffce7819 */ /* 0x000fe20000011411 */
[----:B------:R-:W3:Y:S01]  /*1aa0*/  SHFL.IDX PT, R15, R12, 0x3, 0x181f ;  /* 0x00781f000c0f7f89 */ /* 0x000ee200000e0000 */
[----:B------:R-:W-:Y:S01]  /*1ab0*/  ISETP.GE.AND P2, PT, R2, R9, PT ;  /* 0x000000090200720c */ /* 0x000fe20003f46270 */
[----:B------:R-:W-:Y:S01]  /*1ac0*/  IMAD.SHL.U32 R134, R197, 0x2, RZ ;  /* 0x00000002c5867824 */ /* 0x000fe200078e00ff */
[----:B------:R-:W-:Y:S01]  /*1ad0*/  LEA.HI R206, R206, R17, RZ, 0x3 ;  /* 0x00000011cece7211 */ /* 0x000fe200078f18ff */
[----:B------:R-:W-:Y:S01]  /*1ae0*/  USHF.R.S32.HI UR8, URZ, 0x1f, UR9 ;  /* 0x0000001f3f087899 */ /* 0x000fe20008011409 */
[----:B------:R-:W-:Y:S01]  /*1af0*/  IADD3 R9, R147, -0x1, RZ ;  /* 0xffffffff93097810 */ /* 0x000fe20007ffe0ff */
[----:B------:R-:W-:Y:S01]  /*1b00*/  ULDC.64 UR4, c[0x0][0x2b0] ;  /* 0x0000ac0000047ab9 */ /* 0x000fe20000000a00 */
[----:B------:R-:W-:Y:S01]  /*1b10*/  SHF.R.S32.HI R205, RZ, 0x1f, R16 ;  /* 0x0000001fffcd7819 */ /* 0x000fe20000011410 */
[----:B------:R-:W-:Y:S01]  /*1b20*/  UIMAD UR8, UR8, UR4, URZ ;  /* 0x00000004080872a4 */ /* 0x000fe2000f8e023f */
[----:B------:R-:W-:Y:S01]  /*1b30*/  LOP3.LUT R206, R206, 0xfffffff8, RZ, 0xc0, !PT ;  /* 0xfffffff8cece7812 */ /* 0x000fe200078ec0ff */
[----:B------:R-:W-:Y:S01]  /*1b40*/  IMAD.SHL.U32 R144, R9, 0x40, RZ ;  /* 0x0000004009907824 */ /* 0x000fe200078e00ff */
[----:B------:R-:W-:Y:S01]  /*1b50*/  LEA.HI R205, R205, R16, RZ, 0x3 ;  /* 0x00000010cdcd7211 */ /* 0x000fe200078f18ff */
[----:B------:R-:W-:Y:S01]  /*1b60*/  UIMAD.WIDE.U32 UR12, UR9, UR4, URZ ;  /* 0x00000004090c72a5 */ /* 0x000fe2000f8e003f */
[----:B------:R-:W-:Y:S01]  /*1b70*/  ISETP.NE.AND P5, PT, R192, 0x1, PT ;  /* 0x00000001c000780c */ /* 0x000fe20003fa5270 */
[----:B------:R-:W-:Y:S01]  /*1b80*/  IMAD.IADD R196, R198, 0x1, R144 ;  /* 0x00000001c6c47824 */ /* 0x000fe200078e0290 */
[----:B------:R-:W-:Y:S01]  /*1b90*/  LOP3.LUT R205, R205, 0xfffffff8, RZ, 0xc0, !PT ;  /* 0xfffffff8cdcd7812 */ /* 0x000fe200078ec0ff */
[----:B------:R-:W-:Y:S01]  /*1ba0*/  UIMAD UR8, UR9, UR5, UR8 ;  /* 0x00000005090872a4 */ /* 0x000fe2000f8e0208 */
[----:B------:R-:W-:Y:S01]  /*1bb0*/  P2R R2, PR, RZ, 0x20 ;  /* 0x00000020ff027803 */ /* 0x000fe20000000000 */
[----:B------:R-:W-:Y:S01]  /*1bc0*/  IMAD.MOV.U32 R195, RZ, RZ, RZ ;  /* 0x000000ffffc37224 */ /* 0x000fe200078e00ff */
[----:B------:R-:W-:Y:S01]  /*1bd0*/  ULDC.64 UR4, c[0x0][0x210] ;  /* 0x0000840000047ab9 */ /* 0x000fe20000000a00 */
[----:B------:R-:W-:Y:S01]  /*1be0*/  P2R R18, PR, RZ, 0x2 ;  /* 0x00000002ff127803 */ /* 0x000fe20000000000 */
[----:B------:R-:W-:Y:S01]  /*1bf0*/  UIADD3 UR8, UR13, UR8, URZ ;  /* 0x000000080d087290 */ /* 0x000fe2000fffe03f */
[----:B---3--:R-:W-:-:S04]  /*1c00*/  @!P2 IMAD.WIDE R10, R188, 0x2, R14 ;  /* 0x00000002bc0aa825 */ /* 0x008fc800078e020e */
[--C-:B-12---:R-:W-:Y:S01]  /*1c10*/  @!P2 IMAD.WIDE R12, R206, 0x2, R14.reuse ;  /* 0x00000002ce0ca825 */ /* 0x106fe200078e020e */
[----:B------:R-:W-:Y:S01]  /*1c20*/  @!PT LDS RZ, [RZ] ;  /* 0x00000000fffff984 */ /* 0x000fe20000000800 */
[----:B------:R1:W-:Y:S03]  /*1c30*/  @!P2 LDGSTS.E.BYPASS.LTC128B.128 [R134+0x1b100], [R10.64], !P3 ;  /* 0x1b1000000a86afae */ /* 0x0003e6000d901d4e */
[----:B------:R-:W-:Y:S01]  /*1c40*/  @!P2 IMAD.WIDE R22, R205, 0x2, R14 ;  /* 0x00000002cd16a825 */ /* 0x000fe200078e020e */
[----:B------:R2:W-:Y:S01]  /*1c50*/  @!P2 LDGSTS.E.BYPASS.LTC128B.128 [R134+0x1f100], [R12.64], !P0 ;  /* 0x1f1000000c86afae */ /* 0x0005e2000c101d4e */
[C---:B------:R-:W-:Y:S02]  /*1c60*/  ISETP.GE.AND P0, PT, R196.reuse, R191, PT ;  /* 0x000000bfc400720c */ /* 0x040fe40003f06270 */
[----:B------:R-:W-:Y:S01]  /*1c70*/  IMAD.IADD R196, R196, 0x1, R199 ;  /* 0x00000001c4c47824 */ /* 0x000fe200078e02c7 */
[----:B------:R3:W-:Y:S01]  /*1c80*/  @!P2 LDGSTS.E.BYPASS.LTC128B.128 [R134+0x23100], [R22.64], !P4 ;  /* 0x231000001686afae */ /* 0x0007e2000e101d4e */
[----:B------:R-:W-:-:S02]  /*1c90*/  ISETP.GT.OR P0, PT, R198, 0x3f, P0 ;  /* 0x0000003fc600780c */ /* 0x000fc40000704670 */
[----:B------:R-:W-:Y:S01]  /*1ca0*/  IMAD.MOV.U32 R2, RZ, RZ, R196 ;  /* 0x000000ffff027224 */ /* 0x000fe200078e00c4 */
[----:B------:R-:W0:Y:S01]  /*1cb0*/  LDGDEPBAR ;  /* 0x00000000000079af */ /* 0x000e220000000000 */
[----:B-1----:R-:W-:-:S05]  /*1cc0*/  @P5 IMAD.HI.U32 R10, R196, c[0x0][0x2bc], RZ ;  /* 0x0000af00c40a5a27 */ /* 0x002fca00078e00ff */
[----:B------:R-:W-:-:S04]  /*1cd0*/  @P5 SHF.R.U32.HI R2, RZ, c[0x0][0x2c0], R10 ;  /* 0x0000b000ff025a19 */ /* 0x000fc8000001160a */
[----:B--2---:R-:W-:-:S04]  /*1ce0*/  @!P0 IADD3 R12, P3, R2, UR12, RZ ;  /* 0x0000000c020c8c10 */ /* 0x004fc8000ff7e0ff */
[----:B------:R-:W-:Y:S02]  /*1cf0*/  @!P0 LEA.HI.X.SX32 R11, R2, UR8, 0x1, P3 ;  /* 0x00000008020b8c11 */ /* 0x000fe400098f0eff */
[----:B------:R-:W-:-:S04]  /*1d00*/  @!P0 LEA R10, P3, R12, c[0x0][0x2a0], 0x2 ;  /* 0x0000a8000c0a8a11 */ /* 0x000fc800078610ff */
[----:B------:R-:W-:Y:S01]  /*1d10*/  @!P0 LEA.HI.X R11, R12, c[0x0][0x2a4], R11, 0x2, P3 ;  /* 0x0000a9000c0b8a11 */ /* 0x000fe200018f140b */
[----:B------:R-:W-:Y:S06]  /*1d20*/  BAR.SYNC.DEFER_BLOCKING 0x0 ;  /* 0x0000000000007b1d */ /* 0x000fec0000010000 */
[----:B------:R1:W2:Y:S01]  /*1d30*/  @!P0 LDG.E R195, [R10.64] ;  /* 0x0000000e0ac38981 */ /* 0x0002a2000c1e1900 */
[----:B------:R-:W-:Y:S01]  /*1d40*/  IMAD.MOV R13, RZ, RZ, -R2 ;  /* 0x000000ffff0d7224 */ /* 0x000fe200078e0a02 */
[----:B------:R-:W-:Y:S01]  /*1d50*/  UIMAD UR9, UR18, UR4, URZ ;  /* 0x00000004120972a4 */ /* 0x000fe2000f8e023f */
[C---:B------:R-:W-:Y:S01]  /*1d60*/  IMAD.WIDE R28, R188.reuse, 0x2, RZ ;  /* 0x00000002bc1c7825 */ /* 0x040fe200078e02ff */
[----:B------:R-:W-:Y:S01]  /*1d70*/  UIMAD.WIDE.U32 UR16, UR10, UR4, URZ ;  /* 0x000000040a1072a5 */ /* 0x000fe2000f8e003f */
[----:B------:R-:W-:Y:S01]  /*1d80*/  ISETP.GE.AND P5, PT, R188, c[0x0][0x1d4], PT ;  /* 0x00007500bc007a0c */ /* 0x000fe20003fa6270 */
[----:B------:R-:W-:Y:S01]  /*1d90*/  UIMAD UR9, UR10, UR5, UR9 ;  /* 0x000000050a0972a4 */ /* 0x000fe2000f8e0209 */
[----:B------:R-:W-:Y:S01]  /*1da0*/  IMAD R196, R13, c[0x0][0x2b8], R196 ;  /* 0x0000ae000dc47a24 */ /* 0x000fe200078e02c4 */
[----:B------:R-:W-:Y:S01]  /*1db0*/  ISETP.GE.AND P4, PT, R17, c[0x0][0x1d4], PT ;  /* 0x0000750011007a0c */ /* 0x000fe20003f86270 */
[----:B------:R-:W-:Y:S01]  /*1dc0*/  ULDC.64 UR4, c[0x0][0x1e8] ;  /* 0x00007a0000047ab9 */ /* 0x000fe20000000a00 */
[----:B------:R-:W-:Y:S01]  /*1dd0*/  IMAD.WIDE R26, R206, 0x2, RZ ;  /* 0x00000002ce1a7825 */ /* 0x000fe200078e02ff */
[----:B------:R-:W-:Y:S01]  /*1de0*/  UIADD3 UR9, UR17, UR9, URZ ;  /* 0x0000000911097290 */ /* 0x000fe2000fffe03f */
[----:B------:R-:W-:Y:S01]  /*1df0*/  SHF.R.S32.HI R15, RZ, 0x1f, R196 ;  /* 0x0000001fff0f7819 */ /* 0x000fe200000114c4 */
[----:B------:R-:W-:Y:S01]  /*1e00*/  UIMAD UR18, UR18, UR4, URZ ;  /* 0x00000004121272a4 */ /* 0x000fe2000f8e023f */
[----:B------:R-:W-:Y:S01]  /*1e10*/  IMAD.WIDE.U32 R12, R196, c[0x0][0x208], RZ ;  /* 0x00008200c40c7a25 */ /* 0x000fe200078e00ff */
[----:B------:R-:W-:Y:S01]  /*1e20*/  UIMAD.WIDE.U32 UR22, UR10, UR4, URZ ;  /* 0x000000040a1672a5 */ /* 0x000fe2000f8e003f */
[----:B------:R-:W-:Y:S01]  /*1e30*/  ISETP.GE.AND P6, PT, R16, c[0x0][0x1d4], PT ;  /* 0x0000750010007a0c */ /* 0x000fe20003fc6270 */
[----:B------:R-:W-:Y:S01]  /*1e40*/  UIMAD UR18, UR10, UR5, UR18 ;  /* 0x000000050a1272a4 */ /* 0x000fe2000f8e0212 */
[C---:B----4-:R-:W-:Y:S01]  /*1e50*/  IMAD R21, R15.reuse, c[0x0][0x208], RZ ;  /* 0x000082000f157a24 */ /* 0x050fe200078e02ff */
[----:B------:R-:W-:Y:S01]  /*1e60*/  SHF.R.S32.HI R145, RZ, 0x1f, R188 ;  /* 0x0000001fff917819 */ /* 0x000fe200000114bc */
[----:B------:R-:W-:Y:S01]  /*1e70*/  IMAD R15, R15, c[0x0][0x1e0], RZ ;  /* 0x000078000f0f7a24 */ /* 0x000fe200078e02ff */
[----:B------:R-:W-:Y:S01]  /*1e80*/  UIADD3 UR18, UR23, UR18, URZ ;  /* 0x0000001217127290 */ /* 0x000fe2000fffe03f */
[C---:B------:R-:W-:Y:S01]  /*1e90*/  IMAD R20, R196.reuse, c[0x0][0x20c], R21 ;  /* 0x00008300c4147a24 */ /* 0x040fe200078e0215 */
[----:B------:R-:W-:Y:S01]  /*1ea0*/  SEL R207, RZ, 0x10, P6 ;  /* 0x00000010ffcf7807 */ /* 0x000fe20003000000 */
[----:B------:R-:W-:Y:S01]  /*1eb0*/  IMAD R15, R196, c[0x0][0x1e4], R15 ;  /* 0x00007900c40f7a24 */ /* 0x000fe200078e020f */
[----:B------:R-:W-:Y:S01]  /*1ec0*/  IADD3 R194, R134, 0x100, RZ ;  /* 0x0000010086c27810 */ /* 0x000fe20007ffe0ff */
[----:B------:R-:W-:Y:S01]  /*1ed0*/  IMAD.IADD R21, R13, 0x1, R20 ;  /* 0x000000010d157824 */ /* 0x000fe200078e0214 */
[----:B------:R-:W-:Y:S01]  /*1ee0*/  SHF.R.S32.HI R133, RZ, 0x1f, R206 ;  /* 0x0000001fff857819 */ /* 0x000fe200000114ce */
[----:B------:R-:W-:Y:S01]  /*1ef0*/  IMAD.MOV.U32 R20, RZ, RZ, R12 ;  /* 0x000000ffff147224 */ /* 0x000fe200078e000c */
[----:B------:R-:W-:Y:S01]  /*1f00*/  SHF.R.S32.HI R132, RZ, 0x1f, R205 ;  /* 0x0000001fff847819 */ /* 0x000fe200000114cd */
[----:B-1----:R-:W-:-:S04]  /*1f10*/  IMAD.WIDE.U32 R10, R196, c[0x0][0x1e0], RZ ;  /* 0x00007800c40a7a25 */ /* 0x002fc800078e00ff */
[----:B------:R-:W-:Y:S02]  /*1f20*/  IMAD.IADD R11, R11, 0x1, R15 ;  /* 0x000000010b0b7824 */ /* 0x000fe400078e020f */
[----:B------:R-:W-:Y:S01]  /*1f30*/  IMAD.WIDE R24, R205, 0x2, RZ ;  /* 0x00000002cd187825 */ /* 0x000fe200078e02ff */
[----:B--2---:R-:W-:-:S03]  /*1f40*/  SHF.R.S32.HI R2, RZ, 0x1f, R195 ;  /* 0x0000001fff027819 */ /* 0x004fc600000114c3 */
[----:B------:R-:W-:-:S04]  /*1f50*/  IMAD.WIDE.U32 R20, R195, c[0x0][0x218], R20 ;  /* 0x00008600c3147a25 */ /* 0x000fc800078e0014 */
[----:B---3--:R-:W-:Y:S01]  /*1f60*/  IMAD R22, R2, c[0x0][0x218], RZ ;  /* 0x0000860002167a24 */ /* 0x008fe200078e02ff */
[----:B------:R-:W-:Y:S01]  /*1f70*/  IADD3 R13, P0, R20, UR16, RZ ;  /* 0x00000010140d7c10 */ /* 0x000fe2000ff1e0ff */
[----:B------:R-:W-:Y:S02]  /*1f80*/  IMAD R2, R2, c[0x0][0x1f0], RZ ;  /* 0x00007c0002027a24 */ /* 0x000fe400078e02ff */
[C---:B------:R-:W-:Y:S02]  /*1f90*/  IMAD R22, R195.reuse, c[0x0][0x21c], R22 ;  /* 0x00008700c3167a24 */ /* 0x040fe400078e0216 */
[----:B------:R-:W-:-:S03]  /*1fa0*/  IMAD.WIDE.U32 R10, R195, c[0x0][0x1f0], R10 ;  /* 0x00007c00c30a7a25 */ /* 0x000fc600078e000a */
[----:B------:R-:W-:Y:S01]  /*1fb0*/  IADD3.X R22, R21, UR9, R22, P0, !PT ;  /* 0x0000000915167c10 */ /* 0x000fe200087fe416 */
[----:B------:R-:W-:Y:S01]  /*1fc0*/  IMAD R2, R195, c[0x0][0x1f4], R2 ;  /* 0x00007d00c3027a24 */ /* 0x000fe200078e0202 */
[----:B------:R-:W-:-:S04]  /*1fd0*/  LEA R20, P0, R13, c[0x0][0x1f8], 0x1 ;  /* 0x00007e000d147a11 */ /* 0x000fc800078008ff */
[----:B------:R-:W-:Y:S01]  /*1fe0*/  LEA.HI.X R22, R13, c[0x0][0x1fc], R22, 0x1, P0 ;  /* 0x00007f000d167a11 */ /* 0x000fe200000f0c16 */
[----:B------:R-:W1:Y:S01]  /*1ff0*/  SHFL.IDX PT, R14, R20, RZ, 0x181f ;  /* 0x00181fff140e7589 */ /* 0x000e6200000e0000 */
[----:B------:R-:W-:-:S03]  /*2000*/  IADD3 R10, P0, R10, UR22, RZ ;  /* 0x000000160a0a7c10 */ /* 0x000fc6000ff1e0ff */
[----:B------:R-:W-:Y:S01]  /*2010*/  SHFL.IDX PT, R12, R20, 0x1, 0x181f ;  /* 0x00381f00140c7f89 */ /* 0x000fe200000e0000 */
[----:B------:R-:W-:Y:S02]  /*2020*/  IADD3.X R21, R11, UR18, R2, P0, !PT ;  /* 0x000000120b157c10 */ /* 0x000fe400087fe402 */
[C---:B------:R-:W-:Y:S01]  /*2030*/  LEA R11, P0, R10.reuse, c[0x0][0x1c8], 0x1 ;  /* 0x000072000a0b7a11 */ /* 0x040fe200078008ff */
[----:B------:R-:W2:Y:S01]  /*2040*/  SHFL.IDX PT, R15, R22, RZ, 0x181f ;  /* 0x00181fff160f7589 */ /* 0x000ea200000e0000 */
[----:B------:R-:W-:Y:S02]  /*2050*/  IADD3 R2, -R19, R191, -R144 ;  /* 0x000000bf13027210 */ /* 0x000fe40007ffe990 */
[----:B------:R-:W-:Y:S01]  /*2060*/  LEA.HI.X R10, R10, c[0x0][0x1cc], R21, 0x1, P0 ;  /* 0x000073000a0a7a11 */ /* 0x000fe200000f0c15 */
[----:B------:R3:W4:Y:S04]  /*2070*/  SHFL.IDX PT, R13, R22, 0x1, 0x181f ;  /* 0x00381f00160d7f89 */ /* 0x00072800000e0000 */
[----:B------:R-:W-:Y:S04]  /*2080*/  SHFL.IDX PT, R20, R11, RZ, 0x181f ;  /* 0x00181fff0b147589 */ /* 0x000fe800000e0000 */
[----:B------:R-:W5:Y:S01]  /*2090*/  SHFL.IDX PT, R21, R10, RZ, 0x181f ;  /* 0x00181fff0a157589 */ /* 0x000f6200000e0000 */
[----:B-1----:R-:W-:-:S05]  /*20a0*/  IADD3 R30, P3, R14, R26, RZ ;  /* 0x0000001a0e1e7210 */ /* 0x002fca0007f7e0ff */
[----:B--2---:R-:W-:Y:S01]  /*20b0*/  IMAD.X R31, R15, 0x1, R27, P3 ;  /* 0x000000010f1f7824 */ /* 0x004fe200018e061b */
[----:B------:R-:W-:Y:S02]  /*20c0*/  IADD3 R26, P3, R26, R12, RZ ;  /* 0x0000000c1a1a7210 */ /* 0x000fe40007f7e0ff */
[----:B---3--:R-:W-:Y:S02]  /*20d0*/  IADD3 R22, P2, R14, R28, RZ ;  /* 0x0000001c0e167210 */ /* 0x008fe40007f5e0ff */
[----:B------:R-:W-:Y:S01]  /*20e0*/  IADD3 R28, P0, R28, R12, RZ ;  /* 0x0000000c1c1c7210 */ /* 0x000fe20007f1e0ff */
[----:B----4-:R-:W-:Y:S01]  /*20f0*/  IMAD.X R27, R27, 0x1, R13, P3 ;  /* 0x000000011b1b7824 */ /* 0x010fe200018e060d */
[----:B------:R-:W-:Y:S01]  /*2100*/  ISETP.GE.AND P3, PT, R188, c[0x0][0x1d4], PT ;  /* 0x00007500bc007a0c */ /* 0x000fe20003f66270 */
[----:B------:R-:W-:Y:S01]  /*2110*/  IMAD.X R23, R15, 0x1, R29, P2 ;  /* 0x000000010f177824 */ /* 0x000fe200010e061d */
[----:B------:R-:W-:Y:S01]  /*2120*/  IADD3 R14, P2, R14, R24, RZ ;  /* 0x000000180e0e7210 */ /* 0x000fe20007f5e0ff */
[----:B------:R-:W-:Y:S01]  /*2130*/  IMAD.X R29, R29, 0x1, R13, P0 ;  /* 0x000000011d1d7824 */ /* 0x000fe200000e060d */
[----:B------:R-:W-:-:S03]  /*2140*/  ISETP.GE.AND P0, PT, R2, 0x1, PT ;  /* 0x000000010200780c */ /* 0x000fc60003f06270 */
[----:B------:R-:W-:Y:S01]  /*2150*/  IMAD.X R15, R15, 0x1, R25, P2 ;  /* 0x000000010f0f7824 */ /* 0x000fe200010e0619 */
[----:B------:R-:W-:-:S05]  /*2160*/  IADD3 R12, P2, R24, R12, RZ ;  /* 0x0000000c180c7210 */ /* 0x000fca0007f5e0ff */
[----:B------:R-:W-:-:S04]  /*2170*/  IMAD.X R13, R25, 0x1, R13, P2 ;  /* 0x00000001190d7824 */ /* 0x000fc800010e060d */
[----:B-----5:R-:W-:-:S04]  /*2180*/  @P0 IMAD.WIDE R32, R188, 0x2, R20 ;  /* 0x00000002bc200825 */ /* 0x020fc800078e0214 */
[--C-:B------:R-:W-:Y:S01]  /*2190*/  @P0 IMAD.WIDE R24, R206, 0x2, R20.reuse ;  /* 0x00000002ce180825 */ /* 0x100fe200078e0214 */
[----:B------:R1:W-:Y:S03]  /*21a0*/  @P0 LDGSTS.E.BYPASS.LTC128B.128 [R134+0xc100], [R32.64], !P5 ;  /* 0x0c10000020860fae */ /* 0x0003e6000e901d4e */
[----:B------:R-:W-:Y:S01]  /*21b0*/  @P0 IMAD.WIDE R38, R205, 0x2, R20 ;  /* 0x00000002cd260825 */ /* 0x000fe200078e0214 */
[----:B------:R1:W-:Y:S04]  /*21c0*/  @P0 LDGSTS.E.BYPASS.LTC128B.128 [R134+0xe100], [R24.64], !P4 ;  /* 0x0e10000018860fae */ /* 0x0003e8000e101d4e */
[----:B------:R-:W-:Y:S04]  /*21d0*/  SHFL.IDX PT, R20, R11, 0x1, 0x181f ;  /* 0x00381f000b147f89 */ /* 0x000fe800000e0000 */
[----:B------:R-:W2:Y:S04]  /*21e0*/  SHFL.IDX PT, R21, R10, 0x1, 0x181f ;  /* 0x00381f000a157f89 */ /* 0x000ea800000e0000 */
[----:B------:R1:W-:Y:S01]  /*21f0*/  @P0 LDGSTS.E.BYPASS.LTC128B.128 [R134+0x10100], [R38.64], !P6 ;  /* 0x1010000026860fae */ /* 0x0003e2000f101d4e */
[----:B------:R-:W-:-:S13]  /*2200*/  ISETP.GT.AND P0, PT, R2, 0x20, PT ;  /* 0x000000200200780c */ /* 0x000fda0003f04270 */
[----:B--2---:R-:W-:-:S04]  /*2210*/  @P0 IMAD.WIDE R36, R188, 0x2, R20 ;  /* 0x00000002bc240825 */ /* 0x004fc800078e0214 */
[--C-:B------:R-:W-:Y:S01]  /*2220*/  @P0 IMAD.WIDE R34, R206, 0x2, R20.reuse ;  /* 0x00000002ce220825 */ /* 0x100fe200078e0214 */
[----:B------:R1:W-:Y:S03]  /*2230*/  @P0 LDGSTS.E.BYPASS.LTC128B.128 [R134+0xd100], [R36.64], !P5 ;  /* 0x0d10000024860fae */ /* 0x0003e6000e901d4e */
[----:B------:R-:W-:Y:S01]  /*2240*/  @P0 IMAD.WIDE R20, R205, 0x2, R20 ;  /* 0x00000002cd140825 */ /* 0x000fe200078e0214 */
[----:B------:R1:W-:Y:S04]  /*2250*/  @P0 LDGSTS.E.BYPASS.LTC128B.128 [R134+0xf100], [R34.64], !P4 ;  /* 0x0f10000022860fae */ /* 0x0003e8000e101d4e */
[----:B------:R2:W-:Y:S01]  /*2260*/  @P0 LDGSTS.E.BYPASS.LTC128B.128 [R134+0x11100], [R20.64], !P6 ;  /* 0x1110000014860fae */ /* 0x0005e2000f101d4e */
[----:B------:R-:W-:-:S02]  /*2270*/  ISETP.LT.OR P0, PT, R2, 0x1, P3 ;  /* 0x000000010200780c */ /* 0x000fc40001f01670 */
[----:B------:R-:W-:Y:S01]  /*2280*/  ISETP.LT.OR P3, PT, R2, 0x21, P3 ;  /* 0x000000210200780c */ /* 0x000fe20001f61670 */
[----:B------:R-:W0:Y:S10]  /*2290*/  LDGDEPBAR ;  /* 0x00000000000079af */ /* 0x000e340000000000 */
[----:B------:R1:W-:Y:S01]  /*22a0*/  LDGSTS.E.BYPASS.LTC128B.128 [R134+0x100], [R22.64], !P0 ;  /* 0x0010000016867fae */ /* 0x0003e2000c101d4e */
[----:B------:R-:W-:-:S04]  /*22b0*/  ISETP.GE.AND P0, PT, R17, c[0x0][0x1d4], PT ;  /* 0x0000750011007a0c */ /* 0x000fc80003f06270 */
[C---:B------:R-:W-:Y:S02]  /*22c0*/  ISETP.LT.OR P2, PT, R2.reuse, 0x1, P0 ;  /* 0x000000010200780c */ /* 0x040fe40000741670 */
[----:B------:R-:W-:-:S11]  /*22d0*/  ISETP.LT.OR P0, PT, R2, 0x21, P0 ;  /* 0x000000210200780c */ /* 0x000fd60000701670 */
[----:B------:R1:W-:Y:S01]  /*22e0*/  LDGSTS.E.BYPASS.LTC128B.128 [R134+0x2100], [R30.64], !P2 ;  /* 0x021000001e867fae */ /* 0x0003e2000d101d4e */
[----:B------:R-:W-:-:S04]  /*22f0*/  ISETP.GE.AND P2, PT, R16, c[0x0][0x1d4], PT ;  /* 0x0000750010007a0c */ /* 0x000fc80003f46270 */
[----:B------:R-:W-:-:S13]  /*2300*/  ISETP.LT.OR P1, PT, R2, 0x1, P2 ;  /* 0x000000010200780c */ /* 0x000fda0001721670 */
[----:B------:R1:W-:Y:S01]  /*2310*/  LDGSTS.E.BYPASS.LTC128B.128 [R134+0x4100], [R14.64], !P1 ;  /* 0x041000000e867fae */ /* 0x0003e2000c901d4e */
[----:B------:R-:W-:-:S03]  /*2320*/  ISETP.NE.AND P1, PT, R18, RZ, PT ;  /* 0x000000ff1200720c */ /* 0x000fc60003f25270 */
[----:B------:R1:W-:Y:S01]  /*2330*/  LDGSTS.E.BYPASS.LTC128B.128 [R134+0x1100], [R28.64], !P3 ;  /* 0x011000001c867fae */ /* 0x0003e2000d901d4e */
[----:B------:R-:W-:-:S03]  /*2340*/  ISETP.GT.AND P3, PT, R9, R190, PT ;  /* 0x000000be0900720c */ /* 0x000fc60003f64270 */
[----:B------:R1:W-:Y:S01]  /*2350*/  LDGSTS.E.BYPASS.LTC128B.128 [R134+0x3100], [R26.64], !P0 ;  /* 0x031000001a867fae */ /* 0x0003e2000c101d4e */
[----:B------:R-:W-:Y:S02]  /*2360*/  ISETP.LT.OR P0, PT, R2, 0x21, P2 ;  /* 0x000000210200780c */ /* 0x000fe40001701670 */
[----:B------:R-:W-:Y:S02]  /*2370*/  ISETP.GT.AND P2, PT, R198, 0x3f, PT ;  /* 0x0000003fc600780c */ /* 0x000fe40003f44270 */
[----:B--2---:R-:W-:-:S09]  /*2380*/  P2R R21, PR, RZ, 0x8 ;  /* 0x00000008ff157803 */ /* 0x004fd20000000000 */
[----:B------:R1:W-:Y:S04]  /*2390*/  LDGSTS.E.BYPASS.LTC128B.128 [R134+0x5100], [R12.64], !P0 ;  /* 0x051000000c867fae */ /* 0x0003e8000c101d4e */
[----:B------:R-:W0:Y:S01]  /*23a0*/  LDGDEPBAR ;  /* 0x00000000000079af */ /* 0x000e220000000000 */
        /* <DEDUP_REMOVED lines=8> */
[----:B-1----:R-:W-:-:S04]  /*2430*/  @!P2 IADD3 R12, P0, R2, UR12, RZ ;  /* 0x0000000c020cac10 */ /* 0x002fc8000ff1e0ff */
        /* <DEDUP_REMOVED lines=15> */
[----:B------:R-:W-:Y:S02]  /*2530*/  SHF.L.U64.HI R9, R205, 0x1, R132 ;  /* 0x00000001cd097819 */ /* 0x000fe40000010284 */
[----:B--2---:R-:W-:Y:S01]  /*2540*/  SHF.R.S32.HI R2, RZ, 0x1f, R195 ;  /* 0x0000001fff027819 */ /* 0x004fe200000114c3 */
[----:B------:R-:W-:Y:S01]  /*2550*/  IMAD.WIDE.U32 R10, R195, c[0x0][0x1f0], R12 ;  /* 0x00007c00c30a7a25 */ /* 0x000fe200078e000c */
[----:B------:R-:W-:Y:S02]  /*2560*/  SEL R13, RZ, 0x10, P5 ;  /* 0x00000010ff0d7807 */ /* 0x000fe40002800000 */
[----:B------:R-:W-:Y:S01]  /*2570*/  SHF.L.U64.HI R12, R206, 0x1, R133 ;  /* 0x00000001ce0c7819 */ /* 0x000fe20000010285 */
[----:B------:R-:W-:Y:S01]  /*2580*/  IMAD R2, R2, c[0x0][0x1f0], RZ ;  /* 0x00007c0002027a24 */ /* 0x000fe200078e02ff */
[----:B------:R-:W-:Y:S02]  /*2590*/  IADD3 R16, P0, R10, UR22, RZ ;  /* 0x000000160a107c10 */ /* 0x000fe4000ff1e0ff */
[----:B------:R-:W-:Y:S01]  /*25a0*/  IADD3 R25, -R13, 0x10, RZ ;  /* 0x000000100d197810 */ /* 0x000fe20007ffe1ff */
[----:B------:R-:W-:Y:S01]  /*25b0*/  IMAD R2, R195, c[0x0][0x1f4], R2 ;  /* 0x00007d00c3027a24 */ /* 0x000fe200078e0202 */
[----:B------:R-:W-:-:S02]  /*25c0*/  SEL R10, RZ, 0x10, P4 ;  /* 0x00000010ff0a7807 */ /* 0x000fc40002000000 */
[----:B------:R-:W-:Y:S02]  /*25d0*/  LOP3.LUT R25, R25, 0xf, RZ, 0xc0, !PT ;  /* 0x0000000f19197812 */ /* 0x000fe400078ec0ff */
[----:B------:R-:W-:Y:S01]  /*25e0*/  IADD3.X R11, R11, UR18, R2, P0, !PT ;  /* 0x000000120b0b7c10 */ /* 0x000fe200087fe402 */
[----:B------:R-:W-:Y:S01]  /*25f0*/  IMAD.SHL.U32 R2, R205, 0x2, RZ ;  /* 0x00000002cd027824 */ /* 0x000fe200078e00ff */
[----:B------:R-:W-:Y:S02]  /*2600*/  LEA R17, P0, R16, c[0x0][0x1c8], 0x1 ;  /* 0x0000720010117a11 */ /* 0x000fe400078008ff */
[----:B------:R-:W-:Y:S02]  /*2610*/  IADD3 R22, -R10, 0x10, RZ ;  /* 0x000000100a167810 */ /* 0x000fe40007ffe1ff */
[----:B------:R-:W-:Y:S01]  /*2620*/  LEA.HI.X R16, R16, c[0x0][0x1cc], R11, 0x1, P0 ;  /* 0x0000730010107a11 */ /* 0x000fe200000f0c0b */
[----:B------:R-:W1:Y:S01]  /*2630*/  SHFL.IDX PT, R18, R17, 0x1, 0x181f ;  /* 0x00381f0011127f89 */ /* 0x000e6200000e0000 */
[----:B------:R-:W-:Y:S01]  /*2640*/  IMAD.SHL.U32 R11, R206, 0x2, RZ ;  /* 0x00000002ce0b7824 */ /* 0x000fe200078e00ff */
[----:B------:R-:W-:-:S02]  /*2650*/  LOP3.LUT R22, R22, 0xf, RZ, 0xc0, !PT ;  /* 0x0000000f16167812 */ /* 0x000fc400078ec0ff */
        /* <DEDUP_REMOVED lines=24> */
.L_x_992:
[----:B------:R-:W0:Y:S01]  /*27e0*/  LDGDEPBAR ;  /* 0x00000000000079af */ /* 0x000e220000000000 */
[----:B------:R-:W-:Y:S01]  /*27f0*/  LOP3.LUT P3, RZ, R208, 0x2, RZ, 0xc0, !PT ;  /* 0x00000002d0ff7812 */ /* 0x000fe2000786c0ff */
[----:B------:R-:W-:Y:S01]  /*2800*/  IMAD.SHL.U32 R187, R187, 0x2, RZ ;  /* 0x00000002bbbb7824 */ /* 0x000fe200078e00ff */
[----:B------:R-:W-:Y:S01]  /*2810*/  MOV R184, 0x20 ;  /* 0x0000002000b87802 */ /* 0x000fe20000000f00 */
[----:B------:R-:W-:Y:S01]  /*2820*/  IMAD.SHL.U32 R186, R186, 0x2, RZ ;  /* 0x00000002baba7824 */ /* 0x000fe200078e00ff */
[----:B------:R-:W-:Y:S01]  /*2830*/  ISETP.NE.AND P0, PT, R21, RZ, PT ;  /* 0x000000ff1500720c */ /* 0x000fe20003f05270 */
[C---:B------:R-:W-:Y:S01]  /*2840*/  IMAD.SHL.U32 R48, R0.reuse, 0x2, RZ ;  /* 0x0000000200307824 */ /* 0x040fe200078e00ff */
[----:B------:R-:W-:Y:S02]  /*2850*/  LEA R189, R0, 0x18100, 0x1 ;  /* 0x0001810000bd7811 */ /* 0x000fe400078e08ff */
[----:B------:R-:W-:-:S03]  /*2860*/  SEL R184, R184, 0xffffffe0, !P3 ;  /* 0xffffffe0b8b87807 */ /* 0x000fc60005800000 */
[----:B------:R-:W-:Y:S01]  /*2870*/  IMAD.IADD R185, R189, 0x1, R186 ;  /* 0x00000001bdb97824 */ /* 0x000fe200078e02ba */
[----:B------:R-:W-:Y:S01]  /*2880*/  IADD3 R2, R187, R184, RZ ;  /* 0x000000b8bb027210 */ /* 0x000fe20007ffe0ff */
[----:B------:R-:W-:-:S04]  /*2890*/  DEPBAR.LE SB0, 0x3 ;  /* 0x000080c00000791a */ /* 0x000fc80000000000 */
[----:B------:R-:W-:-:S04]  /*28a0*/  DEPBAR.LE SB0, 0x2 ;  /* 0x000080800000791a */ /* 0x000fc80000000000 */
[----:B------:R-:W-:Y:S06]  /*28b0*/  BAR.SYNC.DEFER_BLOCKING 0x0 ;  /* 0x0000000000007b1d */ /* 0x000fec0000010000 */
[----:B------:R-:W2:Y:S04]  /*28c0*/  LDSM.16.M88.4 R48, [R48+0x18100] ;  /* 0x018100003030783b */ /* 0x000ea80000000200 */
[----:B------:R3:W4:Y:S04]  /*28d0*/  LDSM.16.M88.4 R40, [R187+0xc100] ;  /* 0x00c10000bb28783b */ /* 0x0007280000000200 */
[----:B-1----:R3:W1:Y:S04]  /*28e0*/  LDSM.16.M88.4 R32, [R187+0xc900] ;  /* 0x00c90000bb20783b */ /* 0x0026680000000200 */
[----:B------:R3:W1:Y:S04]  /*28f0*/  LDSM.16.M88.4 R24, [R187+0xd100] ;  /* 0x00d10000bb18783b */ /* 0x0006680000000200 */
[----:B------:R3:W1:Y:S04]  /*2900*/  LDSM.16.M88.4 R60, [R187+0xd900] ;  /* 0x00d90000bb3c783b */ /* 0x0006680000000200 */
[----:B------:R3:W1:Y:S04]  /*2910*/  LDSM.16.M88.4 R68, [R185] ;  /* 0x00000000b944783b */ /* 0x0006680000000200 */
[----:B------:R3:W1:Y:S04]  /*2920*/  LDSM.16.M88.4 R56, [R2+0xc100] ;  /* 0x00c100000238783b */ /* 0x0006680000000200 */
[----:B------:R3:W1:Y:S04]  /*2930*/  LDSM.16.M88.4 R20, [R2+0xc900] ;  /* 0x00c900000214783b */ /* 0x0006680000000200 */
[----:B------:R3:W1:Y:S04]  /*2940*/  LDSM.16.M88.4 R52, [R2+0xd100] ;  /* 0x00d100000234783b */ /* 0x0006680000000200 */
[----:B------:R3:W1:Y:S01]  /*2950*/  LDSM.16.M88.4 R80, [R2+0xd900] ;  /* 0x00d900000250783b */ /* 0x0006620000000200 */
[----:B------:R-:W-:Y:S05]  /*2960*/  @!P0 BRA `(.L_x_993) ;  /* 0x0000034000008947 */ /* 0x000fea0003800000 */
[----:B------:R-:W-:Y:S01]  /*2970*/  SHF.R.S32.HI R9, RZ, 0x1f, R196 ;  /* 0x0000001fff097819 */ /* 0x000fe200000114c4 */
[----:B------:R-:W-:Y:S01]  /*2980*/  IMAD.WIDE.U32 R10, R196, c[0x0][0x208], RZ ;  /* 0x00008200c40a7a25 */ /* 0x000fe200078e00ff */
[----:B------:R-:W-:-:S02]  /*2990*/  SHF.R.S32.HI R0, RZ, 0x1f, R195 ;  /* 0x0000001fff007819 */ /* 0x000fc400000114c3 */
[----:B------:R-:W-:Y:S01]  /*29a0*/  SEL R13, RZ, 0x10, P5 ;  /* 0x00000010ff0d7807 */ /* 0x000fe20002800000 */
[----:B------:R-:W-:Y:S01]  /*29b0*/  IMAD R9, R9, c[0x0][0x208], RZ ;  /* 0x0000820009097a24 */ /* 0x000fe200078e02ff */
[----:B------:R-:W-:Y:S01]  /*29c0*/  SHF.L.U64.HI R15, R188, 0x1, R145 ;  /* 0x00000001bc0f7819 */ /* 0x000fe20000010291 */
[----:B------:R-:W-:Y:S01]  /*29d0*/  IMAD R0, R0, c[0x0][0x218], RZ ;  /* 0x0000860000007a24 */ /* 0x000fe200078e02ff */
[----:B------:R-:W-:Y:S01]  /*29e0*/  IADD3 R37, -R13, 0x10, RZ ;  /* 0x000000100d257810 */ /* 0x000fe20007ffe1ff */
[----:B------:R-:W-:Y:S01]  /*29f0*/  IMAD R9, R196, c[0x0][0x20c], R9 ;  /* 0x00008300c4097a24 */ /* 0x000fe200078e0209 */
[----:B------:R-:W-:Y:S01]  /*2a00*/  IADD3 R19, -R207, 0x10, RZ ;  /* 0x00000010cf137810 */ /* 0x000fe20007ffe1ff */
[----:B------:R-:W-:Y:S01]  /*2a10*/  IMAD R0, R195, c[0x0][0x21c], R0 ;  /* 0x00008700c3007a24 */ /* 0x000fe200078e0200 */
[----:B------:R-:W-:Y:S01]  /*2a20*/  LOP3.LUT R37, R37, 0xf, RZ, 0xc0, !PT ;  /* 0x0000000f25257812 */ /* 0x000fe200078ec0ff */
[----:B------:R-:W-:Y:S01]  /*2a30*/  IMAD.IADD R11, R11, 0x1, R9 ;  /* 0x000000010b0b7824 */ /* 0x000fe200078e0209 */
[----:B------:R-:W-:Y:S01]  /*2a40*/  SHF.L.U64.HI R12, R206, 0x1, R133 ;  /* 0x00000001ce0c7819 */ /* 0x000fe20000010285 */
[----:B------:R-:W-:Y:S01]  /*2a50*/  IMAD.SHL.U32 R14, R188, 0x2, RZ ;  /* 0x00000002bc0e7824 */ /* 0x000fe200078e00ff */
[----:B------:R-:W-:Y:S01]  /*2a60*/  LOP3.LUT R19, R19, 0xf, RZ, 0xc0, !PT ;  /* 0x0000000f13137812 */ /* 0x000fe200078ec0ff */
[----:B------:R-:W-:Y:S01]  /*2a70*/  IMAD.WIDE.U32 R10, R195, c[0x0][0x218], R10 ;  /* 0x00008600c30a7a25 */ /* 0x000fe200078e000a */
[----:B------:R-:W-:-:S04]  /*2a80*/  SHF.L.U64.HI R9, R205, 0x1, R132 ;  /* 0x00000001cd097819 */ /* 0x000fc80000010284 */
[----:B------:R-:W-:Y:S02]  /*2a90*/  IADD3 R16, P0, R10, UR16, RZ ;  /* 0x000000100a107c10 */ /* 0x000fe4000ff1e0ff */
[----:B------:R-:W-:Y:S02]  /*2aa0*/  SEL R10, RZ, 0x10, P4 ;  /* 0x00000010ff0a7807 */ /* 0x000fe40002000000 */
[----:B------:R-:W-:Y:S01]  /*2ab0*/  IADD3.X R11, R11, UR9, R0, P0, !PT ;  /* 0x000000090b0b7c10 */ /* 0x000fe200087fe400 */
[----:B------:R-:W-:Y:S01]  /*2ac0*/  IMAD.SHL.U32 R0, R205, 0x2, RZ ;  /* 0x00000002cd007824 */ /* 0x000fe200078e00ff */
[----:B------:R-:W-:Y:S02]  /*2ad0*/  LEA R17, P0, R16, c[0x0][0x1f8], 0x1 ;  /* 0x00007e0010117a11 */ /* 0x000fe400078008ff */
[----:B------:R-:W-:Y:S02]  /*2ae0*/  IADD3 R30, -R10, 0x10, RZ ;  /* 0x000000100a1e7810 */ /* 0x000fe40007ffe1ff */
[----:B------:R-:W-:Y:S01]  /*2af0*/  LEA.HI.X R16, R16, c[0x0][0x1fc], R11, 0x1, P0 ;  /* 0x00007f0010107a11 */ /* 0x000fe200000f0c0b */
[----:B------:R-:W5:Y:S01]  /*2b00*/  SHFL.IDX PT, R18, R17, 0x1, 0x181f ;  /* 0x00381f0011127f89 */ /* 0x000f6200000e0000 */
[----:B------:R-:W-:Y:S01]  /*2b10*/  IMAD.SHL.U32 R11, R206, 0x2, RZ ;  /* 0x00000002ce0b7824 */ /* 0x000fe200078e00ff */
[----:B------:R-:W-:-:S02]  /*2b20*/  LOP3.LUT R30, R30, 0xf, RZ, 0xc0, !PT ;  /* 0x0000000f1e1e7812 */ /* 0x000fc400078ec0ff */
[----:B------:R-:W3:Y:S04]  /*2b30*/  SHFL.IDX PT, R28, R16, 0x1, 0x181f ;  /* 0x00381f00101c7f89 */ /* 0x000ee800000e0000 */
[----:B------:R-:W4:Y:S04]  /*2b40*/  SHFL.IDX PT, R17, R17, RZ, 0x181f ;  /* 0x00181fff11117589 */ /* 0x000f2800000e0000 */
[----:B------:R-:W2:Y:S01]  /*2b50*/  SHFL.IDX PT, R16, R16, RZ, 0x181f ;  /* 0x00181fff10107589 */ /* 0x000ea200000e0000 */
[----:B-----5:R-:W-:-:S04]  /*2b60*/  IADD3 R36, P3, P0, R37, R18, R14 ;  /* 0x0000001225247210 */ /* 0x020fc8000787e00e */
[----:B---3--:R-:W-:Y:S02]  /*2b70*/  IADD3.X R37, RZ, R28, R15, P3, P0 ;  /* 0x0000001cff257210 */ /* 0x008fe40001fe040f */
[----:B------:R-:W-:-:S04]  /*2b80*/  IADD3 R30, P3, P0, R30, R18, R11 ;  /* 0x000000121e1e7210 */ /* 0x000fc8000787e00b */
[----:B------:R-:W-:Y:S02]  /*2b90*/  IADD3.X R31, RZ, R28, R12, P3, P0 ;  /* 0x0000001cff1f7210 */ /* 0x000fe40001fe040c */
[----:B------:R-:W-:-:S04]  /*2ba0*/  IADD3 R18, P3, P0, R19, R18, R0 ;  /* 0x0000001213127210 */ /* 0x000fc8000787e000 */
[----:B------:R-:W-:Y:S02]  /*2bb0*/  IADD3.X R19, RZ, R28, R9, P3, P0 ;  /* 0x0000001cff137210 */ /* 0x000fe40001fe0409 */
[----:B----4-:R-:W-:-:S05]  /*2bc0*/  IADD3 R14, P0, R17, R14, RZ ;  /* 0x0000000e110e7210 */ /* 0x010fca0007f1e0ff */
        /* <DEDUP_REMOVED lines=14> */
.L_x_993:
[----:B------:R-:W-:Y:S01]  /*2cb0*/  IMAD.MOV.U32 R0, RZ, RZ, 0x40 ;  /* 0x00000040ff007424 */ /* 0x000fe200078e00ff */
[----:B------:R-:W-:Y:S01]  /*2cc0*/  LOP3.LUT R84, R7, 0xffffffe0, RZ, 0xc0, !PT ;  /* 0xffffffe007547812 */ /* 0x000fe200078ec0ff */
[C---:B-12---:R-:W-:Y:S01]  /*2cd0*/  HMMA.16816.F32 R36, R48.reuse, R32, RZ ;  /* 0x000000203024723c */ /* 0x046fe200000018ff */
[----:B------:R-:W-:Y:S01]  /*2ce0*/  SHF.R.S32.HI R9, RZ, 0x1f, R6 ;  /* 0x0000001fff097819 */ /* 0x000fe20000011406 */
[----:B------:R-:W-:Y:S01]  /*2cf0*/  IMAD R183, R4, 0x2, R189 ;  /* 0x0000000204b77824 */ /* 0x000fe200078e02bd */
[----:B------:R-:W-:Y:S01]  /*2d00*/  SEL R135, R0, 0xffffffc0, !P1 ;  /* 0xffffffc000877807 */ /* 0x000fe20004800000 */
[----:B------:R-:W-:Y:S01]  /*2d10*/  IMAD.IADD R84, R5, 0x1, -R84 ;  /* 0x0000000105547824 */ /* 0x000fe200078e0a54 */
[----:B------:R-:W-:Y:S01]  /*2d20*/  LEA.HI R0, R8, R5, RZ, 0x2 ;  /* 0x0000000508007211 */ /* 0x000fe200078f10ff */
[----:B------:R-:W-:Y:S01]  /*2d30*/  IMAD R182, R4, 0x2, R185 ;  /* 0x0000000204b67824 */ /* 0x000fe200078e02b9 */
[----:B------:R-:W-:Y:S01]  /*2d40*/  LEA.HI R9, R9, R6, RZ, 0x3 ;  /* 0x0000000609097211 */ /* 0x000fe200078f18ff */
[C---:B------:R-:W-:Y:S01]  /*2d50*/  HMMA.16816.F32 R32, R48.reuse, R34, RZ ;  /* 0x000000223020723c */ /* 0x040fe200000018ff */
[----:B------:R-:W-:Y:S01]  /*2d60*/  LOP3.LUT R0, R0, 0xfffffffc, RZ, 0xc0, !PT ;  /* 0xfffffffc00007812 */ /* 0x000fe200078ec0ff */
[----:B------:R-:W-:Y:S01]  /*2d70*/  LDSM.16.M88.4 R64, [R183] ;  /* 0x00000000b740783b */ /* 0x000fe20000000200 */
[----:B------:R-:W-:Y:S01]  /*2d80*/  SHF.R.S32.HI R7, RZ, 0x1f, R84 ;  /* 0x0000001fff077819 */ /* 0x000fe20000011454 */
[----:B------:R-:W-:Y:S01]  /*2d90*/  ULDC UR19, c[0x0][0x324] ;  /* 0x0000c90000137ab9 */ /* 0x000fe20000000800 */
[----:B------:R-:W-:Y:S01]  /*2da0*/  LOP3.LUT R9, R9, 0xffffff8, RZ, 0xc0, !PT ;  /* 0x0ffffff809097812 */ /* 0x000fe200078ec0ff */
[----:B------:R-:W-:Y:S01]  /*2db0*/  IMAD.IADD R5, R5, 0x1, -R0 ;  /* 0x0000000105057824 */ /* 0x000fe200078e0a00 */
[----:B------:R-:W-:Y:S01]  /*2dc0*/  LEA.HI R7, R7, R84, RZ, 0x2 ;  /* 0x0000005407077211 */ /* 0x000fe200078f10ff */
[C---:B----4-:R-:W-:Y:S01]  /*2dd0*/  HMMA.16816.F32 R44, R48.reuse, R40, RZ ;  /* 0x00000028302c723c */ /* 0x050fe200000018ff */
[----:B------:R-:W-:Y:S01]  /*2de0*/  PLOP3.LUT P0, PT, PT, PT, UP1, 0x80, 0x0 ;  /* 0x000000000000781c */ /* 0x000fe20003f0f018 */
[----:B------:R-:W-:Y:S01]  /*2df0*/  IMAD.IADD R9, R6, 0x1, -R9 ;  /* 0x0000000106097824 */ /* 0x000fe200078e0a09 */
[----:B------:R-:W-:Y:S01]  /*2e00*/  LEA.HI R0, R5, R5, RZ, 0x1 ;  /* 0x0000000505007211 */ /* 0x000fe200078f08ff */
[----:B------:R-:W-:Y:S01]  /*2e10*/  ULOP3.LUT UR19, URZ, UR19, URZ, 0x33, !UPT ;  /* 0x000000133f137292 */ /* 0x000fe2000f8e333f */
[C---:B------:R-:W-:Y:S01]  /*2e20*/  LEA.HI.SX32 R6, R7.reuse, UR7, 0x1e ;  /* 0x0000000707067c11 */ /* 0x040fe2000f8ff2ff */
[----:B------:R-:W0:Y:S01]  /*2e30*/  LDGDEPBAR ;  /* 0x00000000000079af */ /* 0x000e220000000000 */
[----:B------:R-:W-:Y:S01]  /*2e40*/  LOP3.LUT R0, R0, 0x1ffffffe, RZ, 0xc0, !PT ;  /* 0x1ffffffe00007812 */ /* 0x000fe200078ec0ff */
[----:B------:R-:W-:Y:S01]  /*2e50*/  HMMA.16816.F32 R40, R48, R42, RZ ;  /* 0x0000002a3028723c */ /* 0x000fe200000018ff */
[----:B------:R-:W-:Y:S01]  /*2e60*/  LOP3.LUT R7, R7, 0x7ffffffc, RZ, 0xc0, !PT ;  /* 0x7ffffffc07077812 */ /* 0x000fe200078ec0ff */
[----:B------:R-:W-:Y:S01]  /*2e70*/  IMAD R6, R9, 0x10, R6 ;  /* 0x0000001009067824 */ /* 0x000fe200078e0206 */
[----:B------:R-:W-:Y:S01]  /*2e80*/  ISETP.GE.AND P3, PT, R193, 0x1, PT ;  /* 0x00000001c100780c */ /* 0x000fe20003f66270 */
[----:B------:R-:W-:-:S02]  /*2e90*/  IMAD.IADD R201, R5, 0x1, -R0 ;  /* 0x0000000105c97824 */ /* 0x000fc400078e0a00 */
[----:B------:R-:W-:Y:S01]  /*2ea0*/  IMAD.IADD R202, R84, 0x1, -R7 ;  /* 0x0000000154ca7824 */ /* 0x000fe200078e0a07 */
[----:B------:R-:W-:Y:S01]  /*2eb0*/  IADD3 R7, R191, 0x1, -R144 ;  /* 0x00000001bf077810 */ /* 0x000fe20007ffe890 */
[----:B------:R-:W-:Y:S01]  /*2ec0*/  IMAD R201, R201, 0x8, R6 ;  /* 0x00000008c9c97824 */ /* 0x000fe200078e0206 */
[C---:B------:R-:W-:Y:S01]  /*2ed0*/  HMMA.16816.F32 R28, R48.reuse, R24, RZ ;  /* 0x00000018301c723c */ /* 0x040fe200000018ff */
[----:B------:R-:W-:Y:S02]  /*2ee0*/  IMAD.IADD R6, R187, 0x1, R135 ;  /* 0x00000001bb067824 */ /* 0x000fe400078e0287 */
[----:B------:R-:W-:Y:S01]  /*2ef0*/  @P0 IMAD.HI.U32 R5, R201, c[0x0][0x2c8], RZ ;  /* 0x0000b200c9050a27 */ /* 0x000fe200078e00ff */
[----:B------:R-:W-:Y:S02]  /*2f00*/  PLOP3.LUT P0, PT, PT, PT, UP1, 0x80, 0x0 ;  /* 0x000000000000781c */ /* 0x000fe40003f0f018 */
[----:B------:R-:W1:Y:S01]  /*2f10*/  LDSM.16.M88.4 R12, [R6+0xc900] ;  /* 0x00c90000060c783b */ /* 0x000e620000000200 */
[----:B------:R-:W-:Y:S01]  /*2f20*/  IMAD.MOV.U32 R0, RZ, RZ, R201 ;  /* 0x000000ffff007224 */ /* 0x000fe200078e00c9 */
[C---:B------:R-:W-:Y:S01]  /*2f30*/  HMMA.16816.F32 R24, R48.reuse, R26, RZ ;  /* 0x0000001a3018723c */ /* 0x040fe200000018ff */
[----:B------:R-:W-:Y:S01]  /*2f40*/  IMAD.SHL.U32 R202, R202, 0x2, RZ ;  /* 0x00000002caca7824 */ /* 0x000fe200078e00ff */
[----:B------:R-:W2:Y:S04]  /*2f50*/  LDSM.16.M88.4 R16, [R6+0xc100] ;  /* 0x00c100000610783b */ /* 0x000ea80000000200 */
[----:B------:R-:W4:Y:S01]  /*2f60*/  LDSM.16.M88.4 R8, [R6+0xd100] ;  /* 0x00d100000608783b */ /* 0x000f220000000200 */
[----:B------:R-:W-:Y:S01]  /*2f70*/  IADD3 R7, -R200, R7, -R202 ;  /* 0x00000007c8077210 */ /* 0x000fe20007ffe9ca */
[C---:B------:R-:W-:Y:S01]  /*2f80*/  HMMA.16816.F32 R72, R48.reuse, R60, RZ ;  /* 0x0000003c3048723c */ /* 0x040fe200000018ff */
[----:B------:R-:W-:Y:S01]  /*2f90*/  @P0 SHF.R.U32.HI R0, RZ, c[0x0][0x2cc], R5 ;  /* 0x0000b300ff000a19 */ /* 0x000fe20000011605 */
[----:B------:R-:W-:Y:S01]  /*2fa0*/  IMAD.IADD R5, R135, 0x1, R2 ;  /* 0x0000000187057824 */ /* 0x000fe200078e0202 */
[----:B------:R-:W5:Y:S05]  /*2fb0*/  LDSM.16.M88.4 R76, [R6+0xd900] ;  /* 0x00d90000064c783b */ /* 0x000f6a0000000200 */
[----:B------:R-:W-:Y:S01]  /*2fc0*/  HMMA.16816.F32 R48, R48, R62, RZ ;  /* 0x0000003e3030723c */ /* 0x000fe200000018ff */
[----:B------:R-:W-:Y:S07]  /*2fd0*/  LDSM.16.M88.4 R60, [R5+0xc100] ;  /* 0x00c10000053c783b */ /* 0x000fee0000000200 */
[C---:B------:R-:W-:Y:S08]  /*2fe0*/  HMMA.16816.F32 R36, R68.reuse, R20, R36 ;  /* 0x000000144424723c */ /* 0x040ff00000001824 */
[C---:B------:R-:W-:Y:S01]  /*2ff0*/  HMMA.16816.F32 R32, R68.reuse, R22, R32 ;  /* 0x000000164420723c */ /* 0x040fe20000001820 */
[----:B------:R-:W-:Y:S07]  /*3000*/  LDSM.16.M88.4 R20, [R182] ;  /* 0x00000000b614783b */ /* 0x000fee0000000200 */
[C---:B------:R-:W-:Y:S08]  /*3010*/  HMMA.16816.F32 R44, R68.reuse, R56, R44 ;  /* 0x00000038442c723c */ /* 0x040ff0000000182c */
[C---:B------:R-:W-:Y:S01]  /*3020*/  HMMA.16816.F32 R40, R68.reuse, R58, R40 ;  /* 0x0000003a4428723c */ /* 0x040fe20000001828 */
[----:B------:R-:W3:Y:S07]  /*3030*/  LDSM.16.M88.4 R56, [R5+0xc900] ;  /* 0x00c900000538783b */ /* 0x000eee0000000200 */
[C---:B------:R-:W-:Y:S08]  /*3040*/  HMMA.16816.F32 R28, R68.reuse, R52, R28 ;  /* 0x00000034441c723c */ /* 0x040ff0000000181c */
[C---:B------:R-:W-:Y:S01]  /*3050*/  HMMA.16816.F32 R24, R68.reuse, R54, R24 ;  /* 0x000000364418723c */ /* 0x040fe20000001818 */
[----:B------:R-:W3:Y:S07]  /*3060*/  LDSM.16.M88.4 R52, [R5+0xd100] ;  /* 0x00d100000534783b */ /* 0x000eee0000000200 */
[C---:B------:R-:W-:Y:S08]  /*3070*/  HMMA.16816.F32 R72, R68.reuse, R80, R72 ;  /* 0x000000504448723c */ /* 0x040ff00000001848 */
[----:B------:R-:W-:Y:S01]  /*3080*/  HMMA.16816.F32 R68, R68, R82, R48 ;  /* 0x000000524444723c */ /* 0x000fe20000001830 */
[----:B------:R-:W3:Y:S04]  /*3090*/  LDSM.16.M88.4 R48, [R5+0xd900] ;  /* 0x00d900000530783b */ /* 0x000ee80000000200 */
[----:B------:R-:W-:Y:S03]  /*30a0*/  LDSM.16.M88.4 R80, [R189+0x4000] ;  /* 0x00400000bd50783b */ /* 0x000fe60000000200 */
[C---:B-1----:R-:W-:Y:S08]  /*30b0*/  HMMA.16816.F32 R36, R64.reuse, R12, R36 ;  /* 0x0000000c4024723c */ /* 0x042ff00000001824 */
[C---:B------:R-:W-:Y:S01]  /*30c0*/  HMMA.16816.F32 R32, R64.reuse, R14, R32 ;  /* 0x0000000e4020723c */ /* 0x040fe20000001820 */
[----:B------:R-:W1:Y:S07]  /*30d0*/  LDSM.16.M88.4 R12, [R187+0xe900] ;  /* 0x00e90000bb0c783b */ /* 0x000e6e0000000200 */
[C---:B--2---:R-:W-:Y:S08]  /*30e0*/  HMMA.16816.F32 R44, R64.reuse, R16, R44 ;  /* 0x00000010402c723c */ /* 0x044ff0000000182c */
[C---:B------:R-:W-:Y:S01]  /*30f0*/  HMMA.16816.F32 R40, R64.reuse, R18, R40 ;  /* 0x000000124028723c */ /* 0x040fe20000001828 */
[----:B------:R-:W2:Y:S07]  /*3100*/  LDSM.16.M88.4 R16, [R187+0xe100] ;  /* 0x00e10000bb10783b */ /* 0x000eae0000000200 */
[C---:B----4-:R-:W-:Y:S08]  /*3110*/  HMMA.16816.F32 R28, R64.reuse, R8, R28 ;  /* 0x00000008401c723c */ /* 0x050ff0000000181c */
[C---:B------:R-:W-:Y:S01]  /*3120*/  HMMA.16816.F32 R24, R64.reuse, R10, R24 ;  /* 0x0000000a4018723c */ /* 0x040fe20000001818 */
[----:B------:R-:W4:Y:S07]  /*3130*/  LDSM.16.M88.4 R8, [R187+0xf100] ;  /* 0x00f10000bb08783b */ /* 0x000f2e0000000200 */
[C---:B-----5:R-:W-:Y:S08]  /*3140*/  HMMA.16816.F32 R72, R64.reuse, R76, R72 ;  /* 0x0000004c4048723c */ /* 0x060ff00000001848 */
[----:B------:R-:W-:Y:S01]  /*3150*/  HMMA.16816.F32 R68, R64, R78, R68 ;  /* 0x0000004e4044723c */ /* 0x000fe20000001844 */
[----:B------:R-:W5:Y:S04]  /*3160*/  LDSM.16.M88.4 R76, [R187+0xf900] ;  /* 0x00f90000bb4c783b */ /* 0x000f680000000200 */
[----:B------:R-:W-:Y:S03]  /*3170*/  LDSM.16.M88.4 R64, [R185+0x4000] ;  /* 0x00400000b940783b */ /* 0x000fe60000000200 */
[C---:B---3--:R-:W-:Y:S08]  /*3180*/  HMMA.16816.F32 R36, R20.reuse, R56, R36 ;  /* 0x000000381424723c */ /* 0x048ff00000001824 */
[C---:B------:R-:W-:Y:S01]  /*3190*/  HMMA.16816.F32 R32, R20.reuse, R58, R32 ;  /* 0x0000003a1420723c */ /* 0x040fe20000001820 */
[----:B------:R-:W3:Y:S07]  /*31a0*/  LDSM.16.M88.4 R56, [R2+0xe900] ;  /* 0x00e900000238783b */ /* 0x000eee0000000200 */
[C---:B------:R-:W-:Y:S08]  /*31b0*/  HMMA.16816.F32 R44, R20.reuse, R60, R44 ;  /* 0x0000003c142c723c */ /* 0x040ff0000000182c */
[C---:B------:R-:W-:Y:S01]  /*31c0*/  HMMA.16816.F32 R40, R20.reuse, R62, R40 ;  /* 0x0000003e1428723c */ /* 0x040fe20000001828 */
[----:B------:R-:W2:Y:S07]  /*31d0*/  LDSM.16.M88.4 R60, [R2+0xe100] ;  /* 0x00e10000023c783b */ /* 0x000eae0000000200 */
        /* <DEDUP_REMOVED lines=12> */
[----:B------:R-:W-:Y:S07]  /*32a0*/  LDSM.16.M88.4 R16, [R6+0xe100] ;  /* 0x00e100000610783b */ /* 0x000fee0000000200 */
[C---:B----4-:R-:W-:Y:S08]  /*32b0*/  HMMA.16816.F32 R28, R80.reuse, R8, R28 ;  /* 0x00000008501c723c */ /* 0x050ff0000000181c */
[C---:B------:R-:W-:Y:S01]  /*32c0*/  HMMA.16816.F32 R24, R80.reuse, R10, R24 ;  /* 0x0000000a5018723c */ /* 0x040fe20000001818 */
[----:B------:R-:W2:Y:S07]  /*32d0*/  LDSM.16.M88.4 R8, [R6+0xf100] ;  /* 0x00f100000608783b */ /* 0x000eae0000000200 */
[C---:B-----5:R-:W-:Y:S08]  /*32e0*/  HMMA.16816.F32 R72, R80.reuse, R76, R72 ;  /* 0x0000004c5048723c */ /* 0x060ff00000001848 */
[----:B------:R-:W-:Y:S01]  /*32f0*/  HMMA.16816.F32 R68, R80, R78, R68 ;  /* 0x0000004e5044723c */ /* 0x000fe20000001844 */
[----:B------:R-:W-:Y:S07]  /*3300*/  LDSM.16.M88.4 R76, [R5+0x11900] ;  /* 0x01190000054c783b */ /* 0x000fee0000000200 */
[C---:B---3--:R-:W-:Y:S08]  /*3310*/  HMMA.16816.F32 R36, R64.reuse, R56, R36 ;  /* 0x000000384024723c */ /* 0x048ff00000001824 */
[C---:B------:R-:W-:Y:S01]  /*3320*/  HMMA.16816.F32 R32, R64.reuse, R58, R32 ;  /* 0x0000003a4020723c */ /* 0x040fe20000001820 */
[----:B------:R-:W3:Y:S07]  /*3330*/  LDSM.16.M88.4 R56, [R6+0xf900] ;  /* 0x00f900000638783b */ /* 0x000eee0000000200 */
[C---:B------:R-:W-:Y:S08]  /*3340*/  HMMA.16816.F32 R44, R64.reuse, R60, R44 ;  /* 0x0000003c402c723c */ /* 0x040ff0000000182c */
[C---:B------:R-:W-:Y:S08]  /*3350*/  HMMA.16816.F32 R40, R64.reuse, R62, R40 ;  /* 0x0000003e4028723c */ /* 0x040ff00000001828 */
[C---:B------:R-:W-:Y:S08]  /*3360*/  HMMA.16816.F32 R28, R64.reuse, R52, R28 ;  /* 0x00000034401c723c */ /* 0x040ff0000000181c */
[C---:B------:R-:W-:Y:S01]  /*3370*/  HMMA.16816.F32 R60, R64.reuse, R54, R24 ;  /* 0x00000036403c723c */ /* 0x040fe20000001818 */
[----:B------:R-:W-:Y:S04]  /*3380*/  LDSM.16.M88.4 R52, [R182+0x4000] ;  /* 0x00400000b634783b */ /* 0x000fe80000000200 */
[----:B------:R-:W4:Y:S03]  /*3390*/  LDSM.16.M88.4 R24, [R5+0xe100] ;  /* 0x00e100000518783b */ /* 0x000f260000000200 */
[C---:B------:R-:W-:Y:S08]  /*33a0*/  HMMA.16816.F32 R72, R64.reuse, R48, R72 ;  /* 0x000000304048723c */ /* 0x040ff00000001848 */
[----:B------:R-:W-:Y:S01]  /*33b0*/  HMMA.16816.F32 R68, R64, R50, R68 ;  /* 0x000000324044723c */ /* 0x000fe20000001844 */
[----:B------:R-:W-:Y:S07]  /*33c0*/  LDSM.16.M88.4 R48, [R187+0x10100] ;  /* 0x01010000bb30783b */ /* 0x000fee0000000200 */
[C---:B-1----:R-:W-:Y:S08]  /*33d0*/  HMMA.16816.F32 R36, R20.reuse, R12, R36 ;  /* 0x0000000c1424723c */ /* 0x042ff00000001824 */
[C---:B------:R-:W-:Y:S01]  /*33e0*/  HMMA.16816.F32 R32, R20.reuse, R14, R32 ;  /* 0x0000000e1420723c */ /* 0x040fe20000001820 */
[----:B------:R-:W1:Y:S07]  /*33f0*/  LDSM.16.M88.4 R12, [R5+0xe900] ;  /* 0x00e90000050c783b */ /* 0x000e6e0000000200 */
[C---:B--2---:R-:W-:Y:S08]  /*3400*/  HMMA.16816.F32 R28, R20.reuse, R8, R28 ;  /* 0x00000008141c723c */ /* 0x044ff0000000181c */
[C---:B------:R-:W-:Y:S01]  /*3410*/  HMMA.16816.F32 R60, R20.reuse, R10, R60 ;  /* 0x0000000a143c723c */ /* 0x040fe2000000183c */
[----:B------:R-:W2:Y:S07]  /*3420*/  LDSM.16.M88.4 R8, [R5+0xf100] ;  /* 0x00f100000508783b */ /* 0x000eae0000000200 */
[C---:B------:R-:W-:Y:S08]  /*3430*/  HMMA.16816.F32 R44, R20.reuse, R16, R44 ;  /* 0x00000010142c723c */ /* 0x040ff0000000182c */
[C---:B------:R-:W-:Y:S01]  /*3440*/  HMMA.16816.F32 R40, R20.reuse, R18, R40 ;  /* 0x000000121428723c */ /* 0x040fe20000001828 */
[----:B------:R-:W5:Y:S07]  /*3450*/  LDSM.16.M88.4 R16, [R5+0xf900] ;  /* 0x00f900000510783b */ /* 0x000f6e0000000200 */
[C---:B---3--:R-:W-:Y:S08]  /*3460*/  HMMA.16816.F32 R72, R20.reuse, R56, R72 ;  /* 0x000000381448723c */ /* 0x048ff00000001848 */
[----:B------:R-:W-:Y:S01]  /*3470*/  HMMA.16816.F32 R68, R20, R58, R68 ;  /* 0x0000003a1444723c */ /* 0x000fe20000001844 */
[----:B------:R-:W3:Y:S04]  /*3480*/  LDSM.16.M88.4 R56, [R189+0x8000] ;  /* 0x00800000bd38783b */ /* 0x000ee80000000200 */
[----:B------:R-:W3:Y:S03]  /*3490*/  LDSM.16.M88.4 R20, [R187+0x10900] ;  /* 0x01090000bb14783b */ /* 0x000ee60000000200 */
[C---:B----4-:R-:W-:Y:S08]  /*34a0*/  HMMA.16816.F32 R44, R52.reuse, R24, R44 ;  /* 0x00000018342c723c */ /* 0x050ff0000000182c */
[C---:B------:R-:W-:Y:S01]  /*34b0*/  HMMA.16816.F32 R40, R52.reuse, R26, R40 ;  /* 0x0000001a3428723c */ /* 0x040fe20000001828 */
[----:B------:R-:W4:Y:S07]  /*34c0*/  LDSM.16.M88.4 R24, [R187+0x11100] ;  /* 0x01110000bb18783b */ /* 0x000f2e0000000200 */
[C---:B-1----:R-:W-:Y:S08]  /*34d0*/  HMMA.16816.F32 R36, R52.reuse, R12, R36 ;  /* 0x0000000c3424723c */ /* 0x042ff00000001824 */
[C---:B------:R-:W-:Y:S01]  /*34e0*/  HMMA.16816.F32 R32, R52.reuse, R14, R32 ;  /* 0x0000000e3420723c */ /* 0x040fe20000001820 */
[----:B------:R-:W1:Y:S07]  /*34f0*/  LDSM.16.M88.4 R12, [R187+0x11900] ;  /* 0x01190000bb0c783b */ /* 0x000e6e0000000200 */
[C---:B--2---:R-:W-:Y:S08]  /*3500*/  HMMA.16816.F32 R28, R52.reuse, R8, R28 ;  /* 0x00000008341c723c */ /* 0x044ff0000000181c */
[C---:B------:R-:W-:Y:S01]  /*3510*/  HMMA.16816.F32 R64, R52.reuse, R10, R60 ;  /* 0x0000000a3440723c */ /* 0x040fe2000000183c */
[----:B------:R-:W-:Y:S04]  /*3520*/  LDSM.16.M88.4 R60, [R185+0x8000] ;  /* 0x00800000b93c783b */ /* 0x000fe80000000200 */
[----:B------:R-:W2:Y:S03]  /*3530*/  LDSM.16.M88.4 R8, [R2+0x10100] ;  /* 0x010100000208783b */ /* 0x000ea60000000200 */
[C---:B-----5:R-:W-:Y:S08]  /*3540*/  HMMA.16816.F32 R72, R52.reuse, R16, R72 ;  /* 0x000000103448723c */ /* 0x060ff00000001848 */
[----:B------:R-:W-:Y:S01]  /*3550*/  HMMA.16816.F32 R68, R52, R18, R68 ;  /* 0x000000123444723c */ /* 0x000fe20000001844 */
[----:B------:R-:W-:Y:S04]  /*3560*/  LDSM.16.M88.4 R16, [R2+0x11100] ;  /* 0x011100000210783b */ /* 0x000fe80000000200 */
[----:B------:R-:W-:Y:S03]  /*3570*/  LDSM.16.M88.4 R52, [R183+0x8000] ;  /* 0x00800000b734783b */ /* 0x000fe60000000200 */
[C---:B---3--:R-:W-:Y:S08]  /*3580*/  HMMA.16816.F32 R44, R56.reuse, R48, R44 ;  /* 0x00000030382c723c */ /* 0x048ff0000000182c */
[C---:B------:R-:W-:Y:S01]  /*3590*/  HMMA.16816.F32 R40, R56.reuse, R50, R40 ;  /* 0x000000323828723c */ /* 0x040fe20000001828 */
[----:B------:R-:W-:Y:S07]  /*35a0*/  LDSM.16.M88.4 R48, [R2+0x11900] ;  /* 0x011900000230783b */ /* 0x000fee0000000200 */
[C---:B------:R-:W-:Y:S08]  /*35b0*/  HMMA.16816.F32 R36, R56.reuse, R20, R36 ;  /* 0x000000143824723c */ /* 0x040ff00000001824 */
[C---:B------:R-:W-:Y:S01]  /*35c0*/  HMMA.16816.F32 R32, R56.reuse, R22, R32 ;  /* 0x000000163820723c */ /* 0x040fe20000001820 */
[----:B------:R-:W3:Y:S04]  /*35d0*/  LDSM.16.M88.4 R20, [R2+0x10900] ;  /* 0x010900000214783b */ /* 0x000ee80000000200 */
[----:B------:R-:W-:Y:S03]  /*35e0*/  SHFL.IDX PT, R2, R0, RZ, 0x1c1f ;  /* 0x001c1fff00027589 */ /* 0x000fe600000e0000 */
[C---:B----4-:R-:W-:Y:S08]  /*35f0*/  HMMA.16816.F32 R28, R56.reuse, R24, R28 ;  /* 0x00000018381c723c */ /* 0x050ff0000000181c */
[C---:B------:R-:W-:Y:S01]  /*3600*/  HMMA.16816.F32 R64, R56.reuse, R26, R64 ;  /* 0x0000001a3840723c */ /* 0x040fe20000001840 */
[----:B------:R-:W4:Y:S07]  /*3610*/  LDSM.16.M88.4 R24, [R6+0x10100] ;  /* 0x010100000618783b */ /* 0x000f2e0000000200 */
[C---:B-1----:R-:W-:Y:S08]  /*3620*/  HMMA.16816.F32 R72, R56.reuse, R12, R72 ;  /* 0x0000000c3848723c */ /* 0x042ff00000001848 */
[----:B------:R-:W-:Y:S01]  /*3630*/  HMMA.16816.F32 R68, R56, R14, R68 ;  /* 0x0000000e3844723c */ /* 0x000fe20000001844 */
[----:B------:R-:W1:Y:S04]  /*3640*/  LDSM.16.M88.4 R56, [R6+0x10900] ;  /* 0x010900000638783b */ /* 0x000e680000000200 */
[----:B------:R-:W5:Y:S03]  /*3650*/  LDSM.16.M88.4 R12, [R6+0x11100] ;  /* 0x01110000060c783b */ /* 0x000f660000000200 */
[C---:B--2---:R-:W-:Y:S08]  /*3660*/  HMMA.16816.F32 R44, R60.reuse, R8, R44 ;  /* 0x000000083c2c723c */ /* 0x044ff0000000182c */
[C---:B------:R-:W-:Y:S01]  /*3670*/  HMMA.16816.F32 R40, R60.reuse, R10, R40 ;  /* 0x0000000a3c28723c */ /* 0x040fe20000001828 */
[----:B------:R-:W2:Y:S07]  /*3680*/  LDSM.16.M88.4 R8, [R6+0x11900] ;  /* 0x011900000608783b */ /* 0x000eae0000000200 */
[C---:B---3--:R-:W-:Y:S08]  /*3690*/  HMMA.16816.F32 R36, R60.reuse, R20, R36 ;  /* 0x000000143c24723c */ /* 0x048ff00000001824 */
        /* <DEDUP_REMOVED lines=8> */
[----:B------:R3:W2:Y:S03]  /*3720*/  LDSM.16.M88.4 R48, [R5+0x10100] ;  /* 0x010100000530783b */ /* 0x0006a60000000200 */
[C---:B----4-:R-:W-:Y:S08]  /*3730*/  HMMA.16816.F32 R44, R52.reuse, R24, R44 ;  /* 0x00000018342c723c */ /* 0x050ff0000000182c */
[C---:B------:R-:W-:Y:S08]  /*3740*/  HMMA.16816.F32 R40, R52.reuse, R26, R40 ;  /* 0x0000001a3428723c */ /* 0x040ff00000001828 */
[----:B-1----:R-:W-:Y:S01]  /*3750*/  HMMA.16816.F32 R36, R52, R56, R36 ;  /* 0x000000383424723c */ /* 0x002fe20000001824 */
[----:B---3--:R-:W-:-:S07]  /*3760*/  IADD3 R5, -R202, R191, -R144 ;  /* 0x000000bfca057210 */ /* 0x008fce0007ffe990 */
[C---:B------:R-:W-:Y:S08]  /*3770*/  HMMA.16816.F32 R32, R52.reuse, R58, R32 ;  /* 0x0000003a3420723c */ /* 0x040ff00000001820 */
[C---:B-----5:R-:W-:Y:S08]  /*3780*/  HMMA.16816.F32 R28, R52.reuse, R12, R28 ;  /* 0x0000000c341c723c */ /* 0x060ff0000000181c */
[C---:B------:R-:W-:Y:S08]  /*3790*/  HMMA.16816.F32 R64, R52.reuse, R14, R64 ;  /* 0x0000000e3440723c */ /* 0x040ff00000001840 */
[C---:B--2---:R-:W-:Y:S07]  /*37a0*/  HMMA.16816.F32 R72, R52.reuse, R8, R72 ;  /* 0x000000083448723c */ /* 0x044fee0000001848 */
[C---:B------:R-:W-:Y:S01]  /*37b0*/  IADD3 R9, R7.reuse, c[0x0][0x328], RZ ;  /* 0x0000ca0007097a10 */ /* 0x040fe20007ffe0ff */
[----:B------:R-:W-:Y:S01]  /*37c0*/  HMMA.16816.F32 R68, R52, R10, R68 ;  /* 0x0000000a3444723c */ /* 0x000fe20000001844 */
[----:B------:R-:W-:-:S03]  /*37d0*/  IADD3 R7, R7, UR19, RZ ;  /* 0x0000001307077c10 */ /* 0x000fc6000fffe0ff */
[----:B------:R-:W-:-:S03]  /*37e0*/  IMAD.IADD R6, R9, 0x1, R2 ;  /* 0x0000000109067824 */ /* 0x000fc600078e0202 */
[----:B------:R-:W-:Y:S01]  /*37f0*/  IMAD.IADD R11, R7, 0x1, R2 ;  /* 0x00000001070b7824 */ /* 0x000fe200078e0202 */
[----:B------:R-:W-:Y:S01]  /*3800*/  HMMA.16816.F32 R44, R60, R48, R44 ;  /* 0x000000303c2c723c */ /* 0x000fe2000000182c */
[----:B------:R-:W-:-:S07]  /*3810*/  IMNMX R13, R6, R5, PT ;  /* 0x00000005060d7217 */ /* 0x000fce0003800200 */
[C---:B------:R-:W-:Y:S08]  /*3820*/  HMMA.16816.F32 R40, R60.reuse, R50, R40 ;  /* 0x000000323c28723c */ /* 0x040ff00000001828 */
[C---:B------:R-:W-:Y:S08]  /*3830*/  HMMA.16816.F32 R36, R60.reuse, R20, R36 ;  /* 0x000000143c24723c */ /* 0x040ff00000001824 */
[C---:B------:R-:W-:Y:S08]  /*3840*/  HMMA.16816.F32 R32, R60.reuse, R22, R32 ;  /* 0x000000163c20723c */ /* 0x040ff00000001820 */
[C---:B------:R-:W-:Y:S08]  /*3850*/  HMMA.16816.F32 R28, R60.reuse, R16, R28 ;  /* 0x000000103c1c723c */ /* 0x040ff0000000181c */
[C---:B------:R-:W-:Y:S08]  /*3860*/  HMMA.16816.F32 R64, R60.reuse, R18, R64 ;  /* 0x000000123c40723c */ /* 0x040ff00000001840 */
[C---:B------:R-:W-:Y:S08]  /*3870*/  HMMA.16816.F32 R72, R60.reuse, R76, R72 ;  /* 0x0000004c3c48723c */ /* 0x040ff00000001848 */
[----:B------:R-:W-:Y:S01]  /*3880*/  HMMA.16816.F32 R68, R60, R78, R68 ;  /* 0x0000004e3c44723c */ /* 0x000fe20000001844 */
[----:B------:R-:W-:Y:S07]  /*3890*/  @!P3 BRA `(.L_x_994) ;  /* 0x000001500000b947 */ /* 0x000fee0003800000 */
        /* <DEDUP_REMOVED lines=11> */
.L_x_996:
[----:B------:R-:W-:-:S04]  /*3950*/  MOV R2, 0x1 ;  /* 0x0000000100027802 */ /* 0x000fc80000000f00 */
[----:B------:R-:W-:-:S13]  /*3960*/  ISETP.NE.AND P0, PT, R2, c[0x0][0x32c], PT ;  /* 0x0000cb0002007a0c */ /* 0x000fda0003f05270 */
[----:B------:R-:W-:-:S05]  /*3970*/  @P0 IMAD.HI.U32 R2, R15, c[0x0][0x330], RZ ;  /* 0x0000cc000f020a27 */ /* 0x000fca00078e00ff */
[----:B------:R-:W-:Y:S02]  /*3980*/  @P0 SHF.R.U32.HI R15, RZ, c[0x0][0x334], R2 ;  /* 0x0000cd00ff0f0a19 */ /* 0x000fe40000011602 */
.L_x_997:
[----:B------:R-:W-:Y:S05]  /*3990*/  BSYNC B0 ;  /* 0x0000000000007941 */ /* 0x000fea0003800000 */
.L_x_995:
[----:B------:R-:W-:-:S04]  /*39a0*/  IMAD R15, R15, c[0x0][0x32c], -R144 ;  /* 0x0000cb000f0f7a24 */ /* 0x000fc800078e0a90 */
[----:B------:R-:W-:-:S05]  /*39b0*/  IMAD.IADD R6, R15, 0x1, -R202 ;  /* 0x000000010f067824 */ /* 0x000fca00078e0aca */
[----:B------:R-:W-:Y:S02]  /*39c0*/  IADD3 R2, R6, c[0x0][0x32c], RZ ;  /* 0x0000cb0006027a10 */ /* 0x000fe40007ffe0ff */
[----:B------:R-:W-:Y:S02]  /*39d0*/  IMNMX R11, R11, R6, !PT ;  /* 0x000000060b0b7217 */ /* 0x000fe40007800200 */
[----:B------:R-:W-:Y:S02]  /*39e0*/  IMNMX R13, R13, R2, PT ;  /* 0x000000020d0d7217 */ /* 0x000fe40003800200 */
.L_x_994:
        /* <DEDUP_REMOVED lines=53> */
[----:B------:R-:W-:Y:S05]  /*3d40*/  @!P3 BRA `(.L_x_998) ;  /* 0x000001500000b947 */ /* 0x000fea0003800000 */
        /* <DEDUP_REMOVED lines=11> */
.L_x_1000:
[----:B------:R-:W-:-:S04]  /*3e00*/  MOV R0, 0x1 ;  /* 0x0000000100007802 */ /* 0x000fc80000000f00 */
[----:B------:R-:W-:-:S13]  /*3e10*/  ISETP.NE.AND P0, PT, R0, c[0x0][0x32c], PT ;  /* 0x0000cb0000007a0c */ /* 0x000fda0003f05270 */
[----:B------:R-:W-:-:S05]  /*3e20*/  @P0 IMAD.HI.U32 R0, R5, c[0x0][0x330], RZ ;  /* 0x0000cc0005000a27 */ /* 0x000fca00078e00ff */
[----:B------:R-:W-:Y:S02]  /*3e30*/  @P0 SHF.R.U32.HI R5, RZ, c[0x0][0x334], R0 ;  /* 0x0000cd00ff050a19 */ /* 0x000fe40000011600 */
.L_x_1001:
[----:B------:R-:W-:Y:S05]  /*3e40*/  BSYNC B0 ;  /* 0x0000000000007941 */ /* 0x000fea0003800000 */
.L_x_999:
[----:B------:R-:W-:-:S04]  /*3e50*/  IMAD R5, R5, c[0x0][0x32c], -R144 ;  /* 0x0000cb0005057a24 */ /* 0x000fc800078e0a90 */
[----:B------:R-:W-:-:S05]  /*3e60*/  IMAD.IADD R0, R5, 0x1, -R202 ;  /* 0x0000000105007824 */ /* 0x000fca00078e0aca */
[----:B------:R-:W-:Y:S02]  /*3e70*/  IADD3 R5, R0, c[0x0][0x32c], RZ ;  /* 0x0000cb0000057a10 */ /* 0x000fe40007ffe0ff */
[----:B------:R-:W-:Y:S02]  /*3e80*/  IMNMX R7, R7, R0, !PT ;  /* 0x0000000007077217 */ /* 0x000fe40007800200 */
[----:B------:R-:W-:Y:S02]  /*3e90*/  IMNMX R2, R2, R5, PT ;  /* 0x0000000502027217 */ /* 0x000fe40003800200 */
.L_x_998:
[----:B------:R-:W-:Y:S01]  /*3ea0*/  ISETP.GT.AND P0, PT, R7, 0x8, P1 ;  /* 0x000000080700780c */ /* 0x000fe20000f04270 */
[----:B------:R-:W-:-:S04]  /*3eb0*/  DEPBAR.LE SB0, 0x2 ;  /* 0x000080800000791a */ /* 0x000fc80000000000 */
[----:B------:R-:W-:Y:S01]  /*3ec0*/  BAR.SYNC.DEFER_BLOCKING 0x0 ;  /* 0x0000000000007b1d */ /* 0x000fe20000010000 */
[----:B------:R-:W-:Y:S01]  /*3ed0*/  ISETP.LT.OR P0, PT, R2, 0x9, P0 ;  /* 0x000000090200780c */ /* 0x000fe20000701670 */
[----:B------:R-:W-:-:S03]  /*3ee0*/  IMAD.SHL.U32 R181, R3, 0x2, RZ ;  /* 0x0000000203b57824 */ /* 0x000fc600078e00ff */
[----:B------:R-:W-:Y:S01]  /*3ef0*/  FSEL R5, R42, -INF , !P0 ;  /* 0xff8000002a057808 */ /* 0x000fe20004000000 */
[--C-:B------:R-:W-:Y:S01]  /*3f00*/  IMAD R180, R4, 0x2, R181.reuse ;  /* 0x0000000204b47824 */ /* 0x100fe200078e02b5 */
[----:B------:R-:W-:Y:S01]  /*3f10*/  ISETP.GT.AND P0, PT, R7, 0x9, P1 ;  /* 0x000000090700780c */ /* 0x000fe20000f04270 */
[C---:B------:R-:W-:Y:S02]  /*3f20*/  IMAD.IADD R171, R186.reuse, 0x1, R181 ;  /* 0x00000001baab7824 */ /* 0x040fe400078e02b5 */
[----:B------:R-:W-:Y:S01]  /*3f30*/  IMAD.IADD R163, R186, 0x1, R180 ;  /* 0x00000001baa37824 */ /* 0x000fe200078e02b4 */
[----:B------:R-:W-:Y:S01]  /*3f40*/  ISETP.LT.OR P0, PT, R2, 0xa, P0 ;  /* 0x0000000a0200780c */ /* 0x000fe20000701670 */
[----:B------:R-:W-:-:S03]  /*3f50*/  IMAD R4, R4, 0x2, R171 ;  /* 0x0000000204047824 */ /* 0x000fc600078e02ab */
[----:B------:R-:W-:Y:S02]  /*3f60*/  FSEL R43, R43, -INF , !P0 ;  /* 0xff8000002b2b7808 */ /* 0x000fe40004000000 */
[----:B------:R-:W-:-:S04]  /*3f70*/  ISETP.GT.AND P0, PT, R7, 0x10, P1 ;  /* 0x000000100700780c */ /* 0x000fc80000f04270 */
[----:B------:R-:W-:Y:S01]  /*3f80*/  ISETP.LT.OR P0, PT, R2, 0x11, P0 ;  /* 0x000000110200780c */ /* 0x000fe20000701670 */
[----:B------:R-:W-:Y:S03]  /*3f90*/  LDSM.16.MT88.4 R56, [R180+0x2100] ;  /* 0x00210000b438783b */ /* 0x000fe60000004200 */
[----:B------:R-:W-:Y:S02]  /*3fa0*/  FSEL R15, R38, -INF , !P0 ;  /* 0xff800000260f7808 */ /* 0x000fe40004000000 */
[----:B------:R-:W-:Y:S01]  /*3fb0*/  ISETP.GT.AND P0, PT, R7, 0x11, P1 ;  /* 0x000000110700780c */ /* 0x000fe20000f04270 */
[----:B------:R-:W-:Y:S03]  /*3fc0*/  LDSM.16.MT88.4 R124, [R181+0x100] ;  /* 0x00010000b57c783b */ /* 0x000fe60000004200 */
[----:B------:R-:W-:Y:S01]  /*3fd0*/  ISETP.LT.OR P0, PT, R2, 0x12, P0 ;  /* 0x000000120200780c */ /* 0x000fe20000701670 */
[----:B------:R-:W-:Y:S03]  /*3fe0*/  LDSM.16.MT88.4 R104, [R171+0x100] ;  /* 0x00010000ab68783b */ /* 0x000fe60000004200 */
[----:B------:R-:W-:Y:S01]  /*3ff0*/  FSEL R13, R39, -INF , !P0 ;  /* 0xff800000270d7808 */ /* 0x000fe20004000000 */
[----:B------:R-:W-:Y:S01]  /*4000*/  LDSM.16.MT88.4 R112, [R180+0x100] ;  /* 0x00010000b470783b */ /* 0x000fe20000004200 */
[----:B------:R-:W-:-:S03]  /*4010*/  ISETP.GT.AND P0, PT, R7, 0x18, P1 ;  /* 0x000000180700780c */ /* 0x000fc60000f04270 */
[----:B------:R-:W-:Y:S01]  /*4020*/  LDSM.16.MT88.4 R120, [R4+0x100] ;  /* 0x000100000478783b */ /* 0x000fe20000004200 */
[----:B------:R-:W-:-:S03]  /*4030*/  ISETP.LT.OR P0, PT, R2, 0x19, P0 ;  /* 0x000000190200780c */ /* 0x000fc60000701670 */
[----:B------:R-:W-:Y:S01]  /*4040*/  LDSM.16.MT88.4 R48, [R171+0x2100] ;  /* 0x00210000ab30783b */ /* 0x000fe20000004200 */
        /* <DEDUP_REMOVED lines=12> */
[----:B------:R-:W-:-:S04]  /*4110*/  ISETP.GT.AND P0, PT, R7, 0x21, P1 ;  /* 0x000000210700780c */ /* 0x000fc80000f04270 */
[----:B------:R-:W-:-:S04]  /*4120*/  ISETP.LT.OR P0, PT, R2, 0x22, P0 ;  /* 0x000000220200780c */ /* 0x000fc80000701670 */
[----:B------:R-:W-:Y:S02]  /*4130*/  FSEL R173, R31, -INF , !P0 ;  /* 0xff8000001fad7808 */ /* 0x000fe40004000000 */
[----:B------:R-:W-:Y:S01]  /*4140*/  ISETP.GT.AND P0, PT, R7, 0x28, P1 ;  /* 0x000000280700780c */ /* 0x000fe20000f04270 */
[----:B------:R-:W-:Y:S03]  /*4150*/  LDSM.16.MT88.4 R28, [R163+0x900] ;  /* 0x00090000a31c783b */ /* 0x000fe60000004200 */
[----:B------:R-:W-:-:S04]  /*4160*/  ISETP.LT.OR P0, PT, R2, 0x29, P0 ;  /* 0x000000290200780c */ /* 0x000fc80000701670 */
        /* <DEDUP_REMOVED lines=15> */
[----:B------:R-:W-:-:S04]  /*4260*/  ISETP.GT.AND P0, PT, R7, RZ, P1 ;  /* 0x000000ff0700720c */ /* 0x000fc80000f04270 */
[----:B------:R-:W-:-:S04]  /*4270*/  ISETP.LT.OR P0, PT, R2, 0x1, P0 ;  /* 0x000000010200780c */ /* 0x000fc80000701670 */
[----:B------:R-:W-:Y:S02]  /*4280*/  FSEL R46, R46, -INF , !P0 ;  /* 0xff8000002e2e7808 */ /* 0x000fe40004000000 */
[----:B------:R-:W-:Y:S02]  /*4290*/  ISETP.GT.AND P0, PT, R7, 0x38, P1 ;  /* 0x000000380700780c */ /* 0x000fe40000f04270 */
[----:B------:R-:W-:Y:S02]  /*42a0*/  FMNMX.FTZ R16, R46, R47, !PT ;  /* 0x0000002f2e107209 */ /* 0x000fe40007810000 */
[----:B------:R-:W-:Y:S02]  /*42b0*/  ISETP.LT.OR P0, PT, R2, 0x39, P0 ;  /* 0x000000390200780c */ /* 0x000fe40000701670 */
[----:B------:R-:W-:Y:S02]  /*42c0*/  FMNMX.FTZ R16, R5, R16, !PT ;  /* 0x0000001005107209 */ /* 0x000fe40007810000 */
[----:B------:R-:W-:-:S02]  /*42d0*/  FSEL R141, R70, -INF , !P0 ;  /* 0xff800000468d7808 */ /* 0x000fc40004000000 */
[----:B------:R-:W-:Y:S02]  /*42e0*/  ISETP.GT.AND P0, PT, R7, 0x39, P1 ;  /* 0x000000390700780c */ /* 0x000fe40000f04270 */
[----:B------:R-:W-:Y:S02]  /*42f0*/  FMNMX.FTZ R7, R44, R14, !PT ;  /* 0x0000000e2c077209 */ /* 0x000fe40007810000 */
[----:B------:R-:W-:Y:S02]  /*4300*/  FMNMX.FTZ R16, R43, R16, !PT ;  /* 0x000000102b107209 */ /* 0x000fe40007810000 */
[----:B------:R-:W-:Y:S02]  /*4310*/  FMNMX.FTZ R7, R40, R7, !PT ;  /* 0x0000000728077209 */ /* 0x000fe40007810000 */
[----:B------:R-:W-:Y:S02]  /*4320*/  FMNMX.FTZ R16, R15, R16, !PT ;  /* 0x000000100f107209 */ /* 0x000fe40007810000 */
        /* <DEDUP_REMOVED lines=11> */
[----:B------:R-:W-:Y:S02]  /*43e0*/  ISETP.LT.OR P0, PT, R2, 0x3a, P0 ;  /* 0x0000003a0200780c */ /* 0x000fe40000701670 */
        /* <DEDUP_REMOVED lines=9> */
[----:B------:R-:W-:Y:S02]  /*4480*/  FSEL R169, R71, -INF , !P0 ;  /* 0xff80000047a97808 */ /* 0x000fe40004000000 */
[----:B------:R-:W-:Y:S02]  /*4490*/  FMNMX.FTZ R7, R142, R7, !PT ;  /* 0x000000078e077209 */ /* 0x000fe40007810000 */
[----:B------:R-:W-:Y:S02]  /*44a0*/  FMNMX.FTZ R16, R141, R16, !PT ;  /* 0x000000108d107209 */ /* 0x000fe40007810000 */
[----:B------:R-:W-:-:S02]  /*44b0*/  FMNMX.FTZ R0, R140, R7, !PT ;  /* 0x000000078c007209 */ /* 0x000fc40007810000 */
[----:B------:R-:W-:-:S03]  /*44c0*/  FMNMX.FTZ R16, R169, R16, !PT ;  /* 0x00000010a9107209 */ /* 0x000fc60007810000 */
[----:B------:R-:W1:Y:S02]  /*44d0*/  SHFL.BFLY PT, R7, R0, 0x2, 0x1f ;  /* 0x0c401f0000077f89 */ /* 0x000e6400000e0000 */
[----:B-1----:R-:W-:-:S05]  /*44e0*/  FMNMX.FTZ R7, R0, R7, !PT ;  /* 0x0000000700077209 */ /* 0x002fca0007810000 */
[----:B------:R-:W1:Y:S02]  /*44f0*/  SHFL.BFLY PT, R2, R7, 0x1, 0x1f ;  /* 0x0c201f0007027f89 */ /* 0x000e6400000e0000 */
[----:B-1----:R-:W-:Y:S02]  /*4500*/  FMNMX.FTZ R2, R7, R2, !PT ;  /* 0x0000000207027209 */ /* 0x002fe40007810000 */
[----:B------:R-:W1:Y:S02]  /*4510*/  SHFL.BFLY PT, R7, R16, 0x2, 0x1f ;  /* 0x0c401f0010077f89 */ /* 0x000e6400000e0000 */
[C---:B------:R-:W-:Y:S01]  /*4520*/  FSETP.NEU.FTZ.AND P0, PT, R2.reuse, -INF , PT ;  /* 0xff8000000200780b */ /* 0x040fe20003f1d000 */
[----:B------:R-:W-:-:S05]  /*4530*/  FMUL.FTZ R179, R2, c[0x0][0x2d0] ;  /* 0x0000b40002b37a20 */ /* 0x000fca0000410000 */
[----:B------:R-:W-:-:S05]  /*4540*/  FSEL R179, R179, RZ, P0 ;  /* 0x000000ffb3b37208 */ /* 0x000fca0000000000 */
[--C-:B------:R-:W-:Y:S02]  /*4550*/  FFMA.FTZ R156, R40, c[0x0][0x2d0], -R179.reuse ;  /* 0x0000b400289c7a23 */ /* 0x100fe400000108b3 */
[--C-:B------:R-:W-:Y:S02]  /*4560*/  FFMA.FTZ R159, R44, c[0x0][0x2d0], -R179.reuse ;  /* 0x0000b4002c9f7a23 */ /* 0x100fe400000108b3 */
[--C-:B------:R-:W-:Y:S02]  /*4570*/  FFMA.FTZ R158, R14, c[0x0][0x2d0], -R179.reuse ;  /* 0x0000b4000e9e7a23 */ /* 0x100fe400000108b3 */
[--C-:B------:R-:W-:Y:S01]  /*4580*/  FFMA.FTZ R153, R12, c[0x0][0x2d0], -R179.reuse ;  /* 0x0000b4000c997a23 */ /* 0x100fe200000108b3 */
[----:B------:R-:W-:Y:S01]  /*4590*/  MUFU.EX2 R156, R156 ;  /* 0x0000009c009c7308 */ /* 0x000fe20000000800 */
[--C-:B------:R-:W-:Y:S02]  /*45a0*/  FFMA.FTZ R148, R6, c[0x0][0x2d0], -R179.reuse ;  /* 0x0000b40006947a23 */ /* 0x100fe400000108b3 */
[--C-:B------:R-:W-:Y:S01]  /*45b0*/  FFMA.FTZ R157, R10, c[0x0][0x2d0], -R179.reuse ;  /* 0x0000b4000a9d7a23 */ /* 0x100fe200000108b3 */
[----:B-1----:R-:W-:Y:S01]  /*45c0*/  FMNMX.FTZ R7, R16, R7, !PT ;  /* 0x0000000710077209 */ /* 0x002fe20007810000 */
[--C-:B------:R-:W-:Y:S01]  /*45d0*/  FFMA.FTZ R152, R8, c[0x0][0x2d0], -R179.reuse ;  /* 0x0000b40008987a23 */ /* 0x100fe200000108b3 */
[----:B------:R-:W-:Y:S01]  /*45e0*/  LDSM.16.MT88.4 R16, [R180+0x2900] ;  /* 0x00290000b410783b */ /* 0x000fe20000004200 */
[--C-:B------:R-:W-:Y:S01]  /*45f0*/  FFMA.FTZ R151, R32, c[0x0][0x2d0], -R179.reuse ;  /* 0x0000b40020977a23 */ /* 0x100fe200000108b3 */
[----:B------:R-:W-:Y:S01]  /*4600*/  MUFU.EX2 R159, R159 ;  /* 0x0000009f009f7308 */ /* 0x000fe20000000800 */
[--C-:B------:R-:W-:Y:S01]  /*4610*/  FFMA.FTZ R167, R172, c[0x0][0x2d0], -R179.reuse ;  /* 0x0000b400aca77a23 */ /* 0x100fe200000108b3 */
[----:B------:R-:W1:Y:S01]  /*4620*/  SHFL.BFLY PT, R0, R7, 0x1, 0x1f ;  /* 0x0c201f0007007f89 */ /* 0x000e6200000e0000 */
[----:B------:R-:W-:-:S02]  /*4630*/  FFMA.FTZ R165, R170, c[0x0][0x2d0], -R179 ;  /* 0x0000b400aaa57a23 */ /* 0x000fc400000108b3 */
[--C-:B------:R-:W-:Y:S01]  /*4640*/  FFMA.FTZ R164, R164, c[0x0][0x2d0], -R179.reuse ;  /* 0x0000b400a4a47a23 */ /* 0x100fe200000108b3 */
[----:B------:R-:W-:Y:S01]  /*4650*/  LDSM.16.MT88.4 R32, [R180+0x900] ;  /* 0x00090000b420783b */ /* 0x000fe20000004200 */
[--C-:B------:R-:W-:Y:S01]  /*4660*/  FFMA.FTZ R166, R166, c[0x0][0x2d0], -R179.reuse ;  /* 0x0000b400a6a67a23 */ /* 0x100fe200000108b3 */
[----:B------:R-:W2:Y:S01]  /*4670*/  MUFU.EX2 R158, R158 ;  /* 0x0000009e009e7308 */ /* 0x000ea20000000800 */
[----:B------:R-:W-:-:S07]  /*4680*/  FFMA.FTZ R176, R176, c[0x0][0x2d0], -R179 ;  /* 0x0000b400b0b07a23 */ /* 0x000fce00000108b3 */
[----:B------:R-:W3:Y:S01]  /*4690*/  MUFU.EX2 R153, R153 ;  /* 0x0000009900997308 */ /* 0x000ee20000000800 */
[----:B--2---:R-:W-:-:S07]  /*46a0*/  F2FP.PACK_AB R96, R158, R159 ;  /* 0x0000009f9e60723e */ /* 0x004fce00000000ff */
[----:B------:R-:W-:Y:S01]  /*46b0*/  MUFU.EX2 R157, R157 ;  /* 0x0000009d009d7308 */ /* 0x000fe20000000800 */
[----:B-1----:R-:W-:Y:S01]  /*46c0*/  FMNMX.FTZ R0, R7, R0, !PT ;  /* 0x0000000007007209 */ /* 0x002fe20007810000 */
[----:B------:R-:W-:-:S03]  /*46d0*/  FADD.FTZ R159, R159, R158 ;  /* 0x0000009e9f9f7221 */ /* 0x000fc60000010000 */
[C---:B------:R-:W-:Y:S01]  /*46e0*/  FSETP.NEU.FTZ.AND P0, PT, R0.reuse, -INF , PT ;  /* 0xff8000000000780b */ /* 0x040fe20003f1d000 */
[----:B------:R-:W-:Y:S01]  /*46f0*/  FMUL.FTZ R168, R0, c[0x0][0x2d0] ;  /* 0x0000b40000a87a20 */ /* 0x000fe20000410000 */
[C---:B---3--:R-:W-:Y:S01]  /*4700*/  F2FP.PACK_AB R98, R153.reuse, R156 ;  /* 0x0000009c9962723e */ /* 0x048fe200000000ff */
[----:B------:R-:W-:Y:S01]  /*4710*/  MUFU.EX2 R152, R152 ;  /* 0x0000009800987308 */ /* 0x000fe20000000800 */
[----:B------:R-:W-:Y:S02]  /*4720*/  FADD.FTZ R156, R156, R159 ;  /* 0x0000009f9c9c7221 */ /* 0x000fe40000010000 */
[----:B------:R-:W-:Y:S02]  /*4730*/  FSEL R168, R168, RZ, P0 ;  /* 0x000000ffa8a87208 */ /* 0x000fe40000000000 */
[----:B------:R-:W-:-:S03]  /*4740*/  FADD.FTZ R156, R153, R156 ;  /* 0x0000009c999c7221 */ /* 0x000fc60000010000 */
[--C-:B------:R-:W-:Y:S01]  /*4750*/  FFMA.FTZ R155, R43, c[0x0][0x2d0], -R168.reuse ;  /* 0x0000b4002b9b7a23 */ /* 0x100fe200000108a8 */
[----:B------:R-:W-:Y:S01]  /*4760*/  MUFU.EX2 R151, R151 ;  /* 0x0000009700977308 */ /* 0x000fe20000000800 */
[----:B------:R-:W1:Y:S01]  /*4770*/  LDSM.16.MT88.4 R40, [R181+0x2100] ;  /* 0x00210000b528783b */ /* 0x000e620000004200 */
[--C-:B------:R-:W-:Y:S02]  /*4780*/  FFMA.FTZ R161, R46, c[0x0][0x2d0], -R168.reuse ;  /* 0x0000b4002ea17a23 */ /* 0x100fe400000108a8 */
[--C-:B------:R-:W-:Y:S02]  /*4790*/  FFMA.FTZ R160, R47, c[0x0][0x2d0], -R168.reuse ;  /* 0x0000b4002fa07a23 */ /* 0x100fe400000108a8 */
[--C-:B------:R-:W-:Y:S02]  /*47a0*/  FFMA.FTZ R162, R5, c[0x0][0x2d0], -R168.reuse ;  /* 0x0000b40005a27a23 */ /* 0x100fe400000108a8 */
[----:B------:R-:W2:Y:S01]  /*47b0*/  LDSM.16.MT88.4 R4, [R4+0x4100] ;  /* 0x004100000404783b */ /* 0x000ea20000004200 */
[----:B------:R-:W-:Y:S01]  /*47c0*/  MUFU.EX2 R161, R161 ;  /* 0x000000a100a17308 */ /* 0x000fe20000000800 */
[----:B------:R-:W-:-:S02]  /*47d0*/  FFMA.FTZ R150, R11, c[0x0][0x2d0], -R168 ;  /* 0x0000b4000b967a23 */ /* 0x000fc400000108a8 */
[--C-:B------:R-:W-:Y:S02]  /*47e0*/  FFMA.FTZ R3, R9, c[0x0][0x2d0], -R168.reuse ;  /* 0x0000b40009037a23 */ /* 0x100fe400000108a8 */
[----:B------:R-:W3:Y:S01]  /*47f0*/  LDSM.16.MT88.4 R8, [R181+0x2900] ;  /* 0x00290000b508783b */ /* 0x000ee20000004200 */
[--C-:B------:R-:W-:Y:S02]  /*4800*/  FFMA.FTZ R154, R15, c[0x0][0x2d0], -R168.reuse ;  /* 0x0000b4000f9a7a23 */ /* 0x100fe400000108a8 */
[----:B------:R-:W4:Y:S01]  /*4810*/  MUFU.EX2 R160, R160 ;  /* 0x000000a000a07308 */ /* 0x000f220000000800 */
[--C-:B------:R-:W-:Y:S02]  /*4820*/  FFMA.FTZ R149, R13, c[0x0][0x2d0], -R168.reuse ;  /* 0x0000b4000d957a23 */ /* 0x100fe400000108a8 */
[----:B------:R-:W5:Y:S01]  /*4830*/  LDSM.16.MT88.4 R12, [R163+0x2900] ;  /* 0x00290000a30c783b */ /* 0x000f620000004200 */
[--C-:B------:R-:W-:Y:S02]  /*4840*/  FFMA.FTZ R170, R209, c[0x0][0x2d0], -R168.reuse ;  /* 0x0000b400d1aa7a23 */ /* 0x100fe400000108a8 */
[----:B------:R-:W-:-:S02]  /*4850*/  FFMA.FTZ R173, R173, c[0x0][0x2d0], -R168 ;  /* 0x0000b400adad7a23 */ /* 0x000fc400000108a8 */
[----:B------:R-:W-:Y:S01]  /*4860*/  MUFU.EX2 R162, R162 ;  /* 0x000000a200a27308 */ /* 0x000fe20000000800 */
[--C-:B------:R-:W-:Y:S02]  /*4870*/  FFMA.FTZ R172, R203, c[0x0][0x2d0], -R168.reuse ;  /* 0x0000b400cbac7a23 */ /* 0x100fe400000108a8 */
[----:B------:R-:W-:Y:S02]  /*4880*/  FFMA.FTZ R177, R177, c[0x0][0x2d0], -R168 ;  /* 0x0000b400b1b17a23 */ /* 0x000fe400000108a8 */
[--C-:B------:R-:W-:Y:S02]  /*4890*/  FFMA.FTZ R203, R174, c[0x0][0x2d0], -R179.reuse ;  /* 0x0000b400aecb7a23 */ /* 0x100fe400000108b3 */
[--C-:B------:R-:W-:Y:S01]  /*48a0*/  FFMA.FTZ R174, R142, c[0x0][0x2d0], -R179.reuse ;  /* 0x0000b4008eae7a23 */ /* 0x100fe200000108b3 */
[----:B------:R-:W1:Y:S01]  /*48b0*/  MUFU.EX2 R155, R155 ;  /* 0x0000009b009b7308 */ /* 0x000e620000000800 */
[----:B----4-:R-:W-:Y:S01]  /*48c0*/  F2FP.PACK_AB R97, R160, R161 ;  /* 0x000000a1a061723e */ /* 0x010fe200000000ff */
[----:B------:R-:W-:-:S02]  /*48d0*/  FFMA.FTZ R179, R140, c[0x0][0x2d0], -R179 ;  /* 0x0000b4008cb37a23 */ /* 0x000fc400000108b3 */
[--C-:B------:R-:W-:Y:S02]  /*48e0*/  FFMA.FTZ R175, R175, c[0x0][0x2d0], -R168.reuse ;  /* 0x0000b400afaf7a23 */ /* 0x100fe400000108a8 */
[--C-:B------:R-:W-:Y:S02]  /*48f0*/  FFMA.FTZ R178, R143, c[0x0][0x2d0], -R168.reuse ;  /* 0x0000b4008fb27a23 */ /* 0x100fe400000108a8 */
[----:B------:R-:W-:Y:S01]  /*4900*/  MUFU.EX2 R148, R148 ;  /* 0x0000009400947308 */ /* 0x000fe20000000800 */
[--C-:B------:R-:W-:Y:S02]  /*4910*/  FFMA.FTZ R204, R141, c[0x0][0x2d0], -R168.reuse ;  /* 0x0000b4008dcc7a23 */ /* 0x100fe400000108a8 */
[----:B------:R-:W-:Y:S01]  /*4920*/  FFMA.FTZ R169, R169, c[0x0][0x2d0], -R168 ;  /* 0x0000b400a9a97a23 */ /* 0x000fe200000108a8 */
[----:B------:R-:W-:Y:S01]  /*4930*/  LDSM.16.MT88.4 R140, [R171+0x3900] ;  /* 0x00390000ab8c783b */ /* 0x000fe20000004200 */
[----:B------:R-:W-:Y:S01]  /*4940*/  FADD.FTZ R161, R161, R160 ;  /* 0x000000a0a1a17221 */ /* 0x000fe20000010000 */
[----:B-1----:R-:W-:-:S02]  /*4950*/  F2FP.PACK_AB R99, R155, R162 ;  /* 0x000000a29b63723e */ /* 0x002fc400000000ff */
[----:B------:R-:W-:Y:S01]  /*4960*/  MUFU.EX2 R154, R154 ;  /* 0x0000009a009a7308 */ /* 0x000fe20000000800 */
[----:B------:R-:W-:-:S04]  /*4970*/  FADD.FTZ R162, R162, R161 ;  /* 0x000000a1a2a27221 */ /* 0x000fc80000010000 */
[----:B------:R-:W-:Y:S01]  /*4980*/  FADD.FTZ R155, R155, R162 ;  /* 0x000000a29b9b7221 */ /* 0x000fe20000010000 */
[C---:B------:R-:W-:Y:S02]  /*4990*/  HMMA.16816.F32 R36, R96.reuse, R40, RZ ;  /* 0x000000286024723c */ /* 0x040fe400000018ff */
[----:B------:R-:W1:Y:S06]  /*49a0*/  MUFU.EX2 R149, R149 ;  /* 0x0000009500957308 */ /* 0x000e6c0000000800 */
[C---:B------:R-:W-:Y:S02]  /*49b0*/  HMMA.16816.F32 R52, R96.reuse, R56, RZ ;  /* 0x000000386034723c */ /* 0x040fe400000018ff */
[----:B------:R-:W-:Y:S06]  /*49c0*/  MUFU.EX2 R150, R150 ;  /* 0x0000009600967308 */ /* 0x000fec0000000800 */
[C---:B------:R-:W-:Y:S02]  /*49d0*/  HMMA.16816.F32 R40, R96.reuse, R42, RZ ;  /* 0x0000002a6028723c */ /* 0x040fe400000018ff */
[----:B------:R-:W4:Y:S06]  /*49e0*/  MUFU.EX2 R3, R3 ;  /* 0x0000000300037308 */ /* 0x000f2c0000000800 */
        /* <DEDUP_REMOVED lines=35> */
[C---:B--2---:R-:W-:Y:S07]  /*4c20*/  HMMA.16816.F32 R92, R96.reuse, R4, RZ ;  /* 0x00000004605c723c */ /* 0x044fee00000018ff */
        /* <DEDUP_REMOVED lines=8> */
[----:B----4-:R-:W-:Y:S01]  /*4cb0*/  F2FP.PACK_AB R7, R3, R150 ;  /* 0x000000960307723e */ /* 0x010fe200000000ff */
        /* <DEDUP_REMOVED lines=13> */
[C---:B-----5:R-:W-:Y:S08]  /*4d90*/  HMMA.16816.F32 R60, R4.reuse, R12, R60 ;  /* 0x0000000c043c723c */ /* 0x060ff0000000183c */
        /* <DEDUP_REMOVED lines=129> */
[----:B------:R-:W-:Y:S02]  /*55b0*/  IADD3 R14, -R207, 0x10, RZ ;  /* 0x00000010cf0e7810 */ /* 0x000fe40007ffe1ff */
[----:B------:R-:W-:Y:S01]  /*55c0*/  SHF.L.U64.HI R7, R206, 0x1, R133 ;  /* 0x00000001ce077819 */ /* 0x000fe20000010285 */
[----:B------:R-:W-:Y:S01]  /*55d0*/  IMAD R196, R3, c[0x0][0x2b8], R196 ;  /* 0x0000ae0003c47a24 */ /* 0x000fe200078e02c4 */
[----:B------:R-:W-:-:S03]  /*55e0*/  LOP3.LUT R14, R14, 0xf, RZ, 0xc0, !PT ;  /* 0x0000000f0e0e7812 */ /* 0x000fc600078ec0ff */
[----:B------:R-:W-:Y:S01]  /*55f0*/  IMAD.WIDE.U32 R10, R196, c[0x0][0x1e0], RZ ;  /* 0x00007800c40a7a25 */ /* 0x000fe200078e00ff */
[----:B------:R-:W-:-:S05]  /*5600*/  SHF.R.S32.HI R3, RZ, 0x1f, R196 ;  /* 0x0000001fff037819 */ /* 0x000fca00000114c4 */
[----:B------:R-:W-:-:S04]  /*5610*/  IMAD R3, R3, c[0x0][0x1e0], RZ ;  /* 0x0000780003037a24 */ /* 0x000fc800078e02ff */
[----:B------:R-:W-:Y:S02]  /*5620*/  IMAD R8, R196, c[0x0][0x1e4], R3 ;  /* 0x00007900c4087a24 */ /* 0x000fe400078e0203 */
[----:B------:R-:W-:Y:S02]  /*5630*/  IMAD.SHL.U32 R3, R205, 0x2, RZ ;  /* 0x00000002cd037824 */ /* 0x000fe400078e00ff */
[----:B------:R-:W-:Y:S02]  /*5640*/  IMAD.IADD R9, R11, 0x1, R8 ;  /* 0x000000010b097824 */ /* 0x000fe400078e0208 */
[----:B------:R-:W-:Y:S01]  /*5650*/  IMAD.MOV.U32 R8, RZ, RZ, R10 ;  /* 0x000000ffff087224 */ /* 0x000fe200078e000a */
[----:B------:R-:W-:Y:S02]  /*5660*/  SHF.L.U64.HI R10, R188, 0x1, R145 ;  /* 0x00000001bc0a7819 */ /* 0x000fe40000010291 */
[----:B--2---:R-:W-:Y:S01]  /*5670*/  SHF.R.S32.HI R6, RZ, 0x1f, R195 ;  /* 0x0000001fff067819 */ /* 0x004fe200000114c3 */
        /* <DEDUP_REMOVED lines=9> */
[----:B------:R-:W-:Y:S02]  /*5710*/  IADD3.X R11, R5, UR18, R11, P0, !PT ;  /* 0x00000012050b7c10 */ /* 0x000fe400087fe40b */
        /* <DEDUP_REMOVED lines=31> */
.L_x_1002:
[----:B------:R-:W-:Y:S01]  /*5910*/  ULDC.64 UR4, c[0x0][0x2c8] ;  /* 0x0000b20000047ab9 */ /* 0x000fe20000000a00 */
[----:B------:R-:W0:Y:S01]  /*5920*/  LDGDEPBAR ;  /* 0x00000000000079af */ /* 0x000e220000000000 */
[----:B------:R-:W-:Y:S01]  /*5930*/  UIMAD.WIDE.U32 UR20, UR7, UR4, URZ ;  /* 0x00000004071472a5 */ /* 0x000fe2000f8e003f */
[----:B------:R-:W-:-:S03]  /*5940*/  IADD3 R209, R147, -0x2, RZ ;  /* 0xfffffffe93d17810 */ /* 0x000fc60007ffe0ff */
[----:B------:R-:W-:-:S06]  /*5950*/  @UP1 USHF.R.U32.HI UR7, URZ, UR5, UR21 ;  /* 0x000000053f071299 */ /* 0x000fcc0008011615 */
[----:B------:R-:W-:-:S04]  /*5960*/  IADD3 R146, R146, UR7, RZ ;  /* 0x0000000792927c10 */ /* 0x000fc8000fffe0ff */
[----:B------:R-:W-:Y:S01]  /*5970*/  IADD3 R4, R146, c[0x0][0x328], RZ ;  /* 0x0000ca0092047a10 */ /* 0x000fe20007ffe0ff */
[----:B------:R-:W-:Y:S05]  /*5980*/  @!P3 BRA `(.L_x_1003) ;  /* 0x000001100000b947 */ /* 0x000fea0003800000 */
[C---:B------:R-:W-:Y:S02]  /*5990*/  ISETP.GT.AND P0, PT, R146.reuse, RZ, PT ;  /* 0x000000ff9200720c */ /* 0x040fe40003f04270 */
[----:B------:R-:W-:-:S11]  /*59a0*/  IADD3 R3, R146, -0x1, RZ ;  /* 0xffffffff92037810 */ /* 0x000fd60007ffe0ff */
[----:B------:R-:W-:Y:S05]  /*59b0*/  @P0 BRA `(.L_x_1004) ;  /* 0x0000007000000947 */ /* 0x000fea0003800000 */
[----:B------:R-:W-:Y:S02]  /*59c0*/  IMAD.MOV.U32 R3, RZ, RZ, 0x1 ;  /* 0x00000001ff037424 */ /* 0x000fe400078e00ff */
[----:B------:R-:W-:-:S03]  /*59d0*/  IMAD.MOV R146, RZ, RZ, -R146 ;  /* 0x000000ffff927224 */ /* 0x000fc600078e0a92 */
[----:B------:R-:W-:-:S13]  /*59e0*/  ISETP.NE.AND P0, PT, R3, c[0x0][0x32c], PT ;  /* 0x0000cb0003007a0c */ /* 0x000fda0003f05270 */
[----:B------:R-:W-:-:S05]  /*59f0*/  @P0 IMAD.HI.U32 R3, R146, c[0x0][0x330], RZ ;  /* 0x0000cc0092030a27 */ /* 0x000fca00078e00ff */
[----:B------:R-:W-:-:S04]  /*5a00*/  @P0 SHF.R.U32.HI R146, RZ, c[0x0][0x334], R3 ;  /* 0x0000cd00ff920a19 */ /* 0x000fc80000011603 */
[----:B------:R-:W-:Y:S01]  /*5a10*/  LOP3.LUT R3, RZ, R146, RZ, 0x33, !PT ;  /* 0x00000092ff037212 */ /* 0x000fe200078e33ff */
[----:B------:R-:W-:Y:S05]  /*5a20*/  BRA `(.L_x_1005) ;  /* 0x0000004000007947 */ /* 0x000fea0003800000 */
.L_x_1004:
[----:B------:R-:W-:-:S04]  /*5a30*/  MOV R5, 0x1 ;  /* 0x0000000100057802 */ /* 0x000fc80000000f00 */
[----:B------:R-:W-:-:S13]  /*5a40*/  ISETP.NE.AND P0, PT, R5, c[0x0][0x32c], PT ;  /* 0x0000cb0005007a0c */ /* 0x000fda0003f05270 */
[----:B------:R-:W-:-:S05]  /*5a50*/  @P0 IMAD.HI.U32 R5, R3, c[0x0][0x330], RZ ;  /* 0x0000cc0003050a27 */ /* 0x000fca00078e00ff */
[----:B------:R-:W-:Y:S02]  /*5a60*/  @P0 SHF.R.U32.HI R3, RZ, c[0x0][0x334], R5 ;  /* 0x0000cd00ff030a19 */ /* 0x000fe40000011605 */
.L_x_1005:
[----:B-1----:R-:W-:-:S05]  /*5a70*/  MOV R6, c[0x0][0x32c] ;  /* 0x0000cb0000067a02 */ /* 0x002fca0000000f00 */
[----:B------:R-:W-:-:S05]  /*5a80*/  IMAD R3, R3, R6, c[0x0][0x32c] ;  /* 0x0000cb0003037624 */ /* 0x000fca00078e0206 */
[----:B------:R-:W-:-:S04]  /*5a90*/  IMNMX R4, R4, R3, PT ;  /* 0x0000000304047217 */ /* 0x000fc80003800200 */
.L_x_1003:
        /* <DEDUP_REMOVED lines=20> */
[----:B------:R-:W-:Y:S01]  /*5be0*/  UMOV UR20, URZ ;  /* 0x0000003f00147c82 */ /* 0x000fe20008000000 */
[----:B------:R-:W-:Y:S01]  /*5bf0*/  SEL R184, R184, 0xffffffe0, !P1 ;  /* 0xffffffe0b8b87807 */ /* 0x000fe20004800000 */
[----:B------:R-:W-:-:S02]  /*5c00*/  UMOV UR5, 0x1 ;  /* 0x0000000100057882 */ /* 0x000fc40000000000 */
.L_x_1017:
[----:B------:R-:W-:Y:S04]  /*5c10*/  DEPBAR.LE SB0, 0x2 ;  /* 0x000080800000791a */ /* 0x000fe80000000000 */
[----:B------:R-:W-:Y:S01]  /*5c20*/  BAR.SYNC.DEFER_BLOCKING 0x0 ;  /* 0x0000000000007b1d */ /* 0x000fe20000010000 */
[----:B------:R-:W-:Y:S01]  /*5c30*/  UIMAD UR4, UR5, 0x6000, URZ ;  /* 0x00006000050478a4 */ /* 0x000fe2000f8e023f */
[----:B------:R-:W-:Y:S05]  /*5c40*/  ISETP.GE.AND P0, PT, R190, R209, PT ;  /* 0x000000d1be00720c */ /* 0x000fea0003f06270 */
[----:B-1----:R-:W-:Y:S05]  /*5c50*/  IADD3 R134, R187, UR4, RZ ;  /* 0x00000004bb867c10 */ /* 0x002fea000fffe0ff */
[----:B------:R-:W-:Y:S01]  /*5c60*/  IMAD.IADD R0, R184, 0x1, R134 ;  /* 0x00000001b8007824 */ /* 0x000fe200078e0286 */
[----:B------:R1:W2:Y:S04]  /*5c70*/  LDSM.16.M88.4 R136, [R189] ;  /* 0x00000000bd88783b */ /* 0x0002a80000000200 */
        /* <DEDUP_REMOVED lines=20> */
[----:B------:R-:W-:Y:S02]  /*5dc0*/  IMAD R6, R195, c[0x0][0x21c], R6 ;  /* 0x00008700c3067a24 */ /* 0x000fe400078e0206 */
[----:B------:R-:W-:Y:S04]  /*5dd0*/  IMAD.IADD R9, R9, 0x1, R5 ;  /* 0x0000000109097824 */ /* 0x000fe800078e0205 */
[----:B------:R-:W-:Y:S05]  /*5de0*/  IMAD.WIDE.U32 R8, R195, c[0x0][0x218], R8 ;  /* 0x00008600c3087a25 */ /* 0x000fea00078e0008 */
[----:B------:R-:W-:Y:S02]  /*5df0*/  IADD3 R5, P0, R8, UR16, RZ ;  /* 0x0000001008057c10 */ /* 0x000fe4000ff1e0ff */
[----:B------:R-:W-:Y:S02]  /*5e00*/  IADD3 R8, -R212, 0x10, RZ ;  /* 0x00000010d4087810 */ /* 0x000fe40007ffe1ff */
[----:B------:R-:W-:Y:S02]  /*5e10*/  IADD3.X R6, R9, UR9, R6, P0, !PT ;  /* 0x0000000909067c10 */ /* 0x000fe400087fe406 */
[C---:B------:R-:W-:Y:S02]  /*5e20*/  LEA R4, P0, R5.reuse, c[0x0][0x1f8], 0x1 ;  /* 0x00007e0005047a11 */ /* 0x040fe400078008ff */
[----:B------:R-:W-:Y:S02]  /*5e30*/  LOP3.LUT R8, R8, 0xf, RZ, 0xc0, !PT ;  /* 0x0000000f08087812 */ /* 0x000fe400078ec0ff */
[----:B------:R-:W-:Y:S02]  /*5e40*/  LEA.HI.X R2, R5, c[0x0][0x1fc], R6, 0x1, P0 ;  /* 0x00007f0005027a11 */ /* 0x000fe400000f0c06 */
[----:B------:R-:W5:Y:S04]  /*5e50*/  SHFL.IDX PT, R6, R4, 0x1, 0x181f ;  /* 0x00381f0004067f89 */ /* 0x000f6800000e0000 */
[----:B------:R-:W4:Y:S04]  /*5e60*/  SHFL.IDX PT, R10, R2, 0x1, 0x181f ;  /* 0x00381f00020a7f89 */ /* 0x000f2800000e0000 */
[----:B------:R-:W3:Y:S04]  /*5e70*/  SHFL.IDX PT, R5, R4, RZ, 0x181f ;  /* 0x00181fff04057589 */ /* 0x000ee800000e0000 */
[----:B------:R-:W2:Y:S01]  /*5e80*/  SHFL.IDX PT, R2, R2, RZ, 0x181f ;  /* 0x00181fff02027589 */ /* 0x000ea200000e0000 */
[----:B-----5:R-:W-:Y:S04]  /*5e90*/  IADD3 R12, P1, P0, R13, R6, R216 ;  /* 0x000000060d0c7210 */ /* 0x020fe8000783e0d8 */
[----:B----4-:R-:W-:Y:S02]  /*5ea0*/  IADD3.X R13, RZ, R10, R217, P1, P0 ;  /* 0x0000000aff0d7210 */ /* 0x010fe40000fe04d9 */
[----:B------:R-:W-:Y:S04]  /*5eb0*/  IADD3 R8, P1, P0, R8, R6, R213 ;  /* 0x0000000608087210 */ /* 0x000fe8000783e0d5 */
[----:B------:R-:W-:Y:S02]  /*5ec0*/  IADD3.X R9, RZ, R10, R214, P1, P0 ;  /* 0x0000000aff097210 */ /* 0x000fe40000fe04d6 */
[----:B------:R-:W-:Y:S04]  /*5ed0*/  IADD3 R6, P1, P0, R7, R6, R210 ;  /* 0x0000000607067210 */ /* 0x000fe8000783e0d2 */
[----:B------:R-:W-:Y:S02]  /*5ee0*/  IADD3.X R7, RZ, R10, R211, P1, P0 ;  /* 0x0000000aff077210 */ /* 0x000fe40000fe04d3 */
[C---:B---3--:R-:W-:Y:S05]  /*5ef0*/  IADD3 R16, P0, R5.reuse, R216, RZ ;  /* 0x000000d805107210 */ /* 0x048fea0007f1e0ff */
[C---:B--2---:R-:W-:Y:S01]  /*5f00*/  IMAD.X R17, R2.reuse, 0x1, R217, P0 ;  /* 0x0000000102117824 */ /* 0x044fe200000e06d9 */
[C---:B------:R-:W-:Y:S05]  /*5f10*/  IADD3 R14, P0, R5.reuse, R213, RZ ;  /* 0x000000d5050e7210 */ /* 0x040fea0007f1e0ff */
[C---:B------:R-:W-:Y:S01]  /*5f20*/  IMAD.X R15, R2.reuse, 0x1, R214, P0 ;  /* 0x00000001020f7824 */ /* 0x040fe200000e06d6 */
[----:B------:R-:W-:Y:S01]  /*5f30*/  IADD3 R18, P0, R5, R210, RZ ;  /* 0x000000d205127210 */ /* 0x000fe20007f1e0ff */
[----:B------:R-:W-:Y:S04]  /*5f40*/  IMAD.U32 R5, RZ, RZ, UR20 ;  /* 0x00000014ff057e24 */ /* 0x000fe8000f8e00ff */
[----:B------:R-:W-:Y:S02]  /*5f50*/  IMAD R11, R5, 0x6000, R194 ;  /* 0x00006000050b7824 */ /* 0x000fe400078e02c2 */
[----:B------:R-:W-:Y:S01]  /*5f60*/  IMAD.X R19, R2, 0x1, R211, P0 ;  /* 0x0000000102137824 */ /* 0x000fe200000e06d3 */
[----:B------:R-:W-:Y:S02]  /*5f70*/  ISETP.NE.U32.AND P0, PT, R215, RZ, PT ;  /* 0x000000ffd700720c */ /* 0x000fe40003f05070 */
        /* <DEDUP_REMOVED lines=10> */
.L_x_1007:
[C---:B--23--:R-:W-:Y:S01]  /*6020*/  HMMA.16816.F32 R4, R136.reuse, R140, RZ ;  /* 0x0000008c8804723c */ /* 0x04cfe200000018ff */
[----:B------:R-:W0:Y:S01]  /*6030*/  LDGDEPBAR ;  /* 0x00000000000079af */ /* 0x000e220000000000 */
[----:B------:R-:W-:Y:S01]  /*6040*/  PLOP3.LUT P0, PT, PT, PT, UP1, 0x80, 0x0 ;  /* 0x000000000000781c */ /* 0x000fe20003f0f018 */
[----:B------:R-:W-:Y:S01]  /*6050*/  UIADD3 UR7, UR20, 0x1, URZ ;  /* 0x0000000114077890 */ /* 0x000fe2000fffe03f */
[C---:B------:R-:W-:Y:S01]  /*6060*/  IMAD.IADD R2, R135.reuse, 0x1, R134 ;  /* 0x0000000187027824 */ /* 0x040fe200078e0286 */
[----:B------:R-:W-:Y:S01]  /*6070*/  IADD3 R134, R184, R134, R135 ;  /* 0x00000086b8867210 */ /* 0x000fe20007ffe087 */
[----:B------:R-:W-:Y:S01]  /*6080*/  IMAD.IADD R133, R135, 0x1, R0 ;  /* 0x0000000187857824 */ /* 0x000fe200078e0200 */
[----:B------:R-:W-:Y:S01]  /*6090*/  ISETP.GE.AND P3, PT, R193, 0x1, PT ;  /* 0x00000001c100780c */ /* 0x000fe20003f66270 */
[C---:B------:R-:W-:Y:S01]  /*60a0*/  HMMA.16816.F32 R8, R136.reuse, R142, RZ ;  /* 0x0000008e8808723c */ /* 0x040fe200000018ff */
[----:B------:R-:W-:Y:S01]  /*60b0*/  LDSM.16.M88.4 R140, [R2+0xc100] ;  /* 0x00c10000028c783b */ /* 0x000fe20000000200 */
[----:B------:R-:W-:Y:S04]  /*60c0*/  UISETP.GE.AND UP0, UPT, UR20, 0x1, UPT ;  /* 0x000000011400788c */ /* 0x000fe8000bf06270 */
[----:B------:R-:W-:Y:S01]  /*60d0*/  USEL UR20, UR7, URZ, !UP0 ;  /* 0x0000003f07147287 */ /* 0x000fe2000c000000 */
[----:B------:R-:W-:Y:S01]  /*60e0*/  LDSM.16.M88.4 R176, [R134+0x11100] ;  /* 0x0111000086b0783b */ /* 0x000fe20000000200 */
[C---:B----4-:R-:W-:Y:S01]  /*60f0*/  HMMA.16816.F32 R12, R136.reuse, R144, RZ ;  /* 0x00000090880c723c */ /* 0x050fe200000018ff */
[----:B------:R-:W-:Y:S01]  /*6100*/  @P0 IMAD.HI.U32 R219, R201, c[0x0][0x2c8], RZ ;  /* 0x0000b200c9db0a27 */ /* 0x000fe200078e00ff */
[----:B------:R-:W-:Y:S06]  /*6110*/  PLOP3.LUT P0, PT, PT, PT, UP1, 0x80, 0x0 ;  /* 0x000000000000781c */ /* 0x000fec0003f0f018 */
[C---:B------:R-:W-:Y:S01]  /*6120*/  HMMA.16816.F32 R16, R136.reuse, R146, RZ ;  /* 0x000000928810723c */ /* 0x040fe200000018ff */
[----:B------:R-:W-:Y:S07]  /*6130*/  LDSM.16.M88.4 R144, [R2+0xc900] ;  /* 0x00c900000290783b */ /* 0x000fee0000000200 */
[C---:B-1----:R-:W-:Y:S08]  /*6140*/  HMMA.16816.F32 R20, R136.reuse, R148, RZ ;  /* 0x000000948814723c */ /* 0x042ff000000018ff */
[C---:B------:R-:W-:Y:S01]  /*6150*/  HMMA.16816.F32 R24, R136.reuse, R150, RZ ;  /* 0x000000968818723c */ /* 0x040fe200000018ff */
[----:B------:R-:W-:Y:S07]  /*6160*/  LDSM.16.M88.4 R148, [R2+0xd100] ;  /* 0x00d100000294783b */ /* 0x000fee0000000200 */
[C---:B------:R-:W-:Y:S08]  /*6170*/  HMMA.16816.F32 R28, R136.reuse, R152, RZ ;  /* 0x00000098881c723c */ /* 0x040ff000000018ff */
[----:B------:R-:W-:Y:S01]  /*6180*/  HMMA.16816.F32 R32, R136, R154, RZ ;  /* 0x0000009a8820723c */ /* 0x000fe200000018ff */
[----:B------:R-:W1:Y:S06]  /*6190*/  LDSM.16.M88.4 R136, [R183] ;  /* 0x00000000b788783b */ /* 0x000e6c0000000200 */
[----:B------:R-:W2:Y:S01]  /*61a0*/  LDSM.16.M88.4 R152, [R2+0xd900] ;  /* 0x00d900000298783b */ /* 0x000ea20000000200 */
        /* <DEDUP_REMOVED lines=11> */
[----:B------:R-:W3:Y:S06]  /*6260*/  LDSM.16.M88.4 R156, [R182] ;  /* 0x00000000b69c783b */ /* 0x000eec0000000200 */
[----:B------:R-:W-:Y:S01]  /*6270*/  LDSM.16.M88.4 R172, [R134+0x10900] ;  /* 0x0109000086ac783b */ /* 0x000fe20000000200 */
[C---:B-1----:R-:W-:Y:S08]  /*6280*/  HMMA.16816.F32 R4, R136.reuse, R140, R4 ;  /* 0x0000008c8804723c */ /* 0x042ff00000001804 */
[C---:B------:R-:W-:Y:S01]  /*6290*/  HMMA.16816.F32 R8, R136.reuse, R142, R8 ;  /* 0x0000008e8808723c */ /* 0x040fe20000001808 */
[----:B------:R-:W1:Y:S07]  /*62a0*/  LDSM.16.M88.4 R140, [R133+0xc900] ;  /* 0x00c90000858c783b */ /* 0x000e6e0000000200 */
[C---:B------:R-:W-:Y:S08]  /*62b0*/  HMMA.16816.F32 R12, R136.reuse, R144, R12 ;  /* 0x00000090880c723c */ /* 0x040ff0000000180c */
[C---:B------:R-:W-:Y:S01]  /*62c0*/  HMMA.16816.F32 R16, R136.reuse, R146, R16 ;  /* 0x000000928810723c */ /* 0x040fe20000001810 */
[----:B------:R-:W4:Y:S07]  /*62d0*/  LDSM.16.M88.4 R144, [R133+0xd100] ;  /* 0x00d100008590783b */ /* 0x000f2e0000000200 */
[C---:B------:R-:W-:Y:S08]  /*62e0*/  HMMA.16816.F32 R20, R136.reuse, R148, R20 ;  /* 0x000000948814723c */ /* 0x040ff00000001814 */
[C---:B------:R-:W-:Y:S01]  /*62f0*/  HMMA.16816.F32 R24, R136.reuse, R150, R24 ;  /* 0x000000968818723c */ /* 0x040fe20000001818 */
[----:B------:R-:W5:Y:S07]  /*6300*/  LDSM.16.M88.4 R148, [R133+0xd900] ;  /* 0x00d900008594783b */ /* 0x000f6e0000000200 */
[C---:B--2---:R-:W-:Y:S08]  /*6310*/  HMMA.16816.F32 R28, R136.reuse, R152, R28 ;  /* 0x00000098881c723c */ /* 0x044ff0000000181c */
[----:B------:R-:W-:Y:S01]  /*6320*/  HMMA.16816.F32 R32, R136, R154, R32 ;  /* 0x0000009a8820723c */ /* 0x000fe20000001820 */
[----:B------:R-:W-:Y:S06]  /*6330*/  LDSM.16.M88.4 R136, [R189+0x4000] ;  /* 0x00400000bd88783b */ /* 0x000fec0000000200 */
[----:B------:R-:W2:Y:S01]  /*6340*/  LDSM.16.M88.4 R152, [R187+UR4+0xe100] ;  /* 0x00e10004bb98783b */ /* 0x000ea20008000200 */
[C---:B---3--:R-:W-:Y:S08]  /*6350*/  HMMA.16816.F32 R4, R156.reuse, R160, R4 ;  /* 0x000000a09c04723c */ /* 0x048ff00000001804 */
[C---:B------:R-:W-:Y:S01]  /*6360*/  HMMA.16816.F32 R8, R156.reuse, R162, R8 ;  /* 0x000000a29c08723c */ /* 0x040fe20000001808 */
[----:B------:R-:W-:Y:S07]  /*6370*/  LDSM.16.M88.4 R160, [R187+UR4+0xf100] ;  /* 0x00f10004bba0783b */ /* 0x000fee0008000200 */
[C---:B-1----:R-:W-:Y:S08]  /*6380*/  HMMA.16816.F32 R12, R156.reuse, R140, R12 ;  /* 0x0000008c9c0c723c */ /* 0x042ff0000000180c */
[C---:B------:R-:W-:Y:S01]  /*6390*/  HMMA.16816.F32 R16, R156.reuse, R142, R16 ;  /* 0x0000008e9c10723c */ /* 0x040fe20000001810 */
[----:B------:R-:W1:Y:S07]  /*63a0*/  LDSM.16.M88.4 R140, [R187+UR4+0xe900] ;  /* 0x00e90004bb8c783b */ /* 0x000e6e0008000200 */
[C---:B----4-:R-:W-:Y:S08]  /*63b0*/  HMMA.16816.F32 R20, R156.reuse, R144, R20 ;  /* 0x000000909c14723c */ /* 0x050ff00000001814 */
[C---:B------:R-:W-:Y:S01]  /*63c0*/  HMMA.16816.F32 R24, R156.reuse, R146, R24 ;  /* 0x000000929c18723c */ /* 0x040fe20000001818 */
[----:B------:R-:W3:Y:S07]  /*63d0*/  LDSM.16.M88.4 R144, [R187+UR4+0xf900] ;  /* 0x00f90004bb90783b */ /* 0x000eee0008000200 */
[C---:B-----5:R-:W-:Y:S08]  /*63e0*/  HMMA.16816.F32 R28, R156.reuse, R148, R28 ;  /* 0x000000949c1c723c */ /* 0x060ff0000000181c */
[----:B------:R-:W-:Y:S01]  /*63f0*/  HMMA.16816.F32 R32, R156, R150, R32 ;  /* 0x000000969c20723c */ /* 0x000fe20000001820 */
[----:B------:R-:W4:Y:S06]  /*6400*/  LDSM.16.M88.4 R148, [R0+0xe900] ;  /* 0x00e900000094783b */ /* 0x000f2c0000000200 */
[----:B------:R-:W-:Y:S01]  /*6410*/  LDSM.16.M88.4 R156, [R2+0xf900] ;  /* 0x00f90000029c783b */ /* 0x000fe20000000200 */
[C---:B--2---:R-:W-:Y:S08]  /*6420*/  HMMA.16816.F32 R4, R136.reuse, R152, R4 ;  /* 0x000000988804723c */ /* 0x044ff00000001804 */
        /* <DEDUP_REMOVED lines=8> */
[C---:B---3--:R-:W-:Y:S08]  /*64b0*/  HMMA.16816.F32 R28, R136.reuse, R144, R28 ;  /* 0x00000090881c723c */ /* 0x048ff0000000181c */
[----:B------:R-:W-:Y:S01]  /*64c0*/  HMMA.16816.F32 R32, R136, R146, R32 ;  /* 0x000000928820723c */ /* 0x000fe20000001820 */
[----:B------:R-:W-:Y:S06]  /*64d0*/  LDSM.16.M88.4 R136, [R183+0x4000] ;  /* 0x00400000b788783b */ /* 0x000fec0000000200 */
[----:B------:R-:W2:Y:S01]  /*64e0*/  LDSM.16.M88.4 R144, [R2+0xe100] ;  /* 0x00e100000290783b */ /* 0x000ea20000000200 */
[C---:B------:R-:W-:Y:S08]  /*64f0*/  HMMA.16816.F32 R4, R164.reuse, R168, R4 ;  /* 0x000000a8a404723c */ /* 0x040ff00000001804 */
[C---:B------:R-:W-:Y:S01]  /*6500*/  HMMA.16816.F32 R8, R164.reuse, R170, R8 ;  /* 0x000000aaa408723c */ /* 0x040fe20000001808 */
[----:B------:R-:W-:Y:S07]  /*6510*/  LDSM.16.M88.4 R168, [R134+0xf900] ;  /* 0x00f9000086a8783b */ /* 0x000fee0000000200 */
[C---:B----4-:R-:W-:Y:S08]  /*6520*/  HMMA.16816.F32 R12, R164.reuse, R148, R12 ;  /* 0x00000094a40c723c */ /* 0x050ff0000000180c */
[C---:B------:R-:W-:Y:S01]  /*6530*/  HMMA.16816.F32 R16, R164.reuse, R150, R16 ;  /* 0x00000096a410723c */ /* 0x040fe20000001810 */
[----:B------:R-:W3:Y:S07]  /*6540*/  LDSM.16.M88.4 R148, [R2+0xe900] ;  /* 0x00e900000294783b */ /* 0x000eee0000000200 */
[C---:B-1----:R-:W-:Y:S08]  /*6550*/  HMMA.16816.F32 R20, R164.reuse, R140, R20 ;  /* 0x0000008ca414723c */ /* 0x042ff00000001814 */
[C---:B------:R-:W-:Y:S01]  /*6560*/  HMMA.16816.F32 R24, R164.reuse, R142, R24 ;  /* 0x0000008ea418723c */ /* 0x040fe20000001818 */
[----:B------:R-:W1:Y:S07]  /*6570*/  LDSM.16.M88.4 R140, [R2+0xf100] ;  /* 0x00f10000028c783b */ /* 0x000e6e0000000200 */
[C---:B------:R-:W-:Y:S08]  /*6580*/  HMMA.16816.F32 R28, R164.reuse, R152, R28 ;  /* 0x00000098a41c723c */ /* 0x040ff0000000181c */
[----:B------:R-:W-:Y:S01]  /*6590*/  HMMA.16816.F32 R32, R164, R154, R32 ;  /* 0x0000009aa420723c */ /* 0x000fe20000001820 */
[----:B------:R-:W4:Y:S06]  /*65a0*/  LDSM.16.M88.4 R152, [R182+0x4000] ;  /* 0x00400000b698783b */ /* 0x000f2c0000000200 */
[----:B------:R-:W-:Y:S01]  /*65b0*/  LDSM.16.M88.4 R164, [R134+0xf100] ;  /* 0x00f1000086a4783b */ /* 0x000fe20000000200 */
[C---:B--2---:R-:W-:Y:S08]  /*65c0*/  HMMA.16816.F32 R4, R136.reuse, R144, R4 ;  /* 0x000000908804723c */ /* 0x044ff00000001804 */
[C---:B------:R-:W-:Y:S01]  /*65d0*/  HMMA.16816.F32 R8, R136.reuse, R146, R8 ;  /* 0x000000928808723c */ /* 0x040fe20000001808 */
[----:B------:R-:W2:Y:S07]  /*65e0*/  LDSM.16.M88.4 R144, [R134+0xe900] ;  /* 0x00e900008690783b */ /* 0x000eae0000000200 */
[C---:B---3--:R-:W-:Y:S08]  /*65f0*/  HMMA.16816.F32 R12, R136.reuse, R148, R12 ;  /* 0x00000094880c723c */ /* 0x048ff0000000180c */
[C---:B------:R-:W-:Y:S01]  /*6600*/  HMMA.16816.F32 R16, R136.reuse, R150, R16 ;  /* 0x000000968810723c */ /* 0x040fe20000001810 */
[----:B------:R-:W-:Y:S07]  /*6610*/  LDSM.16.M88.4 R148, [R187+UR4+0x10100] ;  /* 0x01010004bb94783b */ /* 0x000fee0008000200 */
[C---:B-1----:R-:W-:Y:S08]  /*6620*/  HMMA.16816.F32 R20, R136.reuse, R140, R20 ;  /* 0x0000008c8814723c */ /* 0x042ff00000001814 */
[C---:B------:R-:W-:Y:S01]  /*6630*/  HMMA.16816.F32 R24, R136.reuse, R142, R24 ;  /* 0x0000008e8818723c */ /* 0x040fe20000001818 */
[----:B------:R-:W1:Y:S07]  /*6640*/  LDSM.16.M88.4 R140, [R189+0x8000] ;  /* 0x00800000bd8c783b */ /* 0x000e6e0000000200 */
[C---:B------:R-:W-:Y:S08]  /*6650*/  HMMA.16816.F32 R28, R136.reuse, R156, R28 ;  /* 0x0000009c881c723c */ /* 0x040ff0000000181c */
[----:B------:R-:W-:Y:S01]  /*6660*/  HMMA.16816.F32 R32, R136, R158, R32 ;  /* 0x0000009e8820723c */ /* 0x000fe20000001820 */
[----:B------:R-:W3:Y:S06]  /*6670*/  LDSM.16.M88.4 R136, [R187+UR4+0x10900] ;  /* 0x01090004bb88783b */ /* 0x000eec0008000200 */
[----:B------:R-:W-:Y:S01]  /*6680*/  LDSM.16.M88.4 R156, [R187+UR4+0x11900] ;  /* 0x01190004bb9c783b */ /* 0x000fe20008000200 */
        /* <DEDUP_REMOVED lines=8> */
[----:B------:R-:W4:Y:S07]  /*6710*/  LDSM.16.M88.4 R164, [R0+0x10100] ;  /* 0x0101000000a4783b */ /* 0x000f2e0000000200 */
[C---:B------:R-:W-:Y:S08]  /*6720*/  HMMA.16816.F32 R28, R152.reuse, R168, R28 ;  /* 0x000000a8981c723c */ /* 0x040ff0000000181c */
[----:B------:R-:W-:Y:S01]  /*6730*/  HMMA.16816.F32 R32, R152, R170, R32 ;  /* 0x000000aa9820723c */ /* 0x000fe20000001820 */
[----:B------:R-:W5:Y:S06]  /*6740*/  LDSM.16.M88.4 R152, [R0+0x10900] ;  /* 0x010900000098783b */ /* 0x000f6c0000000200 */
[----:B------:R-:W-:Y:S01]  /*6750*/  LDSM.16.M88.4 R168, [R133+0x10100] ;  /* 0x0101000085a8783b */ /* 0x000fe20000000200 */
[C---:B-1----:R-:W-:Y:S08]  /*6760*/  HMMA.16816.F32 R4, R140.reuse, R148, R4 ;  /* 0x000000948c04723c */ /* 0x042ff00000001804 */
[C---:B------:R-:W-:Y:S01]  /*6770*/  HMMA.16816.F32 R8, R140.reuse, R150, R8 ;  /* 0x000000968c08723c */ /* 0x040fe20000001808 */
[----:B------:R-:W1:Y:S07]  /*6780*/  LDSM.16.M88.4 R148, [R0+0x11100] ;  /* 0x011100000094783b */ /* 0x000e6e0000000200 */
[C---:B---3--:R-:W-:Y:S08]  /*6790*/  HMMA.16816.F32 R12, R140.reuse, R136, R12 ;  /* 0x000000888c0c723c */ /* 0x048ff0000000180c */
[C---:B------:R-:W-:Y:S01]  /*67a0*/  HMMA.16816.F32 R16, R140.reuse, R138, R16 ;  /* 0x0000008a8c10723c */ /* 0x040fe20000001810 */
[----:B------:R-:W3:Y:S07]  /*67b0*/  LDSM.16.M88.4 R136, [R0+0x11900] ;  /* 0x011900000088783b */ /* 0x000eee0000000200 */
[C---:B--2---:R-:W-:Y:S08]  /*67c0*/  HMMA.16816.F32 R20, R140.reuse, R144, R20 ;  /* 0x000000908c14723c */ /* 0x044ff00000001814 */
[C---:B------:R-:W-:Y:S01]  /*67d0*/  HMMA.16816.F32 R24, R140.reuse, R146, R24 ;  /* 0x000000928c18723c */ /* 0x040fe20000001818 */
[----:B------:R-:W-:Y:S07]  /*67e0*/  LDSM.16.M88.4 R144, [R2+0x10100] ;  /* 0x010100000290783b */ /* 0x000fee0000000200 */
[C---:B------:R-:W-:Y:S08]  /*67f0*/  HMMA.16816.F32 R28, R140.reuse, R156, R28 ;  /* 0x0000009c8c1c723c */ /* 0x040ff0000000181c */
[----:B------:R-:W-:Y:S01]  /*6800*/  HMMA.16816.F32 R32, R140, R158, R32 ;  /* 0x0000009e8c20723c */ /* 0x000fe20000001820 */
[----:B------:R-:W2:Y:S06]  /*6810*/  LDSM.16.M88.4 R140, [R183+0x8000] ;  /* 0x00800000b78c783b */ /* 0x000eac0000000200 */
[----:B------:R-:W2:Y:S01]  /*6820*/  LDSM.16.M88.4 R156, [R2+0x10900] ;  /* 0x01090000029c783b */ /* 0x000ea20000000200 */
[C---:B----4-:R-:W-:Y:S08]  /*6830*/  HMMA.16816.F32 R4, R160.reuse, R164, R4 ;  /* 0x000000a4a004723c */ /* 0x050ff00000001804 */
[C---:B------:R-:W-:Y:S01]  /*6840*/  HMMA.16816.F32 R8, R160.reuse, R166, R8 ;  /* 0x000000a6a008723c */ /* 0x040fe20000001808 */
[----:B------:R-:W-:Y:S07]  /*6850*/  LDSM.16.M88.4 R164, [R2+0x11900] ;  /* 0x0119000002a4783b */ /* 0x000fee0000000200 */
[C---:B-----5:R-:W-:Y:S08]  /*6860*/  HMMA.16816.F32 R12, R160.reuse, R152, R12 ;  /* 0x00000098a00c723c */ /* 0x060ff0000000180c */
[C---:B------:R-:W-:Y:S01]  /*6870*/  HMMA.16816.F32 R16, R160.reuse, R154, R16 ;  /* 0x0000009aa010723c */ /* 0x040fe20000001810 */
[----:B------:R-:W4:Y:S07]  /*6880*/  LDSM.16.M88.4 R152, [R2+0x11100] ;  /* 0x011100000298783b */ /* 0x000f2e0000000200 */
[C---:B-1----:R-:W-:Y:S08]  /*6890*/  HMMA.16816.F32 R20, R160.reuse, R148, R20 ;  /* 0x00000094a014723c */ /* 0x042ff00000001814 */
[C---:B------:R-:W-:Y:S01]  /*68a0*/  HMMA.16816.F32 R24, R160.reuse, R150, R24 ;  /* 0x00000096a018723c */ /* 0x040fe20000001818 */
[----:B------:R-:W1:Y:S07]  /*68b0*/  LDSM.16.M88.4 R148, [R182+0x8000] ;  /* 0x00800000b694783b */ /* 0x000e6e0000000200 */
[C---:B---3--:R-:W-:Y:S08]  /*68c0*/  HMMA.16816.F32 R28, R160.reuse, R136, R28 ;  /* 0x00000088a01c723c */ /* 0x048ff0000000181c */
[----:B------:R-:W-:Y:S01]  /*68d0*/  HMMA.16816.F32 R32, R160, R138, R32 ;  /* 0x0000008aa020723c */ /* 0x000fe20000001820 */
[----:B------:R-:W3:Y:S07]  /*68e0*/  LDSM.16.M88.4 R136, [R134+0x11900] ;  /* 0x011900008688783b */ /* 0x000eee0000000200 */
[C---:B--2---:R-:W-:Y:S08]  /*68f0*/  HMMA.16816.F32 R4, R140.reuse, R144, R4 ;  /* 0x000000908c04723c */ /* 0x044ff00000001804 */
[C---:B------:R-:W-:Y:S08]  /*6900*/  HMMA.16816.F32 R8, R140.reuse, R146, R8 ;  /* 0x000000928c08723c */ /* 0x040ff00000001808 */
[C---:B------:R-:W-:Y:S08]  /*6910*/  HMMA.16816.F32 R12, R140.reuse, R156, R12 ;  /* 0x0000009c8c0c723c */ /* 0x040ff0000000180c */
[C---:B------:R-:W-:Y:S08]  /*6920*/  HMMA.16816.F32 R16, R140.reuse, R158, R16 ;  /* 0x0000009e8c10723c */ /* 0x040ff00000001810 */
[C---:B----4-:R-:W-:Y:S08]  /*6930*/  HMMA.16816.F32 R20, R140.reuse, R152, R20 ;  /* 0x000000988c14723c */ /* 0x050ff00000001814 */
[C---:B------:R-:W-:Y:S08]  /*6940*/  HMMA.16816.F32 R24, R140.reuse, R154, R24 ;  /* 0x0000009a8c18723c */ /* 0x040ff00000001818 */
[C---:B------:R-:W-:Y:S08]  /*6950*/  HMMA.16816.F32 R28, R140.reuse, R164, R28 ;  /* 0x000000a48c1c723c */ /* 0x040ff0000000181c */
[----:B------:R-:W-:Y:S08]  /*6960*/  HMMA.16816.F32 R32, R140, R166, R32 ;  /* 0x000000a68c20723c */ /* 0x000ff00000001820 */
[C---:B-1----:R-:W-:Y:S08]  /*6970*/  HMMA.16816.F32 R4, R148.reuse, R168, R4 ;  /* 0x000000a89404723c */ /* 0x042ff00000001804 */
[C---:B------:R-:W-:Y:S08]  /*6980*/  HMMA.16816.F32 R8, R148.reuse, R170, R8 ;  /* 0x000000aa9408723c */ /* 0x040ff00000001808 */
[C---:B------:R-:W-:Y:S08]  /*6990*/  HMMA.16816.F32 R12, R148.reuse, R172, R12 ;  /* 0x000000ac940c723c */ /* 0x040ff0000000180c */
[C---:B------:R-:W-:Y:S08]  /*69a0*/  HMMA.16816.F32 R16, R148.reuse, R174, R16 ;  /* 0x000000ae9410723c */ /* 0x040ff00000001810 */
[C---:B------:R-:W-:Y:S07]  /*69b0*/  HMMA.16816.F32 R20, R148.reuse, R176, R20 ;  /* 0x000000b09414723c */ /* 0x040fee0000001814 */
[----:B------:R-:W-:Y:S01]  /*69c0*/  IMAD.MOV.U32 R176, RZ, RZ, R201 ;  /* 0x000000ffffb07224 */ /* 0x000fe200078e00c9 */
[C---:B------:R-:W-:Y:S04]  /*69d0*/  HMMA.16816.F32 R24, R148.reuse, R178, R24 ;  /* 0x000000b29418723c */ /* 0x040fe80000001818 */
[----:B------:R-:W-:Y:S01]  /*69e0*/  @P0 SHF.R.U32.HI R176, RZ, c[0x0][0x2cc], R219 ;  /* 0x0000b300ffb00a19 */ /* 0x000fe200000116db */
[----:B------:R-:W-:Y:S03]  /*69f0*/  IMAD.SHL.U32 R177, R209, 0x40, RZ ;  /* 0x00000040d1b17824 */ /* 0x000fe600078e00ff */
[C---:B---3--:R-:W-:Y:S01]  /*6a00*/  HMMA.16816.F32 R28, R148.reuse, R136, R28 ;  /* 0x00000088941c723c */ /* 0x048fe2000000181c */
[----:B------:R-:W1:Y:S03]  /*6a10*/  SHFL.IDX PT, R179, R176, RZ, 0x1c1f ;  /* 0x001c1fffb0b37589 */ /* 0x000e6600000e0000 */
[----:B------:R-:W-:Y:S04]  /*6a20*/  IADD3 R178, -R202, 0x1, -R177 ;  /* 0x00000001cab27810 */ /* 0x000fe80007ffe9b1 */
[----:B------:R-:W-:Y:S04]  /*6a30*/  HMMA.16816.F32 R32, R148, R138, R32 ;  /* 0x0000008a9420723c */ /* 0x000fe80000001820 */
[----:B------:R-:W-:Y:S04]  /*6a40*/  IADD3 R178, -R200, R178, R191 ;  /* 0x000000b2c8b27210 */ /* 0x000fe80007ffe1bf */
[C---:B------:R-:W-:Y:S04]  /*6a50*/  IADD3 R219, R178.reuse, c[0x0][0x328], RZ ;  /* 0x0000ca00b2db7a10 */ /* 0x040fe80007ffe0ff */
[----:B------:R-:W-:Y:S01]  /*6a60*/  IADD3 R178, R178, UR19, RZ ;  /* 0x00000013b2b27c10 */ /* 0x000fe2000fffe0ff */
[--C-:B-1----:R-:W-:Y:S04]  /*6a70*/  IMAD.IADD R221, R219, 0x1, R179.reuse ;  /* 0x00000001dbdd7824 */ /* 0x102fe800078e02b3 */
[----:B------:R-:W-:Y:S01]  /*6a80*/  IMAD.IADD R220, R178, 0x1, R179 ;  /* 0x00000001b2dc7824 */ /* 0x000fe200078e02b3 */
[----:B------:R-:W-:-:S05]  /*6a90*/  @!P3 BRA `(.L_x_1008) ;  /* 0x000001800000b947 */ /* 0x000fca0003800000 */
        /* <DEDUP_REMOVED lines=13> */
.L_x_1010:
[----:B------:R-:W-:Y:S04]  /*6b70*/  MOV R0, 0x1 ;  /* 0x0000000100007802 */ /* 0x000fe80000000f00 */
[----:B------:R-:W-:Y:S11]  /*6b80*/  ISETP.NE.AND P0, PT, R0, c[0x0][0x32c], PT ;  /* 0x0000cb0000007a0c */ /* 0x000ff60003f05270 */
[----:B------:R-:W-:Y:S02]  /*6b90*/  @!UPT UIADD3 URZ, URZ, URZ, URZ ;  /* 0x0000003f3f3ff290 */ /* 0x000fe4000fffe03f */
[----:B------:R-:W-:Y:S05]  /*6ba0*/  @P0 IMAD.HI.U32 R0, R2, c[0x0][0x330], RZ ;  /* 0x0000cc0002000a27 */ /* 0x000fea00078e00ff */
[----:B------:R-:W-:Y:S02]  /*6bb0*/  @P0 SHF.R.U32.HI R2, RZ, c[0x0][0x334], R0 ;  /* 0x0000cd00ff020a19 */ /* 0x000fe40000011600 */
.L_x_1011:
[----:B------:R-:W-:Y:S05]  /*6bc0*/  BSYNC B0 ;  /* 0x0000000000007941 */ /* 0x000fea0003800000 */
.L_x_1009:
[----:B------:R-:W-:Y:S04]  /*6bd0*/  IMAD R133, R2, c[0x0][0x32c], -R177 ;  /* 0x0000cb0002857a24 */ /* 0x000fe800078e0ab1 */
[----:B------:R-:W-:Y:S05]  /*6be0*/  IMAD.IADD R133, R133, 0x1, -R202 ;  /* 0x0000000185857824 */ /* 0x000fea00078e0aca */
[----:B------:R-:W-:Y:S02]  /*6bf0*/  IADD3 R0, R133, c[0x0][0x32c], RZ ;  /* 0x0000cb0085007a10 */ /* 0x000fe40007ffe0ff */
[----:B------:R-:W-:Y:S02]  /*6c00*/  IMNMX R220, R220, R133, !PT ;  /* 0x00000085dcdc7217 */ /* 0x000fe40007800200 */
[----:B------:R-:W-:Y:S02]  /*6c10*/  IMNMX R221, R221, R0, PT ;  /* 0x00000000dddd7217 */ /* 0x000fe40003800200 */
.L_x_1008:
        /* <DEDUP_REMOVED lines=66> */
.L_x_1014:
[----:B------:R-:W-:Y:S04]  /*7040*/  MOV R0, 0x1 ;  /* 0x0000000100007802 */ /* 0x000fe80000000f00 */
[----:B------:R-:W-:Y:S11]  /*7050*/  ISETP.NE.AND P0, PT, R0, c[0x0][0x32c], PT ;  /* 0x0000cb0000007a0c */ /* 0x000ff60003f05270 */
[----:B------:R-:W-:Y:S02]  /*7060*/  @!UPT UIADD3 URZ, URZ, URZ, URZ ;  /* 0x0000003f3f3ff290 */ /* 0x000fe4000fffe03f */
[----:B------:R-:W-:Y:S05]  /*7070*/  @P0 IMAD.HI.U32 R0, R2, c[0x0][0x330], RZ ;  /* 0x0000cc0002000a27 */ /* 0x000fea00078e00ff */
[----:B------:R-:W-:Y:S02]  /*7080*/  @P0 SHF.R.U32.HI R2, RZ, c[0x0][0x334], R0 ;  /* 0x0000cd00ff020a19 */ /* 0x000fe40000011600 */
.L_x_1015:
[----:B------:R-:W-:Y:S05]  /*7090*/  BSYNC B0 ;  /* 0x0000000000007941 */ /* 0x000fea0003800000 */
.L_x_1013:
[----:B------:R-:W-:Y:S04]  /*70a0*/  IMAD R13, R2, c[0x0][0x32c], -R177 ;  /* 0x0000cb00020d7a24 */ /* 0x000fe800078e0ab1 */
[----:B------:R-:W-:Y:S05]  /*70b0*/  IMAD.IADD R13, R13, 0x1, -R202 ;  /* 0x000000010d0d7824 */ /* 0x000fea00078e0aca */
[----:B------:R-:W-:Y:S02]  /*70c0*/  IADD3 R0, R13, c[0x0][0x32c], RZ ;  /* 0x0000cb000d007a10 */ /* 0x000fe40007ffe0ff */
[----:B------:R-:W-:Y:S02]  /*70d0*/  IMNMX R178, R178, R13, !PT ;  /* 0x0000000db2b27217 */ /* 0x000fe40007800200 */
[----:B------:R-:W-:Y:S02]  /*70e0*/  IMNMX R219, R219, R0, PT ;  /* 0x00000000dbdb7217 */ /* 0x000fe40003800200 */
.L_x_1012:
[----:B------:R-:W-:Y:S01]  /*70f0*/  ISETP.GT.AND P0, PT, R178, RZ, P1 ;  /* 0x000000ffb200720c */ /* 0x000fe20000f04270 */
[----:B------:R-:W-:Y:S04]  /*7100*/  DEPBAR.LE SB0, 0x2 ;  /* 0x000080800000791a */ /* 0x000fe80000000000 */
[----:B------:R-:W-:Y:S01]  /*7110*/  BAR.SYNC.DEFER_BLOCKING 0x0 ;  /* 0x0000000000007b1d */ /* 0x000fe20000010000 */
        /* <DEDUP_REMOVED lines=71> */
[C---:B------:R-:W-:Y:S02]  /*7590*/  ISETP.LT.OR P0, PT, R219.reuse, 0x39, P0 ;  /* 0x00000039db00780c */ /* 0x040fe40000701670 */
[----:B------:R-:W-:Y:S02]  /*75a0*/  FMNMX.FTZ R13, R150, R13, !PT ;  /* 0x0000000d960d7209 */ /* 0x000fe40007810000 */
[----:B------:R-:W-:Y:S01]  /*75b0*/  FSEL R146, R34, -INF , !P0 ;  /* 0xff80000022927808 */ /* 0x000fe20004000000 */
[----:B------:R-:W1:Y:S01]  /*75c0*/  SHFL.BFLY PT, R4, R7, 0x2, 0x1f ;  /* 0x0c401f0007047f89 */ /* 0x000e6200000e0000 */
[----:B------:R-:W-:Y:S02]  /*75d0*/  ISETP.GT.AND P0, PT, R178, 0x39, P1 ;  /* 0x00000039b200780c */ /* 0x000fe40000f04270 */
[----:B------:R-:W-:Y:S02]  /*75e0*/  FMNMX.FTZ R13, R148, R13, !PT ;  /* 0x0000000d940d7209 */ /* 0x000fe40007810000 */
[----:B------:R-:W-:Y:S02]  /*75f0*/  ISETP.LT.OR P0, PT, R219, 0x3a, P0 ;  /* 0x0000003adb00780c */ /* 0x000fe40000701670 */
[----:B------:R-:W-:Y:S02]  /*7600*/  FMNMX.FTZ R15, R146, R13, !PT ;  /* 0x0000000d920f7209 */ /* 0x000fe40007810000 */
[----:B------:R-:W-:Y:S02]  /*7610*/  FSEL R144, R35, -INF , !P0 ;  /* 0xff80000023907808 */ /* 0x000fe40004000000 */
[----:B------:R-:W-:Y:S02]  /*7620*/  IADD3 R17, R180, UR4, RZ ;  /* 0x00000004b4117c10 */ /* 0x000fe4000fffe0ff */
[----:B------:R-:W-:Y:S02]  /*7630*/  FMNMX.FTZ R11, R144, R15, !PT ;  /* 0x0000000f900b7209 */ /* 0x000fe40007810000 */
[----:B------:R-:W-:Y:S03]  /*7640*/  IADD3 R134, R186, R17, RZ ;  /* 0x00000011ba867210 */ /* 0x000fe60007ffe0ff */
[----:B------:R-:W2:Y:S01]  /*7650*/  SHFL.BFLY PT, R0, R11, 0x2, 0x1f ;  /* 0x0c401f000b007f89 */ /* 0x000ea200000e0000 */
[----:B-1----:R-:W-:Y:S07]  /*7660*/  FMNMX.FTZ R4, R7, R4, !PT ;  /* 0x0000000407047209 */ /* 0x002fee0007810000 */
[----:B------:R-:W1:Y:S01]  /*7670*/  SHFL.BFLY PT, R13, R4, 0x1, 0x1f ;  /* 0x0c201f00040d7f89 */ /* 0x000e6200000e0000 */
[----:B--2---:R-:W-:Y:S07]  /*7680*/  FMNMX.FTZ R7, R11, R0, !PT ;  /* 0x000000000b077209 */ /* 0x004fee0007810000 */
[----:B------:R-:W2:Y:S01]  /*7690*/  SHFL.BFLY PT, R0, R7, 0x1, 0x1f ;  /* 0x0c201f0007007f89 */ /* 0x000ea200000e0000 */
[----:B-1----:R-:W-:Y:S04]  /*76a0*/  FMNMX.FTZ R2, R4, R13, !PT ;  /* 0x0000000d04027209 */ /* 0x002fe80007810000 */
[C---:B------:R-:W-:Y:S01]  /*76b0*/  FSETP.NEU.FTZ.AND P0, PT, R2.reuse, -INF , PT ;  /* 0xff8000000200780b */ /* 0x040fe20003f1d000 */
[----:B------:R-:W-:Y:S05]  /*76c0*/  FMUL.FTZ R152, R2, c[0x0][0x2d0] ;  /* 0x0000b40002987a20 */ /* 0x000fea0000410000 */
[----:B------:R-:W-:Y:S05]  /*76d0*/  FSEL R152, R152, RZ, P0 ;  /* 0x000000ff98987208 */ /* 0x000fea0000000000 */
[--C-:B------:R-:W-:Y:S01]  /*76e0*/  FFMA.FTZ R160, R5, c[0x0][0x2d0], -R152.reuse ;  /* 0x0000b40005a07a23 */ /* 0x100fe20000010898 */
[----:B------:R-:W-:Y:S01]  /*76f0*/  FSEL R5, R2, RZ, P0 ;  /* 0x000000ff02057208 */ /* 0x000fe20000000000 */
[--C-:B------:R-:W-:Y:S01]  /*7700*/  FFMA.FTZ R162, R137, c[0x0][0x2d0], -R152.reuse ;  /* 0x0000b40089a27a23 */ /* 0x100fe20000010898 */
[----:B--2---:R-:W-:Y:S01]  /*7710*/  FMNMX.FTZ R0, R7, R0, !PT ;  /* 0x0000000007007209 */ /* 0x004fe20007810000 */
[----:B------:R-:W-:Y:S02]  /*7720*/  FFMA.FTZ R161, R133, c[0x0][0x2d0], -R152 ;  /* 0x0000b40085a17a23 */ /* 0x000fe40000010898 */
[----:B------:R-:W-:Y:S01]  /*7730*/  FADD.FTZ R4, -R5, R132 ;  /* 0x0000008405047221 */ /* 0x000fe20000010100 */
[C---:B------:R-:W-:Y:S01]  /*7740*/  FSETP.NEU.FTZ.AND P0, PT, R0.reuse, -INF , PT ;  /* 0xff8000000000780b */ /* 0x040fe20003f1d000 */
[----:B------:R-:W-:Y:S01]  /*7750*/  FMUL.FTZ R145, R0, c[0x0][0x2d0] ;  /* 0x0000b40000917a20 */ /* 0x000fe20000410000 */
[----:B------:R-:W-:Y:S01]  /*7760*/  MUFU.EX2 R162, R162 ;  /* 0x000000a200a27308 */ /* 0x000fe20000000800 */
[----:B------:R-:W-:Y:S01]  /*7770*/  FMUL.FTZ R132, R4, c[0x0][0x2d0] ;  /* 0x0000b40004847a20 */ /* 0x000fe20000410000 */
[----:B------:R-:W-:Y:S01]  /*7780*/  FSEL R4, R0, RZ, P0 ;  /* 0x000000ff00047208 */ /* 0x000fe20000000000 */
[--C-:B------:R-:W-:Y:S01]  /*7790*/  FFMA.FTZ R163, R9, c[0x0][0x2d0], -R152.reuse ;  /* 0x0000b40009a37a23 */ /* 0x100fe20000010898 */
[----:B------:R-:W-:Y:S01]  /*77a0*/  FSEL R145, R145, RZ, P0 ;  /* 0x000000ff91917208 */ /* 0x000fe20000000000 */
[--C-:B------:R-:W-:Y:S01]  /*77b0*/  FFMA.FTZ R170, R143, c[0x0][0x2d0], -R152.reuse ;  /* 0x0000b4008faa7a23 */ /* 0x100fe20000010898 */
[----:B------:R-:W-:Y:S01]  /*77c0*/  IADD3 R5, R181, UR4, RZ ;  /* 0x00000004b5057c10 */ /* 0x000fe2000fffe0ff */
[----:B------:R-:W-:Y:S02]  /*77d0*/  FADD.FTZ R4, -R4, R3 ;  /* 0x0000000304047221 */ /* 0x000fe40000010100 */
[--C-:B------:R-:W-:Y:S01]  /*77e0*/  FFMA.FTZ R166, R12, c[0x0][0x2d0], -R145.reuse ;  /* 0x0000b4000ca67a23 */ /* 0x100fe20000010891 */
[----:B------:R-:W1:Y:S01]  /*77f0*/  MUFU.EX2 R132, R132 ;  /* 0x0000008400847308 */ /* 0x000e620000000800 */
[----:B------:R-:W2:Y:S01]  /*7800*/  LDSM.16.MT88.4 R12, [R181+UR4+0x100] ;  /* 0x00010004b50c783b */ /* 0x000ea20008004200 */
[--C-:B------:R-:W-:Y:S01]  /*7810*/  FFMA.FTZ R165, R8, c[0x0][0x2d0], -R145.reuse ;  /* 0x0000b40008a57a23 */ /* 0x100fe20000010891 */
[----:B------:R-:W-:Y:S01]  /*7820*/  IADD3 R133, R186, R5, RZ ;  /* 0x00000005ba857210 */ /* 0x000fe20007ffe0ff */
[--C-:B------:R-:W-:Y:S02]  /*7830*/  FFMA.FTZ R164, R10, c[0x0][0x2d0], -R145.reuse ;  /* 0x0000b4000aa47a23 */ /* 0x100fe40000010891 */
[--C-:B------:R-:W-:Y:S02]  /*7840*/  FFMA.FTZ R167, R6, c[0x0][0x2d0], -R145.reuse ;  /* 0x0000b40006a77a23 */ /* 0x100fe40000010891 */
[----:B------:R-:W-:Y:S01]  /*7850*/  FMUL.FTZ R3, R4, c[0x0][0x2d0] ;  /* 0x0000b40004037a20 */ /* 0x000fe20000410000 */
[----:B------:R-:W3:Y:S01]  /*7860*/  LDSM.16.MT88.4 R20, [R133+0x100] ;  /* 0x000100008514783b */ /* 0x000ee20000004200 */
[----:B------:R-:W4:Y:S01]  /*7870*/  MUFU.EX2 R161, R161 ;  /* 0x000000a100a17308 */ /* 0x000f220000000800 */
[--C-:B------:R-:W-:Y:S02]  /*7880*/  FFMA.FTZ R175, R140, c[0x0][0x2d0], -R145.reuse ;  /* 0x0000b4008caf7a23 */ /* 0x100fe40000010891 */
[--C-:B------:R-:W-:Y:S02]  /*7890*/  FFMA.FTZ R219, R157, c[0x0][0x2d0], -R152.reuse ;  /* 0x0000b4009ddb7a23 */ /* 0x100fe40000010898 */
[--C-:B------:R-:W-:Y:S02]  /*78a0*/  FFMA.FTZ R220, R155, c[0x0][0x2d0], -R152.reuse ;  /* 0x0000b4009bdc7a23 */ /* 0x100fe40000010898 */
[--C-:B------:R-:W-:Y:S02]  /*78b0*/  FFMA.FTZ R221, R158, c[0x0][0x2d0], -R145.reuse ;  /* 0x0000b4009edd7a23 */ /* 0x100fe40000010891 */
[--C-:B------:R-:W-:Y:S01]  /*78c0*/  FFMA.FTZ R222, R156, c[0x0][0x2d0], -R145.reuse ;  /* 0x0000b4009cde7a23 */ /* 0x100fe20000010891 */
[----:B------:R-:W5:Y:S01]  /*78d0*/  MUFU.EX2 R3, R3 ;  /* 0x0000000300037308 */ /* 0x000f620000000800 */
[--C-:B------:R-:W-:Y:S02]  /*78e0*/  FFMA.FTZ R223, R154, c[0x0][0x2d0], -R145.reuse ;  /* 0x0000b4009adf7a23 */ /* 0x100fe40000010891 */
[--C-:B------:R-:W-:Y:S02]  /*78f0*/  FFMA.FTZ R224, R153, c[0x0][0x2d0], -R152.reuse ;  /* 0x0000b40099e07a23 */ /* 0x100fe40000010898 */
[C---:B-1----:R-:W-:Y:S02]  /*7900*/  FMUL.FTZ R4, R132.reuse, R128 ;  /* 0x0000008084047220 */ /* 0x042fe40000410000 */
[C---:B------:R-:W-:Y:S02]  /*7910*/  FMUL.FTZ R5, R132.reuse, R129 ;  /* 0x0000008184057220 */ /* 0x040fe40000410000 */
[C---:B------:R-:W-:Y:S01]  /*7920*/  FMUL.FTZ R8, R132.reuse, R124 ;  /* 0x0000007c84087220 */ /* 0x040fe20000410000 */
[----:B------:R-:W-:Y:S01]  /*7930*/  MUFU.EX2 R160, R160 ;  /* 0x000000a000a07308 */ /* 0x000fe20000000800 */
[C---:B------:R-:W-:Y:S02]  /*7940*/  FMUL.FTZ R9, R132.reuse, R125 ;  /* 0x0000007d84097220 */ /* 0x040fe40000410000 */
[C---:B------:R-:W-:Y:S01]  /*7950*/  FMUL.FTZ R16, R132.reuse, R104 ;  /* 0x0000006884107220 */ /* 0x040fe20000410000 */
[----:B----4-:R-:W-:Y:S01]  /*7960*/  F2FP.PACK_AB R136, R161, R162 ;  /* 0x000000a2a188723e */ /* 0x010fe200000000ff */
[C---:B------:R-:W-:Y:S02]  /*7970*/  FMUL.FTZ R17, R132.reuse, R105 ;  /* 0x0000006984117220 */ /* 0x040fe40000410000 */
[C---:B------:R-:W-:Y:S02]  /*7980*/  FMUL.FTZ R24, R132.reuse, R112 ;  /* 0x0000007084187220 */ /* 0x040fe40000410000 */
[C---:B------:R-:W-:Y:S01]  /*7990*/  FMUL.FTZ R25, R132.reuse, R113 ;  /* 0x0000007184197220 */ /* 0x040fe20000410000 */
[----:B------:R-:W1:Y:S01]  /*79a0*/  MUFU.EX2 R163, R163 ;  /* 0x000000a300a37308 */ /* 0x000e620000000800 */
[C---:B------:R-:W-:Y:S02]  /*79b0*/  FMUL.FTZ R32, R132.reuse, R120 ;  /* 0x0000007884207220 */ /* 0x040fe40000410000 */
[----:B------:R-:W-:Y:S02]  /*79c0*/  FMUL.FTZ R33, R132, R121 ;  /* 0x0000007984217220 */ /* 0x000fe40000410000 */
[C---:B-----5:R-:W-:Y:S02]  /*79d0*/  FMUL.FTZ R6, R3.reuse, R130 ;  /* 0x0000008203067220 */ /* 0x060fe40000410000 */
        /* <DEDUP_REMOVED lines=9> */
[----:B------:R-:W4:Y:S01]  /*7a70*/  MUFU.EX2 R165, R165 ;  /* 0x000000a500a57308 */ /* 0x000f220000000800 */
[----:B------:R-:W-:Y:S01]  /*7a80*/  LDSM.16.MT88.4 R104, [R181+UR4+0x2100] ;  /* 0x00210004b568783b */ /* 0x000fe20008004200 */
[----:B------:R-:W-:Y:S01]  /*7a90*/  FMUL.FTZ R34, R3, R122 ;  /* 0x0000007a03227220 */ /* 0x000fe20000410000 */
[----:B-1----:R-:W-:Y:S01]  /*7aa0*/  F2FP.PACK_AB R138, R163, R160 ;  /* 0x000000a0a38a723e */ /* 0x002fe200000000ff */
[----:B------:R-:W-:Y:S02]  /*7ab0*/  FMUL.FTZ R35, R3, R123 ;  /* 0x0000007b03237220 */ /* 0x000fe40000410000 */
[--C-:B------:R-:W-:Y:S03]  /*7ac0*/  FFMA.FTZ R225, R151, c[0x0][0x2d0], -R152.reuse ;  /* 0x0000b40097e17a23 */ /* 0x100fe60000010898 */
[----:B------:R-:W-:Y:S01]  /*7ad0*/  LDSM.16.MT88.4 R112, [R181+UR4+0x900] ;  /* 0x00090004b570783b */ /* 0x000fe20008004200 */
[----:B------:R-:W-:Y:S01]  /*7ae0*/  MUFU.EX2 R164, R164 ;  /* 0x000000a400a47308 */ /* 0x000fe20000000800 */
[--C-:B------:R-:W-:Y:S02]  /*7af0*/  FFMA.FTZ R226, R149, c[0x0][0x2d0], -R152.reuse ;  /* 0x0000b40095e27a23 */ /* 0x100fe40000010898 */
[--C-:B------:R-:W-:Y:S02]  /*7b00*/  FFMA.FTZ R228, R150, c[0x0][0x2d0], -R145.reuse ;  /* 0x0000b40096e47a23 */ /* 0x100fe40000010891 */
[--C-:B------:R-:W-:Y:S02]  /*7b10*/  FFMA.FTZ R229, R148, c[0x0][0x2d0], -R145.reuse ;  /* 0x0000b40094e57a23 */ /* 0x100fe40000010891 */
[----:B------:R-:W-:Y:S01]  /*7b20*/  LDSM.16.MT88.4 R120, [R134+0x900] ;  /* 0x000900008678783b */ /* 0x000fe20000004200 */
[--C-:B------:R-:W-:Y:S02]  /*7b30*/  FFMA.FTZ R230, R146, c[0x0][0x2d0], -R145.reuse ;  /* 0x0000b40092e67a23 */ /* 0x100fe40000010891 */
[----:B------:R-:W1:Y:S01]  /*7b40*/  MUFU.EX2 R167, R167 ;  /* 0x000000a700a77308 */ /* 0x000e620000000800 */
[C---:B------:R-:W-:Y:S02]  /*7b50*/  FMUL.FTZ R36, R132.reuse, R36 ;  /* 0x0000002484247220 */ /* 0x040fe40000410000 */
[C---:B------:R-:W-:Y:S01]  /*7b60*/  FMUL.FTZ R37, R132.reuse, R37 ;  /* 0x0000002584257220 */ /* 0x040fe20000410000 */
[----:B----4-:R-:W-:Y:S01]  /*7b70*/  F2FP.PACK_AB R137, R165, R166 ;  /* 0x000000a6a589723e */ /* 0x010fe200000000ff */
[----:B------:R-:W-:Y:S01]  /*7b80*/  LDSM.16.MT88.4 R124, [R181+UR4+0x2900] ;  /* 0x00290004b57c783b */ /* 0x000fe20008004200 */
[C---:B------:R-:W-:Y:S02]  /*7b90*/  FMUL.FTZ R38, R3.reuse, R38 ;  /* 0x0000002603267220 */ /* 0x040fe40000410000 */
[C---:B------:R-:W-:Y:S02]  /*7ba0*/  FMUL.FTZ R39, R3.reuse, R39 ;  /* 0x0000002703277220 */ /* 0x040fe40000410000 */
[C---:B------:R-:W-:Y:S01]  /*7bb0*/  FMUL.FTZ R40, R132.reuse, R40 ;  /* 0x0000002884287220 */ /* 0x040fe20000410000 */
[----:B------:R-:W-:Y:S01]  /*7bc0*/  MUFU.EX2 R170, R170 ;  /* 0x000000aa00aa7308 */ /* 0x000fe20000000800 */
[C---:B------:R-:W-:Y:S01]  /*7bd0*/  FMUL.FTZ R41, R132.reuse, R41 ;  /* 0x0000002984297220 */ /* 0x040fe20000410000 */
[----:B------:R-:W-:Y:S01]  /*7be0*/  LDSM.16.MT88.4 R148, [R180+UR4+0x3900] ;  /* 0x00390004b494783b */ /* 0x000fe20008004200 */
[C---:B------:R-:W-:Y:S02]  /*7bf0*/  FMUL.FTZ R42, R3.reuse, R42 ;  /* 0x0000002a032a7220 */ /* 0x040fe40000410000 */
[C---:B------:R-:W-:Y:S02]  /*7c00*/  FMUL.FTZ R43, R3.reuse, R43 ;  /* 0x0000002b032b7220 */ /* 0x040fe40000410000 */
[C---:B------:R-:W-:Y:S02]  /*7c10*/  FMUL.FTZ R44, R132.reuse, R44 ;  /* 0x0000002c842c7220 */ /* 0x040fe40000410000 */
[C---:B------:R-:W-:Y:S01]  /*7c20*/  FMUL.FTZ R45, R132.reuse, R45 ;  /* 0x0000002d842d7220 */ /* 0x040fe20000410000 */
[----:B------:R-:W-:Y:S01]  /*7c30*/  MUFU.EX2 R175, R175 ;  /* 0x000000af00af7308 */ /* 0x000fe20000000800 */
[----:B------:R-:W-:Y:S01]  /*7c40*/  FMUL.FTZ R46, R3, R46 ;  /* 0x0000002e032e7220 */ /* 0x000fe20000410000 */
[----:B-1----:R-:W-:Y:S01]  /*7c50*/  F2FP.PACK_AB R139, R167, R164 ;  /* 0x000000a4a78b723e */ /* 0x002fe200000000ff */
[C---:B------:R-:W-:Y:S02]  /*7c60*/  FMUL.FTZ R47, R3.reuse, R47 ;  /* 0x0000002f032f7220 */ /* 0x040fe40000410000 */
[C---:B------:R-:W-:Y:S02]  /*7c70*/  FMUL.FTZ R48, R132.reuse, R48 ;  /* 0x0000003084307220 */ /* 0x040fe40000410000 */
[C---:B------:R-:W-:Y:S02]  /*7c80*/  FMUL.FTZ R49, R132.reuse, R49 ;  /* 0x0000003184317220 */ /* 0x040fe40000410000 */
[C---:B--2---:R-:W-:Y:S01]  /*7c90*/  HMMA.16816.F32 R4, R136.reuse, R12, R4 ;  /* 0x0000000c8804723c */ /* 0x044fe20000001804 */
        /* <DEDUP_REMOVED lines=13> */
[C---:B---3--:R-:W-:Y:S03]  /*7d70*/  HMMA.16816.F32 R12, R136.reuse, R20, R12 ;  /* 0x00000014880c723c */ /* 0x048fe6000000180c */
        /* <DEDUP_REMOVED lines=10> */
[----:B------:R-:W2:Y:S01]  /*7e20*/  LDSM.16.MT88.4 R108, [R133+0x2100] ;  /* 0x00210000856c783b */ /* 0x000ea20000004200 */
        /* <DEDUP_REMOVED lines=14> */
[----:B------:R-:W-:Y:S01]  /*7f10*/  LDSM.16.MT88.4 R116, [R180+UR4+0x900] ;  /* 0x00090004b474783b */ /* 0x000fe20008004200 */
[C---:B------:R-:W-:Y:S02]  /*7f20*/  FMUL.FTZ R62, R3.reuse, R62 ;  /* 0x0000003e033e7220 */ /* 0x040fe40000410000 */
[C---:B------:R-:W-:Y:S02]  /*7f30*/  FMUL.FTZ R63, R3.reuse, R63 ;  /* 0x0000003f033f7220 */ /* 0x040fe40000410000 */
[C---:B-1----:R-:W-:Y:S02]  /*7f40*/  HMMA.16816.F32 R28, R136.reuse, R100, R28 ;  /* 0x00000064881c723c */ /* 0x042fe4000000181c */
[----:B------:R-:W-:Y:S01]  /*7f50*/  MUFU.EX2 R228, R228 ;  /* 0x000000e400e47308 */ /* 0x000fe20000000800 */
[C---:B------:R-:W-:Y:S02]  /*7f60*/  FMUL.FTZ R64, R132.reuse, R64 ;  /* 0x0000004084407220 */ /* 0x040fe40000410000 */
[C---:B------:R-:W-:Y:S02]  /*7f70*/  FMUL.FTZ R65, R132.reuse, R65 ;  /* 0x0000004184417220 */ /* 0x040fe40000410000 */
[C---:B------:R-:W-:Y:S01]  /*7f80*/  FMUL.FTZ R66, R3.reuse, R66 ;  /* 0x0000004203427220 */ /* 0x040fe20000410000 */
[C---:B------:R-:W-:Y:S01]  /*7f90*/  HMMA.16816.F32 R32, R136.reuse, R102, R32 ;  /* 0x000000668820723c */ /* 0x040fe20000001820 */
[----:B------:R-:W1:Y:S03]  /*7fa0*/  LDSM.16.MT88.4 R100, [R180+UR4+0x2100] ;  /* 0x00210004b464783b */ /* 0x000e660008004200 */
[C---:B------:R-:W-:Y:S01]  /*7fb0*/  FMUL.FTZ R67, R3.reuse, R67 ;  /* 0x0000004303437220 */ /* 0x040fe20000410000 */
[----:B------:R-:W-:Y:S01]  /*7fc0*/  MUFU.EX2 R229, R229 ;  /* 0x000000e500e57308 */ /* 0x000fe20000000800 */
[C---:B------:R-:W-:Y:S02]  /*7fd0*/  FMUL.FTZ R68, R132.reuse, R68 ;  /* 0x0000004484447220 */ /* 0x040fe40000410000 */
[C---:B------:R-:W-:Y:S04]  /*7fe0*/  HMMA.16816.F32 R36, R136.reuse, R104, R36 ;  /* 0x000000688824723c */ /* 0x040fe80000001824 */
[C---:B------:R-:W-:Y:S02]  /*7ff0*/  FMUL.FTZ R69, R132.reuse, R69 ;  /* 0x0000004584457220 */ /* 0x040fe40000410000 */
[C---:B------:R-:W-:Y:S01]  /*8000*/  FMUL.FTZ R70, R3.reuse, R70 ;  /* 0x0000004603467220 */ /* 0x040fe20000410000 */
[----:B------:R-:W-:Y:S01]  /*8010*/  MUFU.EX2 R230, R230 ;  /* 0x000000e600e67308 */ /* 0x000fe20000000800 */
[C---:B------:R-:W-:Y:S01]  /*8020*/  HMMA.16816.F32 R40, R136.reuse, R106, R40 ;  /* 0x0000006a8828723c */ /* 0x040fe20000001828 */
[----:B------:R-:W3:Y:S03]  /*8030*/  LDSM.16.MT88.4 R104, [R134+0x2100] ;  /* 0x002100008668783b */ /* 0x000ee60000004200 */
        /* <DEDUP_REMOVED lines=9> */
[----:B------:R-:W-:Y:S01]  /*80d0*/  FMUL.FTZ R85, R132, R85 ;  /* 0x0000005584557220 */ /* 0x000fe20000410000 */
[C---:B-1----:R-:W-:Y:S03]  /*80e0*/  HMMA.16816.F32 R52, R136.reuse, R100, R52 ;  /* 0x000000648834723c */ /* 0x042fe60000001834 */
[C---:B------:R-:W-:Y:S02]  /*80f0*/  FMUL.FTZ R86, R3.reuse, R86 ;  /* 0x0000005603567220 */ /* 0x040fe40000410000 */
[----:B------:R-:W-:Y:S02]  /*8100*/  FMUL.FTZ R87, R3, R87 ;  /* 0x0000005703577220 */ /* 0x000fe40000410000 */
[--C-:B------:R-:W-:Y:S01]  /*8110*/  FFMA.FTZ R168, R171, c[0x0][0x2d0], -R152.reuse ;  /* 0x0000b400aba87a23 */ /* 0x100fe20000010898 */
[C---:B------:R-:W-:Y:S01]  /*8120*/  HMMA.16816.F32 R56, R136.reuse, R102, R56 ;  /* 0x000000668838723c */ /* 0x040fe20000001838 */
[----:B------:R-:W1:Y:S03]  /*8130*/  LDSM.16.MT88.4 R100, [R133+0x4100] ;  /* 0x004100008564783b */ /* 0x000e660000004200 */
[--C-:B------:R-:W-:Y:S01]  /*8140*/  FFMA.FTZ R171, R141, c[0x0][0x2d0], -R152.reuse ;  /* 0x0000b4008dab7a23 */ /* 0x100fe20000010898 */
[----:B------:R-:W-:Y:S01]  /*8150*/  MUFU.EX2 R168, R168 ;  /* 0x000000a800a87308 */ /* 0x000fe20000000800 */
[--C-:B------:R-:W-:Y:S02]  /*8160*/  FFMA.FTZ R169, R169, c[0x0][0x2d0], -R152.reuse ;  /* 0x0000b400a9a97a23 */ /* 0x100fe40000010898 */
[C---:B---3--:R-:W-:Y:S04]  /*8170*/  HMMA.16816.F32 R60, R136.reuse, R104, R60 ;  /* 0x00000068883c723c */ /* 0x048fe8000000183c */
[--C-:B------:R-:W-:Y:S02]  /*8180*/  FFMA.FTZ R173, R174, c[0x0][0x2d0], -R145.reuse ;  /* 0x0000b400aead7a23 */ /* 0x100fe40000010891 */
[--C-:B------:R-:W-:Y:S01]  /*8190*/  FFMA.FTZ R174, R142, c[0x0][0x2d0], -R145.reuse ;  /* 0x0000b4008eae7a23 */ /* 0x100fe20000010891 */
[----:B------:R-:W3:Y:S01]  /*81a0*/  MUFU.EX2 R169, R169 ;  /* 0x000000a900a97308 */ /* 0x000ee20000000800 */
[C---:B------:R-:W-:Y:S01]  /*81b0*/  HMMA.16816.F32 R64, R136.reuse, R106, R64 ;  /* 0x0000006a8840723c */ /* 0x040fe20000001840 */
[----:B------:R-:W4:Y:S03]  /*81c0*/  LDSM.16.MT88.4 R104, [R180+UR4+0x4100] ;  /* 0x00410004b468783b */ /* 0x000f260008004200 */
[--C-:B------:R-:W-:Y:S02]  /*81d0*/  FFMA.FTZ R172, R172, c[0x0][0x2d0], -R145.reuse ;  /* 0x0000b400acac7a23 */ /* 0x100fe40000010891 */
[C---:B------:R-:W-:Y:S02]  /*81e0*/  FMUL.FTZ R88, R132.reuse, R88 ;  /* 0x0000005884587220 */ /* 0x040fe40000410000 */
[C---:B--2---:R-:W-:Y:S01]  /*81f0*/  HMMA.16816.F32 R68, R136.reuse, R108, R68 ;  /* 0x0000006c8844723c */ /* 0x044fe20000001844 */
[----:B------:R-:W-:Y:S01]  /*8200*/  LDSM.16.MT88.4 R140, [R180+UR4+0x2900] ;  /* 0x00290004b48c783b */ /* 0x000fe20008004200 */
[----:B------:R-:W-:Y:S02]  /*8210*/  MUFU.EX2 R171, R171 ;  /* 0x000000ab00ab7308 */ /* 0x000fe40000000800 */
[C---:B------:R-:W-:Y:S02]  /*8220*/  FMUL.FTZ R89, R132.reuse, R89 ;  /* 0x0000005984597220 */ /* 0x040fe40000410000 */
[C---:B------:R-:W-:Y:S02]  /*8230*/  FMUL.FTZ R90, R3.reuse, R90 ;  /* 0x0000005a035a7220 */ /* 0x040fe40000410000 */
[C---:B------:R-:W-:Y:S01]  /*8240*/  HMMA.16816.F32 R72, R136.reuse, R110, R72 ;  /* 0x0000006e8848723c */ /* 0x040fe20000001848 */
[----:B------:R-:W2:Y:S03]  /*8250*/  LDSM.16.MT88.4 R108, [R134+0x4100] ;  /* 0x00410000866c783b */ /* 0x000ea60000004200 */
[C---:B------:R-:W-:Y:S01]  /*8260*/  FMUL.FTZ R76, R132.reuse, R76 ;  /* 0x0000004c844c7220 */ /* 0x040fe20000410000 */
[----:B------:R-:W-:Y:S01]  /*8270*/  MUFU.EX2 R173, R173 ;  /* 0x000000ad00ad7308 */ /* 0x000fe20000000800 */
[C---:B------:R-:W-:Y:S02]  /*8280*/  FMUL.FTZ R77, R132.reuse, R77 ;  /* 0x0000004d844d7220 */ /* 0x040fe40000410000 */
[C---:B------:R-:W-:Y:S04]  /*8290*/  FMUL.FTZ R78, R3.reuse, R78 ;  /* 0x0000004e034e7220 */ /* 0x040fe80000410000 */
[C---:B------:R-:W-:Y:S02]  /*82a0*/  FMUL.FTZ R79, R3.reuse, R79 ;  /* 0x0000004f034f7220 */ /* 0x040fe40000410000 */
[C---:B------:R-:W-:Y:S01]  /*82b0*/  FMUL.FTZ R91, R3.reuse, R91 ;  /* 0x0000005b035b7220 */ /* 0x040fe20000410000 */
[----:B------:R-:W5:Y:S01]  /*82c0*/  MUFU.EX2 R172, R172 ;  /* 0x000000ac00ac7308 */ /* 0x000f620000000800 */
[C---:B------:R-:W-:Y:S02]  /*82d0*/  FMUL.FTZ R92, R132.reuse, R92 ;  /* 0x0000005c845c7220 */ /* 0x040fe40000410000 */
[C---:B------:R-:W-:Y:S01]  /*82e0*/  FMUL.FTZ R93, R132.reuse, R93 ;  /* 0x0000005d845d7220 */ /* 0x040fe20000410000 */
[C---:B-1----:R-:W-:Y:S03]  /*82f0*/  HMMA.16816.F32 R76, R136.reuse, R100, R76 ;  /* 0x00000064884c723c */ /* 0x042fe6000000184c */
[C---:B------:R-:W-:Y:S02]  /*8300*/  FMUL.FTZ R80, R132.reuse, R80 ;  /* 0x0000005084507220 */ /* 0x040fe40000410000 */
[C---:B------:R-:W-:Y:S01]  /*8310*/  FMUL.FTZ R81, R132.reuse, R81 ;  /* 0x0000005184517220 */ /* 0x040fe20000410000 */
[----:B------:R-:W1:Y:S01]  /*8320*/  MUFU.EX2 R174, R174 ;  /* 0x000000ae00ae7308 */ /* 0x000e620000000800 */
[----:B------:R-:W-:Y:S01]  /*8330*/  FMUL.FTZ R82, R3, R82 ;  /* 0x0000005203527220 */ /* 0x000fe20000410000 */
[----:B---3--:R-:W-:Y:S01]  /*8340*/  F2FP.PACK_AB R100, R169, R168 ;  /* 0x000000a8a964723e */ /* 0x008fe200000000ff */
[C---:B------:R-:W-:Y:S03]  /*8350*/  FMUL.FTZ R83, R3.reuse, R83 ;  /* 0x0000005303537220 */ /* 0x040fe60000410000 */
[C---:B------:R-:W-:Y:S02]  /*8360*/  FMUL.FTZ R94, R3.reuse, R94 ;  /* 0x0000005e035e7220 */ /* 0x040fe40000410000 */
[C---:B------:R-:W-:Y:S02]  /*8370*/  FMUL.FTZ R95, R3.reuse, R95 ;  /* 0x0000005f035f7220 */ /* 0x040fe40000410000 */
[C---:B------:R-:W-:Y:S03]  /*8380*/  HMMA.16816.F32 R80, R136.reuse, R102, R80 ;  /* 0x000000668850723c */ /* 0x040fe60000001850 */
[----:B------:R-:W-:Y:S01]  /*8390*/  FMUL.FTZ R96, R132, R96 ;  /* 0x0000006084607220 */ /* 0x000fe20000410000 */
[----:B-----5:R-:W-:Y:S01]  /*83a0*/  F2FP.PACK_AB R101, R172, R173 ;  /* 0x000000adac65723e */ /* 0x020fe200000000ff */
[----:B------:R-:W-:Y:S02]  /*83b0*/  FMUL.FTZ R97, R132, R97 ;  /* 0x0000006184617220 */ /* 0x000fe40000410000 */
[C---:B------:R-:W-:Y:S01]  /*83c0*/  FMUL.FTZ R98, R3.reuse, R98 ;  /* 0x0000006203627220 */ /* 0x040fe20000410000 */
[C---:B----4-:R-:W-:Y:S04]  /*83d0*/  HMMA.16816.F32 R84, R136.reuse, R104, R84 ;  /* 0x000000688854723c */ /* 0x050fe80000001854 */
[----:B------:R-:W-:Y:S01]  /*83e0*/  FMUL.FTZ R99, R3, R99 ;  /* 0x0000006303637220 */ /* 0x000fe20000410000 */
[----:B------:R-:W-:Y:S01]  /*83f0*/  F2FP.PACK_AB R102, R171, R170 ;  /* 0x000000aaab66723e */ /* 0x000fe200000000ff */
[--C-:B------:R-:W-:Y:S01]  /*8400*/  FFMA.FTZ R178, R179, c[0x0][0x2d0], -R152.reuse ;  /* 0x0000b400b3b27a23 */ /* 0x100fe20000010898 */
[----:B-1----:R-:W-:Y:S01]  /*8410*/  F2FP.PACK_AB R103, R175, R174 ;  /* 0x000000aeaf67723e */ /* 0x002fe200000000ff */
[C---:B------:R-:W-:Y:S01]  /*8420*/  HMMA.16816.F32 R88, R136.reuse, R106, R88 ;  /* 0x0000006a8858723c */ /* 0x040fe20000001858 */
[----:B------:R-:W1:Y:S03]  /*8430*/  LDSM.16.MT88.4 R104, [R133+0x900] ;  /* 0x000900008568783b */ /* 0x000e660000004200 */
[--C-:B------:R-:W-:Y:S01]  /*8440*/  FFMA.FTZ R179, R159, c[0x0][0x2d0], -R152.reuse ;  /* 0x0000b4009fb37a23 */ /* 0x100fe20000010898 */
[----:B------:R-:W-:Y:S01]  /*8450*/  MUFU.EX2 R178, R178 ;  /* 0x000000b200b27308 */ /* 0x000fe20000000800 */
[----:B------:R-:W-:Y:S02]  /*8460*/  FFMA.FTZ R152, R147, c[0x0][0x2d0], -R152 ;  /* 0x0000b40093987a23 */ /* 0x000fe40000010898 */
[C---:B--2---:R-:W-:Y:S01]  /*8470*/  HMMA.16816.F32 R92, R136.reuse, R108, R92 ;  /* 0x0000006c885c723c */ /* 0x044fe2000000185c */
[----:B------:R-:W-:Y:S03]  /*8480*/  LDSM.16.MT88.4 R156, [R181+UR4+0x5900] ;  /* 0x00590004b59c783b */ /* 0x000fe60008004200 */
[--C-:B------:R-:W-:Y:S02]  /*8490*/  FFMA.FTZ R176, R176, c[0x0][0x2d0], -R145.reuse ;  /* 0x0000b400b0b07a23 */ /* 0x100fe40000010891 */
[----:B------:R-:W-:Y:S01]  /*84a0*/  FFMA.FTZ R145, R144, c[0x0][0x2d0], -R145 ;  /* 0x0000b40090917a23 */ /* 0x000fe20000010891 */
[----:B------:R-:W2:Y:S01]  /*84b0*/  MUFU.EX2 R227, R152 ;  /* 0x0000009800e37308 */ /* 0x000ea20000000800 */
[----:B------:R-:W-:Y:S01]  /*84c0*/  HMMA.16816.F32 R96, R136, R110, R96 ;  /* 0x0000006e8860723c */ /* 0x000fe20000001860 */
[----:B------:R-:W3:Y:S03]  /*84d0*/  LDSM.16.MT88.4 R108, [R134+0x2900] ;  /* 0x00290000866c783b */ /* 0x000ee60000004200 */
[----:B------:R-:W-:Y:S02]  /*84e0*/  FFMA.FTZ R162, R132, R203, R162 ;  /* 0x000000cb84a27223 */ /* 0x000fe400000100a2 */
[----:B------:R-:W-:Y:S01]  /*84f0*/  FFMA.FTZ R166, R3, R204, R166 ;  /* 0x000000cc03a67223 */ /* 0x000fe200000100a6 */
[----:B------:R-:W-:Y:S01]  /*8500*/  F2FP.PACK_AB R136, R225, R224 ;  /* 0x000000e0e188723e */ /* 0x000fe200000000ff */
[C---:B------:R-:W-:Y:S01]  /*8510*/  HMMA.16816.F32 R4, R100.reuse, R112, R4 ;  /* 0x000000706404723c */ /* 0x040fe20000001804 */
[----:B------:R-:W4:Y:S04]  /*8520*/  MUFU.EX2 R231, R145 ;  /* 0x0000009100e77308 */ /* 0x000f280000000800 */
[----:B------:R-:W-:Y:S01]  /*8530*/  F2FP.PACK_AB R137, R229, R228 ;  /* 0x000000e4e589723e */ /* 0x000fe200000000ff */
[----:B------:R-:W-:Y:S02]  /*8540*/  FADD.FTZ R161, R161, R162 ;  /* 0x000000a2a1a17221 */ /* 0x000fe40000010000 */
[C---:B------:R-:W-:Y:S01]  /*8550*/  HMMA.16816.F32 R8, R100.reuse, R114, R8 ;  /* 0x000000726408723c */ /* 0x040fe20000001808 */
[----:B------:R-:W-:Y:S02]  /*8560*/  LDSM.16.MT88.4 R112, [R133+0x4900] ;  /* 0x004900008570783b */ /* 0x000fe40000004200 */
[----:B------:R-:W5:Y:S01]  /*8570*/  MUFU.EX2 R179, R179 ;  /* 0x000000b300b37308 */ /* 0x000f620000000800 */
[----:B------:R-:W-:Y:S02]  /*8580*/  FADD.FTZ R160, R160, R161 ;  /* 0x000000a1a0a07221 */ /* 0x000fe40000010000 */
[----:B------:R-:W-:Y:S01]  /*8590*/  FADD.FTZ R165, R165, R166 ;  /* 0x000000a6a5a57221 */ /* 0x000fe20000010000 */
[----:B--2---:R-:W-:Y:S01]  /*85a0*/  F2FP.PACK_AB R138, R227, R226 ;  /* 0x000000e2e38a723e */ /* 0x004fe200000000ff */
[----:B------:R-:W-:Y:S01]  /*85b0*/  FADD.FTZ R163, R163, R160 ;  /* 0x000000a0a3a37221 */ /* 0x000fe20000010000 */
[C---:B-1----:R-:W-:Y:S01]  /*85c0*/  HMMA.16816.F32 R12, R100.reuse, R104, R12 ;  /* 0x00000068640c723c */ /* 0x042fe2000000180c */
[----:B------:R-:W-:Y:S02]  /*85d0*/  LDSM.16.MT88.4 R152, [R134+0x3900] ;  /* 0x003900008698783b */ /* 0x000fe40000004200 */
[----:B------:R-:W-:Y:S01]  /*85e0*/  FADD.FTZ R164, R164, R165 ;  /* 0x000000a5a4a47221 */ /* 0x000fe20000010000 */
[----:B------:R-:W1:Y:S01]  /*85f0*/  MUFU.EX2 R176, R176 ;  /* 0x000000b000b07308 */ /* 0x000e620000000800 */
[----:B------:R-:W-:Y:S02]  /*8600*/  FADD.FTZ R168, R168, R163 ;  /* 0x000000a3a8a87221 */ /* 0x000fe40000010000 */
[----:B------:R-:W-:Y:S01]  /*8610*/  FADD.FTZ R164, R167, R164 ;  /* 0x000000a4a7a47221 */ /* 0x000fe20000010000 */
[C---:B------:R-:W-:Y:S01]  /*8620*/  HMMA.16816.F32 R16, R100.reuse, R106, R16 ;  /* 0x0000006a6410723c */ /* 0x040fe20000001810 */
[----:B------:R-:W2:Y:S03]  /*8630*/  LDSM.16.MT88.4 R104, [R181+UR4+0x4900] ;  /* 0x00490004b568783b */ /* 0x000ea60008004200 */
[----:B----4-:R-:W-:Y:S01]  /*8640*/  F2FP.PACK_AB R139, R231, R230 ;  /* 0x000000e6e78b723e */ /* 0x010fe200000000ff */
[----:B------:R-:W-:Y:S02]  /*8650*/  FADD.FTZ R169, R169, R168 ;  /* 0x000000a8a9a97221 */ /* 0x000fe40000010000 */
[----:B------:R-:W-:Y:S01]  /*8660*/  FADD.FTZ R173, R173, R164 ;  /* 0x000000a4adad7221 */ /* 0x000fe20000010000 */
[C---:B------:R-:W-:Y:S01]  /*8670*/  HMMA.16816.F32 R20, R100.reuse, R116, R20 ;  /* 0x000000746414723c */ /* 0x040fe20000001814 */
[----:B------:R-:W-:Y:S03]  /*8680*/  LDSM.16.MT88.4 R144, [R133+0x3900] ;  /* 0x003900008590783b */ /* 0x000fe60000004200 */
        /* <DEDUP_REMOVED lines=14> */
[C---:B------:R-:W-:Y:S08]  /*8770*/  HMMA.16816.F32 R48, R100.reuse, R130, R48 ;  /* 0x000000826430723c */ /* 0x040ff00000001830 */
[C---:B------:R-:W-:Y:S08]  /*8780*/  HMMA.16816.F32 R52, R100.reuse, R140, R52 ;  /* 0x0000008c6434723c */ /* 0x040ff00000001834 */
[C---:B------:R-:W-:Y:S01]  /*8790*/  HMMA.16816.F32 R56, R100.reuse, R142, R56 ;  /* 0x0000008e6438723c */ /* 0x040fe20000001838 */
[----:B------:R-:W-:Y:S07]  /*87a0*/  LDSM.16.MT88.4 R140, [R181+UR4+0x3900] ;  /* 0x00390004b58c783b */ /* 0x000fee0008004200 */
[C---:B---3--:R-:W-:Y:S08]  /*87b0*/  HMMA.16816.F32 R60, R100.reuse, R108, R60 ;  /* 0x0000006c643c723c */ /* 0x048ff0000000183c */
[C---:B------:R-:W-:Y:S01]  /*87c0*/  HMMA.16816.F32 R64, R100.reuse, R110, R64 ;  /* 0x0000006e6440723c */ /* 0x040fe20000001840 */
[----:B------:R-:W3:Y:S07]  /*87d0*/  LDSM.16.MT88.4 R108, [R180+UR4+0x4900] ;  /* 0x00490004b46c783b */ /* 0x000eee0008004200 */
[C---:B--2---:R-:W-:Y:S08]  /*87e0*/  HMMA.16816.F32 R68, R100.reuse, R104, R68 ;  /* 0x000000686444723c */ /* 0x044ff00000001844 */
[C---:B------:R-:W-:Y:S01]  /*87f0*/  HMMA.16816.F32 R72, R100.reuse, R106, R72 ;  /* 0x0000006a6448723c */ /* 0x040fe20000001848 */
[----:B------:R-:W2:Y:S07]  /*8800*/  LDSM.16.MT88.4 R104, [R181+UR4+0x1100] ;  /* 0x00110004b568783b */ /* 0x000eae0008004200 */
[C---:B------:R-:W-:Y:S08]  /*8810*/  HMMA.16816.F32 R76, R100.reuse, R112, R76 ;  /* 0x00000070644c723c */ /* 0x040ff0000000184c */
[C---:B------:R-:W-:Y:S01]  /*8820*/  HMMA.16816.F32 R80, R100.reuse, R114, R80 ;  /* 0x000000726450723c */ /* 0x040fe20000001850 */
[----:B------:R-:W4:Y:S07]  /*8830*/  LDSM.16.MT88.4 R112, [R180+UR4+0x1100] ;  /* 0x00110004b470783b */ /* 0x000f2e0008004200 */
[C---:B---3--:R-:W-:Y:S08]  /*8840*/  HMMA.16816.F32 R84, R100.reuse, R108, R84 ;  /* 0x0000006c6454723c */ /* 0x048ff00000001854 */
[C---:B------:R-:W-:Y:S01]  /*8850*/  HMMA.16816.F32 R88, R100.reuse, R110, R88 ;  /* 0x0000006e6458723c */ /* 0x040fe20000001858 */
[----:B------:R-:W3:Y:S07]  /*8860*/  LDSM.16.MT88.4 R108, [R181+UR4+0x3100] ;  /* 0x00310004b56c783b */ /* 0x000eee0008004200 */
[C---:B------:R-:W-:Y:S08]  /*8870*/  HMMA.16816.F32 R92, R100.reuse, R116, R92 ;  /* 0x00000074645c723c */ /* 0x040ff0000000185c */
[----:B------:R-:W-:Y:S01]  /*8880*/  HMMA.16816.F32 R96, R100, R118, R96 ;  /* 0x000000766460723c */ /* 0x000fe20000001860 */
[----:B------:R-:W3:Y:S06]  /*8890*/  LDSM.16.MT88.4 R116, [R133+0x3100] ;  /* 0x003100008574783b */ /* 0x000eec0000004200 */
[----:B-----5:R-:W-:Y:S02]  /*88a0*/  F2FP.PACK_AB R100, R179, R178 ;  /* 0x000000b2b364723e */ /* 0x020fe400000000ff */
[----:B------:R-:W-:Y:S03]  /*88b0*/  F2FP.PACK_AB R102, R220, R219 ;  /* 0x000000dbdc66723e */ /* 0x000fe600000000ff */
[----:B-1----:R-:W-:Y:S01]  /*88c0*/  F2FP.PACK_AB R101, R221, R176 ;  /* 0x000000b0dd65723e */ /* 0x002fe200000000ff */
[----:B------:R-:W-:Y:S01]  /*88d0*/  FADD.FTZ R176, R176, R175 ;  /* 0x000000afb0b07221 */ /* 0x000fe20000010000 */
[----:B------:R-:W-:Y:S03]  /*88e0*/  F2FP.PACK_AB R103, R223, R222 ;  /* 0x000000dedf67723e */ /* 0x000fe600000000ff */
[----:B------:R-:W-:Y:S04]  /*88f0*/  FADD.FTZ R221, R221, R176 ;  /* 0x000000b0dddd7221 */ /* 0x000fe80000010000 */
[C---:B--2---:R-:W-:Y:S03]  /*8900*/  HMMA.16816.F32 R4, R100.reuse, R104, R4 ;  /* 0x000000686404723c */ /* 0x044fe60000001804 */
[----:B------:R-:W-:Y:S04]  /*8910*/  FADD.FTZ R222, R222, R221 ;  /* 0x000000dddede7221 */ /* 0x000fe80000010000 */
[----:B------:R-:W-:Y:S01]  /*8920*/  FADD.FTZ R223, R223, R222 ;  /* 0x000000dedfdf7221 */ /* 0x000fe20000010000 */
[C---:B------:R-:W-:Y:S01]  /*8930*/  HMMA.16816.F32 R8, R100.reuse, R106, R8 ;  /* 0x0000006a6408723c */ /* 0x040fe20000001808 */
[----:B------:R-:W1:Y:S03]  /*8940*/  LDSM.16.MT88.4 R104, [R180+UR4+0x3100] ;  /* 0x00310004b468783b */ /* 0x000e660008004200 */
[----:B------:R-:W-:Y:S04]  /*8950*/  FADD.FTZ R228, R228, R223 ;  /* 0x000000dfe4e47221 */ /* 0x000fe80000010000 */
[C---:B------:R-:W-:Y:S04]  /*8960*/  HMMA.16816.F32 R12, R100.reuse, R120, R12 ;  /* 0x00000078640c723c */ /* 0x040fe8000000180c */
[----:B------:R-:W-:Y:S04]  /*8970*/  FADD.FTZ R229, R229, R228 ;  /* 0x000000e4e5e57221 */ /* 0x000fe80000010000 */
[C---:B------:R-:W-:Y:S01]  /*8980*/  HMMA.16816.F32 R16, R100.reuse, R122, R16 ;  /* 0x0000007a6410723c */ /* 0x040fe20000001810 */
[----:B------:R-:W-:Y:S03]  /*8990*/  LDSM.16.MT88.4 R120, [R134+0x1900] ;  /* 0x001900008678783b */ /* 0x000fe60000004200 */
[----:B------:R-:W-:Y:S04]  /*89a0*/  FADD.FTZ R204, R230, R229 ;  /* 0x000000e5e6cc7221 */ /* 0x000fe80000010000 */
[C---:B----4-:R-:W-:Y:S04]  /*89b0*/  HMMA.16816.F32 R20, R100.reuse, R112, R20 ;  /* 0x000000706414723c */ /* 0x050fe80000001814 */
[----:B------:R-:W-:Y:S04]  /*89c0*/  FADD.FTZ R204, R231, R204 ;  /* 0x000000cce7cc7221 */ /* 0x000fe80000010000 */
[C---:B------:R-:W-:Y:S01]  /*89d0*/  HMMA.16816.F32 R24, R100.reuse, R114, R24 ;  /* 0x000000726418723c */ /* 0x040fe20000001818 */
[----:B------:R-:W2:Y:S07]  /*89e0*/  LDSM.16.MT88.4 R112, [R134+0x3100] ;  /* 0x003100008670783b */ /* 0x000eae0000004200 */
[C---:B------:R-:W-:Y:S08]  /*89f0*/  HMMA.16816.F32 R28, R100.reuse, R124, R28 ;  /* 0x0000007c641c723c */ /* 0x040ff0000000181c */
[C---:B------:R-:W-:Y:S01]  /*8a00*/  HMMA.16816.F32 R32, R100.reuse, R126, R32 ;  /* 0x0000007e6420723c */ /* 0x040fe20000001820 */
[----:B------:R-:W-:Y:S07]  /*8a10*/  LDSM.16.MT88.4 R124, [R181+UR4+0x1900] ;  /* 0x00190004b57c783b */ /* 0x000fee0008004200 */
[C---:B---3--:R-:W-:Y:S08]  /*8a20*/  HMMA.16816.F32 R36, R100.reuse, R108, R36 ;  /* 0x0000006c6424723c */ /* 0x048ff00000001824 */
[C---:B------:R-:W-:Y:S01]  /*8a30*/  HMMA.16816.F32 R40, R100.reuse, R110, R40 ;  /* 0x0000006e6428723c */ /* 0x040fe20000001828 */
[----:B------:R-:W3:Y:S07]  /*8a40*/  LDSM.16.MT88.4 R108, [R181+UR4+0x5100] ;  /* 0x00510004b56c783b */ /* 0x000eee0008004200 */
[C---:B------:R-:W-:Y:S08]  /*8a50*/  HMMA.16816.F32 R44, R100.reuse, R116, R44 ;  /* 0x00000074642c723c */ /* 0x040ff0000000182c */
[C---:B------:R-:W-:Y:S01]  /*8a60*/  HMMA.16816.F32 R48, R100.reuse, R118, R48 ;  /* 0x000000766430723c */ /* 0x040fe20000001830 */
[----:B------:R-:W4:Y:S07]  /*8a70*/  LDSM.16.MT88.4 R116, [R133+0x5100] ;  /* 0x005100008574783b */ /* 0x000f2e0000004200 */
        /* <DEDUP_REMOVED lines=11> */
[----:B------:R-:W4:Y:S07]  /*8b30*/  LDSM.16.MT88.4 R116, [R180+UR4+0x1900] ;  /* 0x00190004b474783b */ /* 0x000f2e0008004200 */
[C---:B-1----:R-:W-:Y:S08]  /*8b40*/  HMMA.16816.F32 R84, R100.reuse, R104, R84 ;  /* 0x000000686454723c */ /* 0x042ff00000001854 */
[C---:B------:R-:W-:Y:S08]  /*8b50*/  HMMA.16816.F32 R88, R100.reuse, R106, R88 ;  /* 0x0000006a6458723c */ /* 0x040ff00000001858 */
[C---:B--2---:R-:W-:Y:S08]  /*8b60*/  HMMA.16816.F32 R92, R100.reuse, R112, R92 ;  /* 0x00000070645c723c */ /* 0x044ff0000000185c */
[----:B------:R-:W-:Y:S08]  /*8b70*/  HMMA.16816.F32 R96, R100, R114, R96 ;  /* 0x000000726460723c */ /* 0x000ff00000001860 */
[C---:B------:R-:W-:Y:S01]  /*8b80*/  HMMA.16816.F32 R128, R136.reuse, R124, R4 ;  /* 0x0000007c8880723c */ /* 0x040fe20000001804 */
[----:B------:R-:W1:Y:S07]  /*8b90*/  LDSM.16.MT88.4 R4, [R133+0x5900] ;  /* 0x005900008504783b */ /* 0x000e6e0000004200 */
[C---:B------:R-:W-:Y:S01]  /*8ba0*/  HMMA.16816.F32 R124, R136.reuse, R126, R8 ;  /* 0x0000007e887c723c */ /* 0x040fe20000001808 */
[----:B------:R-:W2:Y:S07]  /*8bb0*/  LDSM.16.MT88.4 R8, [R180+UR4+0x5900] ;  /* 0x00590004b408783b */ /* 0x000eae0008004200 */
[C---:B---3--:R-:W-:Y:S01]  /*8bc0*/  HMMA.16816.F32 R100, R136.reuse, R108, R12 ;  /* 0x0000006c8864723c */ /* 0x048fe2000000180c */
[----:B------:R-:W3:Y:S07]  /*8bd0*/  LDSM.16.MT88.4 R12, [R134+0x5900] ;  /* 0x00590000860c783b */ /* 0x000eee0000004200 */
        /* <DEDUP_REMOVED lines=23> */
[C---:B---3--:R-:W-:Y:S04]  /*8d50*/  HMMA.16816.F32 R92, R136.reuse, R12, R92 ;  /* 0x0000000c885c723c */ /* 0x048fe8000000185c */
[----:B------:R-:W-:Y:S01]  /*8d60*/  FADD.FTZ R224, R224, R3 ;  /* 0x00000003e0e07221 */ /* 0x000fe20000010000 */
[----:B------:R-:W-:Y:S03]  /*8d70*/  IADD3 R3, R209, -0x2, RZ ;  /* 0xfffffffed1037810 */ /* 0x000fe60007ffe0ff */
[----:B------:R-:W-:Y:S03]  /*8d80*/  HMMA.16816.F32 R96, R136, R14, R96 ;  /* 0x0000000e8860723c */ /* 0x000fe60000001860 */
[----:B------:R-:W-:Y:S01]  /*8d90*/  ISETP.GE.AND P0, PT, R3, R190, PT ;  /* 0x000000be0300720c */ /* 0x000fe20003f06270 */
[----:B------:R-:W-:Y:S04]  /*8da0*/  FADD.FTZ R225, R225, R224 ;  /* 0x000000e0e1e17221 */ /* 0x000fe80000010000 */
[----:B------:R-:W-:Y:S04]  /*8db0*/  FADD.FTZ R226, R226, R225 ;  /* 0x000000e1e2e27221 */ /* 0x000fe80000010000 */
[----:B------:R-:W-:Y:S04]  /*8dc0*/  FADD.FTZ R203, R227, R226 ;  /* 0x000000e2e3cb7221 */ /* 0x000fe80000010000 */
[----:B------:R-:W-:-:S05]  /*8dd0*/  @!P0 BRA `(.L_x_1016) ;  /* 0x000003f000008947 */ /* 0x000fca0003800000 */
        /* <DEDUP_REMOVED lines=12> */
[----:B------:R-:W-:Y:S01]  /*8ea0*/  @!P2 LEA.HI.X.SX32 R6, R3, UR8, 0x1, P0 ;  /* 0x000000080306ac11 */ /* 0x000fe200080f0eff */
[----:B------:R-:W-:Y:S01]  /*8eb0*/  IMAD.MOV R3, RZ, RZ, -R3 ;  /* 0x000000ffff037224 */ /* 0x000fe200078e0a03 */
[----:B------:R-:W-:Y:S03]  /*8ec0*/  @!P2 LEA R4, P0, R7, c[0x0][0x2a0], 0x2 ;  /* 0x0000a8000704aa11 */ /* 0x000fe600078010ff */
[----:B------:R-:W-:Y:S01]  /*8ed0*/  IMAD R196, R3, c[0x0][0x2b8], R196 ;  /* 0x0000ae0003c47a24 */ /* 0x000fe200078e02c4 */
[----:B------:R-:W-:Y:S03]  /*8ee0*/  @!P2 LEA.HI.X R5, R7, c[0x0][0x2a4], R6, 0x2, P0 ;  /* 0x0000a9000705aa11 */ /* 0x000fe600000f1406 */
[C---:B------:R-:W-:Y:S01]  /*8ef0*/  IMAD.WIDE.U32 R8, R196.reuse, c[0x0][0x1e0], RZ ;  /* 0x00007800c4087a25 */ /* 0x040fe200078e00ff */
        /* <DEDUP_REMOVED lines=14> */
[----:B------:R-:W1:Y:S01]  /*8fe0*/  SHFL.IDX PT, R8, R3, 0x1, 0x181f ;  /* 0x00381f0003087f89 */ /* 0x000e6200000e0000 */
[----:B------:R-:W-:Y:S03]  /*8ff0*/  LOP3.LUT R9, R9, 0xf, RZ, 0xc0, !PT ;  /* 0x0000000f09097812 */ /* 0x000fe600078ec0ff */
[----:B------:R-:W2:Y:S04]  /*9000*/  SHFL.IDX PT, R4, R6, 0x1, 0x181f ;  /* 0x00381f0006047f89 */ /* 0x000ea800000e0000 */
[----:B------:R-:W3:Y:S04]  /*9010*/  SHFL.IDX PT, R3, R3, RZ, 0x181f ;  /* 0x00181fff03037589 */ /* 0x000ee800000e0000 */
[----:B------:R-:W4:Y:S01]  /*9020*/  SHFL.IDX PT, R6, R6, RZ, 0x181f ;  /* 0x00181fff06067589 */ /* 0x000f2200000e0000 */
[----:B-1----:R-:W-:Y:S04]  /*9030*/  IADD3 R12, P1, P0, R13, R8, R216 ;  /* 0x000000080d0c7210 */ /* 0x002fe8000783e0d8 */
[----:B--2---:R-:W-:Y:S02]  /*9040*/  IADD3.X R13, RZ, R4, R217, P1, P0 ;  /* 0x00000004ff0d7210 */ /* 0x004fe40000fe04d9 */
[----:B------:R-:W-:Y:S04]  /*9050*/  IADD3 R10, P1, P0, R10, R8, R213 ;  /* 0x000000080a0a7210 */ /* 0x000fe8000783e0d5 */
[----:B------:R-:W-:Y:S02]  /*9060*/  IADD3.X R11, RZ, R4, R214, P1, P0 ;  /* 0x00000004ff0b7210 */ /* 0x000fe40000fe04d6 */
[----:B------:R-:W-:Y:S04]  /*9070*/  IADD3 R8, P1, P0, R9, R8, R210 ;  /* 0x0000000809087210 */ /* 0x000fe8000783e0d2 */
[----:B------:R-:W-:Y:S01]  /*9080*/  IADD3.X R9, RZ, R4, R211, P1, P0 ;  /* 0x00000004ff097210 */ /* 0x000fe20000fe04d3 */
[----:B------:R-:W-:Y:S01]  /*9090*/  IMAD.U32 R4, RZ, RZ, UR20 ;  /* 0x00000014ff047e24 */ /* 0x000fe2000f8e00ff */
[C---:B---3--:R-:W-:Y:S03]  /*90a0*/  IADD3 R16, P0, R3.reuse, R216, RZ ;  /* 0x000000d803107210 */ /* 0x048fe60007f1e0ff */
[----:B------:R-:W-:Y:S02]  /*90b0*/  IMAD R4, R4, 0x3000, R197 ;  /* 0x0000300004047824 */ /* 0x000fe400078e02c5 */
[C---:B----4-:R-:W-:Y:S01]  /*90c0*/  IMAD.X R17, R6.reuse, 0x1, R217, P0 ;  /* 0x0000000106117824 */ /* 0x050fe200000e06d9 */
[C---:B------:R-:W-:Y:S05]  /*90d0*/  IADD3 R14, P0, R3.reuse, R213, RZ ;  /* 0x000000d5030e7210 */ /* 0x040fea0007f1e0ff */
[----:B------:R-:W-:Y:S01]  /*90e0*/  IMAD.X R15, R6, 0x1, R214, P0 ;  /* 0x00000001060f7824 */ /* 0x000fe200000e06d6 */
[----:B------:R-:W-:Y:S01]  /*90f0*/  IADD3 R18, P0, R3, R210, RZ ;  /* 0x000000d203127210 */ /* 0x000fe20007f1e0ff */
[----:B------:R-:W-:Y:S04]  /*9100*/  IMAD.SHL.U32 R3, R4, 0x2, RZ ;  /* 0x0000000204037824 */ /* 0x000fe800078e00ff */
[----:B------:R-:W-:Y:S01]  /*9110*/  IMAD.X R19, R6, 0x1, R211, P0 ;  /* 0x0000000106137824 */ /* 0x000fe200000e06d3 */
[----:B------:R1:W-:Y:S01]  /*9120*/  LDGSTS.E.BYPASS.LTC128B.128 [R3+0xc100], [R16.64], !P5 ;  /* 0x0c10000010037fae */ /* 0x0003e2000e901d4e */
[----:B------:R-:W-:Y:S03]  /*9130*/  ISETP.NE.U32.AND P0, PT, R215, RZ, PT ;  /* 0x000000ffd700720c */ /* 0x000fe60003f05070 */
[----:B------:R1:W-:Y:S04]  /*9140*/  LDGSTS.E.BYPASS.LTC128B.128 [R3+0xe100], [R14.64], !P4 ;  /* 0x0e1000000e037fae */ /* 0x0003e8000e101d4e */
[----:B------:R1:W-:Y:S06]  /*9150*/  LDGSTS.E.BYPASS.LTC128B.128 [R3+0x10100], [R18.64], !P6 ;  /* 0x1010000012037fae */ /* 0x0003ec000f101d4e */
[----:B------:R1:W-:Y:S01]  /*9160*/  LDGSTS.E.BYPASS.LTC128B.128.ZFILL [R3+0xd100], [R12.64], P0 ;  /* 0x0d1000000c037fae */ /* 0x0003e20008141d4e */
[----:B------:R-:W-:Y:S11]  /*9170*/  ISETP.NE.U32.AND P0, PT, R212, RZ, PT ;  /* 0x000000ffd400720c */ /* 0x000ff60003f05070 */
[----:B------:R-:W-:Y:S02]  /*9180*/  @!UPT UIADD3 URZ, URZ, URZ, URZ ;  /* 0x0000003f3f3ff290 */ /* 0x000fe4000fffe03f */
[----:B------:R1:W-:Y:S01]  /*9190*/  LDGSTS.E.BYPASS.LTC128B.128.ZFILL [R3+0xf100], [R10.64], P0 ;  /* 0x0f1000000a037fae */ /* 0x0003e20008141d4e */
[----:B------:R-:W-:Y:S11]  /*91a0*/  ISETP.NE.U32.AND P0, PT, R207, RZ, PT ;  /* 0x000000ffcf00720c */ /* 0x000ff60003f05070 */
[----:B------:R-:W-:Y:S02]  /*91b0*/  @!UPT UIADD3 URZ, URZ, URZ, URZ ;  /* 0x0000003f3f3ff290 */ /* 0x000fe4000fffe03f */
[----:B------:R1:W-:Y:S02]  /*91c0*/  LDGSTS.E.BYPASS.LTC128B.128.ZFILL [R3+0x11100], [R8.64], P0 ;  /* 0x1110000008037fae */ /* 0x0003e40008141d4e */
.L_x_1016:
[----:B------:R-:W-:Y:S01]  /*91d0*/  UIADD3 UR4, UR5, 0x1, URZ ;  /* 0x0000000105047890 */ /* 0x000fe2000fffe03f */
[----:B------:R-:W0:Y:S01]  /*91e0*/  LDGDEPBAR ;  /* 0x00000000000079af */ /* 0x000e220000000000 */
[----:B------:R-:W-:Y:S01]  /*91f0*/  UISETP.GE.AND UP0, UPT, UR5, 0x1, UPT ;  /* 0x000000010500788c */ /* 0x000fe2000bf06270 */
[C---:B------:R-:W-:Y:S01]  /*9200*/  ISETP.GT.AND P0, PT, R209.reuse, R218, PT ;  /* 0x000000dad100720c */ /* 0x040fe20003f04270 */
[----:B-1----:R-:W-:Y:S01]  /*9210*/  IMAD.MOV.U32 R3, RZ, RZ, R0 ;  /* 0x000000ffff037224 */ /* 0x002fe200078e0000 */
[----:B------:R-:W-:Y:S01]  /*9220*/  IADD3 R209, R209, -0x1, RZ ;  /* 0xffffffffd1d17810 */ /* 0x000fe20007ffe0ff */
[----:B------:R-:W-:Y:S01]  /*9230*/  USEL UR5, UR4, URZ, !UP0 ;  /* 0x0000003f04057287 */ /* 0x000fe2000c000000 */
[----:B------:R-:W-:Y:S09]  /*9240*/  IMAD.MOV.U32 R132, RZ, RZ, R2 ;  /* 0x000000ffff847224 */ /* 0x000ff200078e0002 */
[----:B------:R-:W-:-:S05]  /*9250*/  @P0 BRA `(.L_x_1017) ;  /* 0xffffc9b000000947 */ /* 0x000fca000383ffff */
.L_x_1006:
[----:B------:R-:W-:Y:S01]  /*9260*/  ULEA UR4, UR6, 0x7f, 0x7 ;  /* 0x0000007f06047891 */ /* 0x000fe2000f8e383f */
[----:B------:R-:W-:-:S02]  /*9270*/  ISETP.GE.AND P0, PT, R193, 0x1, PT ;  /* 0x00000001c100780c */ /* 0x000fc40003f06270 */
[----:B------:R-:W-:Y:S01]  /*9280*/  ULDC.64 UR6, c[0x0][0x2c8] ;  /* 0x0000b20000067ab9 */ /* 0x000fe20000000a00 */
[----:B------:R-:W-:Y:S01]  /*9290*/  IADD3 R5, R191, 0x1, -R200 ;  /* 0x00000001bf057810 */ /* 0x000fe20007ffe8c8 */
[----:B------:R-:W-:-:S07]  /*92a0*/  UIMAD.WIDE.U32 UR24, UR4, UR6, URZ ;  /* 0x00000006041872a5 */ /* 0x000fce000f8e003f */
[----:B------:R-:W-:Y:S02]  /*92b0*/  @UP1 UMOV UR21, UR25 ;  /* 0x0000001900151c82 */ /* 0x000fe40008000000 */
[----:B------:R-:W-:-:S06]  /*92c0*/  @UP1 USHF.R.U32.HI UR4, URZ, UR7, UR21 ;  /* 0x000000073f041299 */ /* 0x000fcc0008011615 */
[----:B------:R-:W-:-:S04]  /*92d0*/  IADD3 R5, R5, UR4, RZ ;  /* 0x0000000405057c10 */ /* 0x000fc8000fffe0ff */
[----:B------:R-:W-:Y:S01]  /*92e0*/  IADD3 R4, R5, -c[0x0][0x324], RZ ;  /* 0x8000c90005047a10 */ /* 0x000fe20007ffe0ff */
[----:B------:R-:W-:Y:S05]  /*92f0*/  @!P0 BRA `(.L_x_1018) ;  /* 0x000000f000008947 */ /* 0x000fea0003800000 */
        /* <DEDUP_REMOVED lines=9> */
.L_x_1019:
[----:B------:R-:W-:-:S04]  /*9390*/  MOV R3, 0x1 ;  /* 0x0000000100037802 */ /* 0x000fc80000000f00 */
[----:B------:R-:W-:-:S13]  /*93a0*/  ISETP.NE.AND P0, PT, R3, c[0x0][0x32c], PT ;  /* 0x0000cb0003007a0c */ /* 0x000fda0003f05270 */
[----:B------:R-:W-:-:S05]  /*93b0*/  @P0 IMAD.HI.U32 R3, R5, c[0x0][0x330], RZ ;  /* 0x0000cc0005030a27 */ /* 0x000fca00078e00ff */
[----:B------:R-:W-:-:S05]  /*93c0*/  @P0 SHF.R.U32.HI R5, RZ, c[0x0][0x334], R3 ;  /* 0x0000cd00ff050a19 */ /* 0x000fca0000011603 */
.L_x_1020:
[----:B------:R-:W-:-:S05]  /*93d0*/  IMAD R5, R5, c[0x0][0x32c], RZ ;  /* 0x0000cb0005057a24 */ /* 0x000fca00078e02ff */
[----:B------:R-:W-:-:S04]  /*93e0*/  IMNMX R4, R4, R5, !PT ;  /* 0x0000000504047217 */ /* 0x000fc80007800200 */
.L_x_1018:
[----:B------:R-:W-:-:S04]  /*93f0*/  IADD3 R4, R4, 0x3f, RZ ;  /* 0x0000003f04047810 */ /* 0x000fc80007ffe0ff */
[----:B------:R-:W-:-:S04]  /*9400*/  SHF.R.S32.HI R3, RZ, 0x1f, R4 ;  /* 0x0000001fff037819 */ /* 0x000fc80000011404 */
[----:B------:R-:W-:-:S04]  /*9410*/  LEA.HI R3, R3, R4, RZ, 0x6 ;  /* 0x0000000403037211 */ /* 0x000fc800078f30ff */
[----:B------:R-:W-:-:S04]  /*9420*/  SHF.R.S32.HI R3, RZ, 0x6, R3 ;  /* 0x00000006ff037819 */ /* 0x000fc80000011403 */
[----:B------:R-:W-:-:S04]  /*9430*/  IMNMX R214, R190, R3, !PT ;  /* 0x00000003bed67217 */ /* 0x000fc80007800200 */
[----:B------:R-:W-:-:S13]  /*9440*/  ISETP.GE.AND P0, PT, R209, R214, PT ;  /* 0x000000d6d100720c */ /* 0x000fda0003f06270 */
[----:B------:R-:W-:Y:S05]  /*9450*/  @!P0 BRA `(.L_x_1021) ;  /* 0x00002cb000008947 */ /* 0x000fea0003800000 */
[----:B------:R-:W-:Y:S01]  /*9460*/  IMAD.MOV.U32 R3, RZ, RZ, R0 ;  /* 0x000000ffff037224 */ /* 0x000fe200078e0000 */
[----:B------:R-:W-:Y:S01]  /*9470*/  LOP3.LUT P0, RZ, R208, 0x2, RZ, 0xc0, !PT ;  /* 0x00000002d0ff7812 */ /* 0x000fe2000780c0ff */
[----:B------:R-:W-:Y:S01]  /*9480*/  IMAD.MOV.U32 R184, RZ, RZ, 0x20 ;  /* 0x00000020ffb87424 */ /* 0x000fe200078e00ff */
[----:B------:R-:W-:Y:S01]  /*9490*/  SHF.R.S32.HI R213, RZ, 0x1f, R188 ;  /* 0x0000001fffd57819 */ /* 0x000fe200000114bc */
[----:B------:R-:W-:Y:S01]  /*94a0*/  IMAD.MOV.U32 R133, RZ, RZ, R2 ;  /* 0x000000ffff857224 */ /* 0x000fe200078e0002 */
[----:B------:R-:W-:Y:S01]  /*94b0*/  SHF.R.S32.HI R5, RZ, 0x1f, R206 ;  /* 0x0000001fff057819 */ /* 0x000fe200000114ce */
[----:B------:R-:W-:Y:S01]  /*94c0*/  IMAD.SHL.U32 R212, R188, 0x2, RZ ;  /* 0x00000002bcd47824 */ /* 0x000fe200078e00ff */
[----:B------:R-:W-:Y:S01]  /*94d0*/  SHF.R.S32.HI R0, RZ, 0x1f, R205 ;  /* 0x0000001fff007819 */ /* 0x000fe200000114cd */
[----:B------:R-:W-:Y:S01]  /*94e0*/  IMAD.SHL.U32 R179, R206, 0x2, RZ ;  /* 0x00000002ceb37824 */ /* 0x000fe200078e00ff */
[----:B------:R-:W-:Y:S01]  /*94f0*/  SEL R211, RZ, 0x10, P5 ;  /* 0x00000010ffd37807 */ /* 0x000fe20002800000 */
[----:B------:R-:W-:Y:S01]  /*9500*/  IMAD.SHL.U32 R176, R205, 0x2, RZ ;  /* 0x00000002cdb07824 */ /* 0x000fe200078e00ff */
[----:B------:R-:W-:-:S02]  /*9510*/  SEL R178, RZ, 0x10, P4 ;  /* 0x00000010ffb27807 */ /* 0x000fc40002000000 */
[----:B------:R-:W-:Y:S02]  /*9520*/  SHF.L.U64.HI R213, R188, 0x1, R213 ;  /* 0x00000001bcd57819 */ /* 0x000fe400000102d5 */
[----:B------:R-:W-:Y:S02]  /*9530*/  SHF.L.U64.HI R210, R206, 0x1, R5 ;  /* 0x00000001ced27819 */ /* 0x000fe40000010205 */
[----:B------:R-:W-:Y:S02]  /*9540*/  SHF.L.U64.HI R177, R205, 0x1, R0 ;  /* 0x00000001cdb17819 */ /* 0x000fe40000010200 */
[----:B------:R-:W-:Y:S02]  /*9550*/  SEL R184, R184, 0xffffffe0, !P0 ;  /* 0xffffffe0b8b87807 */ /* 0x000fe40004000000 */
.L_x_1024:
[----:B------:R-:W-:Y:S04]  /*9560*/  DEPBAR.LE SB0, 0x2 ;  /* 0x000080800000791a */ /* 0x000fe80000000000 */
[----:B------:R-:W-:Y:S01]  /*9570*/  BAR.SYNC.DEFER_BLOCKING 0x0 ;  /* 0x0000000000007b1d */ /* 0x000fe20000010000 */
[----:B------:R-:W-:Y:S01]  /*9580*/  UIMAD UR4, UR5, 0x6000, URZ ;  /* 0x00006000050478a4 */ /* 0x000fe2000f8e023f */
[----:B------:R-:W-:Y:S05]  /*9590*/  ISETP.GE.AND P0, PT, R190, R209, PT ;  /* 0x000000d1be00720c */ /* 0x000fea0003f06270 */
        /* <DEDUP_REMOVED lines=33> */
[----:B------:R-:W2:Y:S04]  /*97b0*/  SHFL.IDX PT, R10, R0, 0x1, 0x181f ;  /* 0x00381f00000a7f89 */ /* 0x000ea800000e0000 */
[----:B------:R-:W4:Y:S04]  /*97c0*/  SHFL.IDX PT, R5, R4, RZ, 0x181f ;  /* 0x00181fff04057589 */ /* 0x000f2800000e0000 */
[----:B------:R-:W3:Y:S01]  /*97d0*/  SHFL.IDX PT, R0, R0, RZ, 0x181f ;  /* 0x00181fff00007589 */ /* 0x000ee200000e0000 */
[----:B-----5:R-:W-:Y:S04]  /*97e0*/  IADD3 R12, P1, P0, R13, R6, R212 ;  /* 0x000000060d0c7210 */ /* 0x020fe8000783e0d4 */
[----:B--2---:R-:W-:Y:S02]  /*97f0*/  IADD3.X R13, RZ, R10, R213, P1, P0 ;  /* 0x0000000aff0d7210 */ /* 0x004fe40000fe04d5 */
[----:B------:R-:W-:Y:S04]  /*9800*/  IADD3 R8, P1, P0, R8, R6, R179 ;  /* 0x0000000608087210 */ /* 0x000fe8000783e0b3 */
[----:B------:R-:W-:Y:S02]  /*9810*/  IADD3.X R9, RZ, R10, R210, P1, P0 ;  /* 0x0000000aff097210 */ /* 0x000fe40000fe04d2 */
[----:B------:R-:W-:Y:S04]  /*9820*/  IADD3 R6, P1, P0, R7, R6, R176 ;  /* 0x0000000607067210 */ /* 0x000fe8000783e0b0 */
[----:B------:R-:W-:Y:S02]  /*9830*/  IADD3.X R7, RZ, R10, R177, P1, P0 ;  /* 0x0000000aff077210 */ /* 0x000fe40000fe04b1 */
[C---:B----4-:R-:W-:Y:S05]  /*9840*/  IADD3 R20, P0, R5.reuse, R212, RZ ;  /* 0x000000d405147210 */ /* 0x050fea0007f1e0ff */
[C---:B---3--:R-:W-:Y:S01]  /*9850*/  IMAD.X R21, R0.reuse, 0x1, R213, P0 ;  /* 0x0000000100157824 */ /* 0x048fe200000e06d5 */
        /* <DEDUP_REMOVED lines=17> */
.L_x_1022:
[C---:B--234-:R-:W-:Y:S01]  /*9970*/  HMMA.16816.F32 R4, R136.reuse, R140, RZ ;  /* 0x0000008c8804723c */ /* 0x05cfe200000018ff */
        /* <DEDUP_REMOVED lines=9> */
[C---:B-1----:R-:W-:Y:S01]  /*9a10*/  HMMA.16816.F32 R12, R136.reuse, R16, RZ ;  /* 0x00000010880c723c */ /* 0x042fe200000018ff */
[----:B------:R-:W-:Y:S07]  /*9a20*/  LDSM.16.M88.4 R164, [R0+0xd900] ;  /* 0x00d9000000a4783b */ /* 0x000fee0000000200 */
[C---:B------:R-:W-:Y:S01]  /*9a30*/  HMMA.16816.F32 R16, R136.reuse, R18, RZ ;  /* 0x000000128810723c */ /* 0x040fe200000018ff */
[----:B------:R-:W-:Y:S07]  /*9a40*/  LDSM.16.M88.4 R168, [R172+0xc100] ;  /* 0x00c10000aca8783b */ /* 0x000fee0000000200 */
[C---:B------:R-:W-:Y:S08]  /*9a50*/  HMMA.16816.F32 R20, R136.reuse, R24, RZ ;  /* 0x000000188814723c */ /* 0x040ff000000018ff */
        /* <DEDUP_REMOVED lines=383> */
[----:B------:R-:W-:Y:S02]  /*b250*/  LDSM.16.MT88.4 R128, [R133+0x4900] ;  /* 0x004900008580783b */ /* 0x000fe40000004200 */
        /* <DEDUP_REMOVED lines=33> */
[----:B------:R-:W-:Y:S07]  /*b470*/  LDSM.16.MT88.4 R144, [R181+UR4+0x5900] ;  /* 0x00590004b590783b */ /* 0x000fee0008004200 */
        /* <DEDUP_REMOVED lines=36> */
[----:B------:R-:W-:Y:S07]  /*b6c0*/  LDSM.16.MT88.4 R136, [R180+UR4+0x3900] ;  /* 0x00390004b488783b */ /* 0x000fee0008004200 */
[C---:B----4-:R-:W-:Y:S01]  /*b6d0*/  HMMA.16816.F32 R92, R12.reuse, R20, R92 ;  /* 0x000000140c5c723c */ /* 0x050fe2000000185c */
[----:B------:R-:W4:Y:S07]  /*b6e0*/  MUFU.EX2 R218, R165 ;  /* 0x000000a500da7308 */ /* 0x000f2e0000000800 */
[----:B------:R-:W-:Y:S01]  /*b6f0*/  HMMA.16816.F32 R96, R12, R22, R96 ;  /* 0x000000160c60723c */ /* 0x000fe20000001860 */
[----:B------:R-:W4:Y:S02]  /*b700*/  LDSM.16.MT88.4 R20, [R133+0x3100] ;  /* 0x003100008514783b */ /* 0x000f240000004200 */
        /* <DEDUP_REMOVED lines=11> */
[----:B------:R-:W-:Y:S05]  /*b7c0*/  FADD.FTZ R153, R153, R152 ;  /* 0x0000009899997221 */ /* 0x000fea0000010000 */
[C---:B------:R-:W-:Y:S01]  /*b7d0*/  HMMA.16816.F32 R8, R12.reuse, R18, R8 ;  /* 0x000000120c08723c */ /* 0x040fe20000001808 */
[----:B------:R-:W1:Y:S07]  /*b7e0*/  LDSM.16.MT88.4 R16, [R180+UR4+0x3100] ;  /* 0x00310004b410783b */ /* 0x000e6e0008004200 */
        /* <DEDUP_REMOVED lines=8> */
[----:B------:R-:W2:Y:S07]  /*b870*/  LDSM.16.MT88.4 R24, [R134+0x3100] ;  /* 0x003100008618783b */ /* 0x000eae0000004200 */
[C---:B------:R-:W-:Y:S08]  /*b880*/  HMMA.16816.F32 R36, R12.reuse, R128, R36 ;  /* 0x000000800c24723c */ /* 0x040ff00000001824 */
[C---:B------:R-:W-:Y:S08]  /*b890*/  HMMA.16816.F32 R40, R12.reuse, R130, R40 ;  /* 0x000000820c28723c */ /* 0x040ff00000001828 */
[C---:B----4-:R-:W-:Y:S08]  /*b8a0*/  HMMA.16816.F32 R44, R12.reuse, R20, R44 ;  /* 0x000000140c2c723c */ /* 0x050ff0000000182c */
[C---:B------:R-:W-:Y:S01]  /*b8b0*/  HMMA.16816.F32 R48, R12.reuse, R22, R48 ;  /* 0x000000160c30723c */ /* 0x040fe20000001830 */
[----:B------:R-:W3:Y:S07]  /*b8c0*/  LDSM.16.MT88.4 R20, [R133+0x5100] ;  /* 0x005100008514783b */ /* 0x000eee0000004200 */
[C---:B-1----:R-:W-:Y:S08]  /*b8d0*/  HMMA.16816.F32 R52, R12.reuse, R16, R52 ;  /* 0x000000100c34723c */ /* 0x042ff00000001834 */
[C---:B------:R-:W-:Y:S01]  /*b8e0*/  HMMA.16816.F32 R56, R12.reuse, R18, R56 ;  /* 0x000000120c38723c */ /* 0x040fe20000001838 */
[----:B------:R-:W1:Y:S07]  /*b8f0*/  LDSM.16.MT88.4 R16, [R180+UR4+0x5100] ;  /* 0x00510004b410783b */ /* 0x000e6e0008004200 */
[C---:B--2---:R-:W-:Y:S08]  /*b900*/  HMMA.16816.F32 R60, R12.reuse, R24, R60 ;  /* 0x000000180c3c723c */ /* 0x044ff0000000183c */
[C---:B------:R-:W-:Y:S01]  /*b910*/  HMMA.16816.F32 R64, R12.reuse, R26, R64 ;  /* 0x0000001a0c40723c */ /* 0x040fe20000001840 */
[----:B------:R-:W2:Y:S07]  /*b920*/  LDSM.16.MT88.4 R24, [R134+0x5100] ;  /* 0x005100008618783b */ /* 0x000eae0000004200 */
[C---:B------:R-:W-:Y:S08]  /*b930*/  HMMA.16816.F32 R68, R12.reuse, R124, R68 ;  /* 0x0000007c0c44723c */ /* 0x040ff00000001844 */
[C---:B------:R-:W-:Y:S01]  /*b940*/  HMMA.16816.F32 R72, R12.reuse, R126, R72 ;  /* 0x0000007e0c48723c */ /* 0x040fe20000001848 */
[----:B------:R-:W4:Y:S07]  /*b950*/  LDSM.16.MT88.4 R124, [R181+UR4+0x1900] ;  /* 0x00190004b57c783b */ /* 0x000f2e0008004200 */
[C---:B---3--:R-:W-:Y:S08]  /*b960*/  HMMA.16816.F32 R76, R12.reuse, R20, R76 ;  /* 0x000000140c4c723c */ /* 0x048ff0000000184c */
[C---:B------:R-:W-:Y:S01]  /*b970*/  HMMA.16816.F32 R80, R12.reuse, R22, R80 ;  /* 0x000000160c50723c */ /* 0x040fe20000001850 */
[----:B------:R-:W3:Y:S07]  /*b980*/  LDSM.16.MT88.4 R20, [R133+0x1900] ;  /* 0x001900008514783b */ /* 0x000eee0000004200 */
[C---:B-1----:R-:W-:Y:S08]  /*b990*/  HMMA.16816.F32 R84, R12.reuse, R16, R84 ;  /* 0x000000100c54723c */ /* 0x042ff00000001854 */
[C---:B------:R-:W-:Y:S01]  /*b9a0*/  HMMA.16816.F32 R88, R12.reuse, R18, R88 ;  /* 0x000000120c58723c */ /* 0x040fe20000001858 */
[----:B------:R-:W1:Y:S07]  /*b9b0*/  LDSM.16.MT88.4 R16, [R181+UR4+0x3900] ;  /* 0x00390004b510783b */ /* 0x000e6e0008004200 */
[C---:B--2---:R-:W-:Y:S08]  /*b9c0*/  HMMA.16816.F32 R92, R12.reuse, R24, R92 ;  /* 0x000000180c5c723c */ /* 0x044ff0000000185c */
[----:B------:R-:W-:Y:S01]  /*b9d0*/  HMMA.16816.F32 R96, R12, R26, R96 ;  /* 0x0000001a0c60723c */ /* 0x000fe20000001860 */
[----:B------:R-:W2:Y:S06]  /*b9e0*/  LDSM.16.MT88.4 R24, [R133+0x3900] ;  /* 0x003900008518783b */ /* 0x000eac0000004200 */
[C---:B------:R-:W-:Y:S01]  /*b9f0*/  F2FP.PACK_AB R12, R175.reuse, R174 ;  /* 0x000000aeaf0c723e */ /* 0x040fe200000000ff */
[----:B------:R-:W-:Y:S01]  /*ba00*/  FADD.FTZ R174, R174, R153 ;  /* 0x00000099aeae7221 */ /* 0x000fe20000010000 */
[----:B------:R-:W-:Y:S03]  /*ba10*/  F2FP.PACK_AB R13, R216, R215 ;  /* 0x000000d7d80d723e */ /* 0x000fe600000000ff */
[----:B------:R-:W-:Y:S01]  /*ba20*/  F2FP.PACK_AB R14, R218, R217 ;  /* 0x000000d9da0e723e */ /* 0x000fe200000000ff */
[----:B------:R-:W-:Y:S01]  /*ba30*/  FADD.FTZ R174, R175, R174 ;  /* 0x000000aeafae7221 */ /* 0x000fe20000010000 */
[----:B------:R-:W-:Y:S03]  /*ba40*/  F2FP.PACK_AB R15, R164, R219 ;  /* 0x000000dba40f723e */ /* 0x000fe600000000ff */
[----:B------:R-:W-:Y:S04]  /*ba50*/  FADD.FTZ R203, R217, R174 ;  /* 0x000000aed9cb7221 */ /* 0x000fe80000010000 */
[C---:B----4-:R-:W-:Y:S03]  /*ba60*/  HMMA.16816.F32 R128, R12.reuse, R124, R4 ;  /* 0x0000007c0c80723c */ /* 0x050fe60000001804 */
[----:B------:R-:W-:Y:S05]  /*ba70*/  FADD.FTZ R203, R218, R203 ;  /* 0x000000cbdacb7221 */ /* 0x000fea0000010000 */
[C---:B------:R-:W-:Y:S01]  /*ba80*/  HMMA.16816.F32 R124, R12.reuse, R126, R8 ;  /* 0x0000007e0c7c723c */ /* 0x040fe20000001808 */
[----:B------:R-:W4:Y:S07]  /*ba90*/  LDSM.16.MT88.4 R8, [R133+0x5900] ;  /* 0x005900008508783b */ /* 0x000f2e0000004200 */
[C---:B---3--:R-:W-:Y:S08]  /*baa0*/  HMMA.16816.F32 R100, R12.reuse, R20, R100 ;  /* 0x000000140c64723c */ /* 0x048ff00000001864 */
        /* <DEDUP_REMOVED lines=17> */
[C---:B----4-:R-:W-:Y:S07]  /*bbc0*/  HMMA.16816.F32 R76, R12.reuse, R8, R76 ;  /* 0x000000080c4c723c */ /* 0x050fee000000184c */
[----:B------:R-:W-:Y:S01]  /*bbd0*/  FADD.FTZ R8, R154, R151 ;  /* 0x000000979a087221 */ /* 0x000fe20000010000 */
[C---:B------:R-:W-:Y:S04]  /*bbe0*/  HMMA.16816.F32 R80, R12.reuse, R10, R80 ;  /* 0x0000000a0c50723c */ /* 0x040fe80000001850 */
[----:B------:R-:W-:Y:S04]  /*bbf0*/  FADD.FTZ R8, R155, R8 ;  /* 0x000000089b087221 */ /* 0x000fe80000010000 */
[C---:B-1----:R-:W-:Y:S04]  /*bc00*/  HMMA.16816.F32 R84, R12.reuse, R16, R84 ;  /* 0x000000100c54723c */ /* 0x042fe80000001854 */
[----:B------:R-:W-:Y:S04]  /*bc10*/  FADD.FTZ R215, R215, R8 ;  /* 0x00000008d7d77221 */ /* 0x000fe80000010000 */
[C---:B------:R-:W-:Y:S04]  /*bc20*/  HMMA.16816.F32 R88, R12.reuse, R18, R88 ;  /* 0x000000120c58723c */ /* 0x040fe80000001858 */
[----:B------:R-:W-:Y:S04]  /*bc30*/  FADD.FTZ R216, R216, R215 ;  /* 0x000000d7d8d87221 */ /* 0x000fe80000010000 */
[C---:B------:R-:W-:Y:S04]  /*bc40*/  HMMA.16816.F32 R92, R12.reuse, R20, R92 ;  /* 0x000000140c5c723c */ /* 0x040fe8000000185c */
[----:B------:R-:W-:Y:S04]  /*bc50*/  FADD.FTZ R219, R219, R216 ;  /* 0x000000d8dbdb7221 */ /* 0x000fe80000010000 */
[----:B------:R-:W-:Y:S04]  /*bc60*/  HMMA.16816.F32 R96, R12, R22, R96 ;  /* 0x000000160c60723c */ /* 0x000fe80000001860 */
[----:B------:R-:W-:Y:S04]  /*bc70*/  FADD.FTZ R204, R164, R219 ;  /* 0x000000dba4cc7221 */ /* 0x000fe80000010000 */
[----:B------:R-:W-:-:S05]  /*bc80*/  @!P0 BRA `(.L_x_1023) ;  /* 0x000003f000008947 */ /* 0x000fca0003800000 */
        /* <DEDUP_REMOVED lines=63> */
.L_x_1023:
        /* <DEDUP_REMOVED lines=9> */
.L_x_1021:
[----:B------:R-:W-:-:S13]  /*c110*/  ISETP.GE.AND P0, PT, R209, R190, PT ;  /* 0x000000bed100720c */ /* 0x000fda0003f06270 */
[----:B------:R-:W-:Y:S05]  /*c120*/  @!P0 BRA `(.L_x_1025) ;  /* 0x000035e000008947 */ /* 0x000fea0003800000 */
[----:B------:R-:W-:Y:S01]  /*c130*/  SHF.R.S32.HI R207, RZ, 0x1f, R188 ;  /* 0x0000001fffcf7819 */ /* 0x000fe200000114bc */
[----:B------:R-:W-:Y:S01]  /*c140*/  IMAD.MOV.U32 R3, RZ, RZ, R0 ;  /* 0x000000ffff037224 */ /* 0x000fe200078e0000 */
[----:B------:R-:W-:Y:S01]  /*c150*/  SHF.R.S32.HI R5, RZ, 0x1f, R206 ;  /* 0x0000001fff057819 */ /* 0x000fe200000114ce */
[C---:B------:R-:W-:Y:S01]  /*c160*/  IMAD.SHL.U32 R210, R188.reuse, 0x2, RZ ;  /* 0x00000002bcd27824 */ /* 0x040fe200078e00ff */
[----:B------:R-:W-:Y:S01]  /*c170*/  SHF.L.U64.HI R207, R188, 0x1, R207 ;  /* 0x00000001bccf7819 */ /* 0x000fe200000102cf */
[----:B------:R-:W-:Y:S01]  /*c180*/  IMAD.MOV.U32 R188, RZ, RZ, 0x40 ;  /* 0x00000040ffbc7424 */ /* 0x000fe200078e00ff */
[----:B------:R-:W-:Y:S01]  /*c190*/  SHF.R.S32.HI R0, RZ, 0x1f, R205 ;  /* 0x0000001fff007819 */ /* 0x000fe200000114cd */
[----:B------:R-:W-:Y:S01]  /*c1a0*/  IMAD.SHL.U32 R211, R206, 0x2, RZ ;  /* 0x00000002ced37824 */ /* 0x000fe200078e00ff */
[----:B------:R-:W-:Y:S01]  /*c1b0*/  LOP3.LUT P0, RZ, R208, 0x4, RZ, 0xc0, !PT ;  /* 0x00000004d0ff7812 */ /* 0x000fe2000780c0ff */
[----:B------:R-:W-:Y:S01]  /*c1c0*/  IMAD.MOV.U32 R132, RZ, RZ, R2 ;  /* 0x000000ffff847224 */ /* 0x000fe200078e0002 */
[----:B------:R-:W-:-:S02]  /*c1d0*/  SHF.L.U64.HI R208, R206, 0x1, R5 ;  /* 0x00000001ced07819 */ /* 0x000fc40000010205 */
[C---:B------:R-:W-:Y:S01]  /*c1e0*/  SHF.L.U64.HI R206, R205.reuse, 0x1, R0 ;  /* 0x00000001cdce7819 */ /* 0x040fe20000010200 */
[----:B------:R-:W-:Y:S01]  /*c1f0*/  IMAD.SHL.U32 R205, R205, 0x2, RZ ;  /* 0x00000002cdcd7824 */ /* 0x000fe200078e00ff */
[----:B------:R-:W-:Y:S02]  /*c200*/  SEL R188, R188, 0xffffffc0, !P0 ;  /* 0xffffffc0bcbc7807 */ /* 0x000fe40004000000 */
.L_x_1036:
        /* <DEDUP_REMOVED lines=18> */
[C---:B------:R-:W-:Y:S01]  /*c330*/  IMAD.WIDE.U32 R6, R196.reuse, c[0x0][0x208], RZ ;  /* 0x00008200c4067a25 */ /* 0x040fe200078e00ff */
[----:B------:R-:W-:Y:S03]  /*c340*/  SHF.R.S32.HI R5, RZ, 0x1f, R195 ;  /* 0x0000001fff057819 */ /* 0x000fe600000114c3 */
[----:B------:R-:W-:Y:S02]  /*c350*/  IMAD R9, R9, c[0x0][0x208], RZ ;  /* 0x0000820009097a24 */ /* 0x000fe400078e02ff */
[----:B------:R-:W-:Y:S02]  /*c360*/  IMAD R5, R5, c[0x0][0x218], RZ ;  /* 0x0000860005057a24 */ /* 0x000fe400078e02ff */
        /* <DEDUP_REMOVED lines=8> */
[----:B------:R-:W5:Y:S04]  /*c3f0*/  SHFL.IDX PT, R10, R4, RZ, 0x181f ;  /* 0x00181fff040a7589 */ /* 0x000f6800000e0000 */
[----:B------:R-:W2:Y:S04]  /*c400*/  SHFL.IDX PT, R5, R2, RZ, 0x181f ;  /* 0x00181fff02057589 */ /* 0x000ea800000e0000 */
[----:B------:R-:W-:Y:S04]  /*c410*/  SHFL.IDX PT, R7, R2, 0x1, 0x181f ;  /* 0x00381f0002077f89 */ /* 0x000fe800000e0000 */
[----:B------:R-:W4:Y:S01]  /*c420*/  SHFL.IDX PT, R0, R4, 0x1, 0x181f ;  /* 0x00381f0004007f89 */ /* 0x000f2200000e0000 */
[C---:B-----5:R-:W-:Y:S05]  /*c430*/  IADD3 R14, P0, R10.reuse, R210, RZ ;  /* 0x000000d20a0e7210 */ /* 0x060fea0007f1e0ff */
[C---:B--2---:R-:W-:Y:S01]  /*c440*/  IMAD.X R15, R5.reuse, 0x1, R207, P0 ;  /* 0x00000001050f7824 */ /* 0x044fe200000e06cf */
[C---:B------:R-:W-:Y:S04]  /*c450*/  IADD3 R12, P0, R10.reuse, R211, RZ ;  /* 0x000000d30a0c7210 */ /* 0x040fe80007f1e0ff */
[C---:B------:R-:W-:Y:S02]  /*c460*/  IADD3.X R13, R5.reuse, R208, RZ, P0, !PT ;  /* 0x000000d0050d7210 */ /* 0x040fe400007fe4ff */
[----:B------:R-:W-:Y:S05]  /*c470*/  IADD3 R10, P0, R10, R205, RZ ;  /* 0x000000cd0a0a7210 */ /* 0x000fea0007f1e0ff */
[----:B------:R-:W-:Y:S01]  /*c480*/  IMAD.X R11, R5, 0x1, R206, P0 ;  /* 0x00000001050b7824 */ /* 0x000fe200000e06ce */
[C---:B----4-:R-:W-:Y:S01]  /*c490*/  IADD3 R8, P0, R0.reuse, R210, RZ ;  /* 0x000000d200087210 */ /* 0x050fe20007f1e0ff */
[----:B------:R-:W-:Y:S03]  /*c4a0*/  IMAD.U32 R5, RZ, RZ, UR20 ;  /* 0x00000014ff057e24 */ /* 0x000fe6000f8e00ff */
[----:B------:R-:W-:Y:S01]  /*c4b0*/  IADD3.X R9, R7, R207, RZ, P0, !PT ;  /* 0x000000cf07097210 */ /* 0x000fe200007fe4ff */
[----:B------:R-:W-:Y:S01]  /*c4c0*/  IMAD R2, R5, 0x6000, R194 ;  /* 0x0000600005027824 */ /* 0x000fe200078e02c2 */
[C---:B------:R-:W-:Y:S04]  /*c4d0*/  IADD3 R4, P0, R0.reuse, R211, RZ ;  /* 0x000000d300047210 */ /* 0x040fe80007f1e0ff */
[----:B------:R2:W-:Y:S01]  /*c4e0*/  LDGSTS.E.BYPASS.LTC128B.128 [R2], [R14.64], !P5 ;  /* 0x000000000e027fae */ /* 0x0005e2000e901d4e */
[C---:B------:R-:W-:Y:S01]  /*c4f0*/  IMAD.X R5, R7.reuse, 0x1, R208, P0 ;  /* 0x0000000107057824 */ /* 0x040fe200000e06d0 */
[----:B------:R-:W-:Y:S02]  /*c500*/  IADD3 R6, P0, R0, R205, RZ ;  /* 0x000000cd00067210 */ /* 0x000fe40007f1e0ff */
[----:B------:R2:W-:Y:S02]  /*c510*/  LDGSTS.E.BYPASS.LTC128B.128 [R2+0x2000], [R12.64], !P4 ;  /* 0x020000000c027fae */ /* 0x0005e4000e101d4e */
[----:B------:R-:W-:Y:S02]  /*c520*/  IADD3.X R7, R7, R206, RZ, P0, !PT ;  /* 0x000000ce07077210 */ /* 0x000fe400007fe4ff */
[----:B------:R2:W-:Y:S04]  /*c530*/  LDGSTS.E.BYPASS.LTC128B.128 [R2+0x4000], [R10.64], !P6 ;  /* 0x040000000a027fae */ /* 0x0005e8000f101d4e */
[----:B------:R2:W-:Y:S04]  /*c540*/  LDGSTS.E.BYPASS.LTC128B.128 [R2+0x1000], [R8.64], !P5 ;  /* 0x0100000008027fae */ /* 0x0005e8000e901d4e */
[----:B------:R2:W-:Y:S04]  /*c550*/  LDGSTS.E.BYPASS.LTC128B.128 [R2+0x3000], [R4.64], !P4 ;  /* 0x0300000004027fae */ /* 0x0005e8000e101d4e */
[----:B------:R2:W-:Y:S02]  /*c560*/  LDGSTS.E.BYPASS.LTC128B.128 [R2+0x5000], [R6.64], !P6 ;  /* 0x0500000006027fae */ /* 0x0005e4000f101d4e */
.L_x_1026:
[C---:B--234-:R-:W-:Y:S01]  /*c570*/  HMMA.16816.F32 R4, R136.reuse, R140, RZ ;  /* 0x0000008c8804723c */ /* 0x05cfe200000018ff */
[----:B------:R-:W-:Y:S01]  /*c580*/  LDSM.16.M88.4 R168, [R182] ;  /* 0x00000000b6a8783b */ /* 0x000fe20000000200 */
[----:B------:R-:W-:Y:S01]  /*c590*/  PLOP3.LUT P0, PT, PT, PT, UP1, 0x80, 0x0 ;  /* 0x000000000000781c */ /* 0x000fe20003f0f018 */
[----:B------:R-:W-:Y:S01]  /*c5a0*/  UIADD3 UR6, UR20, 0x1, URZ ;  /* 0x0000000114067890 */ /* 0x000fe2000fffe03f */
[C---:B------:R-:W-:Y:S01]  /*c5b0*/  IMAD.IADD R0, R188.reuse, 0x1, R135 ;  /* 0x00000001bc007824 */ /* 0x040fe200078e0287 */
[C---:B------:R-:W-:Y:S01]  /*c5c0*/  IADD3 R135, R188.reuse, UR4, R187 ;  /* 0x00000004bc877c10 */ /* 0x040fe2000fffe0bb */
[----:B------:R-:W-:Y:S01]  /*c5d0*/  IMAD.IADD R2, R188, 0x1, R133 ;  /* 0x00000001bc027824 */ /* 0x000fe200078e0285 */
[----:B------:R-:W0:Y:S01]  /*c5e0*/  LDGDEPBAR ;  /* 0x00000000000079af */ /* 0x000e220000000000 */
[C---:B------:R-:W-:Y:S01]  /*c5f0*/  HMMA.16816.F32 R8, R136.reuse, R142, RZ ;  /* 0x0000008e8808723c */ /* 0x040fe200000018ff */
[----:B------:R-:W-:Y:S01]  /*c600*/  ISETP.GE.AND P3, PT, R193, 0x1, PT ;  /* 0x00000001c100780c */ /* 0x000fe20003f66270 */
[----:B------:R-:W-:Y:S02]  /*c610*/  UISETP.GE.AND UP0, UPT, UR20, 0x1, UPT ;  /* 0x000000011400788c */ /* 0x000fe4000bf06270 */
[----:B------:R-:W-:Y:S01]  /*c620*/  IMAD.IADD R134, R184, 0x1, R135 ;  /* 0x00000001b8867824 */ /* 0x000fe200078e0287 */
[----:B------:R-:W-:Y:S01]  /*c630*/  LDSM.16.M88.4 R140, [R0+0xc100] ;  /* 0x00c10000008c783b */ /* 0x000fe20000000200 */
[----:B------:R-:W-:Y:S02]  /*c640*/  USEL UR20, UR6, URZ, !UP0 ;  /* 0x0000003f06147287 */ /* 0x000fe4000c000000 */
[C---:B-1----:R-:W-:Y:S03]  /*c650*/  HMMA.16816.F32 R12, R136.reuse, R16, RZ ;  /* 0x00000010880c723c */ /* 0x042fe600000018ff */
[----:B------:R-:W-:Y:S05]  /*c660*/  LDSM.16.M88.4 R164, [R0+0xc900] ;  /* 0x00c9000000a4783b */ /* 0x000fea0000000200 */
[C---:B------:R-:W-:Y:S01]  /*c670*/  HMMA.16816.F32 R16, R136.reuse, R18, RZ ;  /* 0x000000128810723c */ /* 0x040fe200000018ff */
[----:B------:R-:W-:Y:S06]  /*c680*/  LDSM.16.M88.4 R172, [R2+0xc100] ;  /* 0x00c1000002ac783b */ /* 0x000fec0000000200 */
[----:B------:R-:W-:Y:S01]  /*c690*/  LDSM.16.M88.4 R176, [R2+0xc900] ;  /* 0x00c9000002b0783b */ /* 0x000fe20000000200 */
        /* <DEDUP_REMOVED lines=13> */
[----:B------:R-:W-:Y:S07]  /*c770*/  LDSM.16.M88.4 R156, [R189+0x4000] ;  /* 0x00400000bd9c783b */ /* 0x000fee0000000200 */
[C---:B------:R-:W-:Y:S08]  /*c780*/  HMMA.16816.F32 R28, R144.reuse, R160, R28 ;  /* 0x000000a0901c723c */ /* 0x040ff0000000181c */
[----:B------:R-:W-:Y:S01]  /*c790*/  HMMA.16816.F32 R32, R144, R162, R32 ;  /* 0x000000a29020723c */ /* 0x000fe20000001820 */
[----:B------:R-:W-:Y:S06]  /*c7a0*/  LDSM.16.M88.4 R144, [R2+0xd900] ;  /* 0x00d900000290783b */ /* 0x000fec0000000200 */
[----:B------:R-:W-:Y:S01]  /*c7b0*/  LDSM.16.M88.4 R160, [R187+UR4+0xe100] ;  /* 0x00e10004bba0783b */ /* 0x000fe20008000200 */
[C---:B-1----:R-:W-:Y:S08]  /*c7c0*/  HMMA.16816.F32 R4, R136.reuse, R140, R4 ;  /* 0x0000008c8804723c */ /* 0x042ff00000001804 */
[C---:B------:R-:W-:Y:S01]  /*c7d0*/  HMMA.16816.F32 R8, R136.reuse, R142, R8 ;  /* 0x0000008e8808723c */ /* 0x040fe20000001808 */
[----:B------:R-:W1:Y:S07]  /*c7e0*/  LDSM.16.M88.4 R140, [R2+0xd100] ;  /* 0x00d10000028c783b */ /* 0x000e6e0000000200 */
[C---:B------:R-:W-:Y:S08]  /*c7f0*/  HMMA.16816.F32 R12, R136.reuse, R164, R12 ;  /* 0x000000a4880c723c */ /* 0x040ff0000000180c */
[C---:B------:R-:W-:Y:S01]  /*c800*/  HMMA.16816.F32 R16, R136.reuse, R166, R16 ;  /* 0x000000a68810723c */ /* 0x040fe20000001810 */
[----:B------:R-:W-:Y:S07]  /*c810*/  LDSM.16.M88.4 R164, [R133+0xe900] ;  /* 0x00e9000085a4783b */ /* 0x000fee0000000200 */
[C---:B--2---:R-:W-:Y:S08]  /*c820*/  HMMA.16816.F32 R20, R136.reuse, R148, R20 ;  /* 0x000000948814723c */ /* 0x044ff00000001814 */
[C---:B------:R-:W-:Y:S01]  /*c830*/  HMMA.16816.F32 R24, R136.reuse, R150, R24 ;  /* 0x000000968818723c */ /* 0x040fe20000001818 */
[----:B------:R-:W-:Y:S07]  /*c840*/  LDSM.16.M88.4 R148, [R187+UR4+0xf100] ;  /* 0x00f10004bb94783b */ /* 0x000fee0008000200 */
[C---:B---3--:R-:W-:Y:S08]  /*c850*/  HMMA.16816.F32 R28, R136.reuse, R152, R28 ;  /* 0x00000098881c723c */ /* 0x048ff0000000181c */
[----:B------:R-:W-:Y:S01]  /*c860*/  HMMA.16816.F32 R32, R136, R154, R32 ;  /* 0x0000009a8820723c */ /* 0x000fe20000001820 */
[----:B------:R-:W2:Y:S06]  /*c870*/  LDSM.16.M88.4 R136, [R187+UR4+0xe900] ;  /* 0x00e90004bb88783b */ /* 0x000eac0008000200 */
[----:B------:R-:W3:Y:S01]  /*c880*/  LDSM.16.M88.4 R152, [R187+UR4+0xf900] ;  /* 0x00f90004bb98783b */ /* 0x000ee20008000200 */
[C---:B------:R-:W-:Y:S08]  /*c890*/  HMMA.16816.F32 R4, R168.reuse, R172, R4 ;  /* 0x000000aca804723c */ /* 0x040ff00000001804 */
[C---:B------:R-:W-:Y:S01]  /*c8a0*/  HMMA.16816.F32 R8, R168.reuse, R174, R8 ;  /* 0x000000aea808723c */ /* 0x040fe20000001808 */
[----:B------:R-:W-:Y:S07]  /*c8b0*/  LDSM.16.M88.4 R172, [R134+0x10900] ;  /* 0x0109000086ac783b */ /* 0x000fee0000000200 */
[C---:B------:R-:W-:Y:S08]  /*c8c0*/  HMMA.16816.F32 R12, R168.reuse, R176, R12 ;  /* 0x000000b0a80c723c */ /* 0x040ff0000000180c */
[C---:B------:R-:W-:Y:S01]  /*c8d0*/  HMMA.16816.F32 R16, R168.reuse, R178, R16 ;  /* 0x000000b2a810723c */ /* 0x040fe20000001810 */
[----:B------:R-:W-:Y:S07]  /*c8e0*/  LDSM.16.M88.4 R176, [R134+0x11100] ;  /* 0x0111000086b0783b */ /* 0x000fee0000000200 */
[C---:B-1----:R-:W-:Y:S08]  /*c8f0*/  HMMA.16816.F32 R20, R168.reuse, R140, R20 ;  /* 0x0000008ca814723c */ /* 0x042ff00000001814 */
[C---:B------:R-:W-:Y:S01]  /*c900*/  HMMA.16816.F32 R24, R168.reuse, R142, R24 ;  /* 0x0000008ea818723c */ /* 0x040fe20000001818 */
[----:B------:R-:W-:Y:S07]  /*c910*/  LDSM.16.M88.4 R140, [R185+0x4000] ;  /* 0x00400000b98c783b */ /* 0x000fee0000000200 */
[C---:B------:R-:W-:Y:S08]  /*c920*/  HMMA.16816.F32 R28, R168.reuse, R144, R28 ;  /* 0x00000090a81c723c */ /* 0x040ff0000000181c */
[----:B------:R-:W-:Y:S01]  /*c930*/  HMMA.16816.F32 R32, R168, R146, R32 ;  /* 0x00000092a820723c */ /* 0x000fe20000001820 */
[----:B------:R-:W1:Y:S06]  /*c940*/  LDSM.16.M88.4 R144, [R133+0xe100] ;  /* 0x00e100008590783b */ /* 0x000e6c0000000200 */
[----:B------:R-:W-:Y:S01]  /*c950*/  LDSM.16.M88.4 R168, [R0+0xe100] ;  /* 0x00e1000000a8783b */ /* 0x000fe20000000200 */
[C---:B------:R-:W-:Y:S08]  /*c960*/  HMMA.16816.F32 R4, R156.reuse, R160, R4 ;  /* 0x000000a09c04723c */ /* 0x040ff00000001804 */
[C---:B------:R-:W-:Y:S01]  /*c970*/  HMMA.16816.F32 R8, R156.reuse, R162, R8 ;  /* 0x000000a29c08723c */ /* 0x040fe20000001808 */
[----:B------:R-:W4:Y:S07]  /*c980*/  LDSM.16.M88.4 R160, [R133+0xf100] ;  /* 0x00f1000085a0783b */ /* 0x000f2e0000000200 */
        /* <DEDUP_REMOVED lines=16> */
[C---:B----4-:R-:W-:Y:S08]  /*ca90*/  HMMA.16816.F32 R20, R140.reuse, R160, R20 ;  /* 0x000000a08c14723c */ /* 0x050ff00000001814 */
[C---:B------:R-:W-:Y:S01]  /*caa0*/  HMMA.16816.F32 R24, R140.reuse, R162, R24 ;  /* 0x000000a28c18723c */ /* 0x040fe20000001818 */
[----:B------:R-:W-:Y:S07]  /*cab0*/  LDSM.16.M88.4 R160, [R134+0xe900] ;  /* 0x00e9000086a0783b */ /* 0x000fee0000000200 */
[C---:B--2---:R-:W-:Y:S08]  /*cac0*/  HMMA.16816.F32 R28, R140.reuse, R136, R28 ;  /* 0x000000888c1c723c */ /* 0x044ff0000000181c */
[----:B------:R-:W-:Y:S01]  /*cad0*/  HMMA.16816.F32 R32, R140, R138, R32 ;  /* 0x0000008a8c20723c */ /* 0x000fe20000001820 */
[----:B------:R-:W2:Y:S06]  /*cae0*/  LDSM.16.M88.4 R136, [R0+0xf900] ;  /* 0x00f900000088783b */ /* 0x000eac0000000200 */
[----:B------:R-:W3:Y:S01]  /*caf0*/  LDSM.16.M88.4 R140, [R182+0x4000] ;  /* 0x00400000b68c783b */ /* 0x000ee20000000200 */
[C---:B-----5:R-:W-:Y:S08]  /*cb00*/  HMMA.16816.F32 R4, R148.reuse, R168, R4 ;  /* 0x000000a89404723c */ /* 0x060ff00000001804 */
[C---:B------:R-:W-:Y:S01]  /*cb10*/  HMMA.16816.F32 R8, R148.reuse, R170, R8 ;  /* 0x000000aa9408723c */ /* 0x040fe20000001808 */
[----:B------:R-:W4:Y:S07]  /*cb20*/  LDSM.16.M88.4 R168, [R134+0xf900] ;  /* 0x00f9000086a8783b */ /* 0x000f2e0000000200 */
[C---:B-1----:R-:W-:Y:S08]  /*cb30*/  HMMA.16816.F32 R12, R148.reuse, R144, R12 ;  /* 0x00000090940c723c */ /* 0x042ff0000000180c */
[C---:B------:R-:W-:Y:S01]  /*cb40*/  HMMA.16816.F32 R16, R148.reuse, R146, R16 ;  /* 0x000000929410723c */ /* 0x040fe20000001810 */
[----:B------:R-:W-:Y:S07]  /*cb50*/  LDSM.16.M88.4 R144, [R189+0x8000] ;  /* 0x00800000bd90783b */ /* 0x000fee0000000200 */
[C---:B------:R-:W-:Y:S08]  /*cb60*/  HMMA.16816.F32 R20, R148.reuse, R152, R20 ;  /* 0x000000989414723c */ /* 0x040ff00000001814 */
[C---:B------:R-:W-:Y:S01]  /*cb70*/  HMMA.16816.F32 R24, R148.reuse, R154, R24 ;  /* 0x0000009a9418723c */ /* 0x040fe20000001818 */
[----:B------:R-:W1:Y:S07]  /*cb80*/  LDSM.16.M88.4 R152, [R187+UR4+0x10100] ;  /* 0x01010004bb98783b */ /* 0x000e6e0008000200 */
[C---:B--2---:R-:W-:Y:S08]  /*cb90*/  HMMA.16816.F32 R28, R148.reuse, R136, R28 ;  /* 0x00000088941c723c */ /* 0x044ff0000000181c */
[----:B------:R-:W-:Y:S01]  /*cba0*/  HMMA.16816.F32 R32, R148, R138, R32 ;  /* 0x0000008a9420723c */ /* 0x000fe20000001820 */
[----:B------:R-:W2:Y:S06]  /*cbb0*/  LDSM.16.M88.4 R136, [R187+UR4+0x10900] ;  /* 0x01090004bb88783b */ /* 0x000eac0008000200 */
[----:B------:R-:W5:Y:S01]  /*cbc0*/  LDSM.16.M88.4 R148, [R187+UR4+0x11100] ;  /* 0x01110004bb94783b */ /* 0x000f620008000200 */
[C---:B---3--:R-:W-:Y:S08]  /*cbd0*/  HMMA.16816.F32 R4, R140.reuse, R156, R4 ;  /* 0x0000009c8c04723c */ /* 0x048ff00000001804 */
[C---:B------:R-:W-:Y:S01]  /*cbe0*/  HMMA.16816.F32 R8, R140.reuse, R158, R8 ;  /* 0x0000009e8c08723c */ /* 0x040fe20000001808 */
[----:B------:R-:W3:Y:S07]  /*cbf0*/  LDSM.16.M88.4 R156, [R187+UR4+0x11900] ;  /* 0x01190004bb9c783b */ /* 0x000eee0008000200 */
[C---:B------:R-:W-:Y:S08]  /*cc00*/  HMMA.16816.F32 R12, R140.reuse, R160, R12 ;  /* 0x000000a08c0c723c */ /* 0x040ff0000000180c */
[C---:B------:R-:W-:Y:S01]  /*cc10*/  HMMA.16816.F32 R16, R140.reuse, R162, R16 ;  /* 0x000000a28c10723c */ /* 0x040fe20000001810 */
[----:B------:R-:W-:Y:S07]  /*cc20*/  LDSM.16.M88.4 R160, [R185+0x8000] ;  /* 0x00800000b9a0783b */ /* 0x000fee0000000200 */
[C---:B------:R-:W-:Y:S08]  /*cc30*/  HMMA.16816.F32 R20, R140.reuse, R164, R20 ;  /* 0x000000a48c14723c */ /* 0x040ff00000001814 */
[C---:B------:R-:W-:Y:S01]  /*cc40*/  HMMA.16816.F32 R24, R140.reuse, R166, R24 ;  /* 0x000000a68c18723c */ /* 0x040fe20000001818 */
[----:B------:R-:W3:Y:S07]  /*cc50*/  LDSM.16.M88.4 R164, [R133+0x10100] ;  /* 0x0101000085a4783b */ /* 0x000eee0000000200 */
[C---:B----4-:R-:W-:Y:S08]  /*cc60*/  HMMA.16816.F32 R28, R140.reuse, R168, R28 ;  /* 0x000000a88c1c723c */ /* 0x050ff0000000181c */
[----:B------:R-:W-:Y:S01]  /*cc70*/  HMMA.16816.F32 R32, R140, R170, R32 ;  /* 0x000000aa8c20723c */ /* 0x000fe20000001820 */
[----:B------:R-:W4:Y:S06]  /*cc80*/  LDSM.16.M88.4 R140, [R133+0x10900] ;  /* 0x01090000858c783b */ /* 0x000f2c0000000200 */
[----:B------:R3:W-:Y:S01]  /*cc90*/  LDSM.16.M88.4 R168, [R2+0x10100] ;  /* 0x0101000002a8783b */ /* 0x0007e20000000200 */
[C---:B-1----:R-:W-:Y:S08]  /*cca0*/  HMMA.16816.F32 R4, R144.reuse, R152, R4 ;  /* 0x000000989004723c */ /* 0x042ff00000001804 */
[C---:B------:R-:W-:Y:S01]  /*ccb0*/  HMMA.16816.F32 R8, R144.reuse, R154, R8 ;  /* 0x0000009a9008723c */ /* 0x040fe20000001808 */
[----:B------:R-:W1:Y:S07]  /*ccc0*/  LDSM.16.M88.4 R152, [R133+0x11100] ;  /* 0x011100008598783b */ /* 0x000e6e0000000200 */
[C---:B--2---:R-:W-:Y:S04]  /*ccd0*/  HMMA.16816.F32 R12, R144.reuse, R136, R12 ;  /* 0x00000088900c723c */ /* 0x044fe8000000180c */
[----:B---3--:R-:W-:Y:S01]  /*cce0*/  @P0 IMAD.HI.U32 R2, R201, c[0x0][0x2c8], RZ ;  /* 0x0000b200c9020a27 */ /* 0x008fe200078e00ff */
[----:B------:R-:W-:Y:S03]  /*ccf0*/  PLOP3.LUT P0, PT, PT, PT, UP1, 0x80, 0x0 ;  /* 0x000000000000781c */ /* 0x000fe60003f0f018 */
[C---:B------:R-:W-:Y:S01]  /*cd00*/  HMMA.16816.F32 R16, R144.reuse, R138, R16 ;  /* 0x0000008a9010723c */ /* 0x040fe20000001810 */
[----:B------:R-:W2:Y:S07]  /*cd10*/  LDSM.16.M88.4 R136, [R133+0x11900] ;  /* 0x011900008588783b */ /* 0x000eae0000000200 */
[C---:B-----5:R-:W-:Y:S08]  /*cd20*/  HMMA.16816.F32 R20, R144.reuse, R148, R20 ;  /* 0x000000949014723c */ /* 0x060ff00000001814 */
[C---:B------:R-:W-:Y:S01]  /*cd30*/  HMMA.16816.F32 R24, R144.reuse, R150, R24 ;  /* 0x000000969018723c */ /* 0x040fe20000001818 */
[----:B------:R-:W-:Y:S07]  /*cd40*/  LDSM.16.M88.4 R148, [R0+0x10100] ;  /* 0x010100000094783b */ /* 0x000fee0000000200 */
[C---:B------:R-:W-:Y:S08]  /*cd50*/  HMMA.16816.F32 R28, R144.reuse, R156, R28 ;  /* 0x0000009c901c723c */ /* 0x040ff0000000181c */
[----:B------:R-:W-:Y:S01]  /*cd60*/  HMMA.16816.F32 R32, R144, R158, R32 ;  /* 0x0000009e9020723c */ /* 0x000fe20000001820 */
[----:B------:R-:W3:Y:S06]  /*cd70*/  LDSM.16.M88.4 R144, [R183+0x8000] ;  /* 0x00800000b790783b */ /* 0x000eec0000000200 */
[----:B------:R-:W5:Y:S01]  /*cd80*/  LDSM.16.M88.4 R156, [R0+0x10900] ;  /* 0x01090000009c783b */ /* 0x000f620000000200 */
[C---:B------:R-:W-:Y:S08]  /*cd90*/  HMMA.16816.F32 R4, R160.reuse, R164, R4 ;  /* 0x000000a4a004723c */ /* 0x040ff00000001804 */
[C---:B------:R-:W-:Y:S01]  /*cda0*/  HMMA.16816.F32 R8, R160.reuse, R166, R8 ;  /* 0x000000a6a008723c */ /* 0x040fe20000001808 */
[----:B------:R-:W-:Y:S07]  /*cdb0*/  LDSM.16.M88.4 R164, [R0+0x11900] ;  /* 0x0119000000a4783b */ /* 0x000fee0000000200 */
[C---:B----4-:R-:W-:Y:S08]  /*cdc0*/  HMMA.16816.F32 R12, R160.reuse, R140, R12 ;  /* 0x0000008ca00c723c */ /* 0x050ff0000000180c */
[C---:B------:R-:W-:Y:S01]  /*cdd0*/  HMMA.16816.F32 R16, R160.reuse, R142, R16 ;  /* 0x0000008ea010723c */ /* 0x040fe20000001810 */
[----:B------:R4:W5:Y:S07]  /*cde0*/  LDSM.16.M88.4 R140, [R0+0x11100] ;  /* 0x01110000008c783b */ /* 0x00096e0000000200 */
[C---:B-1----:R-:W-:Y:S08]  /*cdf0*/  HMMA.16816.F32 R20, R160.reuse, R152, R20 ;  /* 0x00000098a014723c */ /* 0x042ff00000001814 */
[C---:B------:R-:W-:Y:S01]  /*ce00*/  HMMA.16816.F32 R24, R160.reuse, R154, R24 ;  /* 0x0000009aa018723c */ /* 0x040fe20000001818 */
[----:B------:R-:W-:Y:S07]  /*ce10*/  LDSM.16.M88.4 R152, [R182+0x8000] ;  /* 0x00800000b698783b */ /* 0x000fee0000000200 */
[C---:B--2---:R-:W-:Y:S04]  /*ce20*/  HMMA.16816.F32 R28, R160.reuse, R136, R28 ;  /* 0x00000088a01c723c */ /* 0x044fe8000000181c */
[----:B----4-:R-:W-:Y:S01]  /*ce30*/  IMAD.MOV.U32 R0, RZ, RZ, R201 ;  /* 0x000000ffff007224 */ /* 0x010fe200078e00c9 */
[----:B------:R-:W-:Y:S03]  /*ce40*/  @P0 SHF.R.U32.HI R0, RZ, c[0x0][0x2cc], R2 ;  /* 0x0000b300ff000a19 */ /* 0x000fe60000011602 */
[----:B------:R-:W-:Y:S01]  /*ce50*/  HMMA.16816.F32 R32, R160, R138, R32 ;  /* 0x0000008aa020723c */ /* 0x000fe20000001820 */
[----:B------:R1:W-:Y:S06]  /*ce60*/  LDSM.16.M88.4 R136, [R134+0x11900] ;  /* 0x011900008688783b */ /* 0x0003ec0000000200 */
[----:B------:R-:W2:Y:S01]  /*ce70*/  SHFL.IDX PT, R133, R0, RZ, 0x1c1f ;  /* 0x001c1fff00857589 */ /* 0x000ea200000e0000 */
[C---:B---3--:R-:W-:Y:S07]  /*ce80*/  HMMA.16816.F32 R4, R144.reuse, R148, R4 ;  /* 0x000000949004723c */ /* 0x048fee0000001804 */
[----:B------:R-:W-:Y:S01]  /*ce90*/  IMAD.SHL.U32 R149, R209, 0x40, RZ ;  /* 0x00000040d1957824 */ /* 0x000fe200078e00ff */
[C---:B------:R-:W-:Y:S04]  /*cea0*/  HMMA.16816.F32 R8, R144.reuse, R150, R8 ;  /* 0x000000969008723c */ /* 0x040fe80000001808 */
[----:B------:R-:W-:Y:S04]  /*ceb0*/  IADD3 R2, -R202, 0x1, -R149 ;  /* 0x00000001ca027810 */ /* 0x000fe80007ffe995 */
[C---:B-----5:R-:W-:Y:S04]  /*cec0*/  HMMA.16816.F32 R12, R144.reuse, R156, R12 ;  /* 0x0000009c900c723c */ /* 0x060fe8000000180c */
[----:B------:R-:W-:Y:S04]  /*ced0*/  IADD3 R2, -R200, R2, R191 ;  /* 0x00000002c8027210 */ /* 0x000fe80007ffe1bf */
[C---:B------:R-:W-:Y:S04]  /*cee0*/  HMMA.16816.F32 R16, R144.reuse, R158, R16 ;  /* 0x0000009e9010723c */ /* 0x040fe80000001810 */
[C---:B-1----:R-:W-:Y:S02]  /*cef0*/  IADD3 R134, R2.reuse, c[0x0][0x328], RZ ;  /* 0x0000ca0002867a10 */ /* 0x042fe40007ffe0ff */
[----:B------:R-:W-:Y:S02]  /*cf00*/  IADD3 R2, R2, UR19, RZ ;  /* 0x0000001302027c10 */ /* 0x000fe4000fffe0ff */
[C---:B------:R-:W-:Y:S08]  /*cf10*/  HMMA.16816.F32 R20, R144.reuse, R140, R20 ;  /* 0x0000008c9014723c */ /* 0x040ff00000001814 */
[C---:B------:R-:W-:Y:S07]  /*cf20*/  HMMA.16816.F32 R24, R144.reuse, R142, R24 ;  /* 0x0000008e9018723c */ /* 0x040fee0000001818 */
[--C-:B--2---:R-:W-:Y:S01]  /*cf30*/  IMAD.IADD R143, R134, 0x1, R133.reuse ;  /* 0x00000001868f7824 */ /* 0x104fe200078e0285 */
[C---:B------:R-:W-:Y:S04]  /*cf40*/  HMMA.16816.F32 R28, R144.reuse, R164, R28 ;  /* 0x000000a4901c723c */ /* 0x040fe8000000181c */
[----:B------:R-:W-:Y:S04]  /*cf50*/  IMAD.IADD R142, R2, 0x1, R133 ;  /* 0x00000001028e7824 */ /* 0x000fe800078e0285 */
[----:B------:R-:W-:Y:S08]  /*cf60*/  HMMA.16816.F32 R32, R144, R166, R32 ;  /* 0x000000a69020723c */ /* 0x000ff00000001820 */
[C---:B------:R-:W-:Y:S08]  /*cf70*/  HMMA.16816.F32 R4, R152.reuse, R168, R4 ;  /* 0x000000a89804723c */ /* 0x040ff00000001804 */
        /* <DEDUP_REMOVED lines=21> */
.L_x_1029:
[----:B------:R-:W-:Y:S04]  /*d0d0*/  MOV R133, 0x1 ;  /* 0x0000000100857802 */ /* 0x000fe80000000f00 */
[----:B------:R-:W-:Y:S11]  /*d0e0*/  ISETP.NE.AND P0, PT, R133, c[0x0][0x32c], PT ;  /* 0x0000cb0085007a0c */ /* 0x000ff60003f05270 */
[----:B------:R-:W-:Y:S02]  /*d0f0*/  @!UPT UIADD3 URZ, URZ, URZ, URZ ;  /* 0x0000003f3f3ff290 */ /* 0x000fe4000fffe03f */
[----:B------:R-:W-:Y:S05]  /*d100*/  @P0 IMAD.HI.U32 R133, R136, c[0x0][0x330], RZ ;  /* 0x0000cc0088850a27 */ /* 0x000fea00078e00ff */
[----:B------:R-:W-:Y:S02]  /*d110*/  @P0 SHF.R.U32.HI R136, RZ, c[0x0][0x334], R133 ;  /* 0x0000cd00ff880a19 */ /* 0x000fe40000011685 */
.L_x_1030:
[----:B------:R-:W-:Y:S05]  /*d120*/  BSYNC B0 ;  /* 0x0000000000007941 */ /* 0x000fea0003800000 */
.L_x_1028:
[----:B------:R-:W-:Y:S04]  /*d130*/  IMAD R133, R136, c[0x0][0x32c], -R149 ;  /* 0x0000cb0088857a24 */ /* 0x000fe800078e0a95 */
[----:B------:R-:W-:Y:S05]  /*d140*/  IMAD.IADD R133, R133, 0x1, -R202 ;  /* 0x0000000185857824 */ /* 0x000fea00078e0aca */
[----:B------:R-:W-:Y:S02]  /*d150*/  IADD3 R136, R133, c[0x0][0x32c], RZ ;  /* 0x0000cb0085887a10 */ /* 0x000fe40007ffe0ff */
[----:B------:R-:W-:Y:S02]  /*d160*/  IMNMX R142, R142, R133, !PT ;  /* 0x000000858e8e7217 */ /* 0x000fe40007800200 */
[----:B------:R-:W-:Y:S02]  /*d170*/  IMNMX R143, R143, R136, PT ;  /* 0x000000888f8f7217 */ /* 0x000fe40003800200 */
.L_x_1027:
[----:B------:R-:W-:Y:S04]  /*d180*/  ISETP.GT.AND P1, PT, R209, -0x1, PT ;  /* 0xffffffffd100780c */ /* 0x000fe80003f24270 */
[----:B------:R-:W-:Y:S04]  /*d190*/  ISETP.GT.AND P0, PT, R142, RZ, P1 ;  /* 0x000000ff8e00720c */ /* 0x000fe80000f04270 */
        /* <DEDUP_REMOVED lines=17> */
[----:B------:R-:W-:Y:S01]  /*d2b0*/  ISETP.GT.AND P0, PT, R142, 0x18, P1 ;  /* 0x000000188e00780c */ /* 0x000fe20000f04270 */
[----:B------:R-:W1:Y:S03]  /*d2c0*/  SHFL.IDX PT, R13, R0, 0x1, 0x1c1f ;  /* 0x003c1f00000d7f89 */ /* 0x000e6600000e0000 */
[C---:B------:R-:W-:Y:S04]  /*d2d0*/  ISETP.LT.OR P0, PT, R143.reuse, 0x19, P0 ;  /* 0x000000198f00780c */ /* 0x040fe80000701670 */
[----:B------:R-:W-:Y:S02]  /*d2e0*/  FSEL R135, R16, -INF , !P0 ;  /* 0xff80000010877808 */ /* 0x000fe40004000000 */
[C---:B------:R-:W-:Y:S04]  /*d2f0*/  ISETP.GT.AND P0, PT, R142.reuse, 0x19, P1 ;  /* 0x000000198e00780c */ /* 0x040fe80000f04270 */
[----:B------:R-:W-:Y:S04]  /*d300*/  ISETP.LT.OR P0, PT, R143, 0x1a, P0 ;  /* 0x0000001a8f00780c */ /* 0x000fe80000701670 */
[----:B------:R-:W-:Y:S02]  /*d310*/  FSEL R133, R17, -INF , !P0 ;  /* 0xff80000011857808 */ /* 0x000fe40004000000 */
[----:B------:R-:W-:Y:S04]  /*d320*/  ISETP.GT.AND P0, PT, R142, 0x20, P1 ;  /* 0x000000208e00780c */ /* 0x000fe80000f04270 */
[C---:B------:R-:W-:Y:S01]  /*d330*/  ISETP.LT.OR P0, PT, R143.reuse, 0x21, P0 ;  /* 0x000000218f00780c */ /* 0x040fe20000701670 */
[--C-:B-1----:R-:W-:Y:S02]  /*d340*/  IMAD.IADD R4, R134, 0x1, R13.reuse ;  /* 0x0000000186047824 */ /* 0x102fe400078e020d */
[----:B------:R-:W-:Y:S01]  /*d350*/  IMAD.IADD R2, R2, 0x1, R13 ;  /* 0x0000000102027824 */ /* 0x000fe200078e020d */
        /* <DEDUP_REMOVED lines=36> */
.L_x_1033:
[----:B------:R-:W-:Y:S04]  /*d5a0*/  MOV R0, 0x1 ;  /* 0x0000000100007802 */ /* 0x000fe80000000f00 */
[----:B------:R-:W-:Y:S11]  /*d5b0*/  ISETP.NE.AND P0, PT, R0, c[0x0][0x32c], PT ;  /* 0x0000cb0000007a0c */ /* 0x000ff60003f05270 */
[----:B------:R-:W-:Y:S02]  /*d5c0*/  @!UPT UIADD3 URZ, URZ, URZ, URZ ;  /* 0x0000003f3f3ff290 */ /* 0x000fe4000fffe03f */
[----:B------:R-:W-:Y:S05]  /*d5d0*/  @P0 IMAD.HI.U32 R0, R8, c[0x0][0x330], RZ ;  /* 0x0000cc0008000a27 */ /* 0x000fea00078e00ff */
[----:B------:R-:W-:Y:S02]  /*d5e0*/  @P0 SHF.R.U32.HI R8, RZ, c[0x0][0x334], R0 ;  /* 0x0000cd00ff080a19 */ /* 0x000fe40000011600 */
.L_x_1034:
[----:B------:R-:W-:Y:S05]  /*d5f0*/  BSYNC B0 ;  /* 0x0000000000007941 */ /* 0x000fea0003800000 */
.L_x_1032:
[----:B------:R-:W-:Y:S04]  /*d600*/  IMAD R17, R8, c[0x0][0x32c], -R149 ;  /* 0x0000cb0008117a24 */ /* 0x000fe800078e0a95 */
[----:B------:R-:W-:Y:S05]  /*d610*/  IMAD.IADD R17, R17, 0x1, -R202 ;  /* 0x0000000111117824 */ /* 0x000fea00078e0aca */
[----:B------:R-:W-:Y:S02]  /*d620*/  IADD3 R13, R17, c[0x0][0x32c], RZ ;  /* 0x0000cb00110d7a10 */ /* 0x000fe40007ffe0ff */
[----:B------:R-:W-:Y:S02]  /*d630*/  IMNMX R2, R2, R17, !PT ;  /* 0x0000001102027217 */ /* 0x000fe40007800200 */
[----:B------:R-:W-:Y:S02]  /*d640*/  IMNMX R4, R4, R13, PT ;  /* 0x0000000d04047217 */ /* 0x000fe40003800200 */
.L_x_1031:
[----:B------:R-:W-:Y:S01]  /*d650*/  ISETP.GT.AND P0, PT, R2, RZ, P1 ;  /* 0x000000ff0200720c */ /* 0x000fe20000f04270 */
[----:B------:R-:W-:Y:S04]  /*d660*/  DEPBAR.LE SB0, 0x2 ;  /* 0x000080800000791a */ /* 0x000fe80000000000 */
[----:B------:R-:W-:Y:S01]  /*d670*/  BAR.SYNC.DEFER_BLOCKING 0x0 ;  /* 0x0000000000007b1d */ /* 0x000fe20000010000 */
        /* <DEDUP_REMOVED lines=65> */
[----:B------:R-:W1:Y:S01]  /*da90*/  SHFL.BFLY PT, R0, R7, 0x2, 0x1f ;  /* 0x0c401f0007007f89 */ /* 0x000e6200000e0000 */
        /* <DEDUP_REMOVED lines=14> */
[----:B------:R-:W-:Y:S04]  /*db80*/  FSEL R140, R35, -INF , !P0 ;  /* 0xff800000238c7808 */ /* 0x000fe80004000000 */
[----:B------:R-:W-:Y:S02]  /*db90*/  FMNMX.FTZ R11, R140, R15, !PT ;  /* 0x0000000f8c0b7209 */ /* 0x000fe40007810000 */
[----:B------:R-:W-:Y:S04]  /*dba0*/  IADD3 R15, R180, UR4, RZ ;  /* 0x00000004b40f7c10 */ /* 0x000fe8000fffe0ff */
[----:B------:R-:W-:Y:S02]  /*dbb0*/  IADD3 R14, R186, R15, RZ ;  /* 0x0000000fba0e7210 */ /* 0x000fe40007ffe0ff */
[----:B-1----:R-:W-:Y:S02]  /*dbc0*/  FMNMX.FTZ R4, R7, R0, !PT ;  /* 0x0000000007047209 */ /* 0x002fe40007810000 */
[----:B------:R-:W1:Y:S08]  /*dbd0*/  SHFL.BFLY PT, R0, R11, 0x2, 0x1f ;  /* 0x0c401f000b007f89 */ /* 0x000e7000000e0000 */
[----:B------:R-:W2:Y:S01]  /*dbe0*/  SHFL.BFLY PT, R13, R4, 0x1, 0x1f ;  /* 0x0c201f00040d7f89 */ /* 0x000ea200000e0000 */
[----:B-1----:R-:W-:Y:S07]  /*dbf0*/  FMNMX.FTZ R7, R11, R0, !PT ;  /* 0x000000000b077209 */ /* 0x002fee0007810000 */
[----:B------:R-:W1:Y:S01]  /*dc00*/  SHFL.BFLY PT, R0, R7, 0x1, 0x1f ;  /* 0x0c201f0007007f89 */ /* 0x000e6200000e0000 */
[----:B--2---:R-:W-:Y:S04]  /*dc10*/  FMNMX.FTZ R2, R4, R13, !PT ;  /* 0x0000000d04027209 */ /* 0x004fe80007810000 */
[C---:B------:R-:W-:Y:S01]  /*dc20*/  FSETP.NEU.FTZ.AND P0, PT, R2.reuse, -INF , PT ;  /* 0xff8000000200780b */ /* 0x040fe20003f1d000 */
[----:B------:R-:W-:Y:S05]  /*dc30*/  FMUL.FTZ R156, R2, c[0x0][0x2d0] ;  /* 0x0000b400029c7a20 */ /* 0x000fea0000410000 */
[----:B------:R-:W-:Y:S05]  /*dc40*/  FSEL R156, R156, RZ, P0 ;  /* 0x000000ff9c9c7208 */ /* 0x000fea0000000000 */
[--C-:B------:R-:W-:Y:S01]  /*dc50*/  FFMA.FTZ R148, R5, c[0x0][0x2d0], -R156.reuse ;  /* 0x0000b40005947a23 */ /* 0x100fe2000001089c */
[----:B------:R-:W-:Y:S01]  /*dc60*/  FSEL R5, R2, RZ, P0 ;  /* 0x000000ff02057208 */ /* 0x000fe20000000000 */
[--C-:B------:R-:W-:Y:S02]  /*dc70*/  FFMA.FTZ R150, R141, c[0x0][0x2d0], -R156.reuse ;  /* 0x0000b4008d967a23 */ /* 0x100fe4000001089c */
[----:B------:R-:W-:Y:S01]  /*dc80*/  FFMA.FTZ R151, R151, c[0x0][0x2d0], -R156 ;  /* 0x0000b40097977a23 */ /* 0x000fe2000001089c */
[----:B-1----:R-:W-:Y:S01]  /*dc90*/  FMNMX.FTZ R0, R7, R0, !PT ;  /* 0x0000000007007209 */ /* 0x002fe20007810000 */
[----:B------:R-:W-:Y:S01]  /*dca0*/  FADD.FTZ R4, -R5, R132 ;  /* 0x0000008405047221 */ /* 0x000fe20000010100 */
[----:B------:R-:W-:Y:S01]  /*dcb0*/  IADD3 R5, R181, UR4, RZ ;  /* 0x00000004b5057c10 */ /* 0x000fe2000fffe0ff */
[--C-:B------:R-:W-:Y:S01]  /*dcc0*/  FFMA.FTZ R153, R9, c[0x0][0x2d0], -R156.reuse ;  /* 0x0000b40009997a23 */ /* 0x100fe2000001089c */
        /* <DEDUP_REMOVED lines=8> */
[----:B------:R-:W-:Y:S01]  /*dd50*/  IADD3 R13, R186, R5, RZ ;  /* 0x00000005ba0d7210 */ /* 0x000fe20007ffe0ff */
[----:B------:R-:W-:Y:S02]  /*dd60*/  FADD.FTZ R4, -R4, R3 ;  /* 0x0000000304047221 */ /* 0x000fe40000010100 */
[--C-:B------:R-:W-:Y:S01]  /*dd70*/  FFMA.FTZ R155, R16, c[0x0][0x2d0], -R141.reuse ;  /* 0x0000b400109b7a23 */ /* 0x100fe2000001088d */
[----:B------:R-:W1:Y:S01]  /*dd80*/  MUFU.EX2 R12, R12 ;  /* 0x0000000c000c7308 */ /* 0x000e620000000800 */
[--C-:B------:R-:W-:Y:S01]  /*dd90*/  FFMA.FTZ R154, R8, c[0x0][0x2d0], -R141.reuse ;  /* 0x0000b400089a7a23 */ /* 0x100fe2000001088d */
[----:B------:R-:W2:Y:S01]  /*dda0*/  LDSM.16.MT88.4 R24, [R13+0x100] ;  /* 0x000100000d18783b */ /* 0x000ea20000004200 */
[--C-:B------:R-:W-:Y:S02]  /*ddb0*/  FFMA.FTZ R152, R10, c[0x0][0x2d0], -R141.reuse ;  /* 0x0000b4000a987a23 */ /* 0x100fe4000001088d */
[--C-:B------:R-:W-:Y:S02]  /*ddc0*/  FFMA.FTZ R157, R6, c[0x0][0x2d0], -R141.reuse ;  /* 0x0000b400069d7a23 */ /* 0x100fe4000001088d */
[----:B------:R-:W-:Y:S02]  /*ddd0*/  FMUL.FTZ R3, R4, c[0x0][0x2d0] ;  /* 0x0000b40004037a20 */ /* 0x000fe40000410000 */
[--C-:B------:R-:W-:Y:S01]  /*dde0*/  FFMA.FTZ R160, R135, c[0x0][0x2d0], -R156.reuse ;  /* 0x0000b40087a07a23 */ /* 0x100fe2000001089c */
[----:B------:R-:W3:Y:S01]  /*ddf0*/  MUFU.EX2 R150, R150 ;  /* 0x0000009600967308 */ /* 0x000ee20000000800 */
[--C-:B------:R-:W-:Y:S02]  /*de00*/  FFMA.FTZ R161, R133, c[0x0][0x2d0], -R156.reuse ;  /* 0x0000b40085a17a23 */ /* 0x100fe4000001089c */
[--C-:B------:R-:W-:Y:S02]  /*de10*/  FFMA.FTZ R163, R138, c[0x0][0x2d0], -R141.reuse ;  /* 0x0000b4008aa37a23 */ /* 0x100fe4000001088d */
[--C-:B------:R-:W-:Y:S02]  /*de20*/  FFMA.FTZ R162, R136, c[0x0][0x2d0], -R141.reuse ;  /* 0x0000b40088a27a23 */ /* 0x100fe4000001088d */
[----:B------:R-:W-:Y:S01]  /*de30*/  LDSM.16.MT88.4 R136, [R180+UR4+0x2900] ;  /* 0x00290004b488783b */ /* 0x000fe20008004200 */
[--C-:B------:R-:W-:Y:S02]  /*de40*/  FFMA.FTZ R164, R134, c[0x0][0x2d0], -R141.reuse ;  /* 0x0000b40086a47a23 */ /* 0x100fe4000001088d */
[----:B------:R-:W4:Y:S01]  /*de50*/  MUFU.EX2 R3, R3 ;  /* 0x0000000300037308 */ /* 0x000f220000000800 */
[--C-:B------:R-:W-:Y:S02]  /*de60*/  FFMA.FTZ R165, R32, c[0x0][0x2d0], -R141.reuse ;  /* 0x0000b40020a57a23 */ /* 0x100fe4000001088d */
[--C-:B------:R-:W-:Y:S02]  /*de70*/  FFMA.FTZ R177, R146, c[0x0][0x2d0], -R141.reuse ;  /* 0x0000b40092b17a23 */ /* 0x100fe4000001088d */
[C---:B-1----:R-:W-:Y:S01]  /*de80*/  FMUL.FTZ R4, R12.reuse, R128 ;  /* 0x000000800c047220 */ /* 0x042fe20000410000 */
[----:B------:R-:W-:Y:S01]  /*de90*/  LDSM.16.MT88.4 R32, [R180+UR4+0x900] ;  /* 0x00090004b420783b */ /* 0x000fe20008004200 */
[C---:B------:R-:W-:Y:S02]  /*dea0*/  FMUL.FTZ R5, R12.reuse, R129 ;  /* 0x000000810c057220 */ /* 0x040fe40000410000 */
[C---:B------:R-:W-:Y:S01]  /*deb0*/  FMUL.FTZ R8, R12.reuse, R124 ;  /* 0x0000007c0c087220 */ /* 0x040fe20000410000 */
[----:B------:R-:W-:Y:S01]  /*dec0*/  MUFU.EX2 R148, R148 ;  /* 0x0000009400947308 */ /* 0x000fe20000000800 */
[C---:B------:R-:W-:Y:S02]  /*ded0*/  FMUL.FTZ R9, R12.reuse, R125 ;  /* 0x0000007d0c097220 */ /* 0x040fe40000410000 */
[----:B------:R-:W-:Y:S01]  /*dee0*/  FMUL.FTZ R100, R12, R100 ;  /* 0x000000640c647220 */ /* 0x000fe20000410000 */
[----:B---3--:R-:W-:Y:S01]  /*def0*/  F2FP.PACK_AB R16, R150, R151 ;  /* 0x000000979610723e */ /* 0x008fe200000000ff */
[C---:B------:R-:W-:Y:S01]  /*df00*/  FMUL.FTZ R101, R12.reuse, R101 ;  /* 0x000000650c657220 */ /* 0x040fe20000410000 */
[----:B------:R-:W-:Y:S01]  /*df10*/  LDSM.16.MT88.4 R132, [R13+0x2900] ;  /* 0x002900000d84783b */ /* 0x000fe20000004200 */
[C---:B------:R-:W-:Y:S02]  /*df20*/  FMUL.FTZ R104, R12.reuse, R104 ;  /* 0x000000680c687220 */ /* 0x040fe40000410000 */
[C---:B------:R-:W-:Y:S01]  /*df30*/  FMUL.FTZ R105, R12.reuse, R105 ;  /* 0x000000690c697220 */ /* 0x040fe20000410000 */
[----:B------:R-:W1:Y:S01]  /*df40*/  MUFU.EX2 R153, R153 ;  /* 0x0000009900997308 */ /* 0x000e620000000800 */
[C---:B------:R-:W-:Y:S02]  /*df50*/  FMUL.FTZ R108, R12.reuse, R108 ;  /* 0x0000006c0c6c7220 */ /* 0x040fe40000410000 */
[----:B------:R-:W-:Y:S02]  /*df60*/  FMUL.FTZ R109, R12, R109 ;  /* 0x0000006d0c6d7220 */ /* 0x000fe40000410000 */
[C---:B----4-:R-:W-:Y:S02]  /*df70*/  FMUL.FTZ R6, R3.reuse, R130 ;  /* 0x0000008203067220 */ /* 0x050fe40000410000 */
        /* <DEDUP_REMOVED lines=9> */
[----:B------:R-:W3:Y:S01]  /*e010*/  MUFU.EX2 R154, R154 ;  /* 0x0000009a009a7308 */ /* 0x000ee20000000800 */
[C---:B------:R-:W-:Y:S01]  /*e020*/  FMUL.FTZ R110, R3.reuse, R110 ;  /* 0x0000006e036e7220 */ /* 0x040fe20000410000 */
[----:B------:R-:W-:Y:S01]  /*e030*/  LDSM.16.MT88.4 R124, [R14+0x900] ;  /* 0x000900000e7c783b */ /* 0x000fe20000004200 */
[----:B------:R-:W-:Y:S01]  /*e040*/  FMUL.FTZ R111, R3, R111 ;  /* 0x0000006f036f7220 */ /* 0x000fe20000410000 */
[----:B-1----:R-:W-:Y:S01]  /*e050*/  F2FP.PACK_AB R18, R153, R148 ;  /* 0x000000949912723e */ /* 0x002fe200000000ff */
        /* <DEDUP_REMOVED lines=12> */
[----:B---3--:R-:W-:Y:S01]  /*e120*/  F2FP.PACK_AB R17, R154, R155 ;  /* 0x0000009b9a11723e */ /* 0x008fe200000000ff */
        /* <DEDUP_REMOVED lines=9> */
[----:B------:R-:W3:Y:S01]  /*e1c0*/  MUFU.EX2 R158, R158 ;  /* 0x0000009e009e7308 */ /* 0x000ee20000000800 */
[C---:B------:R-:W-:Y:S02]  /*e1d0*/  FMUL.FTZ R40, R12.reuse, R40 ;  /* 0x000000280c287220 */ /* 0x040fe40000410000 */
[C---:B------:R-:W-:Y:S01]  /*e1e0*/  FMUL.FTZ R41, R12.reuse, R41 ;  /* 0x000000290c297220 */ /* 0x040fe20000410000 */
[----:B-1----:R-:W-:Y:S01]  /*e1f0*/  F2FP.PACK_AB R19, R157, R152 ;  /* 0x000000989d13723e */ /* 0x002fe200000000ff */
        /* <DEDUP_REMOVED lines=8> */
[----:B------:R-:W1:Y:S01]  /*e280*/  LDSM.16.MT88.4 R20, [R14+0x100] ;  /* 0x000100000e14783b */ /* 0x000e620000004200 */
[----:B------:R-:W4:Y:S02]  /*e290*/  MUFU.EX2 R161, R161 ;  /* 0x000000a100a17308 */ /* 0x000f240000000800 */
[C---:B------:R-:W-:Y:S02]  /*e2a0*/  FMUL.FTZ R47, R3.reuse, R47 ;  /* 0x0000002f032f7220 */ /* 0x040fe40000410000 */
[C---:B------:R-:W-:Y:S02]  /*e2b0*/  FMUL.FTZ R48, R12.reuse, R48 ;  /* 0x000000300c307220 */ /* 0x040fe40000410000 */
[C---:B--2---:R-:W-:Y:S04]  /*e2c0*/  HMMA.16816.F32 R100, R16.reuse, R24, R100 ;  /* 0x000000181064723c */ /* 0x044fe80000001864 */
[C---:B------:R-:W-:Y:S01]  /*e2d0*/  FMUL.FTZ R49, R12.reuse, R49 ;  /* 0x000000310c317220 */ /* 0x040fe20000410000 */
[----:B------:R-:W-:Y:S01]  /*e2e0*/  MUFU.EX2 R163, R163 ;  /* 0x000000a300a37308 */ /* 0x000fe20000000800 */
[C---:B------:R-:W-:Y:S02]  /*e2f0*/  FMUL.FTZ R50, R3.reuse, R50 ;  /* 0x0000003203327220 */ /* 0x040fe40000410000 */
[C---:B------:R-:W-:Y:S01]  /*e300*/  HMMA.16816.F32 R104, R16.reuse, R26, R104 ;  /* 0x0000001a1068723c */ /* 0x040fe20000001868 */
[----:B------:R-:W2:Y:S03]  /*e310*/  LDSM.16.MT88.4 R24, [R181+UR4+0x2100] ;  /* 0x00210004b518783b */ /* 0x000ea60008004200 */
[C---:B------:R-:W-:Y:S02]  /*e320*/  FMUL.FTZ R51, R3.reuse, R51 ;  /* 0x0000003303337220 */ /* 0x040fe40000410000 */
[C---:B------:R-:W-:Y:S01]  /*e330*/  FMUL.FTZ R52, R12.reuse, R52 ;  /* 0x000000340c347220 */ /* 0x040fe20000410000 */
[----:B------:R-:W5:Y:S01]  /*e340*/  MUFU.EX2 R162, R162 ;  /* 0x000000a200a27308 */ /* 0x000f620000000800 */
[C---:B------:R-:W-:Y:S04]  /*e350*/  HMMA.16816.F32 R108, R16.reuse, R28, R108 ;  /* 0x0000001c106c723c */ /* 0x040fe8000000186c */
[C---:B------:R-:W-:Y:S02]  /*e360*/  FMUL.FTZ R53, R12.reuse, R53 ;  /* 0x000000350c357220 */ /* 0x040fe40000410000 */
[C---:B------:R-:W-:Y:S02]  /*e370*/  FMUL.FTZ R54, R3.reuse, R54 ;  /* 0x0000003603367220 */ /* 0x040fe40000410000 */
[C---:B------:R-:W-:Y:S01]  /*e380*/  HMMA.16816.F32 R112, R16.reuse, R30, R112 ;  /* 0x0000001e1070723c */ /* 0x040fe20000001870 */
[----:B------:R-:W3:Y:S01]  /*e390*/  LDSM.16.MT88.4 R28, [R13+0x2100] ;  /* 0x002100000d1c783b */ /* 0x000ee20000004200 */
        /* <DEDUP_REMOVED lines=10> */
[----:B------:R-:W1:Y:S03]  /*e440*/  LDSM.16.MT88.4 R20, [R180+UR4+0x2100] ;  /* 0x00210004b414783b */ /* 0x000e660008004200 */
[C---:B------:R-:W-:Y:S02]  /*e450*/  FMUL.FTZ R61, R12.reuse, R61 ;  /* 0x0000003d0c3d7220 */ /* 0x040fe40000410000 */
[C---:B------:R-:W-:Y:S01]  /*e460*/  FMUL.FTZ R62, R3.reuse, R62 ;  /* 0x0000003e033e7220 */ /* 0x040fe20000410000 */
[----:B------:R-:W-:Y:S01]  /*e470*/  MUFU.EX2 R177, R177 ;  /* 0x000000b100b17308 */ /* 0x000fe20000000800 */
[C---:B--2---:R-:W-:Y:S04]  /*e480*/  HMMA.16816.F32 R36, R16.reuse, R24, R36 ;  /* 0x000000181024723c */ /* 0x044fe80000001824 */
[C---:B------:R-:W-:Y:S02]  /*e490*/  FMUL.FTZ R63, R3.reuse, R63 ;  /* 0x0000003f033f7220 */ /* 0x040fe40000410000 */
[C---:B------:R-:W-:Y:S02]  /*e4a0*/  FMUL.FTZ R64, R12.reuse, R64 ;  /* 0x000000400c407220 */ /* 0x040fe40000410000 */
[C---:B------:R-:W-:Y:S01]  /*e4b0*/  HMMA.16816.F32 R40, R16.reuse, R26, R40 ;  /* 0x0000001a1028723c */ /* 0x040fe20000001828 */
[----:B------:R-:W2:Y:S01]  /*e4c0*/  LDSM.16.MT88.4 R24, [R14+0x2100] ;  /* 0x002100000e18783b */ /* 0x000ea20000004200 */
[----:B------:R-:W-:Y:S02]  /*e4d0*/  MUFU.EX2 R178, R178 ;  /* 0x000000b200b27308 */ /* 0x000fe40000000800 */
        /* <DEDUP_REMOVED lines=38> */
[----:B------:R-:W1:Y:S03]  /*e740*/  LDSM.16.MT88.4 R20, [R181+UR4+0x900] ;  /* 0x00090004b514783b */ /* 0x000e660008004200 */
[C---:B------:R-:W-:Y:S02]  /*e750*/  FMUL.FTZ R89, R12.reuse, R89 ;  /* 0x000000590c597220 */ /* 0x040fe40000410000 */
[C---:B------:R-:W-:Y:S02]  /*e760*/  FMUL.FTZ R90, R3.reuse, R90 ;  /* 0x0000005a035a7220 */ /* 0x040fe40000410000 */
[C---:B--2---:R-:W-:Y:S04]  /*e770*/  HMMA.16816.F32 R84, R16.reuse, R24, R84 ;  /* 0x000000181054723c */ /* 0x044fe80000001854 */
        /* <DEDUP_REMOVED lines=9> */
[C---:B---3--:R-:W-:Y:S03]  /*e810*/  HMMA.16816.F32 R92, R16.reuse, R28, R92 ;  /* 0x0000001c105c723c */ /* 0x048fe6000000185c */
[C---:B------:R-:W-:Y:S02]  /*e820*/  FMUL.FTZ R98, R3.reuse, R98 ;  /* 0x0000006203627220 */ /* 0x040fe40000410000 */
[----:B------:R-:W-:Y:S02]  /*e830*/  FMUL.FTZ R99, R3, R99 ;  /* 0x0000006303637220 */ /* 0x000fe40000410000 */
[--C-:B------:R-:W-:Y:S02]  /*e840*/  FFMA.FTZ R173, R173, c[0x0][0x2d0], -R156.reuse ;  /* 0x0000b400adad7a23 */ /* 0x100fe4000001089c */
[--C-:B------:R-:W-:Y:S03]  /*e850*/  FFMA.FTZ R174, R171, c[0x0][0x2d0], -R156.reuse ;  /* 0x0000b400abae7a23 */ /* 0x100fe6000001089c */
[----:B------:R-:W-:Y:S01]  /*e860*/  HMMA.16816.F32 R96, R16, R30, R96 ;  /* 0x0000001e1060723c */ /* 0x000fe20000001860 */
[----:B------:R-:W3:Y:S01]  /*e870*/  LDSM.16.MT88.4 R28, [R14+0x2900] ;  /* 0x002900000e1c783b */ /* 0x000ee20000004200 */
[----:B------:R-:W-:Y:S01]  /*e880*/  MUFU.EX2 R173, R173 ;  /* 0x000000ad00ad7308 */ /* 0x000fe20000000800 */
[--C-:B------:R-:W-:Y:S02]  /*e890*/  FFMA.FTZ R169, R169, c[0x0][0x2d0], -R156.reuse ;  /* 0x0000b400a9a97a23 */ /* 0x100fe4000001089c */
[--C-:B------:R-:W-:Y:S02]  /*e8a0*/  FFMA.FTZ R176, R167, c[0x0][0x2d0], -R156.reuse ;  /* 0x0000b400a7b07a23 */ /* 0x100fe4000001089c */
[----:B------:R-:W-:Y:S01]  /*e8b0*/  F2FP.PACK_AB R16, R158, R15 ;  /* 0x0000000f9e10723e */ /* 0x000fe200000000ff */
[--C-:B------:R-:W-:Y:S01]  /*e8c0*/  FFMA.FTZ R167, R172, c[0x0][0x2d0], -R141.reuse ;  /* 0x0000b400aca77a23 */ /* 0x100fe2000001088d */
[----:B----4-:R-:W-:Y:S03]  /*e8d0*/  F2FP.PACK_AB R18, R161, R160 ;  /* 0x000000a0a112723e */ /* 0x010fe600000000ff */
[----:B-----5:R-:W-:Y:S01]  /*e8e0*/  F2FP.PACK_AB R17, R162, R163 ;  /* 0x000000a3a211723e */ /* 0x020fe200000000ff */
[--C-:B------:R-:W-:Y:S01]  /*e8f0*/  FFMA.FTZ R172, R145, c[0x0][0x2d0], -R156.reuse ;  /* 0x0000b40091ac7a23 */ /* 0x100fe2000001089c */
[----:B------:R-:W-:Y:S01]  /*e900*/  F2FP.PACK_AB R19, R165, R164 ;  /* 0x000000a4a513723e */ /* 0x000fe200000000ff */
[--C-:B------:R-:W-:Y:S01]  /*e910*/  FFMA.FTZ R170, R170, c[0x0][0x2d0], -R141.reuse ;  /* 0x0000b400aaaa7a23 */ /* 0x100fe2000001088d */
[----:B------:R-:W4:Y:S01]  /*e920*/  MUFU.EX2 R174, R174 ;  /* 0x000000ae00ae7308 */ /* 0x000f220000000800 */
[--C-:B------:R-:W-:Y:S02]  /*e930*/  FFMA.FTZ R168, R168, c[0x0][0x2d0], -R141.reuse ;  /* 0x0000b400a8a87a23 */ /* 0x100fe4000001088d */
[--C-:B------:R-:W-:Y:S02]  /*e940*/  FFMA.FTZ R171, R166, c[0x0][0x2d0], -R141.reuse ;  /* 0x0000b400a6ab7a23 */ /* 0x100fe4000001088d */
[C---:B-1----:R-:W-:Y:S03]  /*e950*/  HMMA.16816.F32 R4, R16.reuse, R20, R4 ;  /* 0x000000141004723c */ /* 0x042fe60000001804 */
[--C-:B------:R-:W-:Y:S02]  /*e960*/  FFMA.FTZ R166, R147, c[0x0][0x2d0], -R156.reuse ;  /* 0x0000b40093a67a23 */ /* 0x100fe4000001089c */
[----:B------:R-:W-:Y:S01]  /*e970*/  LDSM.16.MT88.4 R144, [R181+UR4+0x5900] ;  /* 0x00590004b590783b */ /* 0x000fe20008004200 */
[----:B------:R-:W-:Y:S01]  /*e980*/  FFMA.FTZ R141, R140, c[0x0][0x2d0], -R141 ;  /* 0x0000b4008c8d7a23 */ /* 0x000fe2000001088d */
[----:B------:R-:W-:Y:S01]  /*e990*/  MUFU.EX2 R169, R169 ;  /* 0x000000a900a97308 */ /* 0x000fe20000000800 */
[C---:B------:R-:W-:Y:S04]  /*e9a0*/  HMMA.16816.F32 R8, R16.reuse, R22, R8 ;  /* 0x000000161008723c */ /* 0x040fe80000001808 */
[--C-:B------:R-:W-:Y:S01]  /*e9b0*/  FFMA.FTZ R159, R159, c[0x0][0x2d0], -R156.reuse ;  /* 0x0000b4009f9f7a23 */ /* 0x100fe2000001089c */
[----:B------:R-:W1:Y:S01]  /*e9c0*/  LDSM.16.MT88.4 R20, [R181+UR4+0x4900] ;  /* 0x00490004b514783b */ /* 0x000e620008004200 */
[----:B------:R-:W-:Y:S02]  /*e9d0*/  FFMA.FTZ R156, R143, c[0x0][0x2d0], -R156 ;  /* 0x0000b4008f9c7a23 */ /* 0x000fe4000001089c */
[C---:B--2---:R-:W-:Y:S01]  /*e9e0*/  HMMA.16816.F32 R100, R16.reuse, R24, R100 ;  /* 0x000000181064723c */ /* 0x044fe20000001864 */
[----:B------:R-:W-:Y:S03]  /*e9f0*/  MUFU.EX2 R179, R141 ;  /* 0x0000008d00b37308 */ /* 0x000fe60000000800 */
[----:B------:R-:W-:Y:S02]  /*ea00*/  FFMA.FTZ R151, R12, R203, R151 ;  /* 0x000000cb0c977223 */ /* 0x000fe40000010097 */
[----:B------:R-:W-:Y:S02]  /*ea10*/  FFMA.FTZ R155, R3, R204, R155 ;  /* 0x000000cc039b7223 */ /* 0x000fe4000001009b */
[C---:B------:R-:W-:Y:S01]  /*ea20*/  HMMA.16816.F32 R104, R16.reuse, R26, R104 ;  /* 0x0000001a1068723c */ /* 0x040fe20000001868 */
[----:B------:R-:W2:Y:S02]  /*ea30*/  LDSM.16.MT88.4 R24, [R13+0x4900] ;  /* 0x004900000d18783b */ /* 0x000ea40000004200 */
[----:B------:R-:W-:Y:S01]  /*ea40*/  MUFU.EX2 R175, R156 ;  /* 0x0000009c00af7308 */ /* 0x000fe20000000800 */
[----:B------:R-:W-:Y:S02]  /*ea50*/  FADD.FTZ R151, R150, R151 ;  /* 0x0000009796977221 */ /* 0x000fe40000010000 */
[----:B------:R-:W-:Y:S02]  /*ea60*/  FADD.FTZ R155, R154, R155 ;  /* 0x0000009b9a9b7221 */ /* 0x000fe40000010000 */
[C---:B------:R-:W-:Y:S04]  /*ea70*/  HMMA.16816.F32 R108, R16.reuse, R32, R108 ;  /* 0x00000020106c723c */ /* 0x040fe8000000186c */
[----:B------:R-:W-:Y:S01]  /*ea80*/  FADD.FTZ R152, R152, R155 ;  /* 0x0000009b98987221 */ /* 0x000fe20000010000 */
[----:B------:R5:W-:Y:S03]  /*ea90*/  MUFU.EX2 R156, R142 ;  /* 0x0000008e009c7308 */ /* 0x000be60000000800 */
[C---:B------:R-:W-:Y:S01]  /*eaa0*/  HMMA.16816.F32 R112, R16.reuse, R34, R112 ;  /* 0x000000221070723c */ /* 0x040fe20000001870 */
[----:B------:R-:W-:Y:S03]  /*eab0*/  LDSM.16.MT88.4 R32, [R14+0x4900] ;  /* 0x004900000e20783b */ /* 0x000fe60000004200 */
        /* <DEDUP_REMOVED lines=9> */
[----:B-----5:R-:W-:Y:S03]  /*eb50*/  LDSM.16.MT88.4 R140, [R14+0x3900] ;  /* 0x003900000e8c783b */ /* 0x020fe60000004200 */
[----:B------:R-:W5:Y:S01]  /*eb60*/  MUFU.EX2 R170, R170 ;  /* 0x000000aa00aa7308 */ /* 0x000f620000000800 */
[----:B------:R-:W-:Y:S03]  /*eb70*/  FADD.FTZ R164, R164, R163 ;  /* 0x000000a3a4a47221 */ /* 0x000fe60000010000 */
[C---:B------:R-:W-:Y:S01]  /*eb80*/  HMMA.16816.F32 R40, R16.reuse, R130, R40 ;  /* 0x000000821028723c */ /* 0x040fe20000001828 */
[----:B------:R-:W-:Y:S03]  /*eb90*/  LDSM.16.MT88.4 R128, [R14+0x1100] ;  /* 0x001100000e80783b */ /* 0x000fe60000004200 */
[----:B------:R-:W-:Y:S02]  /*eba0*/  FADD.FTZ R164, R165, R164 ;  /* 0x000000a4a5a47221 */ /* 0x000fe40000010000 */
[----:B------:R-:W-:Y:S02]  /*ebb0*/  MUFU.EX2 R168, R168 ;  /* 0x000000a800a87308 */ /* 0x000fe40000000800 */
[C---:B------:R-:W-:Y:S08]  /*ebc0*/  HMMA.16816.F32 R44, R16.reuse, R132, R44 ;  /* 0x00000084102c723c */ /* 0x040ff0000000182c */
[C---:B------:R-:W-:Y:S01]  /*ebd0*/  HMMA.16816.F32 R48, R16.reuse, R134, R48 ;  /* 0x000000861030723c */ /* 0x040fe20000001830 */
[----:B------:R-:W-:Y:S01]  /*ebe0*/  LDSM.16.MT88.4 R132, [R14+0x1900] ;  /* 0x001900000e84783b */ /* 0x000fe20000004200 */
[----:B------:R-:W1:Y:S06]  /*ebf0*/  MUFU.EX2 R171, R171 ;  /* 0x000000ab00ab7308 */ /* 0x000e6c0000000800 */
[C---:B------:R-:W-:Y:S04]  /*ec00*/  HMMA.16816.F32 R52, R16.reuse, R136, R52 ;  /* 0x000000881034723c */ /* 0x040fe80000001834 */
[----:B------:R-:W-:Y:S04]  /*ec10*/  MUFU.EX2 R159, R159 ;  /* 0x0000009f009f7308 */ /* 0x000fe80000000800 */
[C---:B------:R-:W-:Y:S01]  /*ec20*/  HMMA.16816.F32 R56, R16.reuse, R138, R56 ;  /* 0x0000008a1038723c */ /* 0x040fe20000001838 */
[----:B------:R-:W-:Y:S05]  /*ec30*/  LDSM.16.MT88.4 R136, [R180+UR4+0x3900] ;  /* 0x00390004b488783b */ /* 0x000fea0008004200 */
[----:B------:R-:W2:Y:S02]  /*ec40*/  MUFU.EX2 R166, R166 ;  /* 0x000000a600a67308 */ /* 0x000ea40000000800 */
[C---:B---3--:R-:W-:Y:S08]  /*ec50*/  HMMA.16816.F32 R60, R16.reuse, R28, R60 ;  /* 0x0000001c103c723c */ /* 0x048ff0000000183c */
[C---:B------:R-:W-:Y:S01]  /*ec60*/  HMMA.16816.F32 R64, R16.reuse, R30, R64 ;  /* 0x0000001e1040723c */ /* 0x040fe20000001840 */
[----:B------:R-:W3:Y:S01]  /*ec70*/  LDSM.16.MT88.4 R28, [R180+UR4+0x4900] ;  /* 0x00490004b41c783b */ /* 0x000ee20008004200 */
[----:B------:R-:W3:Y:S06]  /*ec80*/  MUFU.EX2 R172, R172 ;  /* 0x000000ac00ac7308 */ /* 0x000eec0000000800 */
[C---:B-1----:R-:W-:Y:S08]  /*ec90*/  HMMA.16816.F32 R68, R16.reuse, R20, R68 ;  /* 0x000000141044723c */ /* 0x042ff00000001844 */
[C---:B------:R-:W-:Y:S01]  /*eca0*/  HMMA.16816.F32 R72, R16.reuse, R22, R72 ;  /* 0x000000161048723c */ /* 0x040fe20000001848 */
[----:B------:R-:W1:Y:S07]  /*ecb0*/  LDSM.16.MT88.4 R20, [R181+UR4+0x1100] ;  /* 0x00110004b514783b */ /* 0x000e6e0008004200 */
[C---:B--2---:R-:W-:Y:S08]  /*ecc0*/  HMMA.16816.F32 R76, R16.reuse, R24, R76 ;  /* 0x00000018104c723c */ /* 0x044ff0000000184c */
[C---:B------:R-:W-:Y:S01]  /*ecd0*/  HMMA.16816.F32 R80, R16.reuse, R26, R80 ;  /* 0x0000001a1050723c */ /* 0x040fe20000001850 */
[----:B------:R-:W2:Y:S07]  /*ece0*/  LDSM.16.MT88.4 R24, [R180+UR4+0x1100] ;  /* 0x00110004b418783b */ /* 0x000eae0008004200 */
[C---:B---3--:R-:W-:Y:S08]  /*ecf0*/  HMMA.16816.F32 R84, R16.reuse, R28, R84 ;  /* 0x0000001c1054723c */ /* 0x048ff00000001854 */
[C---:B------:R-:W-:Y:S01]  /*ed00*/  HMMA.16816.F32 R88, R16.reuse, R30, R88 ;  /* 0x0000001e1058723c */ /* 0x040fe20000001858 */
[----:B------:R-:W3:Y:S07]  /*ed10*/  LDSM.16.MT88.4 R28, [R181+UR4+0x3100] ;  /* 0x00310004b51c783b */ /* 0x000eee0008004200 */
[C---:B------:R-:W-:Y:S08]  /*ed20*/  HMMA.16816.F32 R92, R16.reuse, R32, R92 ;  /* 0x00000020105c723c */ /* 0x040ff0000000185c */
[----:B------:R-:W-:Y:S01]  /*ed30*/  HMMA.16816.F32 R96, R16, R34, R96 ;  /* 0x000000221060723c */ /* 0x000fe20000001860 */
[----:B------:R-:W2:Y:S06]  /*ed40*/  LDSM.16.MT88.4 R32, [R13+0x3100] ;  /* 0x003100000d20783b */ /* 0x000eac0000004200 */
[----:B----4-:R-:W-:Y:S02]  /*ed50*/  F2FP.PACK_AB R16, R174, R173 ;  /* 0x000000adae10723e */ /* 0x010fe400000000ff */
[----:B------:R-:W-:Y:S03]  /*ed60*/  F2FP.PACK_AB R18, R176, R169 ;  /* 0x000000a9b012723e */ /* 0x000fe600000000ff */
[C---:B-----5:R-:W-:Y:S01]  /*ed70*/  F2FP.PACK_AB R17, R170.reuse, R167 ;  /* 0x000000a7aa11723e */ /* 0x060fe200000000ff */
[----:B------:R-:W-:Y:S01]  /*ed80*/  FADD.FTZ R167, R167, R164 ;  /* 0x000000a4a7a77221 */ /* 0x000fe20000010000 */
[C---:B------:R-:W-:Y:S03]  /*ed90*/  F2FP.PACK_AB R19, R171.reuse, R168 ;  /* 0x000000a8ab13723e */ /* 0x040fe600000000ff */
[----:B------:R-:W-:Y:S04]  /*eda0*/  FADD.FTZ R167, R170, R167 ;  /* 0x000000a7aaa77221 */ /* 0x000fe80000010000 */
[C---:B-1----:R-:W-:Y:S03]  /*edb0*/  HMMA.16816.F32 R4, R16.reuse, R20, R4 ;  /* 0x000000141004723c */ /* 0x042fe60000001804 */
[----:B------:R-:W-:Y:S04]  /*edc0*/  FADD.FTZ R168, R168, R167 ;  /* 0x000000a7a8a87221 */ /* 0x000fe80000010000 */
[----:B------:R-:W-:Y:S01]  /*edd0*/  FADD.FTZ R168, R171, R168 ;  /* 0x000000a8aba87221 */ /* 0x000fe20000010000 */
[C---:B------:R-:W-:Y:S01]  /*ede0*/  HMMA.16816.F32 R8, R16.reuse, R22, R8 ;  /* 0x000000161008723c */ /* 0x040fe20000001808 */
[----:B------:R-:W1:Y:S07]  /*edf0*/  LDSM.16.MT88.4 R20, [R180+UR4+0x3100] ;  /* 0x00310004b414783b */ /* 0x000e6e0008004200 */
[C---:B------:R-:W-:Y:S08]  /*ee00*/  HMMA.16816.F32 R100, R16.reuse, R124, R100 ;  /* 0x0000007c1064723c */ /* 0x040ff00000001864 */
[C---:B------:R-:W-:Y:S01]  /*ee10*/  HMMA.16816.F32 R104, R16.reuse, R126, R104 ;  /* 0x0000007e1068723c */ /* 0x040fe20000001868 */
[----:B------:R-:W-:Y:S07]  /*ee20*/  LDSM.16.MT88.4 R124, [R181+UR4+0x1900] ;  /* 0x00190004b57c783b */ /* 0x000fee0008004200 */
[C---:B--2---:R-:W-:Y:S08]  /*ee30*/  HMMA.16816.F32 R108, R16.reuse, R24, R108 ;  /* 0x00000018106c723c */ /* 0x044ff0000000186c */
        /* <DEDUP_REMOVED lines=23> */
[C---:B------:R-:W-:Y:S01]  /*efb0*/  HMMA.16816.F32 R88, R16.reuse, R22, R88 ;  /* 0x000000161058723c */ /* 0x040fe20000001858 */
[----:B------:R-:W1:Y:S07]  /*efc0*/  LDSM.16.MT88.4 R20, [R181+UR4+0x3900] ;  /* 0x00390004b514783b */ /* 0x000e6e0008004200 */
[C---:B--2---:R-:W-:Y:S08]  /*efd0*/  HMMA.16816.F32 R92, R16.reuse, R24, R92 ;  /* 0x00000018105c723c */ /* 0x044ff0000000185c */
[----:B------:R-:W-:Y:S01]  /*efe0*/  HMMA.16816.F32 R96, R16, R26, R96 ;  /* 0x0000001a1060723c */ /* 0x000fe20000001860 */
[----:B------:R-:W2:Y:S06]  /*eff0*/  LDSM.16.MT88.4 R24, [R13+0x3900] ;  /* 0x003900000d18783b */ /* 0x000eac0000004200 */
[----:B------:R-:W-:Y:S02]  /*f000*/  F2FP.PACK_AB R16, R166, R159 ;  /* 0x0000009fa610723e */ /* 0x000fe400000000ff */
[----:B------:R-:W-:Y:S03]  /*f010*/  F2FP.PACK_AB R18, R175, R172 ;  /* 0x000000acaf12723e */ /* 0x000fe600000000ff */
[C---:B------:R-:W-:Y:S01]  /*f020*/  F2FP.PACK_AB R17, R178.reuse, R177 ;  /* 0x000000b1b211723e */ /* 0x040fe200000000ff */
[----:B------:R-:W-:Y:S01]  /*f030*/  FADD.FTZ R177, R177, R168 ;  /* 0x000000a8b1b17221 */ /* 0x000fe20000010000 */
[C---:B------:R-:W-:Y:S03]  /*f040*/  F2FP.PACK_AB R19, R179.reuse, R156 ;  /* 0x0000009cb313723e */ /* 0x040fe600000000ff */
[----:B------:R-:W-:Y:S04]  /*f050*/  FADD.FTZ R177, R178, R177 ;  /* 0x000000b1b2b17221 */ /* 0x000fe80000010000 */
[C---:B------:R-:W-:Y:S01]  /*f060*/  HMMA.16816.F32 R128, R16.reuse, R124, R4 ;  /* 0x0000007c1080723c */ /* 0x040fe20000001804 */
[----:B------:R-:W5:Y:S02]  /*f070*/  LDSM.16.MT88.4 R4, [R13+0x5900] ;  /* 0x005900000d04783b */ /* 0x000f640000004200 */
[----:B------:R-:W-:Y:S04]  /*f080*/  FADD.FTZ R156, R156, R177 ;  /* 0x000000b19c9c7221 */ /* 0x000fe80000010000 */
[----:B------:R-:W-:Y:S01]  /*f090*/  FADD.FTZ R204, R179, R156 ;  /* 0x0000009cb3cc7221 */ /* 0x000fe20000010000 */
[C---:B------:R-:W-:Y:S01]  /*f0a0*/  HMMA.16816.F32 R124, R16.reuse, R126, R8 ;  /* 0x0000007e107c723c */ /* 0x040fe20000001808 */
[----:B------:R-:W1:Y:S07]  /*f0b0*/  LDSM.16.MT88.4 R8, [R180+UR4+0x5900] ;  /* 0x00590004b408783b */ /* 0x000e6e0008004200 */
[C---:B---3--:R-:W-:Y:S08]  /*f0c0*/  HMMA.16816.F32 R100, R16.reuse, R28, R100 ;  /* 0x0000001c1064723c */ /* 0x048ff00000001864 */
[C---:B------:R-:W-:Y:S08]  /*f0d0*/  HMMA.16816.F32 R104, R16.reuse, R30, R104 ;  /* 0x0000001e1068723c */ /* 0x040ff00000001868 */
[C---:B----4-:R-:W-:Y:S08]  /*f0e0*/  HMMA.16816.F32 R108, R16.reuse, R32, R108 ;  /* 0x00000020106c723c */ /* 0x050ff0000000186c */
        /* <DEDUP_REMOVED lines=14> */
[C---:B-----5:R-:W-:Y:S07]  /*f1d0*/  HMMA.16816.F32 R76, R16.reuse, R4, R76 ;  /* 0x00000004104c723c */ /* 0x060fee000000184c */
[----:B------:R-:W-:Y:S01]  /*f1e0*/  FADD.FTZ R4, R148, R151 ;  /* 0x0000009794047221 */ /* 0x000fe20000010000 */
[C---:B------:R-:W-:Y:S04]  /*f1f0*/  HMMA.16816.F32 R80, R16.reuse, R6, R80 ;  /* 0x000000061050723c */ /* 0x040fe80000001850 */
[----:B------:R-:W-:Y:S04]  /*f200*/  FADD.FTZ R4, R153, R4 ;  /* 0x0000000499047221 */ /* 0x000fe80000010000 */
[C---:B------:R-:W-:Y:S04]  /*f210*/  HMMA.16816.F32 R84, R16.reuse, R8, R84 ;  /* 0x000000081054723c */ /* 0x040fe80000001854 */
[----:B------:R-:W-:Y:S04]  /*f220*/  FADD.FTZ R3, R15, R4 ;  /* 0x000000040f037221 */ /* 0x000fe80000010000 */
[C---:B------:R-:W-:Y:S04]  /*f230*/  HMMA.16816.F32 R88, R16.reuse, R10, R88 ;  /* 0x0000000a1058723c */ /* 0x040fe80000001858 */
[----:B------:R-:W-:Y:S04]  /*f240*/  FADD.FTZ R3, R158, R3 ;  /* 0x000000039e037221 */ /* 0x000fe80000010000 */
[----:B------:R-:W-:Y:S01]  /*f250*/  FADD.FTZ R4, R160, R3 ;  /* 0x00000003a0047221 */ /* 0x000fe20000010000 */
[----:B------:R-:W-:Y:S01]  /*f260*/  IADD3 R3, R209, -0x2, RZ ;  /* 0xfffffffed1037810 */ /* 0x000fe20007ffe0ff */
[C---:B-1----:R-:W-:Y:S03]  /*f270*/  HMMA.16816.F32 R92, R16.reuse, R20, R92 ;  /* 0x00000014105c723c */ /* 0x042fe6000000185c */
[----:B------:R-:W-:Y:S01]  /*f280*/  FADD.FTZ R4, R161, R4 ;  /* 0x00000004a1047221 */ /* 0x000fe20000010000 */
[----:B------:R-:W-:Y:S03]  /*f290*/  ISETP.GE.AND P0, PT, R3, R190, PT ;  /* 0x000000be0300720c */ /* 0x000fe60003f06270 */
[----:B------:R-:W-:Y:S01]  /*f2a0*/  FADD.FTZ R173, R173, R4 ;  /* 0x00000004adad7221 */ /* 0x000fe20000010000 */
[----:B------:R-:W-:Y:S04]  /*f2b0*/  HMMA.16816.F32 R96, R16, R22, R96 ;  /* 0x000000161060723c */ /* 0x000fe80000001860 */
[----:B------:R-:W-:Y:S04]  /*f2c0*/  FADD.FTZ R174, R174, R173 ;  /* 0x000000adaeae7221 */ /* 0x000fe80000010000 */
[----:B------:R-:W-:Y:S04]  /*f2d0*/  FADD.FTZ R169, R169, R174 ;  /* 0x000000aea9a97221 */ /* 0x000fe80000010000 */
[----:B------:R-:W-:Y:S04]  /*f2e0*/  FADD.FTZ R176, R176, R169 ;  /* 0x000000a9b0b07221 */ /* 0x000fe80000010000 */
[----:B------:R-:W-:Y:S04]  /*f2f0*/  FADD.FTZ R159, R159, R176 ;  /* 0x000000b09f9f7221 */ /* 0x000fe80000010000 */
[----:B------:R-:W-:Y:S04]  /*f300*/  FADD.FTZ R159, R166, R159 ;  /* 0x0000009fa69f7221 */ /* 0x000fe80000010000 */
[----:B------:R-:W-:Y:S04]  /*f310*/  FADD.FTZ R172, R172, R159 ;  /* 0x0000009facac7221 */ /* 0x000fe80000010000 */
[----:B------:R-:W-:Y:S01]  /*f320*/  FADD.FTZ R203, R175, R172 ;  /* 0x000000acafcb7221 */ /* 0x000fe20000010000 */
[----:B------:R-:W-:-:S05]  /*f330*/  @!P0 BRA `(.L_x_1035) ;  /* 0x0000034000008947 */ /* 0x000fca0003800000 */
        /* <DEDUP_REMOVED lines=12> */
[----:B------:R-:W-:Y:S04]  /*f400*/  @!P2 LEA.HI.X R5, R7, c[0x0][0x2a4], R6, 0x2, P0 ;  /* 0x0000a9000705aa11 */ /* 0x000fe800000f1406 */
[----:B------:R-:W-:Y:S01]  /*f410*/  SHF.R.S32.HI R3, RZ, 0x1f, R196 ;  /* 0x0000001fff037819 */ /* 0x000fe200000114c4 */
[----:B------:R1:W2:Y:S04]  /*f420*/  @!P2 LDG.E R195, [R4.64] ;  /* 0x0000000e04c3a981 */ /* 0x0002a8000c1e1900 */
        /* <DEDUP_REMOVED lines=12> */
[----:B------:R-:W1:Y:S01]  /*f4f0*/  SHFL.IDX PT, R8, R16, RZ, 0x181f ;  /* 0x00181fff10087589 */ /* 0x000e6200000e0000 */
[----:B------:R-:W-:Y:S03]  /*f500*/  MOV R4, UR20 ;  /* 0x0000001400047c02 */ /* 0x000fe60008000f00 */
[----:B------:R-:W2:Y:S02]  /*f510*/  SHFL.IDX PT, R5, R7, RZ, 0x181f ;  /* 0x00181fff07057589 */ /* 0x000ea400000e0000 */
[----:B------:R-:W-:Y:S02]  /*f520*/  IMAD R4, R4, 0x3000, R197 ;  /* 0x0000300004047824 */ /* 0x000fe400078e02c5 */
[----:B------:R-:W3:Y:S04]  /*f530*/  SHFL.IDX PT, R6, R16, 0x1, 0x181f ;  /* 0x00381f0010067f89 */ /* 0x000ee800000e0000 */
[----:B------:R-:W4:Y:S01]  /*f540*/  SHFL.IDX PT, R3, R7, 0x1, 0x181f ;  /* 0x00381f0007037f89 */ /* 0x000f2200000e0000 */
[CC--:B-1----:R-:W-:Y:S05]  /*f550*/  IADD3 R12, P0, R8.reuse, R210.reuse, RZ ;  /* 0x000000d2080c7210 */ /* 0x0c2fea0007f1e0ff */
[C-C-:B--2---:R-:W-:Y:S01]  /*f560*/  IMAD.X R13, R5.reuse, 0x1, R207.reuse, P0 ;  /* 0x00000001050d7824 */ /* 0x144fe200000e06cf */
[C---:B------:R-:W-:Y:S05]  /*f570*/  IADD3 R10, P0, R8.reuse, R211, RZ ;  /* 0x000000d3080a7210 */ /* 0x040fea0007f1e0ff */
[C---:B------:R-:W-:Y:S01]  /*f580*/  IMAD.X R11, R5.reuse, 0x1, R208, P0 ;  /* 0x00000001050b7824 */ /* 0x040fe200000e06d0 */
[----:B------:R-:W-:Y:S05]  /*f590*/  IADD3 R8, P0, R8, R205, RZ ;  /* 0x000000cd08087210 */ /* 0x000fea0007f1e0ff */
[--C-:B------:R-:W-:Y:S01]  /*f5a0*/  IMAD.X R9, R5, 0x1, R206.reuse, P0 ;  /* 0x0000000105097824 */ /* 0x100fe200000e06ce */
[----:B---3--:R-:W-:Y:S01]  /*f5b0*/  IADD3 R14, P0, R6, R210, RZ ;  /* 0x000000d2060e7210 */ /* 0x008fe20007f1e0ff */
[----:B------:R-:W-:Y:S04]  /*f5c0*/  IMAD.SHL.U32 R5, R4, 0x2, RZ ;  /* 0x0000000204057824 */ /* 0x000fe800078e00ff */
[C---:B----4-:R-:W-:Y:S01]  /*f5d0*/  IMAD.X R15, R3.reuse, 0x1, R207, P0 ;  /* 0x00000001030f7824 */ /* 0x050fe200000e06cf */
[----:B------:R1:W-:Y:S01]  /*f5e0*/  LDGSTS.E.BYPASS.LTC128B.128 [R5+0xc100], [R12.64], !P5 ;  /* 0x0c1000000c057fae */ /* 0x0003e2000e901d4e */
[C---:B------:R-:W-:Y:S03]  /*f5f0*/  IADD3 R16, P0, R6.reuse, R211, RZ ;  /* 0x000000d306107210 */ /* 0x040fe60007f1e0ff */
[----:B------:R1:W-:Y:S01]  /*f600*/  LDGSTS.E.BYPASS.LTC128B.128 [R5+0xe100], [R10.64], !P4 ;  /* 0x0e1000000a057fae */ /* 0x0003e2000e101d4e */
[C---:B------:R-:W-:Y:S02]  /*f610*/  IADD3.X R17, R3.reuse, R208, RZ, P0, !PT ;  /* 0x000000d003117210 */ /* 0x040fe400007fe4ff */
[----:B------:R-:W-:Y:S01]  /*f620*/  IADD3 R6, P0, R6, R205, RZ ;  /* 0x000000cd06067210 */ /* 0x000fe20007f1e0ff */
[----:B------:R1:W-:Y:S04]  /*f630*/  LDGSTS.E.BYPASS.LTC128B.128 [R5+0x10100], [R8.64], !P6 ;  /* 0x1010000008057fae */ /* 0x0003e8000f101d4e */
[----:B------:R1:W-:Y:S01]  /*f640*/  LDGSTS.E.BYPASS.LTC128B.128 [R5+0xd100], [R14.64], !P5 ;  /* 0x0d1000000e057fae */ /* 0x0003e2000e901d4e */
[----:B------:R-:W-:Y:S03]  /*f650*/  IMAD.X R7, R3, 0x1, R206, P0 ;  /* 0x0000000103077824 */ /* 0x000fe600000e06ce */
[----:B------:R1:W-:Y:S04]  /*f660*/  LDGSTS.E.BYPASS.LTC128B.128 [R5+0xf100], [R16.64], !P4 ;  /* 0x0f10000010057fae */ /* 0x0003e8000e101d4e */
[----:B------:R1:W-:Y:S02]  /*f670*/  LDGSTS.E.BYPASS.LTC128B.128 [R5+0x11100], [R6.64], !P6 ;  /* 0x1110000006057fae */ /* 0x0003e4000f101d4e */
.L_x_1035:
[----:B------:R-:W-:Y:S01]  /*f680*/  UIADD3 UR4, UR5, 0x1, URZ ;  /* 0x0000000105047890 */ /* 0x000fe2000fffe03f */
[----:B------:R-:W0:Y:S01]  /*f690*/  LDGDEPBAR ;  /* 0x00000000000079af */ /* 0x000e220000000000 */
[----:B------:R-:W-:Y:S01]  /*f6a0*/  UISETP.GE.AND UP0, UPT, UR5, 0x1, UPT ;  /* 0x000000010500788c */ /* 0x000fe2000bf06270 */
[----:B------:R-:W-:Y:S01]  /*f6b0*/  ISETP.GE.AND P0, PT, R190, R209, PT ;  /* 0x000000d1be00720c */ /* 0x000fe20003f06270 */
[----:B------:R-:W-:Y:S01]  /*f6c0*/  IMAD.MOV.U32 R3, RZ, RZ, R0 ;  /* 0x000000ffff037224 */ /* 0x000fe200078e0000 */
[----:B------:R-:W-:Y:S01]  /*f6d0*/  IADD3 R209, R209, -0x1, RZ ;  /* 0xffffffffd1d17810 */ /* 0x000fe20007ffe0ff */
[----:B------:R-:W-:Y:S01]  /*f6e0*/  USEL UR5, UR4, URZ, !UP0 ;  /* 0x0000003f04057287 */ /* 0x000fe2000c000000 */
[----:B------:R-:W-:Y:S09]  /*f6f0*/  IMAD.MOV.U32 R132, RZ, RZ, R2 ;  /* 0x000000ffff847224 */ /* 0x000ff200078e0002 */
[----:B------:R-:W-:-:S05]  /*f700*/  @!P0 BRA `(.L_x_1036) ;  /* 0xffffcb0000008947 */ /* 0x000fca000383ffff */
.L_x_1025:
[----:B------:R-:W2:Y:S01]  /*f710*/  SHFL.BFLY PT, R4, R203, 0x2, 0x1f ;  /* 0x0c401f00cb047f89 */ /* 0x000ea200000e0000 */
[----:B------:R-:W-:-:S03]  /*f720*/  PLOP3.LUT P2, PT, PT, PT, PT, 0x8, 0x0 ;  /* 0x000000000000781c */ /* 0x000fc60003f4e170 */
[----:B------:R-:W3:Y:S01]  /*f730*/  SHFL.BFLY PT, R3, R204, 0x2, 0x1f ;  /* 0x0c401f00cc037f89 */ /* 0x000ee200000e0000 */
[----:B-12---:R-:W-:Y:S02]  /*f740*/  FADD.FTZ R7, R4, R203 ;  /* 0x000000cb04077221 */ /* 0x006fe40000010000 */
[----:B------:R-:W-:Y:S01]  /*f750*/  CS2R R4, SRZ ;  /* 0x0000000000047805 */ /* 0x000fe2000001ff00 */
[----:B---3--:R-:W-:Y:S02]  /*f760*/  FADD.FTZ R8, R3, R204 ;  /* 0x000000cc03087221 */ /* 0x008fe40000010000 */
        /* <DEDUP_REMOVED lines=10> */
[----:B------:R-:W-:-:S04]  /*f810*/  @P0 MOV R10, 0x3f317218 ;  /* 0x3f317218000a0802 */ /* 0x000fc80000000f00 */
[----:B------:R-:W2:Y:S08]  /*f820*/  @P1 MUFU.LG2 R6, R6 ;  /* 0x0000000600061308 */ /* 0x000eb00000000c00 */
[----:B------:R-:W-:Y:S01]  /*f830*/  @P0 MUFU.RCP R4, R3 ;  /* 0x0000000300040308 */ /* 0x000fe20000001000 */
[C---:B-1----:R-:W-:Y:S02]  /*f840*/  FMUL.FTZ R128, R5.reuse, R128 ;  /* 0x0000008005807220 */ /* 0x042fe40000410000 */
[----:B------:R-:W-:-:S02]  /*f850*/  FMUL.FTZ R129, R5, R129 ;  /* 0x0000008105817220 */ /* 0x000fc40000410000 */
[C---:B------:R-:W-:Y:S02]  /*f860*/  FMUL.FTZ R124, R5.reuse, R124 ;  /* 0x0000007c057c7220 */ /* 0x040fe40000410000 */
[C---:B------:R-:W-:Y:S01]  /*f870*/  FMUL.FTZ R125, R5.reuse, R125 ;  /* 0x0000007d057d7220 */ /* 0x040fe20000410000 */
[----:B------:R-:W1:Y:S01]  /*f880*/  @P0 MUFU.LG2 R3, R3 ;  /* 0x0000000300030308 */ /* 0x000e620000000c00 */
        /* <DEDUP_REMOVED lines=44> */
[----:B--2---:R-:W-:Y:S02]  /*fb50*/  @P1 FMUL.FTZ R5, R6, 0.69314718246459960938 ;  /* 0x3f31721806051820 */ /* 0x004fe40000410000 */
[----:B------:R-:W-:-:S02]  /*fb60*/  @P1 FMUL.FTZ R6, R9, c[0x0][0x2d0] ;  /* 0x0000b40009061a20 */ /* 0x000fc40000410000 */
        /* <DEDUP_REMOVED lines=52> */
.L_x_985:
        /* <DEDUP_REMOVED lines=165> */
.L_x_1038:
        /* <DEDUP_REMOVED lines=12> */
[----:B------:R-:W-:Y:S01]  /*109c0*/  LEA.HI R6, R9, R9, RZ, 0x1 ;  /* 0x0000000909067211 */ /* 0x000fe200078f08ff */
[----:B------:R-:W-:Y:S01]  /*109d0*/  IMAD.IADD R2, R2, 0x1, -R11 ;  /* 0x0000000102027824 */ /* 0x000fe200078e0a0b */
[----:B------:R-:W-:Y:S01]  /*109e0*/  SHF.R.S32.HI R11, RZ, 0x1f, R4 ;  /* 0x0000001fff0b7819 */ /* 0x000fe20000011404 */
[----:B------:R-:W-:Y:S01]  /*109f0*/  UMOV UR12, UR16 ;  /* 0x00000010000c7c82 */ /* 0x000fe20008000000 */
[----:B------:R-:W-:Y:S01]  /*10a00*/  LOP3.LUT R6, R6, 0x1ffffffe, RZ, 0xc0, !PT ;  /* 0x1ffffffe06067812 */ /* 0x000fe200078ec0ff */
[----:B------:R-:W-:Y:S01]  /*10a10*/  ULDC.64 UR6, c[0x0][0x490] ;  /* 0x0001240000067ab9 */ /* 0x000fe20000000a00 */
[----:B------:R-:W-:Y:S01]  /*10a20*/  LEA.HI R11, R11, R4, RZ, 0x2 ;  /* 0x000000040b0b7211 */ /* 0x000fe200078f10ff */
[----:B------:R-:W-:Y:S01]  /*10a30*/  UIMAD.WIDE.U32 UR18, UR16, UR4, URZ ;  /* 0x00000004101272a5 */ /* 0x000fe2000f8e003f */
[----:B------:R-:W-:Y:S01]  /*10a40*/  LOP3.LUT P2, RZ, R4, 0x3, RZ, 0xc0, !PT ;  /* 0x0000000304ff7812 */ /* 0x000fe2000784c0ff */
[----:B------:R-:W-:Y:S01]  /*10a50*/  IMAD.IADD R9, R9, 0x1, -R6 ;  /* 0x0000000109097824 */ /* 0x000fe200078e0a06 */
[----:B------:R-:W-:Y:S01]  /*10a60*/  SHF.R.S32.HI R11, RZ, 0x2, R11 ;  /* 0x00000002ff0b7819 */ /* 0x000fe2000001140b */
[----:B------:R-:W-:Y:S01]  /*10a70*/  UIMAD UR17, UR16, UR5, UR17 ;  /* 0x00000005101172a4 */ /* 0x000fe2000f8e0211 */
[CC--:B------:R-:W-:Y:S01]  /*10a80*/  LEA.HI R4, R3.reuse, R0.reuse, RZ, 0x3 ;  /* 0x0000000003047211 */ /* 0x0c0fe200078f18ff */
[----:B------:R-:W-:Y:S01]  /*10a90*/  USHF.R.S32.HI UR16, URZ, 0x1f, UR11 ;  /* 0x0000001f3f107899 */ /* 0x000fe2000801140b */
[----:B------:R-:W-:Y:S01]  /*10aa0*/  LEA.HI R3, R3, R0, RZ, 0x6 ;  /* 0x0000000003037211 */ /* 0x000fe200078f30ff */
[----:B------:R-:W-:Y:S01]  /*10ab0*/  IMAD R2, R2, 0x10, R11 ;  /* 0x0000001002027824 */ /* 0x000fe200078e020b */
[----:B------:R-:W-:-:S02]  /*10ac0*/  UIMAD UR9, UR8, UR6, URZ ;  /* 0x00000006080972a4 */ /* 0x000fc4000f8e023f */
[----:B------:R-:W-:Y:S01]  /*10ad0*/  USEL UR16, UR16, URZ, !UP1 ;  /* 0x0000003f10107287 */ /* 0x000fe2000c800000 */
[----:B------:R-:W-:Y:S01]  /*10ae0*/  IMAD R6, R9, 0x8, R2 ;  /* 0x0000000809067824 */ /* 0x000fe200078e0202 */
[----:B------:R-:W-:Y:S01]  /*10af0*/  UIMAD.WIDE.U32 UR12, UR10, UR6, UR12 ;  /* 0x000000060a0c72a5 */ /* 0x000fe2000f8e000c */
[----:B------:R-:W-:Y:S01]  /*10b00*/  IMAD.SHL.U32 R3, R3, 0x8, RZ ;  /* 0x0000000803037824 */ /* 0x000fe200078e00ff */
[----:B------:R-:W-:Y:S02]  /*10b10*/  UIMAD UR9, UR10, UR7, UR9 ;  /* 0x000000070a0972a4 */ /* 0x000fe4000f8e0209 */
[----:B-1----:R-:W-:Y:S01]  /*10b20*/  LEA R6, R57, R6, 0x7 ;  /* 0x0000000639067211 */ /* 0x002fe200078e38ff */
[----:B------:R-:W-:Y:S02]  /*10b30*/  ULDC.64 UR6, c[0x0][0x498] ;  /* 0x0001260000067ab9 */ /* 0x000fe40000000a00 */
[----:B------:R-:W-:Y:S02]  /*10b40*/  USEL UR11, UR11, URZ, !UP1 ;  /* 0x0000003f0b0b7287 */ /* 0x000fe4000c800000 */
[----:B------:R-:W-:Y:S01]  /*10b50*/  @P1 IMAD.HI.U32 R9, R6, c[0x0][0x4ec], RZ ;  /* 0x00013b0006091a27 */ /* 0x000fe200078e00ff */
[----:B------:R-:W-:-:S02]  /*10b60*/  UIMAD UR20, UR16, UR6, URZ ;  /* 0x00000006101472a4 */ /* 0x000fc4000f8e023f */
        /* <DEDUP_REMOVED lines=15> */
[----:B------:R-:W-:Y:S01]  /*10c60*/  UIADD3 UR19, UR19, UR17, URZ ;  /* 0x0000001113137290 */ /* 0x000fe2000fffe03f */
[----:B------:R-:W-:Y:S01]  /*10c70*/  SHF.R.S32.HI R17, RZ, 0x1f, R6 ;  /* 0x0000001fff117819 */ /* 0x000fe20000011406 */
[----:B------:R-:W-:Y:S01]  /*10c80*/  UIMAD UR5, UR10, UR5, UR8 ;  /* 0x000000050a0572a4 */ /* 0x000fe2000f8e0208 */
[----:B------:R-:W-:Y:S01]  /*10c90*/  IADD3.X R15, R11, UR13, R0, P0, !PT ;  /* 0x0000000d0b0f7c10 */ /* 0x000fe200087fe400 */
[----:B------:R-:W-:Y:S01]  /*10ca0*/  IMAD.SHL.U32 R11, R4, 0x40, RZ ;  /* 0x00000040040b7824 */ /* 0x000fe200078e00ff */
        /* <DEDUP_REMOVED lines=12> */
[----:B------:R-:W-:Y:S01]  /*10d70*/  SHF.R.U32.HI R6, RZ, 0x3, R11 ;  /* 0x00000003ff067819 */ /* 0x000fe2000001160b */
[----:B------:R-:W-:Y:S01]  /*10d80*/  UIMAD UR7, UR11, UR7, UR16 ;  /* 0x000000070b0772a4 */ /* 0x000fe2000f8e0210 */
[----:B------:R-:W-:Y:S01]  /*10d90*/  SHFL.IDX PT, R50, R16, RZ, 0x1c1f ;  /* 0x001c1fff10327589 */ /* 0x000fe200000e0000 */
[----:B------:R-:W-:Y:S01]  /*10da0*/  IMAD.IADD R12, R15, 0x1, R17 ;  /* 0x000000010f0c7824 */ /* 0x000fe200078e0211 */
[----:B------:R-:W-:Y:S01]  /*10db0*/  UIMAD.WIDE.U32 UR18, UR11, UR6, UR18 ;  /* 0x000000060b1272a5 */ /* 0x000fe2000f8e0012 */
[----:B------:R-:W-:Y:S01]  /*10dc0*/  IMAD.SHL.U32 R0, R9, 0x8, RZ ;  /* 0x0000000809007824 */ /* 0x000fe200078e00ff */
[----:B------:R-:W-:Y:S01]  /*10dd0*/  SHFL.IDX PT, R48, R16, 0x1, 0x1c1f ;  /* 0x003c1f0010307f89 */ /* 0x000fe200000e0000 */
[----:B------:R-:W-:Y:S01]  /*10de0*/  IMAD.MOV.U32 R9, RZ, RZ, R13 ;  /* 0x000000ffff097224 */ /* 0x000fe200078e000d */
[----:B------:R-:W-:Y:S01]  /*10df0*/  @P1 SHF.R.U32.HI R9, RZ, c[0x0][0x4f0], R10 ;  /* 0x00013c00ff091a19 */ /* 0x000fe2000001160a */
[----:B------:R-:W-:Y:S01]  /*10e00*/  UIADD3 UR7, UR19, UR7, URZ ;  /* 0x0000000713077290 */ /* 0x000fe2000fffe03f */
[----:B------:R-:W-:Y:S01]  /*10e10*/  LEA.HI.X R12, R14, c[0x0][0x454], R12, 0x2, P0 ;  /* 0x000115000e0c7a11 */ /* 0x000fe200000f140c */
[----:B------:R-:W-:Y:S01]  /*10e20*/  IMAD.U32 R15, RZ, RZ, UR19 ;  /* 0x00000013ff0f7e24 */ /* 0x000fe2000f8e00ff */
[----:B------:R-:W-:Y:S01]  /*10e30*/  LOP3.LUT R11, R11, 0x38, R0, 0xf8, !PT ;  /* 0x000000380b0b7812 */ /* 0x000fe200078ef800 */
[----:B------:R-:W-:Y:S01]  /*10e40*/  IMAD.MOV R10, RZ, RZ, -R9 ;  /* 0x000000ffff0a7224 */ /* 0x000fe200078e0a09 */
[----:B------:R-:W-:Y:S01]  /*10e50*/  MOV R14, UR18 ;  /* 0x00000012000e7c02 */ /* 0x000fe20008000f00 */
[----:B------:R-:W1:Y:S01]  /*10e60*/  SHFL.IDX PT, R51, R12, RZ, 0x1c1f ;  /* 0x001c1fff0c337589 */ /* 0x000e6200000e0000 */
[----:B------:R-:W-:Y:S01]  /*10e70*/  LOP3.LUT R6, R11, R6, RZ, 0x3c, !PT ;  /* 0x000000060b067212 */ /* 0x000fe200078e3cff */
[----:B------:R-:W-:Y:S01]  /*10e80*/  IMAD R10, R10, c[0x0][0x4e8], R13 ;  /* 0x00013a000a0a7a24 */ /* 0x000fe200078e020d */
[----:B------:R-:W-:Y:S01]  /*10e90*/  SHF.R.S32.HI R11, RZ, 0x1f, R9 ;  /* 0x0000001fff0b7819 */ /* 0x000fe20000011409 */
[----:B------:R-:W2:Y:S01]  /*10ea0*/  SHFL.IDX PT, R49, R12, 0x1, 0x1c1f ;  /* 0x003c1f000c317f89 */ /* 0x000ea200000e0000 */
[----:B------:R-:W-:Y:S01]  /*10eb0*/  IMAD R13, R57, 0x80, R2 ;  /* 0x00000080390d7824 */ /* 0x000fe200078e0202 */
[----:B------:R-:W-:Y:S01]  /*10ec0*/  LOP3.LUT R6, R6, 0x7ffffe00, R3, 0xf8, !PT ;  /* 0x7ffffe0006067812 */ /* 0x000fe200078ef803 */
[----:B-----5:R-:W-:-:S02]  /*10ed0*/  IMAD R2, R5, c[0x0][0x4e8], RZ ;  /* 0x00013a0005027a24 */ /* 0x020fc400078e02ff */
[----:B------:R-:W-:Y:S01]  /*10ee0*/  IMAD.U32 R15, RZ, RZ, UR7 ;  /* 0x00000007ff0f7e24 */ /* 0x000fe2000f8e00ff */
[----:B------:R-:W-:Y:S01]  /*10ef0*/  IADD3 R5, R13, 0x8, RZ ;  /* 0x000000080d057810 */ /* 0x000fe20007ffe0ff */
[----:B------:R-:W-:Y:S01]  /*10f00*/  IMAD R18, R11, c[0x0][0x3e0], RZ ;  /* 0x0000f8000b127a24 */ /* 0x000fe200078e02ff */
[-C--:B------:R-:W-:Y:S01]  /*10f10*/  ISETP.GE.OR P1, PT, R13, R2.reuse, P2 ;  /* 0x000000020d00720c */ /* 0x080fe20001726670 */
[----:B------:R-:W-:Y:S01]  /*10f20*/  IMAD.WIDE.U32 R14, R9, c[0x0][0x3e0], R14 ;  /* 0x0000f800090e7a25 */ /* 0x000fe200078e000e */
[----:B------:R-:W-:-:S03]  /*10f30*/  ISETP.GE.OR P0, PT, R5, R2, P2 ;  /* 0x000000020500720c */ /* 0x000fc60001706670 */
[----:B------:R-:W-:Y:S01]  /*10f40*/  IMAD R18, R9, c[0x0][0x3e4], R18 ;  /* 0x0000f90009127a24 */ /* 0x000fe200078e0212 */
[----:B------:R-:W-:Y:S01]  /*10f50*/  SHF.R.S32.HI R9, RZ, 0x1f, R10 ;  /* 0x0000001fff097819 */ /* 0x000fe2000001140a */
[----:B------:R-:W-:Y:S02]  /*10f60*/  IMAD.SHL.U32 R58, R6, 0x2, RZ ;  /* 0x00000002063a7824 */ /* 0x000fe400078e00ff */
[----:B------:R-:W-:Y:S01]  /*10f70*/  IMAD R57, R57, 0x80, R4 ;  /* 0x0000008039397824 */ /* 0x000fe200078e0204 */
[----:B------:R-:W-:Y:S01]  /*10f80*/  IADD3 R15, R15, R18, RZ ;  /* 0x000000120f0f7210 */ /* 0x000fe20007ffe0ff */
[----:B------:R-:W-:Y:S02]  /*10f90*/  IMAD R9, R9, c[0x0][0x3d8], RZ ;  /* 0x0000f60009097a24 */ /* 0x000fe400078e02ff */
[----:B-1----:R1:W-:Y:S02]  /*10fa0*/  @!P1 ST.E [R50.64], R7 ;  /* 0x0000000732009985 */ /* 0x0023e4000c10190e */
[----:B------:R-:W-:-:S02]  /*10fb0*/  IMAD R3, R10, c[0x0][0x3dc], R9 ;  /* 0x0000f7000a037a24 */ /* 0x000fc400078e0209 */
        /* <DEDUP_REMOVED lines=38> */
.L_x_1040:
[----:B--2---:R-:W-:Y:S05]  /*11220*/  BSYNC B0 ;  /* 0x0000000000007941 */ /* 0x004fea0003800000 */
.L_x_1039:
        /* <DEDUP_REMOVED lines=23> */
.L_x_1042:
[----:B------:R-:W-:Y:S05]  /*113a0*/  BSYNC B0 ;  /* 0x0000000000007941 */ /* 0x000fea0003800000 */
.L_x_1041:
        /* <DEDUP_REMOVED lines=23> */
.L_x_1044:
[----:B------:R-:W-:Y:S05]  /*11520*/  BSYNC B0 ;  /* 0x0000000000007941 */ /* 0x000fea0003800000 */
.L_x_1043:
        /* <DEDUP_REMOVED lines=24> */
.L_x_1037:
        /* <DEDUP_REMOVED lines=31> */
.L_x_1045:
        /* <DEDUP_REMOVED lines=43> */
.L_x_1047:
[----:B------:R-:W-:Y:S05]  /*11b50*/  BSYNC B0 ;  /* 0x0000000000007941 */ /* 0x000fea0003800000 */
.L_x_1046:
        /* <DEDUP_REMOVED lines=70> */
.L_x_1049:
[----:B------:R-:W-:Y:S05]  /*11fc0*/  BSYNC B0 ;  /* 0x0000000000007941 */ /* 0x000fea0003800000 */
.L_x_1048:
        /* <DEDUP_REMOVED lines=21> */
.L_x_1051:
[----:B------:R-:W-:Y:S05]  /*12120*/  BSYNC B0 ;  /* 0x0000000000007941 */ /* 0x000fea0003800000 */
.L_x_1050:
        /* <DEDUP_REMOVED lines=21> */
.L_x_1053:
[----:B------:R-:W-:Y:S05]  /*12280*/  BSYNC B0 ;  /* 0x0000000000007941 */ /* 0x000fea0003800000 */
.L_x_1052:
        /* <DEDUP_REMOVED lines=22> */
.L_x_1054:
        /* <DEDUP_REMOVED lines=9> */
.L_x_1509:


//--------------------- .text._ZN7cutlass13device_kernelIN5flash19enable_sm80_to_sm89INS1_16FlashAttnFwdSm80INS1_25CollectiveMainloopFwdSm80ILi8ELi2ELb0EN4cute5tupleIJNS5_1CILi128EEENS7_ILi64EEENS7_ILi192EEEEEELi192ENS_6half_tEfNS_4arch4Sm80ELb0ELb1ELb0ELb1ELb1ELb1ELb1ELb0EEENS1_21CollectiveEpilogueFwdINS6_IJS8_SA_S9_EEENS6_IJNS7_ILi1EEESI_SI_EEESC_SE_Li256ELb1ELb1ELb0ELb0EEENS1_19SingleTileSchedulerILb1ELb0ELb1ELi128EEEEEEEEEvNT_6ParamsE --------------------------
	.section	.text._ZN7cutlass13device_kernelIN5flash19enable_sm80_to_sm89INS1_16FlashAttnFwdSm80INS1_25CollectiveMainloopFwdSm80ILi8ELi2ELb0EN4cute5tupleIJNS5_1CILi128EEENS7_ILi64EEENS7_ILi192EEEEEELi192ENS_6half_tEfNS_4arch4Sm80ELb0ELb1ELb0ELb1ELb1ELb1ELb1ELb0EEENS1_21CollectiveEpilogueFwdINS6_IJS8_SA_S9_EEENS6_IJNS7_ILi1EEESI_SI_EEESC_SE_Li256ELb1ELb1ELb0ELb0EEENS1_19SingleTileSchedulerILb1ELb0ELb1ELi128EEEEEEEEEvNT_6ParamsE,"ax",@progbits
	.sectioninfo	@"SHI_REGISTERS=229"
	.align	128
.text._ZN7cutlass13device_kernelIN5flash19enable_sm80_to_sm89INS1_16FlashAttnFwdSm80INS1_25CollectiveMainloopFwdSm80ILi8ELi2ELb0EN4cute5tupleIJNS5_1CILi128EEENS7_ILi64EEENS7_ILi192EEEEEELi192ENS_6half_tEfNS_4arch4Sm80ELb0ELb1ELb0ELb1ELb1ELb1ELb1ELb0EEENS1_21CollectiveEpilogueFwdINS6_IJS8_SA_S9_EEENS6_IJNS7_ILi1EEESI_SI_EEESC_SE_Li256ELb1ELb1ELb0ELb0EEENS1_19SingleTileSchedulerILb1ELb0ELb1ELi128EEEEEEEEEvNT_6ParamsE:
        .type           _ZN7cutlass13device_kernelIN5flash19enable_sm80_to_sm89INS1_16FlashAttnFwdSm80INS1_25CollectiveMainloopFwdSm80ILi8ELi2ELb0EN4cute5tupleIJNS5_1CILi128EEENS7_ILi64EEENS7_ILi192EEEEEELi192ENS_6half_tEfNS_4arch4Sm80ELb0ELb1ELb0ELb1ELb1ELb1ELb1ELb0EEENS1_21CollectiveEpilogueFwdINS6_IJS8_SA_S9_EEENS6_IJNS7_ILi1EEESI_SI_EEESC_SE_Li256ELb1ELb1ELb0ELb0EEENS1_19SingleTileSchedulerILb1ELb0ELb1ELi128EEEEEEEEEvNT_6ParamsE,@function
        .size           _ZN7cutlass13device_kernelIN5flash19enable_sm80_to_sm89INS1_16FlashAttnFwdSm80INS1_25CollectiveMainloopFwdSm80ILi8ELi2ELb0EN4cute5tupleIJNS5_1CILi128EEENS7_ILi64EEENS7_ILi192EEEEEELi192ENS_6half_tEfNS_4arch4Sm80ELb0ELb1ELb0ELb1ELb1ELb1ELb1ELb0EEENS1_21CollectiveEpilogueFwdINS6_IJS8_SA_S9_EEENS6_IJNS7_ILi1EEESI_SI_EEESC_SE_Li256ELb1ELb1ELb0ELb0EEENS1_19SingleTileSchedulerILb1ELb0ELb1ELi128EEEEEEEEEvNT_6ParamsE,(.L_x_1510 - _ZN7cutlass13device_kernelIN5flash19enable_sm80_to_sm89INS1_16FlashAttnFwdSm80INS1_25CollectiveMainloopFwdSm80ILi8ELi2ELb0EN4cute5tupleIJNS5_1CILi128EEENS7_ILi64EEENS7_ILi192EEEEEELi192ENS_6half_tEfNS_4arch4Sm80ELb0ELb1ELb0ELb1ELb1ELb1ELb1ELb0EEENS1_21CollectiveEpilogueFwdINS6_IJS8_SA_S9_EEENS6_IJNS7_ILi1EEESI_SI_EEESC_SE_Li256ELb1ELb1ELb0ELb0EEENS1_19SingleTileSchedulerILb1ELb0ELb1ELi128EEEEEEEEEvNT_6ParamsE)
        .other          _ZN7cutlass13device_kernelIN5flash19enable_sm80_to_sm89INS1_16FlashAttnFwdSm80INS1_25CollectiveMainloopFwdSm80ILi8ELi2ELb0EN4cute5tupleIJNS5_1CILi128EEENS7_ILi64EEENS7_ILi192EEEEEELi192ENS_6half_tEfNS_4arch4Sm80ELb0ELb1ELb0ELb1ELb1ELb1ELb1ELb0EEENS1_21CollectiveEpilogueFwdINS6_IJS8_SA_S9_EEENS6_IJNS7_ILi1EEESI_SI_EEESC_SE_Li256ELb1ELb1ELb0ELb0EEENS1_19SingleTileSchedulerILb1ELb0ELb1ELi128EEEEEEEEEvNT_6ParamsE,@"STO_CUDA_ENTRY STV_DEFAULT"
_ZN7cutlass13device_kernelIN5flash19enable_sm80_to_sm89INS1_16FlashAttnFwdSm80INS1_25CollectiveMainloopFwdSm80ILi8ELi2ELb0EN4cute5tupleIJNS5_1CILi128EEENS7_ILi64EEENS7_ILi192EEEEEELi192ENS_6half_tEfNS_4arch4Sm80ELb0ELb1ELb0ELb1ELb1ELb1ELb1ELb0EEENS1_21CollectiveEpilogueFwdINS6_IJS8_SA_S9_EEENS6_IJNS7_ILi1EEESI_SI_EEESC_SE_Li256ELb1ELb1ELb0ELb0EEENS1_19SingleTileSchedulerILb1ELb0ELb1ELi128EEEEEEEEEvNT_6ParamsE:
        /* <DEDUP_REMOVED lines=20> */
.L_x_1056:
        /* <DEDUP_REMOVED lines=13> */
.L_x_1058:
[----:B------:R-:W-:Y:S02]  /*0210*/  ULDC UR5, c[0x0][0x54c] ;  /* 0x0001530000057ab9 */ /* 0x000fe40000000800 */
.L_x_1057:
[----:B------:R-:W-:Y:S02]  /*0220*/  ULDC UR4, c[0x0][0x548] ;  /* 0x0001520000047ab9 */ /* 0x000fe40000000800 */
[----:B------:R-:W-:-:S02]  /*0230*/  USHF.L.U32 UR15, UR12, 0x7, URZ ;  /* 0x000000070c0f7899 */ /* 0x000fc4000800063f */
[----:B------:R-:W-:-:S04]  /*0240*/  UIMAD UR4, UR5, UR4, URZ ;  /* 0x00000004050472a4 */ /* 0x000fc8000f8e023f */
[----:B------:R-:W-:-:S04]  /*0250*/  UISETP.GE.AND UP0, UPT, UR15, UR4, UPT ;  /* 0x000000040f00728c */ /* 0x000fc8000bf06270 */
[----:B------:R-:W-:Y:S01]  /*0260*/  USEL UR9, UR9, 0xffffffff, !UP0 ;  /* 0xffffffff09097887 */ /* 0x000fe2000c000000 */
[----:B------:R-:W-:Y:S05]  /*0270*/  BRA `(.L_x_1059) ;  /* 0x000001b000007947 */ /* 0x000fea0003800000 */
.L_x_1055:
        /* <DEDUP_REMOVED lines=8> */
.L_x_1060:
        /* <DEDUP_REMOVED lines=13> */
.L_x_1062:
[----:B------:R-:W-:Y:S02]  /*03d0*/  ULDC UR5, c[0x0][0x54c] ;  /* 0x0001530000057ab9 */ /* 0x000fe40000000800 */
.L_x_1061:
[----:B------:R-:W-:Y:S02]  /*03e0*/  ULDC UR4, c[0x0][0x548] ;  /* 0x0001520000047ab9 */ /* 0x000fe40000000800 */
[----:B------:R-:W-:-:S02]  /*03f0*/  USHF.L.U32 UR15, UR12, 0x7, URZ ;  /* 0x000000070c0f7899 */ /* 0x000fc4000800063f */
[----:B------:R-:W-:-:S04]  /*0400*/  UIMAD UR4, UR5, UR4, URZ ;  /* 0x00000004050472a4 */ /* 0x000fc8000f8e023f */
[----:B------:R-:W-:-:S04]  /*0410*/  UISETP.GE.AND UP0, UPT, UR15, UR4, UPT ;  /* 0x000000040f00728c */ /* 0x000fc8000bf06270 */
[----:B------:R-:W-:-:S06]  /*0420*/  USEL UR9, UR9, 0xffffffff, !UP0 ;  /* 0xffffffff09097887 */ /* 0x000fcc000c000000 */
.L_x_1059:
        /* <DEDUP_REMOVED lines=61> */
.L_x_1063:
[----:B------:R-:W-:-:S04]  /*0800*/  ISETP.NE.U32.AND P1, PT, RZ, c[0x0][0x368], PT ;  /* 0x0000da00ff007a0c */ /* 0x000fc80003f25070 */
[----:B------:R-:W-:-:S13]  /*0810*/  ISETP.NE.AND.EX P1, PT, RZ, c[0x0][0x36c], PT, P1 ;  /* 0x0000db00ff007a0c */ /* 0x000fda0003f25310 */
[----:B------:R-:W-:Y:S05]  /*0820*/  @!P1 BRA `(.L_x_1064) ;  /* 0x0000006000009947 */ /* 0x000fea0003800000 */
[----:B------:R-:W-:Y:S02]  /*0830*/  ULDC.64 UR4, c[0x0][0x368] ;  /* 0x0000da0000047ab9 */ /* 0x000fe40000000a00 */
[----:B------:R-:W-:-:S06]  /*0840*/  UIMAD.WIDE UR4, UR9, UR6, UR4 ;  /* 0x00000006090472a5 */ /* 0x000fcc000f8e0204 */
[----:B---3--:R-:W-:Y:S02]  /*0850*/  MOV R2, UR4 ;  /* 0x0000000400027c02 */ /* 0x008fe40008000f00 */
[----:B------:R-:W-:-:S05]  /*0860*/  MOV R3, UR5 ;  /* 0x0000000500037c02 */ /* 0x000fca0008000f00 */
[----:B------:R2:W5:Y:S01]  /*0870*/  LDG.E R9, [R2.64] ;  /* 0x0000000a02097981 */ /* 0x000562000c1e1900 */
[----:B------:R-:W-:Y:S05]  /*0880*/  BRA `(.L_x_1065) ;  /* 0x0000004000007947 */ /* 0x000fea0003800000 */
.L_x_1064:
[----:B------:R-:W-:Y:S05]  /*0890*/  @!P4 BRA `(.L_x_1065) ;  /* 0x000000300000c947 */ /* 0x000fea0003800000 */
[----:B------:R-:W2:Y:S04]  /*08a0*/  LDG.E R9, [R2.64] ;  /* 0x0000000a02097981 */ /* 0x000ea8000c1e1900 */
[----:B---3--:R-:W2:Y:S02]  /*08b0*/  LDG.E R4, [R2.64+0x4] ;  /* 0x0000040a02047981 */ /* 0x008ea4000c1e1900 */
[----:B--2---:R-:W-:Y:S02]  /*08c0*/  IADD3 R9, -R9, R4, RZ ;  /* 0x0000000409097210 */ /* 0x004fe40007ffe1ff */
.L_x_1065:
[----:B---3--:R-:W3:Y:S01]  /*08d0*/  @P0 LDG.E R4, [R10.64] ;  /* 0x0000000a0a040981 */ /* 0x008ee2000c1e1900 */
[----:B------:R-:W-:-:S03]  /*08e0*/  ULDC.64 UR4, c[0x0][0x378] ;  /* 0x0000de0000047ab9 */ /* 0x000fc60000000a00 */
[----:B--2---:R-:W2:Y:S01]  /*08f0*/  @P0 LDG.E R3, [R10.64+0x4] ;  /* 0x0000040a0a030981 */ /* 0x004ea2000c1e1900 */
        /* <DEDUP_REMOVED lines=10> */
[----:B------:R-:W-:Y:S01]  /*09a0*/  IMAD.MOV.U32 R191, RZ, RZ, c[0x0][0x32c] ;  /* 0x0000cb00ffbf7624 */ /* 0x000fe200078e00ff */
[----:B------:R-:W-:Y:S01]  /*09b0*/  UISETP.NE.AND UP2, UPT, UR4, 0x1, UPT ;  /* 0x000000010400788c */ /* 0x000fe2000bf45270 */
[----:B------:R-:W-:Y:S01]  /*09c0*/  IMAD.IADD R2, R9, 0x1, -R192 ;  /* 0x0000000109027824 */ /* 0x000fe200078e0ac0 */
[----:B------:R-:W-:Y:S01]  /*09d0*/  LOP3.LUT R84, R84, 0xffffff7f, RZ, 0xc0, !PT ;  /* 0xffffff7f54547812 */ /* 0x000fe200078ec0ff */
[----:B------:R-:W-:Y:S01]  /*09e0*/  ULDC.64 UR4, c[0x0][0x2c8] ;  /* 0x0000b20000047ab9 */ /* 0x000fe20000000a00 */
[----:B------:R-:W-:-:S07]  /*09f0*/  ISETP.GE.AND P2, PT, R191, 0x1, PT ;  /* 0x00000001bf00780c */ /* 0x000fce0003f46270 */
[----:B------:R-:W-:-:S06]  /*0a00*/  @UP2 UIADD3 UR13, UR15, 0x7f, URZ ;  /* 0x0000007f0f0d2890 */ /* 0x000fcc000fffe03f */
[----:B------:R-:W-:Y:S01]  /*0a10*/  @P2 LOP3.LUT R84, R84, 0x80, RZ, 0xfc, !PT ;  /* 0x0000008054542812 */ /* 0x000fe200078efcff */
[----:B---3--:R-:W3:Y:S08]  /*0a20*/  @P0 R2UR UR7, R4 ;  /* 0x00000000040703c2 */ /* 0x008ef000000e0000 */
[----:B--2---:R-:W3:Y:S02]  /*0a30*/  @P0 R2UR UR18, R3 ;  /* 0x00000000031203c2 */ /* 0x004ee400000e0000 */
[----:B---3--:R-:W-:-:S02]  /*0a40*/  @UP1 UIADD3 UR17, -UR7, UR18, URZ ;  /* 0x0000001207111290 */ /* 0x008fc4000fffe13f */
[----:B------:R-:W-:Y:S02]  /*0a50*/  UIMAD.WIDE.U32 UR18, UR13, UR4, URZ ;  /* 0x000000040d1272a5 */ /* 0x000fe4000f8e003f */
[----:B------:R-:W-:Y:S02]  /*0a60*/  UIADD3 UR4, UR15, 0x7f, URZ ;  /* 0x0000007f0f047890 */ /* 0x000fe4000fffe03f */
[----:B------:R-:W-:Y:S01]  /*0a70*/  IADD3 R190, R2, UR17, RZ ;  /* 0x0000001102be7c10 */ /* 0x000fe2000fffe0ff */
[----:B------:R-:W-:-:S03]  /*0a80*/  @UP2 USHF.R.U32.HI UR4, URZ, UR5, UR19 ;  /* 0x000000053f042299 */ /* 0x000fc60008011613 */
[----:B------:R-:W-:-:S04]  /*0a90*/  IADD3 R87, R190, 0x1, -R193 ;  /* 0x00000001be577810 */ /* 0x000fc80007ffe8c1 */
[----:B------:R-:W-:-:S04]  /*0aa0*/  IADD3 R4, R87, UR4, RZ ;  /* 0x0000000457047c10 */ /* 0x000fc8000fffe0ff */
[----:B------:R-:W-:Y:S01]  /*0ab0*/  IADD3 R5, R4, c[0x0][0x328], RZ ;  /* 0x0000ca0004057a10 */ /* 0x000fe20007ffe0ff */
[----:B------:R-:W-:Y:S05]  /*0ac0*/  @!P2 BRA `(.L_x_1066) ;  /* 0x000000e00000a947 */ /* 0x000fea0003800000 */
[C---:B----4-:R-:W-:Y:S02]  /*0ad0*/  ISETP.GT.AND P0, PT, R4.reuse, RZ, PT ;  /* 0x000000ff0400720c */ /* 0x050fe40003f04270 */
        /* <DEDUP_REMOVED lines=8> */
.L_x_1067:
[----:B------:R-:W-:-:S13]  /*0b60*/  ISETP.NE.AND P0, PT, R191, 0x1, PT ;  /* 0x00000001bf00780c */ /* 0x000fda0003f05270 */
[----:B------:R-:W-:-:S05]  /*0b70*/  @P0 IMAD.HI.U32 R3, R6, c[0x0][0x330], RZ ;  /* 0x0000cc0006030a27 */ /* 0x000fca00078e00ff */
[----:B------:R-:W-:-:S05]  /*0b80*/  @P0 SHF.R.U32.HI R6, RZ, c[0x0][0x334], R3 ;  /* 0x0000cd00ff060a19 */ /* 0x000fca0000011603 */
.L_x_1068:
[----:B------:R-:W-:-:S05]  /*0b90*/  IMAD R6, R6, R191, c[0x0][0x32c] ;  /* 0x0000cb0006067624 */ /* 0x000fca00078e02bf */
[----:B------:R-:W-:Y:S02]  /*0ba0*/  IMNMX R5, R5, R6, PT ;  /* 0x0000000605057217 */ /* 0x000fe40003800200 */
.L_x_1066:
[----:B----4-:R-:W-:Y:S01]  /*0bb0*/  ULDC.64 UR4, c[0x0][0x2c8] ;  /* 0x0000b20000047ab9 */ /* 0x010fe20000000a00 */
[C---:B------:R-:W-:Y:S01]  /*0bc0*/  IADD3 R4, R190.reuse, 0x3f, RZ ;  /* 0x0000003fbe047810 */ /* 0x040fe20007ffe0ff */
[----:B------:R-:W-:Y:S01]  /*0bd0*/  UIMAD.WIDE.U32 UR18, UR15, UR4, URZ ;  /* 0x000000040f1272a5 */ /* 0x000fe2000f8e003f */
[----:B------:R-:W-:Y:S02]  /*0be0*/  IMAD.IADD R86, R190, 0x1, -R193 ;  /* 0x00000001be567824 */ /* 0x000fe400078e0ac1 */
[----:B------:R-:W-:Y:S01]  /*0bf0*/  UMOV UR4, UR15 ;  /* 0x0000000f00047c82 */ /* 0x000fe20008000000 */
[----:B------:R-:W-:-:S03]  /*0c00*/  SHF.R.S32.HI R85, RZ, 0x1f, R4 ;  /* 0x0000001fff557819 */ /* 0x000fc60000011404 */
[----:B------:R-:W-:Y:S01]  /*0c10*/  @UP2 UMOV UR7, UR19 ;  /* 0x0000001300072c82 */ /* 0x000fe20008000000 */
[----:B------:R-:W-:Y:S01]  /*0c20*/  LEA.HI R85, R85, R4, RZ, 0x6 ;  /* 0x0000000455557211 */ /* 0x000fe200078f30ff */
[----:B------:R-:W-:-:S03]  /*0c30*/  @UP2 USHF.R.U32.HI UR4, URZ, UR5, UR7 ;  /* 0x000000053f042299 */ /* 0x000fc60008011607 */
[----:B------:R-:W-:-:S03]  /*0c40*/  SHF.R.S32.HI R85, RZ, 0x6, R85 ;  /* 0x00000006ff557819 */ /* 0x000fc60000011455 */
[----:B------:R-:W-:-:S04]  /*0c50*/  IADD3 R4, R86, UR4, RZ ;  /* 0x0000000456047c10 */ /* 0x000fc8000fffe0ff */
        /* <DEDUP_REMOVED lines=10> */
.L_x_1070:
[----:B------:R-:W-:-:S13]  /*0d00*/  ISETP.NE.AND P0, PT, R191, 0x1, PT ;  /* 0x00000001bf00780c */ /* 0x000fda0003f05270 */
[----:B------:R-:W-:-:S05]  /*0d10*/  @P0 IMAD.HI.U32 R3, R4, c[0x0][0x330], RZ ;  /* 0x0000cc0004030a27 */ /* 0x000fca00078e00ff */
[----:B------:R-:W-:-:S05]  /*0d20*/  @P0 SHF.R.U32.HI R4, RZ, c[0x0][0x334], R3 ;  /* 0x0000cd00ff040a19 */ /* 0x000fca0000011603 */
.L_x_1071:
[----:B------:R-:W-:-:S05]  /*0d30*/  IMAD R3, R4, c[0x0][0x32c], RZ ;  /* 0x0000cb0004037a24 */ /* 0x000fca00078e02ff */
[----:B------:R-:W-:Y:S02]  /*0d40*/  IMNMX R6, R6, R3, !PT ;  /* 0x0000000306067217 */ /* 0x000fe40007800200 */
.L_x_1069:
[----:B------:R-:W-:Y:S02]  /*0d50*/  IADD3 R5, R5, 0x3f, RZ ;  /* 0x0000003f05057810 */ /* 0x000fe40007ffe0ff */
[----:B------:R-:W-:Y:S02]  /*0d60*/  SHF.R.S32.HI R3, RZ, 0x1f, R6 ;  /* 0x0000001fff037819 */ /* 0x000fe40000011406 */
[----:B------:R-:W-:Y:S02]  /*0d70*/  SHF.R.S32.HI R4, RZ, 0x1f, R5 ;  /* 0x0000001fff047819 */ /* 0x000fe40000011405 */
[----:B------:R-:W-:Y:S02]  /*0d80*/  LEA.HI R3, R3, R6, RZ, 0x6 ;  /* 0x0000000603037211 */ /* 0x000fe400078f30ff */
[----:B------:R-:W-:Y:S02]  /*0d90*/  LEA.HI R4, R4, R5, RZ, 0x6 ;  /* 0x0000000504047211 */ /* 0x000fe400078f30ff */
[----:B------:R-:W-:-:S02]  /*0da0*/  SHF.R.S32.HI R3, RZ, 0x6, R3 ;  /* 0x00000006ff037819 */ /* 0x000fc40000011403 */
[----:B------:R-:W-:Y:S02]  /*0db0*/  SHF.R.S32.HI R4, RZ, 0x6, R4 ;  /* 0x00000006ff047819 */ /* 0x000fe40000011404 */
[----:B------:R-:W-:Y:S02]  /*0dc0*/  IMNMX R3, RZ, R3, !PT ;  /* 0x00000003ff037217 */ /* 0x000fe40007800200 */
[----:B------:R-:W-:-:S03]  /*0dd0*/  IMNMX R5, R4, R85, PT ;  /* 0x0000005504057217 */ /* 0x000fc60003800200 */
[--C-:B------:R-:W-:Y:S02]  /*0de0*/  IMAD R3, R3, 0x40, -R2.reuse ;  /* 0x0000004003037824 */ /* 0x100fe400078e0a02 */
[----:B------:R-:W-:-:S03]  /*0df0*/  IMAD R5, R5, 0x40, -R2 ;  /* 0x0000004005057824 */ /* 0x000fc600078e0a02 */
[----:B------:R-:W-:Y:S02]  /*0e00*/  IMNMX R11, RZ, R3, !PT ;  /* 0x00000003ff0b7217 */ /* 0x000fe40007800200 */
[----:B------:R-:W-:-:S04]  /*0e10*/  IMNMX R2, R5, UR17, PT ;  /* 0x0000001105027c17 */ /* 0x000fc8000b800200 */
        /* <DEDUP_REMOVED lines=9> */
[----:B------:R-:W-:Y:S02]  /*0eb0*/  ULDC.64 UR4, c[0x0][0x340] ;  /* 0x0000d00000047ab9 */ /* 0x000fe40000000a00 */
[----:B------:R-:W-:-:S04]  /*0ec0*/  UISETP.NE.U32.AND UP0, UPT, URZ, UR4, UPT ;  /* 0x000000043f00728c */ /* 0x000fc8000bf05070 */
[----:B------:R-:W-:-:S03]  /*0ed0*/  UISETP.NE.AND.EX UP0, UPT, URZ, UR5, UPT, UP0 ;  /* 0x000000053f00728c */ /* 0x000fc6000bf05300 */
[----:B------:R-:W-:-:S03]  /*0ee0*/  ULDC.64 UR4, c[0x0][0x340] ;  /* 0x0000d00000047ab9 */ /* 0x000fc60000000a00 */
[----:B------:R-:W-:-:S05]  /*0ef0*/  PLOP3.LUT P4, PT, PT, PT, UP0, 0x80, 0x0 ;  /* 0x000000000000781c */ /* 0x000fca0003f8f008 */
[----:B------:R-:W-:Y:S01]  /*0f00*/  @UP0 UIMAD.WIDE UR4, UR9, UR6, UR4 ;  /* 0x00000006090402a5 */ /* 0x000fe2000f8e0204 */
[----:B------:R-:W-:Y:S02]  /*0f10*/  SHF.R.S32.HI R7, RZ, 0x1f, R82 ;  /* 0x0000001fff077819 */ /* 0x000fe40000011452 */
[----:B------:R-:W-:Y:S01]  /*0f20*/  SHF.R.S32.HI R2, RZ, 0x1f, R0 ;  /* 0x0000001fff027819 */ /* 0x000fe20000011400 */
[----:B------:R-:W-:Y:S02]  /*0f30*/  USHF.R.S32.HI UR13, URZ, 0x1f, UR9 ;  /* 0x0000001f3f0d7899 */ /* 0x000fe40008011409 */
[----:B------:R-:W-:Y:S01]  /*0f40*/  IMAD.U32 R16, RZ, RZ, UR4 ;  /* 0x00000004ff107e24 */ /* 0x000fe2000f8e00ff */
[----:B------:R-:W-:Y:S01]  /*0f50*/  USEL UR19, UR9, URZ, !UP1 ;  /* 0x0000003f09137287 */ /* 0x000fe2000c800000 */
[----:B------:R-:W-:Y:S01]  /*0f60*/  IMAD.U32 R17, RZ, RZ, UR5 ;  /* 0x00000005ff117e24 */ /* 0x000fe2000f8e00ff */
[----:B------:R-:W-:Y:S01]  /*0f70*/  LEA.HI R15, R7, R82, RZ, 0x3 ;  /* 0x00000052070f7211 */ /* 0x000fe200078f18ff */
[----:B------:R-:W-:Y:S01]  /*0f80*/  ULDC.64 UR4, c[0x0][0x240] ;  /* 0x0000900000047ab9 */ /* 0x000fe20000000a00 */
[----:B------:R-:W-:Y:S01]  /*0f90*/  IMAD.U32 R20, RZ, RZ, UR8 ;  /* 0x00000008ff147e24 */ /* 0x000fe2000f8e00ff */
[----:B------:R-:W-:Y:S01]  /*0fa0*/  ULDC.64 UR6, c[0x0][0x260] ;  /* 0x0000980000067ab9 */ /* 0x000fe20000000a00 */
[----:B------:R-:W-:Y:S01]  /*0fb0*/  SHF.R.S32.HI R13, RZ, 0x3, R15 ;  /* 0x00000003ff0d7819 */ /* 0x000fe2000001140f */
[----:B------:R2:W3:Y:S01]  /*0fc0*/  @P4 LDG.E R5, [R16.64] ;  /* 0x0000000a10054981 */ /* 0x0004e2000c1e1900 */
[----:B------:R-:W-:Y:S01]  /*0fd0*/  LOP3.LUT R15, R15, 0x1ffffff8, RZ, 0xc0, !PT ;  /* 0x1ffffff80f0f7812 */ /* 0x000fe200078ec0ff */
[----:B------:R-:W-:Y:S01]  /*0fe0*/  UIMAD UR4, UR14, UR4, URZ ;  /* 0x000000040e0472a4 */ /* 0x000fe2000f8e023f */
[C---:B------:R-:W-:Y:S01]  /*0ff0*/  IADD3 R3, P0, R13.reuse, R0, RZ ;  /* 0x000000000d037210 */ /* 0x040fe20007f1e0ff */
[----:B------:R-:W-:Y:S01]  /*1000*/  USEL UR18, UR13, URZ, !UP1 ;  /* 0x0000003f0d127287 */ /* 0x000fe2000c800000 */
[----:B------:R-:W-:Y:S01]  /*1010*/  IMAD.MOV.U32 R92, RZ, RZ, c[0x0][0x238] ;  /* 0x00008e00ff5c7624 */ /* 0x000fe200078e00ff */
[----:B------:R-:W-:Y:S01]  /*1020*/  UIMAD UR20, UR8, UR5, UR4 ;  /* 0x00000005081472a4 */ /* 0x000fe2000f8e0204 */
[----:B------:R-:W-:Y:S01]  /*1030*/  IMAD.IADD R14, R82, 0x1, -R15 ;  /* 0x00000001520e7824 */ /* 0x000fe200078e0a0f */
[----:B------:R-:W-:Y:S01]  /*1040*/  LEA.HI.X.SX32 R2, R13, R2, 0x1, P0 ;  /* 0x000000020d027211 */ /* 0x000fe200000f0eff */
[----:B------:R-:W-:Y:S01]  /*1050*/  ULDC.64 UR4, c[0x0][0x248] ;  /* 0x0000920000047ab9 */ /* 0x000fe20000000a00 */
[----:B------:R-:W-:Y:S01]  /*1060*/  IMAD.MOV.U32 R99, RZ, RZ, 0x6 ;  /* 0x00000006ff637424 */ /* 0x000fe200078e00ff */
[----:B------:R-:W-:Y:S01]  /*1070*/  UIMAD UR4, UR18, UR4, URZ ;  /* 0x00000004120472a4 */ /* 0x000fe2000f8e023f */
[----:B------:R-:W-:Y:S01]  /*1080*/  IMAD.SHL.U32 R14, R14, 0x8, RZ ;  /* 0x000000080e0e7824 */ /* 0x000fe200078e00ff */
[----:B------:R-:W-:Y:S01]  /*1090*/  UIMAD UR6, UR14, UR6, URZ ;  /* 0x000000060e0672a4 */ /* 0x000fe2000f8e023f */
[C---:B------:R-:W-:Y:S01]  /*10a0*/  IMAD R0, R2.reuse, c[0x0][0x238], RZ ;  /* 0x00008e0002007a24 */ /* 0x040fe200078e02ff */
[----:B------:R-:W-:Y:S01]  /*10b0*/  UIMAD UR4, UR19, UR5, UR4 ;  /* 0x00000005130472a4 */ /* 0x000fe2000f8e0204 */
[----:B------:R-:W-:Y:S01]  /*10c0*/  IMAD R2, R2, c[0x0][0x258], RZ ;  /* 0x0000960002027a24 */ /* 0x000fe200078e02ff */
[----:B------:R-:W-:Y:S01]  /*10d0*/  SHF.R.S32.HI R15, RZ, 0x1f, R14 ;  /* 0x0000001fff0f7819 */ /* 0x000fe2000001140e */
[C---:B------:R-:W-:Y:S01]  /*10e0*/  IMAD R19, R3.reuse, c[0x0][0x23c], R0 ;  /* 0x00008f0003137a24 */ /* 0x040fe200078e0200 */
[----:B------:R-:W-:Y:S01]  /*10f0*/  SHF.L.U64.HI R89, R92, R99, c[0x0][0x23c] ;  /* 0x00008f005c597619 */ /* 0x000fe20000010263 */
[----:B------:R-:W-:Y:S01]  /*1100*/  IMAD.U32 R0, RZ, RZ, UR8 ;  /* 0x00000008ff007e24 */ /* 0x000fe2000f8e00ff */
[----:B------:R-:W-:Y:S01]  /*1110*/  UIMAD UR6, UR8, UR7, UR6 ;  /* 0x00000007080672a4 */ /* 0x000fe2000f8e0206 */
[----:B------:R-:W-:Y:S01]  /*1120*/  IMAD R2, R3, c[0x0][0x25c], R2 ;  /* 0x0000970003027a24 */ /* 0x000fe200078e0202 */
[----:B------:R-:W-:Y:S01]  /*1130*/  LEA.HI R10, R7, R82, RZ, 0x6 ;  /* 0x00000052070a7211 */ /* 0x000fe200078f30ff */
[----:B------:R-:W-:Y:S01]  /*1140*/  IMAD.U32 R146, RZ, RZ, UR19 ;  /* 0x00000013ff927e24 */ /* 0x000fe2000f8e00ff */
[----:B------:R-:W-:Y:S01]  /*1150*/  LOP3.LUT R84, R84, 0xfffffffe, RZ, 0xc0, !PT ;  /* 0xfffffffe54547812 */ /* 0x000fe200078ec0ff */
[----:B--2---:R-:W-:-:S04]  /*1160*/  IMAD.WIDE.U32 R16, R3, c[0x0][0x238], R14 ;  /* 0x00008e0003107a25 */ /* 0x004fc800078e000e */
[----:B------:R-:W-:Y:S02]  /*1170*/  IMAD.IADD R17, R17, 0x1, R19 ;  /* 0x0000000111117824 */ /* 0x000fe400078e0213 */
[----:B------:R-:W-:-:S04]  /*1180*/  IMAD.WIDE.U32 R18, R3, c[0x0][0x258], R14 ;  /* 0x0000960003127a25 */ /* 0x000fc800078e000e */
[----:B------:R-:W-:-:S04]  /*1190*/  IMAD.WIDE.U32 R148, R0, c[0x0][0x240], R16 ;  /* 0x0000900000947a25 */ /* 0x000fc800078e0010 */
[----:B------:R-:W-:Y:S01]  /*11a0*/  IMAD.IADD R19, R19, 0x1, R2 ;  /* 0x0000000113137824 */ /* 0x000fe200078e0202 */
[----:B------:R-:W-:Y:S01]  /*11b0*/  IADD3 R149, R149, UR20, RZ ;  /* 0x0000001495957c10 */ /* 0x000fe2000fffe0ff */
[C---:B------:R-:W-:Y:S01]  /*11c0*/  IMAD.SHL.U32 R3, R13.reuse, 0x40, RZ ;  /* 0x000000400d037824 */ /* 0x040fe200078e00ff */
[----:B------:R-:W-:Y:S01]  /*11d0*/  IADD3 R13, -R13, UR17, RZ ;  /* 0x000000110d0d7c10 */ /* 0x000fe2000fffe1ff */
[----:B------:R-:W-:Y:S01]  /*11e0*/  IMAD.WIDE.U32 R20, R20, c[0x0][0x260], R18 ;  /* 0x0000980014147a25 */ /* 0x000fe200078e0012 */
[----:B------:R-:W-:Y:S02]  /*11f0*/  IADD3 R18, R4, -0x1, RZ ;  /* 0xffffffff04127810 */ /* 0x000fe40007ffe0ff */
[----:B------:R-:W-:Y:S01]  /*1200*/  LOP3.LUT R3, R3, 0x1c0, RZ, 0xc0, !PT ;  /* 0x000001c003037812 */ /* 0x000fe200078ec0ff */
[----:B------:R-:W-:Y:S01]  /*1210*/  IMAD.WIDE.U32 R148, R146, c[0x0][0x248], R148 ;  /* 0x0000920092947a25 */ /* 0x000fe200078e0094 */
[----:B------:R-:W-:Y:S02]  /*1220*/  SHF.R.S32.HI R15, RZ, 0x1f, R18 ;  /* 0x0000001fff0f7819 */ /* 0x000fe40000011412 */
[----:B------:R-:W-:Y:S01]  /*1230*/  IADD3 R21, R21, UR6, RZ ;  /* 0x0000000615157c10 */ /* 0x000fe2000fffe0ff */
[----:B------:R-:W-:Y:S01]  /*1240*/  IMAD R0, R18, -0x40, R13 ;  /* 0xffffffc012007824 */ /* 0x000fe200078e020d */
[----:B------:R-:W-:Y:S01]  /*1250*/  IADD3 R153, R149, UR4, RZ ;  /* 0x0000000495997c10 */ /* 0x000fe2000fffe0ff */
[----:B------:R-:W-:Y:S01]  /*1260*/  IMAD.SHL.U32 R91, R92, 0x40, RZ ;  /* 0x000000405c5b7824 */ /* 0x000fe200078e00ff */
[----:B------:R-:W-:Y:S01]  /*1270*/  ULDC.64 UR4, c[0x0][0x268] ;  /* 0x00009a0000047ab9 */ /* 0x000fe20000000a00 */
[----:B------:R-:W-:Y:S01]  /*1280*/  IMAD R6, R89, R18, RZ ;  /* 0x0000001259067224 */ /* 0x000fe200078e02ff */
[C---:B------:R-:W-:Y:S01]  /*1290*/  ISETP.GE.AND P1, PT, R0.reuse, 0x21, PT ;  /* 0x000000210000780c */ /* 0x040fe20003f26270 */
[----:B------:R-:W-:Y:S01]  /*12a0*/  IMAD.MOV.U32 R152, RZ, RZ, R148 ;  /* 0x000000ffff987224 */ /* 0x000fe200078e0094 */
[----:B------:R-:W-:Y:S01]  /*12b0*/  ISETP.GE.AND P2, PT, R0, 0x1, PT ;  /* 0x000000010000780c */ /* 0x000fe20003f46270 */
[-C--:B------:R-:W-:Y:S01]  /*12c0*/  IMAD R13, R15, R91.reuse, R6 ;  /* 0x0000005b0f0d7224 */ /* 0x080fe200078e0206 */
[----:B------:R-:W-:Y:S01]  /*12d0*/  UIMAD UR4, UR18, UR4, URZ ;  /* 0x00000004120472a4 */ /* 0x000fe2000f8e023f */
[----:B------:R-:W-:Y:S01]  /*12e0*/  IMAD.WIDE.U32 R16, R18, R91, R152 ;  /* 0x0000005b12107225 */ /* 0x000fe200078e0098 */
[----:B------:R-:W-:-:S02]  /*12f0*/  LOP3.LUT R6, R3, 0x38, R14, 0xf8, !PT ;  /* 0x0000003803067812 */ /* 0x000fc400078ef80e */
[----:B------:R-:W-:Y:S01]  /*1300*/  SHF.R.U32.HI R3, RZ, 0x3, R3 ;  /* 0x00000003ff037819 */ /* 0x000fe20000011603 */
[----:B------:R-:W-:Y:S01]  /*1310*/  IMAD.IADD R13, R17, 0x1, R13 ;  /* 0x00000001110d7824 */ /* 0x000fe200078e020d */
[----:B------:R-:W-:Y:S01]  /*1320*/  UIMAD UR4, UR19, UR5, UR4 ;  /* 0x00000005130472a4 */ /* 0x000fe2000f8e0204 */
[----:B------:R-:W-:Y:S01]  /*1330*/  IMAD.SHL.U32 R93, R92, 0x20, RZ ;  /* 0x000000205c5d7824 */ /* 0x000fe200078e00ff */
[----:B------:R-:W-:Y:S01]  /*1340*/  LOP3.LUT R3, R6, R3, RZ, 0x3c, !PT ;  /* 0x0000000306037212 */ /* 0x000fe200078e3cff */
[----:B------:R-:W-:Y:S01]  /*1350*/  IMAD.MOV.U32 R17, RZ, RZ, 0x5 ;  /* 0x00000005ff117424 */ /* 0x000fe200078e00ff */
[----:B------:R-:W-:Y:S01]  /*1360*/  IADD3 R6, R14, 0x40, RZ ;  /* 0x000000400e067810 */ /* 0x000fe20007ffe0ff */
[----:B------:R-:W-:Y:S01]  /*1370*/  IMAD.MOV.U32 R2, RZ, RZ, c[0x0][0x258] ;  /* 0x00009600ff027624 */ /* 0x000fe200078e00ff */
[----:B------:R-:W-:Y:S01]  /*1380*/  @P1 IADD3 R19, P3, R93, R16, RZ ;  /* 0x000000105d131210 */ /* 0x000fe20007f7e0ff */
[----:B------:R-:W-:Y:S01]  /*1390*/  IMAD.WIDE.U32 R146, R146, c[0x0][0x268], R20 ;  /* 0x00009a0092927a25 */ /* 0x000fe200078e0014 */
[----:B------:R-:W-:-:S02]  /*13a0*/  SHF.L.U64.HI R92, R92, R17, c[0x0][0x23c] ;  /* 0x00008f005c5c7619 */ /* 0x000fc40000010211 */
[----:B------:R-:W-:Y:S01]  /*13b0*/  SHF.L.U64.HI R88, R2, R99, c[0x0][0x25c] ;  /* 0x0000970002587619 */ /* 0x000fe20000010263 */
[----:B------:R-:W-:Y:S01]  /*13c0*/  IMAD.SHL.U32 R10, R10, 0x8, RZ ;  /* 0x000000080a0a7824 */ /* 0x000fe200078e00ff */
[----:B------:R-:W-:Y:S01]  /*13d0*/  @P2 LEA R26, P0, R16, c[0x0][0x220], 0x1 ;  /* 0x00008800101a2a11 */ /* 0x000fe200078008ff */
[--C-:B------:R-:W-:Y:S01]  /*13e0*/  @P1 IMAD.X R0, R92, 0x1, R13.reuse, P3 ;  /* 0x000000015c001824 */ /* 0x100fe200018e060d */
[----:B------:R-:W-:Y:S01]  /*13f0*/  @P1 LEA R22, P3, R19, c[0x0][0x220], 0x1 ;  /* 0x0000880013161a11 */ /* 0x000fe200078608ff */
[----:B------:R-:W-:Y:S01]  /*1400*/  IMAD.SHL.U32 R90, R2, 0x40, RZ ;  /* 0x00000040025a7824 */ /* 0x000fe200078e00ff */
[----:B------:R-:W-:Y:S01]  /*1410*/  IADD3 R151, R147, UR4, RZ ;  /* 0x0000000493977c10 */ /* 0x000fe2000fffe0ff */
[----:B------:R-:W-:Y:S01]  /*1420*/  IMAD R8, R88, R18, RZ ;  /* 0x0000001258087224 */ /* 0x000fe200078e02ff */
[----:B------:R-:W-:Y:S01]  /*1430*/  @P1 LEA.HI.X R23, R19, c[0x0][0x224], R0, 0x1, P3 ;  /* 0x0000890013171a11 */ /* 0x000fe200018f0c00 */
[----:B------:R-:W-:Y:S01]  /*1440*/  IMAD.MOV.U32 R150, RZ, RZ, R146 ;  /* 0x000000ffff967224 */ /* 0x000fe200078e0092 */
[----:B------:R-:W-:Y:S01]  /*1450*/  IADD3 R0, R14, 0x80, RZ ;  /* 0x000000800e007810 */ /* 0x000fe20007ffe0ff */
[-C--:B------:R-:W-:Y:S01]  /*1460*/  IMAD R15, R15, R90.reuse, R8 ;  /* 0x0000005a0f0f7224 */ /* 0x080fe200078e0208 */
[----:B------:R-:W-:Y:S01]  /*1470*/  ISETP.GE.AND P6, PT, R6, c[0x0][0x1d4], PT ;  /* 0x0000750006007a0c */ /* 0x000fe20003fc6270 */
[----:B------:R-:W-:Y:S01]  /*1480*/  IMAD.SHL.U32 R103, R2, 0x20, RZ ;  /* 0x0000002002677824 */ /* 0x000fe200078e00ff */
[----:B------:R-:W-:Y:S01]  /*1490*/  @P2 LEA.HI.X R27, R16, c[0x0][0x224], R13, 0x1, P0 ;  /* 0x00008900101b2a11 */ /* 0x000fe200000f0c0d */
[----:B------:R-:W-:Y:S01]  /*14a0*/  IMAD.WIDE.U32 R12, R18, R90, R150 ;  /* 0x0000005a120c7225 */ /* 0x000fe200078e0096 */
[----:B------:R-:W-:Y:S01]  /*14b0*/  ISETP.GE.AND P5, PT, R0, c[0x0][0x1d4], PT ;  /* 0x0000750000007a0c */ /* 0x000fe20003fa6270 */
[----:B------:R-:W-:Y:S01]  /*14c0*/  ULDC.64 UR4, c[0x0][0x210] ;  /* 0x0000840000047ab9 */ /* 0x000fe20000000a00 */
[----:B------:R-:W-:Y:S01]  /*14d0*/  LOP3.LUT R10, R3, 0xfffffe00, R10, 0xf8, !PT ;  /* 0xfffffe00030a7812 */ /* 0x000fe200078ef80a */
[----:B------:R-:W-:Y:S01]  /*14e0*/  IMAD.IADD R15, R13, 0x1, R15 ;  /* 0x000000010d0f7824 */ /* 0x000fe200078e020f */
[----:B------:R-:W-:Y:S01]  /*14f0*/  ISETP.GT.AND P0, PT, R18, R11, PT ;  /* 0x0000000b1200720c */ /* 0x000fe20003f04270 */
[----:B------:R-:W-:Y:S01]  /*1500*/  IMAD.IADD R94, R94, 0x1, R9 ;  /* 0x000000015e5e7824 */ /* 0x000fe200078e0209 */
[----:B------:R-:W-:Y:S01]  /*1510*/  @P2 LEA R20, P3, R12, c[0x0][0x250], 0x1 ;  /* 0x000094000c142a11 */ /* 0x000fe200078608ff */
[C---:B------:R-:W-:Y:S01]  /*1520*/  @P2 IMAD.SHL.U32 R13, R10.reuse, 0x2, RZ ;  /* 0x000000020a0d2824 */ /* 0x040fe200078e00ff */
[----:B------:R-:W-:Y:S01]  /*1530*/  LEA.HI R3, R7, R82, RZ, 0x2 ;  /* 0x0000005207037211 */ /* 0x000fe200078f10ff */
[----:B------:R-:W-:Y:S01]  /*1540*/  @P1 IMAD.SHL.U32 R8, R10, 0x2, RZ ;  /* 0x000000020a081824 */ /* 0x000fe200078e00ff */
[----:B------:R-:W-:Y:S01]  /*1550*/  @P2 LEA.HI.X R21, R12, c[0x0][0x254], R15, 0x1, P3 ;  /* 0x000095000c152a11 */ /* 0x000fe200018f0c0f */
[----:B------:R-:W-:Y:S01]  /*1560*/  @P2 IMAD.SHL.U32 R6, R10, 0x2, RZ ;  /* 0x000000020a062824 */ /* 0x000fe200078e00ff */
[----:B------:R-:W-:Y:S01]  /*1570*/  SHF.L.U64.HI R96, R2, R17, c[0x0][0x25c] ;  /* 0x0000970002607619 */ /* 0x000fe20000010211 */
[----:B------:R-:W-:Y:S01]  /*1580*/  IMAD.MOV.U32 R127, RZ, RZ, 0x1 ;  /* 0x00000001ff7f7424 */ /* 0x000fe200078e00ff */
[--C-:B------:R-:W-:Y:S01]  /*1590*/  SHF.R.S32.HI R121, RZ, 0x2, R3.reuse ;  /* 0x00000002ff797819 */ /* 0x100fe20000011403 */
[----:B------:R-:W-:Y:S01]  /*15a0*/  UIMAD UR7, UR14, UR4, URZ ;  /* 0x000000040e0772a4 */ /* 0x000fe2000f8e023f */
[----:B------:R-:W-:Y:S01]  /*15b0*/  SHF.R.S32.HI R116, RZ, 0x1f, R3 ;  /* 0x0000001fff747819 */ /* 0x000fe20000011403 */
[----:B------:R-:W-:Y:S01]  /*15c0*/  IMAD.MOV.U32 R122, RZ, RZ, c[0x0][0x27c] ;  /* 0x00009f00ff7a7624 */ /* 0x000fe200078e00ff */
[----:B------:R-:W-:Y:S01]  /*15d0*/  @P0 IADD3 R16, R4, -0x2, RZ ;  /* 0xfffffffe04100810 */ /* 0x000fe20007ffe0ff */
[----:B------:R-:W-:Y:S01]  /*15e0*/  UIMAD.WIDE.U32 UR18, UR8, UR4, URZ ;  /* 0x00000004081272a5 */ /* 0x000fe2000f8e003f */
[----:B------:R-:W-:Y:S01]  /*15f0*/  LEA.HI R116, R116, R121, RZ, 0x3 ;  /* 0x0000007974747211 */ /* 0x000fe200078f18ff */
[----:B------:R-:W-:Y:S01]  /*1600*/  UIMAD UR7, UR8, UR5, UR7 ;  /* 0x00000005080772a4 */ /* 0x000fe2000f8e0207 */
[----:B------:R-:W-:Y:S01]  /*1610*/  @P0 SHF.R.S32.HI R0, RZ, 0x1f, R16 ;  /* 0x0000001fff000819 */ /* 0x000fe20000011410 */
[----:B------:R-:W-:Y:S01]  /*1620*/  @P0 IMAD R4, R89, R16, RZ ;  /* 0x0000001059040224 */ /* 0x000fe200078e02ff */
[----:B------:R-:W-:Y:S01]  /*1630*/  LOP3.LUT R116, R116, 0xfffffff8, RZ, 0xc0, !PT ;  /* 0xfffffff874747812 */ /* 0x000fe200078ec0ff */
[----:B------:R-:W-:Y:S01]  /*1640*/  @P0 IMAD.WIDE.U32 R16, R16, R91, R152 ;  /* 0x0000005b10100225 */ /* 0x000fe200078e0098 */
[----:B------:R-:W-:-:S02]  /*1650*/  ULDC.64 UR4, c[0x0][0x1e8] ;  /* 0x00007a0000047ab9 */ /* 0x000fc40000000a00 */
[----:B------:R-:W-:Y:S01]  /*1660*/  UIMAD UR20, UR14, UR4, URZ ;  /* 0x000000040e1472a4 */ /* 0x000fe2000f8e023f */
[----:B------:R-:W-:Y:S01]  /*1670*/  @P0 IMAD R4, R0, R91, R4 ;  /* 0x0000005b00040224 */ /* 0x000fe200078e0204 */
[----:B------:R-:W-:Y:S01]  /*1680*/  UIMAD.WIDE.U32 UR22, UR8, UR4, URZ ;  /* 0x00000004081672a5 */ /* 0x000fe2000f8e003f */
[----:B------:R-:W-:Y:S01]  /*1690*/  IMAD.IADD R116, R121, 0x1, -R116 ;  /* 0x0000000179747824 */ /* 0x000fe200078e0a74 */
[----:B------:R-:W-:Y:S01]  /*16a0*/  UIMAD UR20, UR8, UR5, UR20 ;  /* 0x00000005081472a4 */ /* 0x000fe2000f8e0214 */
[----:B------:R-:W-:Y:S01]  /*16b0*/  @P0 IMAD.IADD R4, R17, 0x1, R4 ;  /* 0x0000000111040824 */ /* 0x000fe200078e0204 */
[----:B------:R-:W-:Y:S01]  /*16c0*/  UIADD3 UR7, UR19, UR7, URZ ;  /* 0x0000000713077290 */ /* 0x000fe2000fffe03f */
[----:B------:R-:W-:Y:S01]  /*16d0*/  IMAD.SHL.U32 R117, R116, 0x40, RZ ;  /* 0x0000004074757824 */ /* 0x000fe200078e00ff */
[----:B------:R-:W-:Y:S01]  /*16e0*/  ULDC.64 UR4, c[0x0][0x2b0] ;  /* 0x0000ac0000047ab9 */ /* 0x000fe20000000a00 */
[----:B------:R-:W-:Y:S01]  /*16f0*/  IMAD.MOV.U32 R104, RZ, RZ, c[0x0][0x27c] ;  /* 0x00009f00ff687624 */ /* 0x000fe200078e00ff */
[----:B------:R-:W-:Y:S01]  /*1700*/  UIADD3 UR20, UR23, UR20, URZ ;  /* 0x0000001417147290 */ /* 0x000fe2000fffe03f */
[----:B------:R-:W-:Y:S01]  /*1710*/  IMAD.MOV.U32 R53, RZ, RZ, RZ ;  /* 0x000000ffff357224 */ /* 0x000fe200078e00ff */
[----:B------:R-:W-:Y:S01]  /*1720*/  LOP3.LUT R117, R117, 0x1c0, RZ, 0xc0, !PT ;  /* 0x000001c075757812 */ /* 0x000fe200078ec0ff */
[----:B------:R-:W-:-:S02]  /*1730*/  IMAD.MOV.U32 R67, RZ, RZ, 0x1 ;  /* 0x00000001ff437424 */ /* 0x000fc400078e00ff */
[----:B------:R-:W-:Y:S01]  /*1740*/  IMAD.SHL.U32 R104, R104, 0x2, RZ ;  /* 0x0000000268687824 */ /* 0x000fe200078e00ff */
[----:B------:R-:W-:Y:S01]  /*1750*/  SHF.R.U32.HI R105, RZ, 0x3, R117 ;  /* 0x00000003ff697819 */ /* 0x000fe20000011675 */
[----:B---3--:R2:W3:Y:S01]  /*1760*/  @P4 R2UR UR6, R5 ;  /* 0x00000000050643c2 */ /* 0x0084e200000e0000 */
[----:B------:R-:W-:-:S13]  /*1770*/  ISETP.GE.AND P4, PT, R14, c[0x0][0x1d4], PT ;  /* 0x000075000e007a0c */ /* 0x000fda0003f86270 */
[----:B------:R-:W-:Y:S01]  /*1780*/  @!PT LDS RZ, [RZ] ;  /* 0x00000000fffff984 */ /* 0x000fe20000000800 */
[----:B------:R-:W-:Y:S01]  /*1790*/  @!PT LDS RZ, [RZ] ;  /* 0x00000000fffff984 */ /* 0x000fe20000000800 */
[----:B------:R-:W-:Y:S01]  /*17a0*/  @!PT LDS RZ, [RZ] ;  /* 0x00000000fffff984 */ /* 0x000fe20000000800 */
[----:B------:R4:W-:Y:S01]  /*17b0*/  @P2 LDGSTS.E.BYPASS.LTC128B.128 [R13+0xc100], [R26.64], !P4 ;  /* 0x0c1000001a0d2fae */ /* 0x0009e2000e101d4a */
[----:B------:R-:W-:-:S03]  /*17c0*/  @P4 LOP3.LUT R84, R84, 0x1, RZ, 0xfc, !PT ;  /* 0x0000000154544812 */ /* 0x000fc600078efcff */
[----:B------:R4:W-:Y:S01]  /*17d0*/  @P2 LDGSTS.E.BYPASS.LTC128B.128 [R13+0xe100], [R26.64+0x80], !P6 ;  /* 0x0e1000801a0d2fae */ /* 0x0009e2000f101d4a */
[----:B------:R-:W-:-:S03]  /*17e0*/  LOP3.LUT R84, R84, 0xfffffffb, RZ, 0xc0, !PT ;  /* 0xfffffffb54547812 */ /* 0x000fc600078ec0ff */
[----:B------:R4:W-:Y:S01]  /*17f0*/  @P2 LDGSTS.E.BYPASS.LTC128B.128 [R13+0x10100], [R26.64+0x100], !P5 ;  /* 0x101001001a0d2fae */ /* 0x0009e2000e901d4a */
[----:B--2---:R-:W-:Y:S01]  /*1800*/  LOP3.LUT R5, R3, 0xfffffffc, RZ, 0xc0, !PT ;  /* 0xfffffffc03057812 */ /* 0x004fe200078ec0ff */
[----:B---3--:R-:W-:Y:S02]  /*1810*/  @UP0 USHF.R.S32.HI UR25, URZ, 0x1f, UR6 ;  /* 0x0000001f3f190899 */ /* 0x008fe40008011406 */
[----:B------:R2:W-:Y:S01]  /*1820*/  @P1 LDGSTS.E.BYPASS.LTC128B.128 [R8+0xd100], [R22.64], !P4 ;  /* 0x0d10000016081fae */ /* 0x0005e2000e101d4a */
[----:B------:R-:W-:Y:S01]  /*1830*/  @UP0 UMOV UR24, UR6 ;  /* 0x0000000600180c82 */ /* 0x000fe20008000000 */
[----:B------:R-:W-:Y:S01]  /*1840*/  IMAD.IADD R0, R82, 0x1, -R5 ;  /* 0x0000000152007824 */ /* 0x000fe200078e0a05 */
[--C-:B------:R-:W-:Y:S01]  /*1850*/  SHF.R.S32.HI R5, RZ, 0x1f, R121.reuse ;  /* 0x0000001fff057819 */ /* 0x100fe20000011479 */
[----:B------:R2:W-:Y:S01]  /*1860*/  @P1 LDGSTS.E.BYPASS.LTC128B.128 [R8+0xf100], [R22.64+0x80], !P6 ;  /* 0x0f10008016081fae */ /* 0x0005e2000f101d4a */
[----:B------:R-:W-:Y:S01]  /*1870*/  @!UP0 UMOV UR25, UR13 ;  /* 0x0000000d00198c82 */ /* 0x000fe20008000000 */
[----:B------:R-:W-:Y:S01]  /*1880*/  IMAD.SHL.U32 R24, R0, 0x8, RZ ;  /* 0x0000000800187824 */ /* 0x000fe200078e00ff */
[----:B------:R-:W-:Y:S01]  /*1890*/  UIMAD UR6, UR25, UR4, URZ ;  /* 0x00000004190672a4 */ /* 0x000fe2000f8e023f */
[----:B------:R2:W-:Y:S01]  /*18a0*/  @P1 LDGSTS.E.BYPASS.LTC128B.128 [R8+0x11100], [R22.64+0x100], !P5 ;  /* 0x1110010016081fae */ /* 0x0005e2000e901d4a */
[C---:B------:R-:W-:Y:S01]  /*18b0*/  IMAD R154, R5.reuse, c[0x0][0x280], RZ ;  /* 0x0000a000059a7a24 */ /* 0x040fe200078e02ff */
[----:B------:R-:W-:Y:S01]  /*18c0*/  @!UP0 UMOV UR24, UR9 ;  /* 0x0000000900188c82 */ /* 0x000fe20008000000 */
[----:B------:R-:W-:Y:S01]  /*18d0*/  ISETP.GE.AND P3, PT, R24, c[0x0][0x27c], PT ;  /* 0x00009f0018007a0c */ /* 0x000fe20003f66270 */
[----:B------:R-:W0:Y:S01]  /*18e0*/  LDGDEPBAR ;  /* 0x00000000000079af */ /* 0x000e220000000000 */
[----:B------:R-:W-:Y:S01]  /*18f0*/  IMAD R156, R5, c[0x0][0x290], RZ ;  /* 0x0000a400059c7a24 */ /* 0x000fe200078e02ff */
[----:B------:R-:W-:Y:S01]  /*1900*/  SHF.R.S32.HI R25, RZ, 0x1f, R24 ;  /* 0x0000001fff197819 */ /* 0x000fe20000011418 */
[C---:B------:R-:W-:Y:S01]  /*1910*/  IMAD R154, R121.reuse, c[0x0][0x284], R154 ;  /* 0x0000a100799a7a24 */ /* 0x040fe200078e029a */
[----:B------:R-:W-:Y:S01]  /*1920*/  BAR.SYNC.DEFER_BLOCKING 0x0 ;  /* 0x0000000000007b1d */ /* 0x000fe20000010000 */
[----:B------:R-:W-:Y:S01]  /*1930*/  SEL R9, RZ, c[0x0][0x27c], !P3 ;  /* 0x00009f00ff097a07 */ /* 0x000fe20005800000 */
[----:B------:R-:W-:Y:S01]  /*1940*/  IMAD R115, R0, 0x40, R121 ;  /* 0x0000004000737824 */ /* 0x000fe200078e0279 */
[C---:B------:R-:W-:Y:S01]  /*1950*/  IADD3 R119, R24.reuse, 0x80, RZ ;  /* 0x0000008018777810 */ /* 0x040fe20007ffe0ff */
[----:B------:R-:W-:Y:S01]  /*1960*/  IMAD.WIDE.U32 R158, R121, c[0x0][0x280], R24 ;  /* 0x0000a000799e7a25 */ /* 0x000fe200078e0018 */
[C---:B------:R-:W-:Y:S01]  /*1970*/  IADD3 R120, R24.reuse, 0x60, RZ ;  /* 0x0000006018787810 */ /* 0x040fe20007ffe0ff */
[----:B------:R-:W-:Y:S01]  /*1980*/  UIMAD.WIDE.U32 UR26, UR24, UR4, URZ ;  /* 0x00000004181a72a5 */ /* 0x000fe2000f8e003f */
[C---:B------:R-:W-:Y:S01]  /*1990*/  IADD3 R118, R24.reuse, 0xa0, RZ ;  /* 0x000000a018767810 */ /* 0x040fe20007ffe0ff */
[----:B------:R-:W-:Y:S01]  /*19a0*/  IMAD.IADD R9, R24, 0x1, R9 ;  /* 0x0000000118097824 */ /* 0x000fe200078e0209 */
[----:B------:R-:W-:Y:S01]  /*19b0*/  @P3 LOP3.LUT R84, R84, 0x4, RZ, 0xfc, !PT ;  /* 0x0000000454543812 */ /* 0x000fe200078efcff */
[----:B------:R-:W-:Y:S01]  /*19c0*/  IMAD.IADD R159, R159, 0x1, R154 ;  /* 0x000000019f9f7824 */ /* 0x000fe200078e029a */
[----:B------:R-:W-:Y:S01]  /*19d0*/  SHF.R.S32.HI R111, RZ, 0x1f, R120 ;  /* 0x0000001fff6f7819 */ /* 0x000fe20000011478 */
[C---:B------:R-:W-:Y:S01]  /*19e0*/  IMAD R156, R121.reuse, c[0x0][0x294], R156 ;  /* 0x0000a500799c7a24 */ /* 0x040fe200078e029c */
[----:B------:R-:W-:Y:S01]  /*19f0*/  LOP3.LUT R84, R84, 0xfffffffd, RZ, 0xc0, !PT ;  /* 0xfffffffd54547812 */ /* 0x000fe200078ec0ff */
[----:B------:R-:W-:Y:S01]  /*1a00*/  IMAD.WIDE.U32 R160, R121, c[0x0][0x290], R24 ;  /* 0x0000a40079a07a25 */ /* 0x000fe200078e0018 */
[----:B------:R-:W-:Y:S01]  /*1a10*/  SHF.R.S32.HI R107, RZ, 0x1f, R118 ;  /* 0x0000001fff6b7819 */ /* 0x000fe20000011476 */
[----:B------:R-:W-:Y:S01]  /*1a20*/  UIMAD UR5, UR24, UR5, UR6 ;  /* 0x00000005180572a4 */ /* 0x000fe2000f8e0206 */
[----:B------:R-:W-:Y:S01]  /*1a30*/  LEA.HI R111, R111, R120, RZ, 0x3 ;  /* 0x000000786f6f7211 */ /* 0x000fe200078f18ff */
[----:B------:R-:W-:Y:S01]  /*1a40*/  IMAD.IADD R161, R161, 0x1, R156 ;  /* 0x00000001a1a17824 */ /* 0x000fe200078e029c */
[----:B------:R-:W-:Y:S01]  /*1a50*/  LEA.HI R107, R107, R118, RZ, 0x3 ;  /* 0x000000766b6b7211 */ /* 0x000fe200078f18ff */
[----:B--2---:R-:W-:Y:S01]  /*1a60*/  IMAD.SHL.U32 R22, R0, 0x4, RZ ;  /* 0x0000000400167824 */ /* 0x004fe200078e00ff */
[----:B------:R-:W-:Y:S01]  /*1a70*/  SHF.R.S32.HI R0, RZ, 0x1f, R119 ;  /* 0x0000001fff007819 */ /* 0x000fe20000011477 */
[----:B-----5:R-:W-:Y:S01]  /*1a80*/  IMAD.WIDE.U32 R158, R83, c[0x0][0x280], R158 ;  /* 0x0000a000539e7a25 */ /* 0x020fe200078e009e */
[----:B------:R-:W-:Y:S01]  /*1a90*/  LOP3.LUT R111, R111, 0xfffffff8, RZ, 0xc0, !PT ;  /* 0xfffffff86f6f7812 */ /* 0x000fe200078ec0ff */
[----:B------:R-:W-:Y:S01]  /*1aa0*/  @!PT LDS RZ, [RZ] ;  /* 0x00000000fffff984 */ /* 0x000fe20000000800 */
[----:B------:R-:W-:Y:S01]  /*1ab0*/  @!PT LDS RZ, [RZ] ;  /* 0x00000000fffff984 */ /* 0x000fe20000000800 */
[----:B------:R-:W-:Y:S01]  /*1ac0*/  @!PT LDS RZ, [RZ] ;  /* 0x00000000fffff984 */ /* 0x000fe20000000800 */
[----:B------:R2:W-:Y:S01]  /*1ad0*/  @P2 LDGSTS.E.BYPASS.LTC128B.128 [R6+0x100], [R20.64], !P4 ;  /* 0x0010000014062fae */ /* 0x0005e2000e101d4a */
[----:B------:R-:W-:Y:S01]  /*1ae0*/  SHF.R.S32.HI R23, RZ, 0x1f, R22 ;  /* 0x0000001fff177819 */ /* 0x000fe20000011416 */
[----:B------:R-:W-:Y:S01]  /*1af0*/  IMAD.WIDE.U32 R160, R83, c[0x0][0x290], R160 ;  /* 0x0000a40053a07a25 */ /* 0x000fe200078e00a0 */
[----:B------:R-:W-:Y:S01]  /*1b00*/  IADD3 R19, R22, 0x40, RZ ;  /* 0x0000004016137810 */ /* 0x000fe20007ffe0ff */
[----:B------:R2:W-:Y:S01]  /*1b10*/  @P2 LDGSTS.E.BYPASS.LTC128B.128 [R6+0x2100], [R20.64+0x80], !P6 ;  /* 0x0210008014062fae */ /* 0x0005e2000f101d4a */
[----:B------:R-:W-:Y:S01]  /*1b20*/  LEA.HI R109, R0, R119, RZ, 0x3 ;  /* 0x00000077006d7211 */ /* 0x000fe200078f18ff */
[----:B----4-:R-:W-:Y:S01]  /*1b30*/  IMAD.WIDE.U32 R26, R121, c[0x0][0x290], R22 ;  /* 0x0000a400791a7a25 */ /* 0x010fe200078e0016 */
[----:B------:R-:W-:Y:S01]  /*1b40*/  LOP3.LUT R0, R117, 0x18, R24, 0xf8, !PT ;  /* 0x0000001875007812 */ /* 0x000fe200078ef818 */
[----:B------:R2:W-:Y:S01]  /*1b50*/  @P2 LDGSTS.E.BYPASS.LTC128B.128 [R6+0x4100], [R20.64+0x100], !P5 ;  /* 0x0410010014062fae */ /* 0x0005e2000e901d4a */
[----:B------:R-:W-:Y:S01]  /*1b60*/  @P1 IADD3 R13, P2, R103, R12, RZ ;  /* 0x0000000c670d1210 */ /* 0x000fe20007f5e0ff */
[----:B------:R-:W-:Y:S01]  /*1b70*/  IMAD.IADD R157, R156, 0x1, R27 ;  /* 0x000000019c9d7824 */ /* 0x000fe200078e021b */
[----:B------:R-:W-:Y:S01]  /*1b80*/  LOP3.LUT R0, R0, R105, RZ, 0x3c, !PT ;  /* 0x0000006900007212 */ /* 0x000fe200078e3cff */
[----:B------:R-:W-:Y:S01]  /*1b90*/  IMAD.MOV.U32 R156, RZ, RZ, R26 ;  /* 0x000000ffff9c7224 */ /* 0x000fe200078e001a */
[----:B------:R-:W-:Y:S01]  /*1ba0*/  LOP3.LUT R109, R109, 0xfffffff8, RZ, 0xc0, !PT ;  /* 0xfffffff86d6d7812 */ /* 0x000fe200078ec0ff */
[----:B------:R-:W-:Y:S01]  /*1bb0*/  @P1 IMAD.X R2, R96, 0x1, R15, P2 ;  /* 0x0000000160021824 */ /* 0x000fe200010e060f */
[----:B------:R-:W-:Y:S01]  /*1bc0*/  @P1 LEA R28, P2, R13, c[0x0][0x250], 0x1 ;  /* 0x000094000d1c1a11 */ /* 0x000fe200078408ff */
[----:B------:R-:W-:Y:S01]  /*1bd0*/  IMAD.WIDE.U32 R156, R83, c[0x0][0x290], R156 ;  /* 0x0000a400539c7a25 */ /* 0x000fe200078e009c */
[----:B------:R-:W-:Y:S01]  /*1be0*/  LOP3.LUT R107, R107, 0xfffffff8, RZ, 0xc0, !PT ;  /* 0xfffffff86b6b7812 */ /* 0x000fe200078ec0ff */
[----:B------:R-:W-:Y:S01]  /*1bf0*/  ULDC.U8 UR4, c[0x0][0x298] ;  /* 0x0000a60000047ab9 */ /* 0x000fe20000000000 */
[----:B------:R-:W-:Y:S01]  /*1c00*/  @P1 LEA.HI.X R29, R13, c[0x0][0x254], R2, 0x1, P2 ;  /* 0x000095000d1d1a11 */ /* 0x000fe200010f0c02 */
[----:B------:R-:W-:Y:S01]  /*1c10*/  @P1 IMAD.SHL.U32 R2, R10, 0x2, RZ ;  /* 0x000000020a021824 */ /* 0x000fe200078e00ff */
[----:B------:R-:W-:Y:S01]  /*1c20*/  @P0 LEA R14, P2, R16, c[0x0][0x220], 0x1 ;  /* 0x00008800100e0a11 */ /* 0x000fe200078408ff */
[----:B------:R-:W-:Y:S01]  /*1c30*/  UIADD3 UR5, UR27, UR5, URZ ;  /* 0x000000051b057290 */ /* 0x000fe2000fffe03f */
[----:B------:R-:W-:-:S02]  /*1c40*/  SHF.R.S32.HI R102, RZ, 0x1f, R111 ;  /* 0x0000001fff667819 */ /* 0x000fc4000001146f */
[----:B------:R-:W-:Y:S01]  /*1c50*/  @P0 LEA.HI.X R15, R16, c[0x0][0x224], R4, 0x1, P2 ;  /* 0x00008900100f0a11 */ /* 0x000fe200010f0c04 */
[----:B------:R-:W-:Y:S01]  /*1c60*/  IMAD.WIDE.U32 R4, R121, c[0x0][0x280], R22 ;  /* 0x0000a00079047a25 */ /* 0x000fe200078e0016 */
[----:B------:R3:W-:Y:S01]  /*1c70*/  @P1 LDGSTS.E.BYPASS.LTC128B.128 [R2+0x1100], [R28.64], !P4 ;  /* 0x011000001c021fae */ /* 0x0007e2000e101d4a */
[----:B------:R-:W-:Y:S02]  /*1c80*/  SHF.R.S32.HI R100, RZ, 0x1f, R109 ;  /* 0x0000001fff647819 */ /* 0x000fe4000001146d */
[----:B------:R-:W-:Y:S01]  /*1c90*/  IMAD.IADD R155, R154, 0x1, R5 ;  /* 0x000000019a9b7824 */ /* 0x000fe200078e0205 */
[----:B------:R3:W-:Y:S01]  /*1ca0*/  @P1 LDGSTS.E.BYPASS.LTC128B.128 [R2+0x3100], [R28.64+0x80], !P6 ;  /* 0x031000801c021fae */ /* 0x0007e2000f101d4a */
[C---:B------:R-:W-:Y:S01]  /*1cb0*/  IMAD.IADD R16, R22.reuse, 0x1, R19 ;  /* 0x0000000116107824 */ /* 0x040fe200078e0213 */
[----:B------:R-:W-:Y:S01]  /*1cc0*/  SHF.R.S32.HI R98, RZ, 0x1f, R107 ;  /* 0x0000001fff627819 */ /* 0x000fe2000001146b */
[----:B------:R-:W-:Y:S01]  /*1cd0*/  IMAD.MOV.U32 R154, RZ, RZ, R4 ;  /* 0x000000ffff9a7224 */ /* 0x000fe200078e0004 */
[C---:B--2---:R-:W-:Y:S01]  /*1ce0*/  IADD3 R20, R22.reuse, 0x20, RZ ;  /* 0x0000002016147810 */ /* 0x044fe20007ffe0ff */
[----:B------:R3:W-:Y:S01]  /*1cf0*/  @P1 LDGSTS.E.BYPASS.LTC128B.128 [R2+0x5100], [R28.64+0x100], !P5 ;  /* 0x051001001c021fae */ /* 0x0007e2000e901d4a */
[----:B------:R-:W-:Y:S01]  /*1d00*/  @P0 LEA R12, P1, R93, R14, 0x1 ;  /* 0x0000000e5d0c0211 */ /* 0x000fe200078208ff */
[----:B------:R-:W-:Y:S01]  /*1d10*/  IMAD.WIDE.U32 R154, R83, c[0x0][0x280], R154 ;  /* 0x0000a000539a7a25 */ /* 0x000fe200078e009a */
[----:B------:R-:W-:Y:S01]  /*1d20*/  SHF.R.S32.HI R6, RZ, 0x1f, R9 ;  /* 0x0000001fff067819 */ /* 0x000fe20000011409 */
[----:B------:R-:W0:Y:S01]  /*1d30*/  LDGDEPBAR ;  /* 0x00000000000079af */ /* 0x000e220000000000 */
[----:B------:R-:W-:Y:S01]  /*1d40*/  @P0 LEA.HI.X R13, R93, R15, R92, 0x1, P1 ;  /* 0x0000000f5d0d0211 */ /* 0x000fe200008f0c5c */
[----:B------:R-:W-:Y:S01]  /*1d50*/  IMAD.IADD R17, R22, 0x1, R20 ;  /* 0x0000000116117824 */ /* 0x000fe200078e0214 */
[----:B------:R-:W-:-:S02]  /*1d60*/  ISETP.GE.AND P1, PT, R16, c[0x0][0x27c], PT ;  /* 0x00009f0010007a0c */ /* 0x000fc40003f26270 */
[CC--:B------:R-:W-:Y:S02]  /*1d70*/  LEA.HI R4, R6.reuse, R9.reuse, RZ, 0x3 ;  /* 0x0000000906047211 */ /* 0x0c0fe400078f18ff */
[----:B------:R-:W-:Y:S02]  /*1d80*/  ISETP.GE.AND P2, PT, R17, c[0x0][0x27c], PT ;  /* 0x00009f0011007a0c */ /* 0x000fe40003f46270 */
[----:B------:R-:W-:Y:S02]  /*1d90*/  SEL R3, RZ, c[0x0][0x27c], !P1 ;  /* 0x00009f00ff037a07 */ /* 0x000fe40004800000 */
[----:B------:R-:W-:Y:S02]  /*1da0*/  SEL R8, RZ, c[0x0][0x27c], !P2 ;  /* 0x00009f00ff087a07 */ /* 0x000fe40005000000 */
[----:B------:R-:W-:Y:S02]  /*1db0*/  LEA.HI R6, R6, R9, RZ, 0x6 ;  /* 0x0000000906067211 */ /* 0x000fe400078f30ff */
[----:B------:R-:W-:Y:S01]  /*1dc0*/  LOP3.LUT R110, R117, 0x38, R4, 0xf8, !PT ;  /* 0x00000038756e7812 */ /* 0x000fe200078ef804 */
[--C-:B------:R-:W-:Y:S01]  /*1dd0*/  IMAD.IADD R8, R8, 0x1, R17.reuse ;  /* 0x0000000108087824 */ /* 0x100fe200078e0211 */
[----:B------:R-:W-:Y:S01]  /*1de0*/  SHF.R.S32.HI R114, RZ, 0x1f, R17 ;  /* 0x0000001fff727819 */ /* 0x000fe20000011411 */
[----:B------:R-:W-:Y:S01]  /*1df0*/  IMAD.SHL.U32 R6, R6, 0x40, RZ ;  /* 0x0000004006067824 */ /* 0x000fe200078e00ff */
[----:B------:R-:W-:-:S02]  /*1e00*/  LOP3.LUT R110, R110, R105, RZ, 0x3c, !PT ;  /* 0x000000696e6e7212 */ /* 0x000fc400078e3cff */
[----:B------:R-:W-:Y:S02]  /*1e10*/  SHF.R.S32.HI R5, RZ, 0x1f, R8 ;  /* 0x0000001fff057819 */ /* 0x000fe40000011408 */
[----:B------:R-:W-:Y:S02]  /*1e20*/  @P2 LOP3.LUT R84, R84, 0x2, RZ, 0xfc, !PT ;  /* 0x0000000254542812 */ /* 0x000fe400078efcff */
[CC--:B---3--:R-:W-:Y:S02]  /*1e30*/  LEA.HI R2, R5.reuse, R8.reuse, RZ, 0x3 ;  /* 0x0000000805027211 */ /* 0x0c8fe400078f18ff */
[----:B------:R-:W-:Y:S01]  /*1e40*/  LEA.HI R5, R5, R8, RZ, 0x6 ;  /* 0x0000000805057211 */ /* 0x000fe200078f30ff */
[----:B------:R-:W-:Y:S01]  /*1e50*/  @P0 IMAD.SHL.U32 R8, R10, 0x2, RZ ;  /* 0x000000020a080824 */ /* 0x000fe200078e00ff */
[----:B------:R-:W-:Y:S02]  /*1e60*/  LOP3.LUT R84, R84, 0xfffffff7, RZ, 0xc0, !PT ;  /* 0xfffffff754547812 */ /* 0x000fe400078ec0ff */
[----:B------:R-:W-:Y:S01]  /*1e70*/  LOP3.LUT R6, R6, 0xfffff000, RZ, 0xc0, !PT ;  /* 0xfffff00006067812 */ /* 0x000fe200078ec0ff */
[----:B------:R-:W-:Y:S01]  /*1e80*/  IMAD.SHL.U32 R5, R5, 0x40, RZ ;  /* 0x0000004005057824 */ /* 0x000fe200078e00ff */
[----:B------:R2:W-:Y:S01]  /*1e90*/  @P0 LDGSTS.E.BYPASS.LTC128B.128 [R8+0x12100], [R14.64], !P4 ;  /* 0x121000000e080fae */ /* 0x0005e2000e101d4a */
[----:B------:R-:W-:-:S02]  /*1ea0*/  @P1 LOP3.LUT R84, R84, 0x8, RZ, 0xfc, !PT ;  /* 0x0000000854541812 */ /* 0x000fc400078efcff */
[----:B------:R-:W-:Y:S01]  /*1eb0*/  ISETP.NE.AND P1, PT, R127, c[0x0][0x2b8], PT ;  /* 0x0000ae007f007a0c */ /* 0x000fe20003f25270 */
[----:B------:R2:W-:Y:S01]  /*1ec0*/  @P0 LDGSTS.E.BYPASS.LTC128B.128 [R8+0x14100], [R14.64+0x80], !P6 ;  /* 0x141000800e080fae */ /* 0x0005e2000f101d4a */
[----:B------:R-:W-:Y:S02]  /*1ed0*/  LOP3.LUT R84, R84, 0xffffffef, RZ, 0xc0, !PT ;  /* 0xffffffef54547812 */ /* 0x000fe400078ec0ff */
[----:B------:R-:W-:Y:S01]  /*1ee0*/  SHF.R.S32.HI R113, RZ, 0x1f, R16 ;  /* 0x0000001fff717819 */ /* 0x000fe20000011410 */
[----:B------:R2:W-:Y:S01]  /*1ef0*/  @P0 LDGSTS.E.BYPASS.LTC128B.128 [R8+0x16100], [R14.64+0x100], !P5 ;  /* 0x161001000e080fae */ /* 0x0005e2000e901d4a */
[----:B------:R-:W-:Y:S02]  /*1f00*/  LOP3.LUT R129, R4, 0xfffffff8, RZ, 0xc0, !PT ;  /* 0xfffffff804817812 */ /* 0x000fe400078ec0ff */
[----:B------:R-:W-:Y:S01]  /*1f10*/  LOP3.LUT R131, R2, 0xfffffff8, RZ, 0xc0, !PT ;  /* 0xfffffff802837812 */ /* 0x000fe200078ec0ff */
[----:B------:R3:W-:Y:S01]  /*1f20*/  @P0 LDGSTS.E.BYPASS.LTC128B.128 [R8+0x13100], [R12.64], !P4 ;  /* 0x131000000c080fae */ /* 0x0007e2000e101d4a */
[----:B------:R-:W-:-:S02]  /*1f30*/  LOP3.LUT R108, R117, 0x38, R2, 0xf8, !PT ;  /* 0x00000038756c7812 */ /* 0x000fc400078ef802 */
[----:B------:R-:W-:Y:S01]  /*1f40*/  LEA.HI R114, R114, R17, RZ, 0x3 ;  /* 0x0000001172727211 */ /* 0x000fe200078f18ff */
[----:B------:R3:W-:Y:S01]  /*1f50*/  @P0 LDGSTS.E.BYPASS.LTC128B.128 [R8+0x15100], [R12.64+0x80], !P6 ;  /* 0x151000800c080fae */ /* 0x0007e2000f101d4a */
[----:B------:R-:W-:Y:S02]  /*1f60*/  LEA.HI R113, R113, R16, RZ, 0x3 ;  /* 0x0000001071717211 */ /* 0x000fe400078f18ff */
[----:B------:R-:W-:Y:S01]  /*1f70*/  SHF.R.S32.HI R128, RZ, 0x1f, R129 ;  /* 0x0000001fff807819 */ /* 0x000fe20000011481 */
[----:B------:R3:W-:Y:S01]  /*1f80*/  @P0 LDGSTS.E.BYPASS.LTC128B.128 [R8+0x17100], [R12.64+0x100], !P5 ;  /* 0x171001000c080fae */ /* 0x0007e2000e901d4a */
[----:B------:R-:W-:Y:S02]  /*1f90*/  LOP3.LUT P0, RZ, R116, 0x4, RZ, 0xc0, !PT ;  /* 0x0000000474ff7812 */ /* 0x000fe4000780c0ff */
[----:B------:R-:W-:Y:S01]  /*1fa0*/  SHF.R.S32.HI R130, RZ, 0x1f, R131 ;  /* 0x0000001fff827819 */ /* 0x000fe20000011483 */
[----:B------:R-:W0:Y:S01]  /*1fb0*/  LDGDEPBAR ;  /* 0x00000000000079af */ /* 0x000e220000000000 */
[----:B------:R-:W-:-:S02]  /*1fc0*/  LOP3.LUT R5, R5, 0xfffff000, RZ, 0xc0, !PT ;  /* 0xfffff00005057812 */ /* 0x000fc400078ec0ff */
[----:B------:R-:W-:Y:S02]  /*1fd0*/  LOP3.LUT R108, R108, R105, RZ, 0x3c, !PT ;  /* 0x000000696c6c7212 */ /* 0x000fe400078e3cff */
[----:B------:R-:W-:Y:S02]  /*1fe0*/  LOP3.LUT R114, R114, 0xfffffff8, RZ, 0xc0, !PT ;  /* 0xfffffff872727812 */ /* 0x000fe400078ec0ff */
[----:B------:R-:W-:Y:S02]  /*1ff0*/  LOP3.LUT R113, R113, 0xfffffff8, RZ, 0xc0, !PT ;  /* 0xfffffff871717812 */ /* 0x000fe400078ec0ff */
[C---:B------:R-:W-:Y:S01]  /*2000*/  SHF.L.U64.HI R128, R129.reuse, 0x1, R128 ;  /* 0x0000000181807819 */ /* 0x040fe20000010280 */
[----:B------:R-:W-:Y:S01]  /*2010*/  IMAD.SHL.U32 R129, R129, 0x2, RZ ;  /* 0x0000000281817824 */ /* 0x000fe200078e00ff */
[----:B--2---:R-:W-:Y:S01]  /*2020*/  LEA.HI R15, R7, R82, RZ, 0x5 ;  /* 0x00000052070f7211 */ /* 0x004fe200078f28ff */
[----:B------:R-:W-:Y:S01]  /*2030*/  IMAD.MOV.U32 R14, RZ, RZ, c[0x0][0x290] ;  /* 0x0000a400ff0e7624 */ /* 0x000fe200078e00ff */
[----:B------:R-:W-:-:S02]  /*2040*/  @P0 LOP3.LUT R84, R84, 0x10, RZ, 0xfc, !PT ;  /* 0x0000001054540812 */ /* 0x000fc400078efcff */
[----:B------:R-:W-:Y:S01]  /*2050*/  ISETP.GE.AND P0, PT, R122, 0x1, PT ;  /* 0x000000017a00780c */ /* 0x000fe20003f06270 */
[----:B------:R-:W-:Y:S01]  /*2060*/  IMAD.SHL.U32 R15, R15, 0x10, RZ ;  /* 0x000000100f0f7824 */ /* 0x000fe200078e00ff */
[----:B------:R-:W-:Y:S01]  /*2070*/  LOP3.LUT R84, R84, 0xffffffbf, RZ, 0xc0, !PT ;  /* 0xffffffbf54547812 */ /* 0x000fe200078ec0ff */
[C---:B------:R-:W-:Y:S01]  /*2080*/  IMAD.SHL.U32 R97, R14.reuse, 0x40, RZ ;  /* 0x000000400e617824 */ /* 0x040fe200078e00ff */
[----:B------:R-:W-:Y:S02]  /*2090*/  SHF.L.U64.HI R95, R14, R99, c[0x0][0x294] ;  /* 0x0000a5000e5f7619 */ /* 0x000fe40000010263 */
[----:B------:R-:W-:Y:S01]  /*20a0*/  LOP3.LUT R15, R15, 0xfffffe00, RZ, 0xc0, !PT ;  /* 0xfffffe000f0f7812 */ /* 0x000fe200078ec0ff */
[----:B---3--:R-:W-:Y:S01]  /*20b0*/  IMAD.IADD R8, R3, 0x1, R16 ;  /* 0x0000000103087824 */ /* 0x008fe200078e0210 */
[----:B------:R-:W-:Y:S01]  /*20c0*/  LOP3.LUT R84, R84, 0xffffffdf, RZ, 0xc0, !PT ;  /* 0xffffffdf54547812 */ /* 0x000fe200078ec0ff */
[----:B------:R-:W-:Y:S01]  /*20d0*/  IMAD.MOV.U32 R12, RZ, RZ, c[0x0][0x280] ;  /* 0x0000a000ff0c7624 */ /* 0x000fe200078e00ff */
[--C-:B------:R-:W-:Y:S01]  /*20e0*/  IADD3 R110, R110, R6, R15.reuse ;  /* 0x000000066e6e7210 */ /* 0x100fe20007ffe00f */
[----:B------:R-:W-:Y:S01]  /*20f0*/  IMAD.IADD R0, R0, 0x1, R15 ;  /* 0x0000000100007824 */ /* 0x000fe200078e020f */
[----:B------:R-:W-:Y:S01]  /*2100*/  SHF.R.S32.HI R3, RZ, 0x1f, R8 ;  /* 0x0000001fff037819 */ /* 0x000fe20000011408 */
[----:B------:R-:W-:Y:S01]  /*2110*/  IMAD.SHL.U32 R101, R12, 0x40, RZ ;  /* 0x000000400c657824 */ /* 0x000fe200078e00ff */
[----:B------:R-:W-:-:S02]  /*2120*/  SHF.R.S32.HI R6, RZ, 0x1f, R83 ;  /* 0x0000001fff067819 */ /* 0x000fc40000011453 */
[CC--:B------:R-:W-:Y:S02]  /*2130*/  LEA.HI R136, R3.reuse, R8.reuse, RZ, 0x3 ;  /* 0x0000000803887211 */ /* 0x0c0fe400078f18ff */
[----:B------:R-:W-:Y:S01]  /*2140*/  LEA.HI R3, R3, R8, RZ, 0x6 ;  /* 0x0000000803037211 */ /* 0x000fe200078f30ff */
[C---:B------:R-:W-:Y:S01]  /*2150*/  IMAD R8, R6.reuse, c[0x0][0x290], RZ ;  /* 0x0000a40006087a24 */ /* 0x040fe200078e02ff */
[----:B------:R-:W-:Y:S01]  /*2160*/  LOP3.LUT R106, R117, 0x38, R136, 0xf8, !PT ;  /* 0x00000038756a7812 */ /* 0x000fe200078ef888 */
[----:B------:R-:W-:Y:S01]  /*2170*/  IMAD R6, R6, c[0x0][0x280], RZ ;  /* 0x0000a00006067a24 */ /* 0x000fe200078e02ff */
[----:B------:R-:W-:Y:S01]  /*2180*/  LOP3.LUT R133, R136, 0xfffffff8, RZ, 0xc0, !PT ;  /* 0xfffffff888857812 */ /* 0x000fe200078ec0ff */
[----:B------:R-:W-:Y:S01]  /*2190*/  IMAD.SHL.U32 R3, R3, 0x40, RZ ;  /* 0x0000004003037824 */ /* 0x000fe200078e00ff */
[----:B------:R-:W-:Y:S01]  /*21a0*/  LOP3.LUT R106, R106, R105, RZ, 0x3c, !PT ;  /* 0x000000696a6a7212 */ /* 0x000fe200078e3cff */
[----:B------:R-:W-:Y:S01]  /*21b0*/  IMAD R123, R83, c[0x0][0x284], R6 ;  /* 0x0000a100537b7a24 */ /* 0x000fe200078e0206 */
[----:B------:R-:W-:-:S02]  /*21c0*/  SHF.R.S32.HI R132, RZ, 0x1f, R133 ;  /* 0x0000001fff847819 */ /* 0x000fc40000011485 */
[----:B------:R-:W-:Y:S01]  /*21d0*/  LOP3.LUT R3, R3, 0xfffff000, RZ, 0xc0, !PT ;  /* 0xfffff00003037812 */ /* 0x000fe200078ec0ff */
[----:B------:R-:W-:Y:S01]  /*21e0*/  IMAD.IADD R125, R159, 0x1, R123 ;  /* 0x000000019f7d7824 */ /* 0x000fe200078e027b */
[----:B------:R-:W-:Y:S01]  /*21f0*/  @P1 LOP3.LUT R84, R84, 0x20, RZ, 0xfc, !PT ;  /* 0x0000002054541812 */ /* 0x000fe200078efcff */
[----:B------:R-:W-:Y:S01]  /*2200*/  IMAD.IADD R123, R123, 0x1, R155 ;  /* 0x000000017b7b7824 */ /* 0x000fe200078e029b */
[----:B------:R-:W-:Y:S01]  /*2210*/  IADD3 R106, R106, R3, R15 ;  /* 0x000000036a6a7210 */ /* 0x000fe20007ffe00f */
[----:B------:R-:W-:Y:S01]  /*2220*/  IMAD R3, R83, c[0x0][0x294], R8 ;  /* 0x0000a50053037a24 */ /* 0x000fe200078e0208 */
[----:B------:R-:W-:Y:S02]  /*2230*/  SHF.L.U64.HI R99, R12, R99, c[0x0][0x284] ;  /* 0x0000a1000c637619 */ /* 0x000fe40000010263 */
[----:B------:R-:W-:Y:S01]  /*2240*/  SHF.L.U64.HI R130, R131, 0x1, R130 ;  /* 0x0000000183827819 */ /* 0x000fe20000010282 */
[----:B------:R-:W-:Y:S01]  /*2250*/  IMAD.IADD R126, R161, 0x1, R3 ;  /* 0x00000001a17e7824 */ /* 0x000fe200078e0203 */
[----:B------:R-:W-:Y:S01]  /*2260*/  SHF.L.U64.HI R132, R133, 0x1, R132 ;  /* 0x0000000185847819 */ /* 0x000fe20000010284 */
[----:B------:R-:W-:Y:S01]  /*2270*/  IMAD.IADD R124, R3, 0x1, R157 ;  /* 0x00000001037c7824 */ /* 0x000fe200078e029d */
[----:B------:R-:W-:Y:S01]  /*2280*/  IADD3 R108, R108, R5, R15 ;  /* 0x000000056c6c7210 */ /* 0x000fe20007ffe00f */
[----:B------:R-:W-:Y:S01]  /*2290*/  IMAD.SHL.U32 R131, R131, 0x2, RZ ;  /* 0x0000000283837824 */ /* 0x000fe200078e00ff */
[C---:B------:R-:W-:Y:S01]  /*22a0*/  IADD3 R14, R22.reuse, 0x50, RZ ;  /* 0x00000050160e7810 */ /* 0x040fe20007ffe0ff */
[----:B------:R-:W-:Y:S01]  /*22b0*/  IMAD.SHL.U32 R133, R133, 0x2, RZ ;  /* 0x0000000285857824 */ /* 0x000fe200078e00ff */
[----:B------:R-:W-:-:S02]  /*22c0*/  IADD3 R13, R22, 0x10, RZ ;  /* 0x00000010160d7810 */ /* 0x000fc40007ffe0ff */
[----:B------:R-:W-:Y:S02]  /*22d0*/  IADD3 R12, R22, 0x30, RZ ;  /* 0x00000030160c7810 */ /* 0x000fe40007ffe0ff */
[----:B------:R-:W-:Y:S02]  /*22e0*/  SHF.R.S32.HI R112, RZ, 0x3, R4 ;  /* 0x00000003ff707819 */ /* 0x000fe40000011404 */
[----:B------:R-:W-:Y:S02]  /*22f0*/  SHF.R.S32.HI R135, RZ, 0x1f, R114 ;  /* 0x0000001fff877819 */ /* 0x000fe40000011472 */
[----:B------:R-:W-:Y:S02]  /*2300*/  SHF.R.S32.HI R134, RZ, 0x1f, R113 ;  /* 0x0000001fff867819 */ /* 0x000fe40000011471 */
[----:B------:R-:W-:Y:S02]  /*2310*/  SHF.R.S32.HI R137, RZ, 0x3, R2 ;  /* 0x00000003ff897819 */ /* 0x000fe40000011402 */
[----:B------:R-:W-:-:S02]  /*2320*/  SHF.R.S32.HI R136, RZ, 0x3, R136 ;  /* 0x00000003ff887819 */ /* 0x000fc40000011488 */
[----:B------:R-:W-:Y:S02]  /*2330*/  @P0 LOP3.LUT R84, R84, 0x40, RZ, 0xfc, !PT ;  /* 0x0000004054540812 */ /* 0x000fe400078efcff */
.L_x_1097:
        /* <DEDUP_REMOVED lines=9> */
[----:B------:R-:W-:Y:S02]  /*23d0*/  ISETP.GE.AND P0, PT, R3, UR17, PT ;  /* 0x0000001103007c0c */ /* 0x000fe4000bf06270 */
[----:B------:R-:W-:Y:S01]  /*23e0*/  IADD3 R141, R2, 0x20, RZ ;  /* 0x00000020028d7810 */ /* 0x000fe20007ffe0ff */
[----:B------:R-:W-:Y:S01]  /*23f0*/  @P1 IMAD.HI.U32 R4, R138, c[0x0][0x2bc], RZ ;  /* 0x0000af008a041a27 */ /* 0x000fe200078e00ff */
[----:B------:R-:W-:Y:S02]  /*2400*/  ISETP.GT.OR P0, PT, R115, 0x3f, P0 ;  /* 0x0000003f7300780c */ /* 0x000fe40000704670 */
[----:B------:R-:W-:Y:S01]  /*2410*/  @P2 IADD3 R141, R2, -0x20, RZ ;  /* 0xffffffe0028d2810 */ /* 0x000fe20007ffe0ff */
[----:B------:R-:W-:Y:S01]  /*2420*/  IMAD.MOV.U32 R3, RZ, RZ, R138 ;  /* 0x000000ffff037224 */ /* 0x000fe200078e008a */
[----:B------:R-:W-:Y:S02]  /*2430*/  @P1 SHF.R.U32.HI R3, RZ, c[0x0][0x2c0], R4 ;  /* 0x0000b000ff031a19 */ /* 0x000fe40000011604 */
[----:B------:R-:W-:Y:S02]  /*2440*/  ISETP.GE.AND P2, PT, R122, 0x1, PT ;  /* 0x000000017a00780c */ /* 0x000fe40003f46270 */
[----:B------:R-:W-:Y:S02]  /*2450*/  LEA R142, R2, 0x100, 0x1 ;  /* 0x00000100028e7811 */ /* 0x000fe400078e08ff */
[----:B------:R-:W-:Y:S03]  /*2460*/  LEA R141, R141, 0x100, 0x1 ;  /* 0x000001008d8d7811 */ /* 0x000fe600078e08ff */
[C---:B--2---:R-:W-:Y:S04]  /*2470*/  @!P0 IADD3 R5, P1, R3.reuse, UR26, RZ ;  /* 0x0000001a03058c10 */ /* 0x044fe8000ff3e0ff */
[----:B------:R-:W-:Y:S01]  /*2480*/  @!P0 LEA.HI.X.SX32 R4, R3, UR5, 0x1, P1 ;  /* 0x0000000503048c11 */ /* 0x000fe200088f0eff */
[----:B------:R-:W-:Y:S01]  /*2490*/  IMAD.MOV R3, RZ, RZ, -R3 ;  /* 0x000000ffff037224 */ /* 0x000fe200078e0a03 */
[----:B------:R-:W-:Y:S03]  /*24a0*/  @!P0 LEA R6, P1, R5, c[0x0][0x2a0], 0x2 ;  /* 0x0000a80005068a11 */ /* 0x000fe600078210ff */
[----:B------:R-:W-:Y:S01]  /*24b0*/  IMAD R138, R3, c[0x0][0x2b8], R138 ;  /* 0x0000ae00038a7a24 */ /* 0x000fe200078e028a */
[----:B------:R-:W-:Y:S05]  /*24c0*/  @!P0 LEA.HI.X R7, R5, c[0x0][0x2a4], R4, 0x2, P1 ;  /* 0x0000a90005078a11 */ /* 0x000fea00008f1404 */
[----:B------:R2:W5:Y:S04]  /*24d0*/  @!P0 LDG.E R139, [R6.64] ;  /* 0x0000000a068b8981 */ /* 0x000568000c1e1900 */
[----:B------:R-:W-:Y:S06]  /*24e0*/  BAR.SYNC.DEFER_BLOCKING 0x0 ;  /* 0x0000000000007b1d */ /* 0x000fec0000010000 */
[----:B------:R-:W-:-:S05]  /*24f0*/  @!P2 BRA `(.L_x_1074) ;  /* 0x00003ad00000a947 */ /* 0x000fca0003800000 */
[----:B--2---:R-:W-:Y:S01]  /*2500*/  IMAD.WIDE.U32 R6, R138, c[0x0][0x1e0], RZ ;  /* 0x000078008a067a25 */ /* 0x004fe200078e00ff */
[----:B------:R-:W-:Y:S02]  /*2510*/  SHF.R.S32.HI R144, RZ, 0x1f, R138 ;  /* 0x0000001fff907819 */ /* 0x000fe4000001148a */
[----:B-----5:R-:W-:Y:S01]  /*2520*/  SHF.R.S32.HI R143, RZ, 0x1f, R139 ;  /* 0x0000001fff8f7819 */ /* 0x020fe2000001148b */
[-C--:B------:R-:W-:Y:S01]  /*2530*/  IMAD R5, R99, R18.reuse, RZ ;  /* 0x0000001263057224 */ /* 0x080fe200078e02ff */
[----:B------:R-:W-:Y:S01]  /*2540*/  IADD3 R140, -R140, UR17, RZ ;  /* 0x000000118c8c7c10 */ /* 0x000fe2000fffe1ff */
[----:B------:R-:W-:Y:S02]  /*2550*/  IMAD R2, R144, c[0x0][0x1e0], RZ ;  /* 0x0000780090027a24 */ /* 0x000fe400078e02ff */
[----:B------:R-:W-:Y:S01]  /*2560*/  IMAD R4, R143, c[0x0][0x1f0], RZ ;  /* 0x00007c008f047a24 */ /* 0x000fe200078e02ff */
[----:B------:R-:W-:Y:S01]  /*2570*/  IMNMX R140, R140, 0x40, PT ;  /* 0x000000408c8c7817 */ /* 0x000fe20003800200 */
[----:B------:R-:W-:Y:S02]  /*2580*/  IMAD R2, R138, c[0x0][0x1e4], R2 ;  /* 0x000079008a027a24 */ /* 0x000fe400078e0202 */
[----:B------:R-:W-:Y:S02]  /*2590*/  IMAD R4, R139, c[0x0][0x1f4], R4 ;  /* 0x00007d008b047a24 */ /* 0x000fe400078e0204 */
[----:B------:R-:W-:Y:S01]  /*25a0*/  IMAD.WIDE.U32 R8, R101, R18, RZ ;  /* 0x0000001265087225 */ /* 0x000fe200078e00ff */
[----:B------:R-:W-:Y:S02]  /*25b0*/  IADD3 R7, R7, R2, RZ ;  /* 0x0000000207077210 */ /* 0x000fe40007ffe0ff */
[----:B------:R-:W-:Y:S03]  /*25c0*/  SHF.R.S32.HI R2, RZ, 0x1f, R18 ;  /* 0x0000001fff027819 */ /* 0x000fe60000011412 */
[----:B------:R-:W-:Y:S04]  /*25d0*/  IMAD.WIDE.U32 R6, R139, c[0x0][0x1f0], R6 ;  /* 0x00007c008b067a25 */ /* 0x000fe800078e0006 */
[----:B------:R-:W-:Y:S01]  /*25e0*/  IMAD R5, R2, R101, R5 ;  /* 0x0000006502057224 */ /* 0x000fe200078e0205 */
[----:B------:R-:W-:Y:S04]  /*25f0*/  IADD3 R3, P0, R6, UR22, RZ ;  /* 0x0000001606037c10 */ /* 0x000fe8000ff1e0ff */
[----:B------:R-:W-:Y:S01]  /*2600*/  IADD3.X R4, R7, UR20, R4, P0, !PT ;  /* 0x0000001407047c10 */ /* 0x000fe200087fe404 */
[-C--:B------:R-:W-:Y:S01]  /*2610*/  IMAD.WIDE.U32 R6, R97, R18.reuse, RZ ;  /* 0x0000001261067225 */ /* 0x080fe200078e00ff */
[C---:B------:R-:W-:Y:S04]  /*2620*/  LEA R66, P0, R3.reuse, c[0x0][0x1c8], 0x1 ;  /* 0x0000720003427a11 */ /* 0x040fe800078008ff */
[----:B------:R-:W-:Y:S01]  /*2630*/  LEA.HI.X R4, R3, c[0x0][0x1cc], R4, 0x1, P0 ;  /* 0x0000730003047a11 */ /* 0x000fe200000f0c04 */
[----:B------:R-:W-:Y:S01]  /*2640*/  IMAD R3, R95, R18, RZ ;  /* 0x000000125f037224 */ /* 0x000fe200078e02ff */
[----:B------:R-:W-:Y:S03]  /*2650*/  ISETP.NE.AND P0, PT, RZ, UR4, PT ;  /* 0x00000004ff007c0c */ /* 0x000fe6000bf05270 */
[----:B------:R-:W-:Y:S01]  /*2660*/  IMAD R3, R2, R97, R3 ;  /* 0x0000006102037224 */ /* 0x000fe200078e0203 */
[----:B------:R-:W-:Y:S04]  /*2670*/  IADD3 R2, R9, R5, RZ ;  /* 0x0000000509027210 */ /* 0x000fe80007ffe0ff */
        /* <DEDUP_REMOVED lines=61> */
.L_x_1077:
[----:B------:R-:W-:Y:S05]  /*2a50*/  BSYNC B0 ;  /* 0x0000000000007941 */ /* 0x000fea0003800000 */
.L_x_1076:
[----:B------:R3:W4:Y:S04]  /*2a60*/  SHFL.IDX PT, R73, R4, RZ, 0x1c1f ;  /* 0x001c1fff04497589 */ /* 0x00072800000e0000 */
[----:B------:R-:W2:Y:S01]  /*2a70*/  SHFL.IDX PT, R66, R66, RZ, 0x1c1f ;  /* 0x001c1fff42427589 */ /* 0x000ea200000e0000 */
[----:B------:R-:W-:-:S05]  /*2a80*/  @P1 BRA `(.L_x_1078) ;  /* 0x0000386000001947 */ /* 0x000fca0003800000 */
[----:B------:R-:W-:Y:S01]  /*2a90*/  ISETP.GE.AND P0, PT, R24, c[0x0][0x1d4], PT ;  /* 0x0000750018007a0c */ /* 0x000fe20003f06270 */
[----:B-----5:R-:W-:Y:S01]  /*2aa0*/  IMAD.MOV.U32 R29, RZ, RZ, R58 ;  /* 0x000000ffff1d7224 */ /* 0x020fe200078e003a */
[----:B------:R-:W-:Y:S01]  /*2ab0*/  MOV R28, R59 ;  /* 0x0000003b001c7202 */ /* 0x000fe20000000f00 */
[----:B--2---:R-:W-:Y:S01]  /*2ac0*/  IMAD.MOV.U32 R3, RZ, RZ, R26 ;  /* 0x000000ffff037224 */ /* 0x004fe200078e001a */
        /* <DEDUP_REMOVED lines=9> */
[----:B---3--:R-:W-:Y:S01]  /*2b60*/  IMAD.MOV.U32 R4, RZ, RZ, R33 ;  /* 0x000000ffff047224 */ /* 0x008fe200078e0021 */
        /* <DEDUP_REMOVED lines=76> */
.L_x_1080:
[----:B------:R-:W-:Y:S05]  /*3030*/  BSYNC B0 ;  /* 0x0000000000007941 */ /* 0x000fea0003800000 */
.L_x_1079:
        /* <DEDUP_REMOVED lines=58> */
.L_x_1082:
[----:B------:R-:W-:Y:S05]  /*33e0*/  BSYNC B0 ;  /* 0x0000000000007941 */ /* 0x000fea0003800000 */
.L_x_1081:
        /* <DEDUP_REMOVED lines=58> */
.L_x_1084:
[----:B------:R-:W-:Y:S05]  /*3790*/  BSYNC B0 ;  /* 0x0000000000007941 */ /* 0x000fea0003800000 */
.L_x_1083:
        /* <DEDUP_REMOVED lines=58> */
.L_x_1086:
[----:B------:R-:W-:Y:S05]  /*3b40*/  BSYNC B0 ;  /* 0x0000000000007941 */ /* 0x000fea0003800000 */
.L_x_1085:
        /* <DEDUP_REMOVED lines=58> */
.L_x_1088:
[----:B------:R-:W-:Y:S05]  /*3ef0*/  BSYNC B0 ;  /* 0x0000000000007941 */ /* 0x000fea0003800000 */
.L_x_1087:
        /* <DEDUP_REMOVED lines=58> */
.L_x_1075:
        /* <DEDUP_REMOVED lines=47> */
.L_x_1090:
[----:B------:R-:W-:Y:S05]  /*4590*/  BSYNC B0 ;  /* 0x0000000000007941 */ /* 0x000fea0003800000 */
.L_x_1089:
[----:B------:R3:W4:Y:S04]  /*45a0*/  SHFL.IDX PT, R163, R4, RZ, 0x1c1f ;  /* 0x001c1fff04a37589 */ /* 0x00072800000e0000 */
[----:B------:R3:W2:Y:S01]  /*45b0*/  SHFL.IDX PT, R162, R66, RZ, 0x1c1f ;  /* 0x001c1fff42a27589 */ /* 0x0006a200000e0000 */
[----:B------:R-:W-:-:S05]  /*45c0*/  @P1 BRA `(.L_x_1078) ;  /* 0x00001d2000001947 */ /* 0x000fca0003800000 */
[----:B------:R-:W-:Y:S01]  /*45d0*/  ISETP.GE.AND P0, PT, R24, c[0x0][0x1d4], PT ;  /* 0x0000750018007a0c */ /* 0x000fe20003f06270 */
[----:B--2--5:R-:W-:Y:S01]  /*45e0*/  IMAD.MOV.U32 R9, RZ, RZ, R70 ;  /* 0x000000ffff097224 */ /* 0x024fe200078e0046 */
[----:B------:R-:W-:Y:S01]  /*45f0*/  MOV R6, R69 ;  /* 0x0000004500067202 */ /* 0x000fe20000000f00 */
[----:B------:R-:W-:Y:S01]  /*4600*/  IMAD.MOV.U32 R8, RZ, RZ, R71 ;  /* 0x000000ffff087224 */ /* 0x000fe200078e0047 */
[----:B---3--:R-:W-:Y:S01]  /*4610*/  MOV R4, R31 ;  /* 0x0000001f00047202 */ /* 0x008fe20000000f00 */
        /* <DEDUP_REMOVED lines=50> */
[----:B------:R-:W-:Y:S02]  /*4940*/  @!P0 SHF.R.U64 R60, R58, 0x10, R59 ;  /* 0x000000103a3c8819 */ /* 0x000fe4000000123b */
[----:B------:R-:W-:Y:S02]  /*4950*/  LOP3.LUT R169, R169, 0x7ffff000, RZ, 0xc0, !PT ;  /* 0x7ffff000a9a97812 */ /* 0x000fe400078ec0ff */
[----:B------:R-:W-:Y:S01]  /*4960*/  LOP3.LUT R168, R168, R105, RZ, 0x3c, !PT ;  /* 0x00000069a8a87212 */ /* 0x000fe200078e3cff */
        /* <DEDUP_REMOVED lines=16> */
[----:B------:R-:W2:Y:S02]  /*4a70*/  LDS.128 R76, [R166+0xc100] ;  /* 0x00c10000a64c7984 */ /* 0x000ea40000000c00 */
[----:B--2---:R-:W-:Y:S01]  /*4a80*/  @!P0 IMAD.MOV.U32 R54, RZ, RZ, R76 ;  /* 0x000000ffff368224 */ /* 0x004fe200078e004c */
        /* <DEDUP_REMOVED lines=64> */
[-C--:B------:R-:W-:Y:S01]  /*4e90*/  @!P0 FFMA.FTZ R173, R40, R65.reuse, -R173 ;  /* 0x0000004128ad8223 */ /* 0x080fe200000108ad */
        /* <DEDUP_REMOVED lines=12> */
[----:B------:R-:W-:Y:S04]  /*4f60*/  IADD3 R166, P0, R162, R129, RZ ;  /* 0x00000081a2a67210 */ /* 0x000fe80007f1e0ff */
[----:B----4-:R-:W-:Y:S02]  /*4f70*/  IADD3.X R167, R163, R128, RZ, P0, !PT ;  /* 0x00000080a3a77210 */ /* 0x010fe400007fe4ff */
[C---:B------:R-:W-:Y:S03]  /*4f80*/  ISETP.GE.AND P0, PT, R164.reuse, c[0x0][0x1d4], PT ;  /* 0x00007500a4007a0c */ /* 0x040fe60003f06270 */
[----:B------:R2:W-:Y:S10]  /*4f90*/  ST.E.128 [R166.64], R32 ;  /* 0x00000020a6007985 */ /* 0x0005f4000c101d0a */
[----:B------:R-:W-:Y:S05]  /*4fa0*/  @!P0 IMAD.WIDE R168, R164, 0x2, R162 ;  /* 0x00000002a4a88825 */ /* 0x000fea00078e02a2 */
[----:B------:R2:W-:Y:S02]  /*4fb0*/  @!P0 ST.E.128 [R168.64], R76 ;  /* 0x0000004ca8008985 */ /* 0x0005e4000c101d0a */
.L_x_1092:
[----:B------:R-:W-:Y:S05]  /*4fc0*/  BSYNC B0 ;  /* 0x0000000000007941 */ /* 0x000fea0003800000 */
.L_x_1091:
        /* <DEDUP_REMOVED lines=11> */
[----:B--2---:R-:W-:Y:S01]  /*5080*/  LEA.HI.SX32 R76, R58, R137, 0x1c ;  /* 0x000000893a4c7211 */ /* 0x004fe200078fe2ff */
        /* <DEDUP_REMOVED lines=28> */
[----:B------:R-:W2:Y:S02]  /*5250*/  LDS.128 R60, [R59+0xc100] ;  /* 0x00c100003b3c7984 */ /* 0x000ea40000000c00 */
[----:B--2---:R-:W-:Y:S01]  /*5260*/  @!P0 IMAD.MOV.U32 R48, RZ, RZ, R60 ;  /* 0x000000ffff308224 */ /* 0x004fe200078e003c */
        /* <DEDUP_REMOVED lines=84> */
.L_x_1094:
[----:B------:R-:W-:Y:S05]  /*57b0*/  BSYNC B0 ;  /* 0x0000000000007941 */ /* 0x000fea0003800000 */
.L_x_1093:
[----:B------:R-:W-:Y:S11]  /*57c0*/  ISETP.GE.AND P0, PT, R16, c[0x0][0x1d4], PT ;  /* 0x0000750010007a0c */ /* 0x000ff60003f06270 */
[----:B------:R-:W-:Y:S02]  /*57d0*/  @!UPT UIADD3 URZ, URZ, URZ, URZ ;  /* 0x0000003f3f3ff290 */ /* 0x000fe4000fffe03f */
[----:B------:R-:W-:-:S05]  /*57e0*/  @P0 BRA `(.L_x_1078) ;  /* 0x00000b0000000947 */ /* 0x000fca0003800000 */
[----:B------:R-:W-:Y:S02]  /*57f0*/  LOP3.LUT P1, RZ, R84, 0x8, RZ, 0xc0, !PT ;  /* 0x0000000854ff7812 */ /* 0x000fe4000782c0ff */
[----:B------:R-:W-:Y:S02]  /*5800*/  IADD3 R54, P0, R162, R133, RZ ;  /* 0x00000085a2367210 */ /* 0x000fe40007f1e0ff */
[----:B------:R-:W-:Y:S02]  /*5810*/  SEL R52, R104, R165, !P1 ;  /* 0x000000a568347207 */ /* 0x000fe40004800000 */
[----:B----4-:R-:W-:Y:S02]  /*5820*/  IADD3.X R55, R163, R132, RZ, P0, !PT ;  /* 0x00000084a3377210 */ /* 0x010fe400007fe4ff */
[----:B------:R-:W-:Y:S02]  /*5830*/  SHF.R.S32.HI R51, RZ, 0x1f, R52 ;  /* 0x0000001fff337819 */ /* 0x000fe40000011434 */
[----:B------:R-:W-:Y:S02]  /*5840*/  ISETP.GE.AND P0, PT, R16, c[0x0][0x27c], PT ;  /* 0x00009f0010007a0c */ /* 0x000fe40003f06270 */
[----:B------:R-:W-:Y:S04]  /*5850*/  LEA.HI R51, R51, R52, RZ, 0x4 ;  /* 0x0000003433337211 */ /* 0x000fe800078f20ff */
[----:B------:R-:W-:Y:S04]  /*5860*/  LEA.HI.SX32 R52, R51, R136, 0x1c ;  /* 0x0000008833347211 */ /* 0x000fe800078fe2ff */
[----:B--2---:R-:W-:Y:S01]  /*5870*/  SHF.R.S32.HI R61, RZ, 0x1f, R52 ;  /* 0x0000001fff3d7819 */ /* 0x004fe20000011434 */
        /* <DEDUP_REMOVED lines=20> */
[----:B------:R-:W2:Y:S01]  /*59c0*/  LDS.128 R32, [R60+0xc100] ;  /* 0x00c100003c207984 */ /* 0x000ea20000000c00 */
[----:B------:R-:W-:Y:S01]  /*59d0*/  @!P0 HADD2.F32 R43, -RZ, R43.H0_H0 ;  /* 0x2000002bff2b8230 */ /* 0x000fe20000004100 */
[----:B------:R-:W-:Y:S02]  /*59e0*/  @!P0 SHF.R.U32.HI R29, RZ, 0x10, R29 ;  /* 0x00000010ff1d8819 */ /* 0x000fe4000001161d */
[----:B------:R-:W-:Y:S02]  /*59f0*/  @!P0 SHF.R.U32.HI R68, RZ, 0x10, R69 ;  /* 0x00000010ff448819 */ /* 0x000fe40000011645 */
[--C-:B------:R-:W-:Y:S01]  /*5a00*/  @!P0 SHF.R.U32.HI R49, RZ, 0x10, R71.reuse ;  /* 0x00000010ff318819 */ /* 0x100fe20000011647 */
[----:B------:R-:W-:Y:S01]  /*5a10*/  @!P0 HADD2.F32 R29, -RZ, R29.H0_H0 ;  /* 0x2000001dff1d8230 */ /* 0x000fe20000004100 */
[----:B------:R-:W3:Y:S01]  /*5a20*/  LDS.128 R56, [R52+0xc100] ;  /* 0x00c1000034387984 */ /* 0x000ee20000000c00 */
[----:B------:R-:W-:Y:S02]  /*5a30*/  @!P0 SHF.R.U64 R46, R70, 0x10, R71 ;  /* 0x00000010462e8819 */ /* 0x000fe40000001247 */
[----:B------:R-:W-:Y:S03]  /*5a40*/  @!P0 HADD2.F32 R49, -RZ, R49.H0_H0 ;  /* 0x20000031ff318230 */ /* 0x000fe60000004100 */
[----:B------:R-:W-:Y:S01]  /*5a50*/  @!P0 HADD2.F32 R46, -RZ, R46.H0_H0 ;  /* 0x2000002eff2e8230 */ /* 0x000fe20000004100 */
[----:B--2---:R-:W-:Y:S05]  /*5a60*/  @!P0 IMAD.MOV.U32 R38, RZ, RZ, R32 ;  /* 0x000000ffff268224 */ /* 0x004fea00078e0020 */
[--C-:B------:R-:W-:Y:S02]  /*5a70*/  @!P0 HADD2.F32 R30, -RZ, R38.reuse.H0_H0 ;  /* 0x20000026ff1e8230 */ /* 0x100fe40000004100 */
[----:B------:R-:W-:Y:S01]  /*5a80*/  @!P0 HADD2.F32 R36, -RZ, R38.H1_H1 ;  /* 0x30000026ff248230 */ /* 0x000fe20000004100 */
[----:B---3--:R-:W-:Y:S01]  /*5a90*/  @!P0 IMAD.MOV.U32 R45, RZ, RZ, R58 ;  /* 0x000000ffff2d8224 */ /* 0x008fe200078e003a */
        /* <DEDUP_REMOVED lines=83> */
.L_x_1074:
[----:B--2---:R-:W-:Y:S01]  /*5fd0*/  IMAD.WIDE.U32 R6, R138, c[0x0][0x1e0], RZ ;  /* 0x000078008a067a25 */ /* 0x004fe200078e00ff */
[----:B------:R-:W-:Y:S02]  /*5fe0*/  SHF.R.S32.HI R144, RZ, 0x1f, R138 ;  /* 0x0000001fff907819 */ /* 0x000fe4000001148a */
[----:B-----5:R-:W-:Y:S02]  /*5ff0*/  SHF.R.S32.HI R143, RZ, 0x1f, R139 ;  /* 0x0000001fff8f7819 */ /* 0x020fe4000001148b */
[----:B------:R-:W-:Y:S01]  /*6000*/  IADD3 R140, -R140, UR17, RZ ;  /* 0x000000118c8c7c10 */ /* 0x000fe2000fffe1ff */
[----:B------:R-:W-:Y:S02]  /*6010*/  IMAD R2, R144, c[0x0][0x1e0], RZ ;  /* 0x0000780090027a24 */ /* 0x000fe400078e02ff */
[----:B------:R-:W-:Y:S01]  /*6020*/  IMAD R4, R143, c[0x0][0x1f0], RZ ;  /* 0x00007c008f047a24 */ /* 0x000fe200078e02ff */
[----:B------:R-:W-:Y:S01]  /*6030*/  IMNMX R140, R140, 0x40, PT ;  /* 0x000000408c8c7817 */ /* 0x000fe20003800200 */
[----:B------:R-:W-:Y:S02]  /*6040*/  IMAD R2, R138, c[0x0][0x1e4], R2 ;  /* 0x000079008a027a24 */ /* 0x000fe400078e0202 */
[----:B------:R-:W-:Y:S02]  /*6050*/  IMAD R4, R139, c[0x0][0x1f4], R4 ;  /* 0x00007d008b047a24 */ /* 0x000fe400078e0204 */
[----:B------:R-:W-:Y:S04]  /*6060*/  IMAD.IADD R7, R7, 0x1, R2 ;  /* 0x0000000107077824 */ /* 0x000fe800078e0202 */
[----:B------:R-:W-:Y:S05]  /*6070*/  IMAD.WIDE.U32 R6, R139, c[0x0][0x1f0], R6 ;  /* 0x00007c008b067a25 */ /* 0x000fea00078e0006 */
[----:B------:R-:W-:Y:S04]  /*6080*/  IADD3 R5, P0, R6, UR22, RZ ;  /* 0x0000001606057c10 */ /* 0x000fe8000ff1e0ff */
[----:B------:R-:W-:Y:S02]  /*6090*/  IADD3.X R4, R7, UR20, R4, P0, !PT ;  /* 0x0000001407047c10 */ /* 0x000fe400087fe404 */
[C---:B------:R-:W-:Y:S04]  /*60a0*/  LEA R2, P0, R5.reuse, c[0x0][0x1c8], 0x1 ;  /* 0x0000720005027a11 */ /* 0x040fe800078008ff */
[----:B------:R-:W-:Y:S02]  /*60b0*/  LEA.HI.X R3, R5, c[0x0][0x1cc], R4, 0x1, P0 ;  /* 0x0000730005037a11 */ /* 0x000fe400000f0c04 */
[----:B------:R-:W2:Y:S01]  /*60c0*/  SHFL.IDX PT, R2, R2, RZ, 0x1c1f ;  /* 0x001c1fff02027589 */ /* 0x000ea200000e0000 */
[----:B------:R-:W-:Y:S07]  /*60d0*/  ISETP.GT.AND P0, PT, R140, R121, PT ;  /* 0x000000798c00720c */ /* 0x000fee0003f04270 */
[----:B------:R-:W3:Y:S06]  /*60e0*/  SHFL.IDX PT, R3, R3, RZ, 0x1c1f ;  /* 0x001c1fff03037589 */ /* 0x000eec00000e0000 */
[----:B------:R-:W-:-:S05]  /*60f0*/  @!P0 BRA `(.L_x_1078) ;  /* 0x000001f000008947 */ /* 0x000fca0003800000 */
[----:B------:R-:W-:Y:S02]  /*6100*/  ISETP.GE.AND P2, PT, R24, c[0x0][0x1d4], PT ;  /* 0x0000750018007a0c */ /* 0x000fe40003f46270 */
[----:B------:R-:W-:Y:S02]  /*6110*/  ISETP.GE.AND P1, PT, R17, c[0x0][0x1d4], PT ;  /* 0x0000750011007a0c */ /* 0x000fe40003f26270 */
[----:B------:R-:W-:Y:S02]  /*6120*/  ISETP.GE.AND P4, PT, R16, c[0x0][0x1d4], PT ;  /* 0x0000750010007a0c */ /* 0x000fe40003f86270 */
[----:B------:R-:W-:Y:S07]  /*6130*/  ISETP.GE.AND P3, PT, R120, c[0x0][0x1d4], PT ;  /* 0x0000750078007a0c */ /* 0x000fee0003f66270 */
[----:B------:R-:W4:Y:S01]  /*6140*/  @!P2 LDS.128 R28, [R142+0xc000] ;  /* 0x00c000008e1ca984 */ /* 0x000f220000000c00 */
[CC--:B--2---:R-:W-:Y:S04]  /*6150*/  @!P2 LEA R32, P0, R24.reuse, R2.reuse, 0x1 ;  /* 0x000000021820a211 */ /* 0x0c4fe800078008ff */
[-C--:B---3--:R-:W-:Y:S02]  /*6160*/  @!P2 LEA.HI.X R33, R24, R3.reuse, R25, 0x1, P0 ;  /* 0x000000031821a211 */ /* 0x088fe400000f0c19 */
[CC--:B------:R-:W-:Y:S04]  /*6170*/  @!P1 LEA R42, P0, R114.reuse, R2.reuse, 0x1 ;  /* 0x00000002722a9211 */ /* 0x0c0fe800078008ff */
[-C--:B------:R-:W-:Y:S02]  /*6180*/  @!P1 LEA.HI.X R43, R114, R3.reuse, R135, 0x1, P0 ;  /* 0x00000003722b9211 */ /* 0x080fe400000f0c87 */
[CC--:B------:R-:W-:Y:S04]  /*6190*/  @!P4 LEA R40, P0, R113.reuse, R2.reuse, 0x1 ;  /* 0x000000027128c211 */ /* 0x0c0fe800078008ff */
[-C--:B------:R-:W-:Y:S02]  /*61a0*/  @!P4 LEA.HI.X R41, R113, R3.reuse, R134, 0x1, P0 ;  /* 0x000000037129c211 */ /* 0x080fe400000f0c86 */
[CC--:B------:R-:W-:Y:S04]  /*61b0*/  @!P3 LEA R26, P0, R111.reuse, R2.reuse, 0x1 ;  /* 0x000000026f1ab211 */ /* 0x0c0fe800078008ff */
[-C--:B------:R-:W-:Y:S01]  /*61c0*/  @!P3 LEA.HI.X R27, R111, R3.reuse, R102, 0x1, P0 ;  /* 0x000000036f1bb211 */ /* 0x080fe200000f0c66 */
[----:B----4-:R-:W-:Y:S04]  /*61d0*/  @!P2 ST.E.128 [R32.64], R28 ;  /* 0x0000001c2000a985 */ /* 0x010fe8000c101d0a */
[----:B------:R-:W2:Y:S04]  /*61e0*/  @!P1 LDS.128 R4, [R141+0xc000] ;  /* 0x00c000008d049984 */ /* 0x000ea80000000c00 */
[----:B--2---:R-:W-:Y:S01]  /*61f0*/  @!P1 ST.E.128 [R42.64], R4 ;  /* 0x000000042a009985 */ /* 0x004fe2000c101d0a */
[----:B------:R-:W-:Y:S03]  /*6200*/  ISETP.GE.AND P1, PT, R119, c[0x0][0x1d4], PT ;  /* 0x0000750077007a0c */ /* 0x000fe60003f26270 */
[----:B------:R-:W2:Y:S10]  /*6210*/  @!P4 LDS.128 R36, [R142+0xe000] ;  /* 0x00e000008e24c984 */ /* 0x000eb40000000c00 */
[CC--:B------:R-:W-:Y:S04]  /*6220*/  @!P1 LEA R8, P0, R109.reuse, R2.reuse, 0x1 ;  /* 0x000000026d089211 */ /* 0x0c0fe800078008ff */
[-C--:B------:R-:W-:Y:S02]  /*6230*/  @!P1 LEA.HI.X R9, R109, R3.reuse, R100, 0x1, P0 ;  /* 0x000000036d099211 */ /* 0x080fe400000f0c64 */
        /* <DEDUP_REMOVED lines=11> */
.L_x_1078:
[----:B------:R-:W-:Y:S05]  /*62f0*/  BSYNC B1 ;  /* 0x0000000000017941 */ /* 0x000fea0003800000 */
.L_x_1073:
[----:B------:R-:W-:Y:S01]  /*6300*/  ISETP.GT.AND P0, PT, R18, R11, PT ;  /* 0x0000000b1200720c */ /* 0x000fe20003f04270 */
[----:B------:R-:W-:Y:S01]  /*6310*/  BSSY B0, `(.L_x_1095) ;  /* 0x000004d000007945 */ /* 0x000fe20003800000 */
[C---:B------:R-:W-:Y:S02]  /*6320*/  ISETP.GE.AND P1, PT, R67.reuse, 0x1, PT ;  /* 0x000000014300780c */ /* 0x040fe40003f26270 */
[C---:B--23--:R-:W-:Y:S02]  /*6330*/  IADD3 R3, R67.reuse, 0x1, RZ ;  /* 0x0000000143037810 */ /* 0x04cfe40007ffe0ff */
        /* <DEDUP_REMOVED lines=11> */
[----:B------:R-:W-:Y:S01]  /*63f0*/  @P0 LEA R6, P1, R8, c[0x0][0x250], 0x1 ;  /* 0x0000940008060a11 */ /* 0x000fe200078208ff */
[----:B------:R-:W-:Y:S03]  /*6400*/  @P0 IMAD.SHL.U32 R5, R2, 0x2, RZ ;  /* 0x0000000202050824 */ /* 0x000fe600078e00ff */
[----:B------:R-:W-:Y:S01]  /*6410*/  @P0 LEA.HI.X R7, R8, c[0x0][0x254], R3, 0x1, P1 ;  /* 0x0000950008070a11 */ /* 0x000fe200008f0c03 */
[----:B------:R-:W-:Y:S02]  /*6420*/  IMAD R3, R144, c[0x0][0x208], RZ ;  /* 0x0000820090037a24 */ /* 0x000fe400078e02ff */
[C---:B------:R-:W-:Y:S02]  /*6430*/  IMAD.WIDE.U32 R8, R138.reuse, c[0x0][0x208], RZ ;  /* 0x000082008a087a25 */ /* 0x040fe400078e00ff */
[----:B------:R-:W-:Y:S01]  /*6440*/  @!PT LDS RZ, [RZ] ;  /* 0x00000000fffff984 */ /* 0x000fe20000000800 */
[----:B------:R-:W-:Y:S01]  /*6450*/  @!PT LDS RZ, [RZ] ;  /* 0x00000000fffff984 */ /* 0x000fe20000000800 */
[----:B------:R-:W-:Y:S01]  /*6460*/  @!PT LDS RZ, [RZ] ;  /* 0x00000000fffff984 */ /* 0x000fe20000000800 */
[----:B------:R2:W-:Y:S02]  /*6470*/  @P0 LDGSTS.E.BYPASS.LTC128B.128 [R5+0x100], [R6.64], !P2 ;  /* 0x0010000006050fae */ /* 0x0005e4000d101d4a */
[----:B------:R-:W-:Y:S02]  /*6480*/  IMAD R3, R138, c[0x0][0x20c], R3 ;  /* 0x000083008a037a24 */ /* 0x000fe400078e0203 */
[----:B------:R2:W-:Y:S02]  /*6490*/  @P0 LDGSTS.E.BYPASS.LTC128B.128 [R5+0x2100], [R6.64+0x80], !P6 ;  /* 0x0210008006050fae */ /* 0x0005e4000f101d4a */
[----:B------:R-:W-:Y:S02]  /*64a0*/  IMAD.IADD R9, R9, 0x1, R3 ;  /* 0x0000000109097824 */ /* 0x000fe400078e0203 */
[----:B------:R2:W-:Y:S01]  /*64b0*/  @P0 LDGSTS.E.BYPASS.LTC128B.128 [R5+0x4100], [R6.64+0x100], !P5 ;  /* 0x0410010006050fae */ /* 0x0005e2000e901d4a */
[----:B------:R-:W-:Y:S02]  /*64c0*/  IMAD R3, R143, c[0x0][0x218], RZ ;  /* 0x000086008f037a24 */ /* 0x000fe400078e02ff */
[C---:B------:R-:W-:Y:S04]  /*64d0*/  IMAD.WIDE.U32 R8, R139.reuse, c[0x0][0x218], R8 ;  /* 0x000086008b087a25 */ /* 0x040fe800078e0008 */
[----:B------:R-:W-:Y:S01]  /*64e0*/  IMAD R3, R139, c[0x0][0x21c], R3 ;  /* 0x000087008b037a24 */ /* 0x000fe200078e0203 */
[----:B------:R-:W-:Y:S04]  /*64f0*/  IADD3 R4, P1, R8, UR18, RZ ;  /* 0x0000001208047c10 */ /* 0x000fe8000ff3e0ff */
[----:B------:R-:W-:Y:S02]  /*6500*/  IADD3.X R3, R9, UR7, R3, P1, !PT ;  /* 0x0000000709037c10 */ /* 0x000fe40008ffe403 */
[C---:B-----5:R-:W-:Y:S04]  /*6510*/  @P0 LEA R26, P1, R103.reuse, R6, 0x1 ;  /* 0x00000006671a0211 */ /* 0x060fe800078208ff */
        /* <DEDUP_REMOVED lines=8> */
[----:B------:R-:W3:Y:S04]  /*65a0*/  SHFL.IDX PT, R8, R8, RZ, 0x1c1f ;  /* 0x001c1fff08087589 */ /* 0x000ee800000e0000 */
[----:B------:R-:W4:Y:S01]  /*65b0*/  SHFL.IDX PT, R3, R3, RZ, 0x1c1f ;  /* 0x001c1fff03037589 */ /* 0x000f2200000e0000 */
        /* <DEDUP_REMOVED lines=16> */
[----:B--2---:R-:W-:Y:S04]  /*66c0*/  @!P2 ST.E.128 [R38.64], R4 ;  /* 0x000000042600a985 */ /* 0x004fe8000c101d0a */
[----:B------:R-:W2:Y:S04]  /*66d0*/  @!P1 LDS.128 R32, [R141] ;  /* 0x000000008d209984 */ /* 0x000ea80000000c00 */
        /* <DEDUP_REMOVED lines=16> */
.L_x_1096:
[----:B--234-:R-:W-:Y:S05]  /*67e0*/  BSYNC B0 ;  /* 0x0000000000007941 */ /* 0x01cfea0003800000 */
.L_x_1095:
        /* <DEDUP_REMOVED lines=34> */
.L_x_1072:
[----:B------:R-:W-:Y:S01]  /*6a10*/  UIADD3 UR6, UR15, 0x7f, URZ ;  /* 0x0000007f0f067890 */ /* 0x000fe2000fffe03f */
[----:B------:R-:W-:Y:S01]  /*6a20*/  ISETP.GE.AND P1, PT, R191, 0x1, PT ;  /* 0x00000001bf00780c */ /* 0x000fe20003f26270 */
[----:B------:R-:W-:-:S02]  /*6a30*/  ULDC.64 UR4, c[0x0][0x2c8] ;  /* 0x0000b20000047ab9 */ /* 0x000fc40000000a00 */
[----:B------:R-:W-:-:S04]  /*6a40*/  UIMAD.WIDE.U32 UR18, UR6, UR4, URZ ;  /* 0x00000004061272a5 */ /* 0x000fc8000f8e003f */
        /* <DEDUP_REMOVED lines=14> */
.L_x_1099:
[----:B------:R-:W-:-:S04]  /*6b30*/  MOV R0, 0x1 ;  /* 0x0000000100007802 */ /* 0x000fc80000000f00 */
[----:B------:R-:W-:-:S13]  /*6b40*/  ISETP.NE.AND P0, PT, R0, c[0x0][0x32c], PT ;  /* 0x0000cb0000007a0c */ /* 0x000fda0003f05270 */
[----:B------:R-:W-:-:S05]  /*6b50*/  @P0 IMAD.HI.U32 R0, R3, c[0x0][0x330], RZ ;  /* 0x0000cc0003000a27 */ /* 0x000fca00078e00ff */
[----:B------:R-:W-:Y:S02]  /*6b60*/  @P0 SHF.R.U32.HI R3, RZ, c[0x0][0x334], R0 ;  /* 0x0000cd00ff030a19 */ /* 0x000fe40000011600 */
.L_x_1100:
[----:B------:R-:W-:-:S05]  /*6b70*/  MOV R0, c[0x0][0x32c] ;  /* 0x0000cb0000007a02 */ /* 0x000fca0000000f00 */
[----:B------:R-:W-:-:S05]  /*6b80*/  IMAD R3, R3, R0, c[0x0][0x32c] ;  /* 0x0000cb0003037624 */ /* 0x000fca00078e0200 */
[----:B------:R-:W-:-:S03]  /*6b90*/  IMNMX R2, R2, R3, PT ;  /* 0x0000000302027217 */ /* 0x000fc60003800200 */
.L_x_1098:
[----:B------:R-:W-:Y:S01]  /*6ba0*/  ULDC.64 UR4, c[0x0][0x2c8] ;  /* 0x0000b20000047ab9 */ /* 0x000fe20000000a00 */
[----:B------:R-:W-:Y:S01]  /*6bb0*/  IADD3 R3, R2, 0x3f, RZ ;  /* 0x0000003f02037810 */ /* 0x000fe20007ffe0ff */
[----:B------:R-:W-:-:S03]  /*6bc0*/  UIMAD.WIDE.U32 UR6, UR15, UR4, URZ ;  /* 0x000000040f0672a5 */ /* 0x000fc6000f8e003f */
        /* <DEDUP_REMOVED lines=18> */
.L_x_1102:
[----:B------:R-:W-:-:S04]  /*6cf0*/  MOV R0, c[0x0][0x32c] ;  /* 0x0000cb0000007a02 */ /* 0x000fc80000000f00 */
[----:B------:R-:W-:-:S13]  /*6d00*/  ISETP.NE.AND P0, PT, R0, 0x1, PT ;  /* 0x000000010000780c */ /* 0x000fda0003f05270 */
[----:B------:R-:W-:-:S05]  /*6d10*/  @P0 IMAD.HI.U32 R0, R2, c[0x0][0x330], RZ ;  /* 0x0000cc0002000a27 */ /* 0x000fca00078e00ff */
[----:B------:R-:W-:-:S05]  /*6d20*/  @P0 SHF.R.U32.HI R2, RZ, c[0x0][0x334], R0 ;  /* 0x0000cd00ff020a19 */ /* 0x000fca0000011600 */
.L_x_1103:
[----:B------:R-:W-:-:S05]  /*6d30*/  IMAD R3, R2, c[0x0][0x32c], RZ ;  /* 0x0000cb0002037a24 */ /* 0x000fca00078e02ff */
[----:B------:R-:W-:-:S04]  /*6d40*/  IMNMX R194, R194, R3, !PT ;  /* 0x00000003c2c27217 */ /* 0x000fc80007800200 */
.L_x_1101:
[----:B------:R-:W-:Y:S01]  /*6d50*/  SHF.R.S32.HI R3, RZ, 0x1f, R194 ;  /* 0x0000001fff037819 */ /* 0x000fe200000114c2 */
[----:B------:R-:W-:Y:S01]  /*6d60*/  CS2R R98, SRZ ;  /* 0x0000000000627805 */ /* 0x000fe2000001ff00 */
[----:B------:R-:W-:Y:S01]  /*6d70*/  PLOP3.LUT P2, PT, PT, PT, PT, 0x80, 0x0 ;  /* 0x000000000000781c */ /* 0x000fe20003f4f070 */
[----:B--2---:R-:W-:Y:S01]  /*6d80*/  IMAD.MOV.U32 R5, RZ, RZ, RZ ;  /* 0x000000ffff057224 */ /* 0x004fe200078e00ff */
[----:B------:R-:W-:Y:S01]  /*6d90*/  LEA.HI R194, R3, R194, RZ, 0x6 ;  /* 0x000000c203c27211 */ /* 0x000fe200078f30ff */
[----:B------:R-:W-:Y:S01]  /*6da0*/  IMAD.MOV.U32 R96, RZ, RZ, RZ ;  /* 0x000000ffff607224 */ /* 0x000fe200078e00ff */
        /* <DEDUP_REMOVED lines=8> */
[----:B------:R-:W-:Y:S01]  /*6e30*/  IMAD.MOV.U32 R7, RZ, RZ, RZ ;  /* 0x000000ffff077224 */ /* 0x000fe200078e00ff */
        /* <DEDUP_REMOVED lines=56> */
[CC--:B------:R-:W-:Y:S01]  /*71c0*/  LEA.HI R8, R45.reuse, R82.reuse, RZ, 0x3 ;  /* 0x000000522d087211 */ /* 0x0c0fe200078f18ff */
[----:B------:R-:W-:Y:S01]  /*71d0*/  UIMAD UR6, UR6, UR4, URZ ;  /* 0x00000004060672a4 */ /* 0x000fe2000f8e023f */
[----:B------:R-:W-:Y:S01]  /*71e0*/  PLOP3.LUT P1, PT, PT, PT, UP2, 0x80, 0x0 ;  /* 0x000000000000781c */ /* 0x000fe20003f2f028 */
[----:B------:R-:W-:Y:S01]  /*71f0*/  UIMAD.WIDE.U32 UR18, UR16, UR4, URZ ;  /* 0x00000004101272a5 */ /* 0x000fe2000f8e003f */
[----:B------:R-:W-:Y:S01]  /*7200*/  SHF.R.S32.HI R11, RZ, 0x3, R8 ;  /* 0x00000003ff0b7819 */ /* 0x000fe20000011408 */
[----:B------:R-:W-:Y:S01]  /*7210*/  UIMAD UR16, UR16, UR5, UR6 ;  /* 0x00000005101072a4 */ /* 0x000fe2000f8e0206 */
[----:B------:R-:W-:Y:S01]  /*7220*/  PLOP3.LUT P0, PT, PT, PT, UP2, 0x80, 0x0 ;  /* 0x000000000000781c */ /* 0x000fe20003f0f028 */
[----:B------:R-:W-:Y:S01]  /*7230*/  BSSY B0, `(.L_x_1105) ;  /* 0x0000077000007945 */ /* 0x000fe20003800000 */
[----:B------:R-:W-:Y:S01]  /*7240*/  ULDC.64 UR6, c[0x0][0x348] ;  /* 0x0000d20000067ab9 */ /* 0x000fe20000000a00 */
[-C--:B------:R-:W-:Y:S01]  /*7250*/  LEA.HI R14, R45, R82.reuse, RZ, 0x4 ;  /* 0x000000522d0e7211 */ /* 0x080fe200078f20ff */
[----:B------:R-:W-:Y:S01]  /*7260*/  UISETP.NE.U32.AND UP0, UPT, URZ, UR6, UPT ;  /* 0x000000063f00728c */ /* 0x000fe2000bf05070 */
[----:B------:R-:W-:Y:S01]  /*7270*/  LOP3.LUT R84, R84, 0xfffffffb, RZ, 0xc0, !PT ;  /* 0xfffffffb54547812 */ /* 0x000fe200078ec0ff */
[----:B------:R-:W-:Y:S01]  /*7280*/  ULDC.64 UR4, c[0x0][0x1b8] ;  /* 0x00006e0000047ab9 */ /* 0x000fe20000000a00 */
[----:B------:R-:W-:Y:S01]  /*7290*/  LOP3.LUT R5, R14, 0xfffffff0, RZ, 0xc0, !PT ;  /* 0xfffffff00e057812 */ /* 0x000fe200078ec0ff */
[----:B------:R-:W-:Y:S01]  /*72a0*/  UISETP.NE.AND.EX UP0, UPT, URZ, UR7, UPT, UP0 ;  /* 0x000000073f00728c */ /* 0x000fe2000bf05300 */
[----:B------:R-:W-:Y:S01]  /*72b0*/  SHF.R.S32.HI R7, RZ, 0x4, R14 ;  /* 0x00000004ff077819 */ /* 0x000fe2000001140e */
[----:B------:R-:W-:Y:S01]  /*72c0*/  UIADD3 UR17, UR19, UR16, URZ ;  /* 0x0000001013117290 */ /* 0x000fe2000fffe03f */
[----:B------:R-:W-:Y:S01]  /*72d0*/  IMAD.SHL.U32 R13, R11, 0x40, RZ ;  /* 0x000000400b0d7824 */ /* 0x000fe200078e00ff */
[----:B------:R-:W-:Y:S01]  /*72e0*/  UIMAD UR6, UR14, UR4, URZ ;  /* 0x000000040e0672a4 */ /* 0x000fe2000f8e023f */
[----:B------:R-:W-:Y:S01]  /*72f0*/  IMAD.IADD R5, R82, 0x1, -R5 ;  /* 0x0000000152057824 */ /* 0x000fe200078e0a05 */
[----:B------:R-:W-:Y:S01]  /*7300*/  USHF.R.S32.HI UR7, URZ, 0x1f, UR9 ;  /* 0x0000001f3f077899 */ /* 0x000fe20008011409 */
[----:B------:R-:W-:Y:S01]  /*7310*/  LEA.HI R14, R14, R7, RZ, 0x1 ;  /* 0x000000070e0e7211 */ /* 0x000fe200078f08ff */
[----:B------:R-:W-:Y:S01]  /*7320*/  UMOV UR16, UR18 ;  /* 0x0000001200107c82 */ /* 0x000fe20008000000 */
[----:B------:R-:W-:Y:S01]  /*7330*/  LOP3.LUT R13, R13, 0x1c0, RZ, 0xc0, !PT ;  /* 0x000001c00d0d7812 */ /* 0x000fe200078ec0ff */
[----:B------:R-:W-:Y:S01]  /*7340*/  UIMAD UR6, UR8, UR5, UR6 ;  /* 0x00000005080672a4 */ /* 0x000fe2000f8e0206 */
[----:B-1----:R-:W-:Y:S01]  /*7350*/  LOP3.LUT R3, R8, 0xfffffff8, RZ, 0xc0, !PT ;  /* 0xfffffff808037812 */ /* 0x002fe200078ec0ff */
[----:B------:R-:W-:Y:S01]  /*7360*/  UIMAD.WIDE.U32 UR16, UR8, UR4, UR16 ;  /* 0x00000004081072a5 */ /* 0x000fe2000f8e0010 */
[----:B------:R-:W-:Y:S01]  /*7370*/  SHF.R.S32.HI R12, RZ, 0x1f, R5 ;  /* 0x0000001fff0c7819 */ /* 0x000fe20000011405 */
[----:B------:R-:W-:Y:S01]  /*7380*/  USEL UR7, UR7, URZ, !UP0 ;  /* 0x0000003f07077287 */ /* 0x000fe2000c000000 */
[----:B------:R-:W-:Y:S01]  /*7390*/  LOP3.LUT R14, R14, 0xfffffffe, RZ, 0xc0, !PT ;  /* 0xfffffffe0e0e7812 */ /* 0x000fe200078ec0ff */
[----:B------:R-:W-:Y:S01]  /*73a0*/  IMAD.IADD R132, R82, 0x1, -R3 ;  /* 0x0000000152847824 */ /* 0x000fe200078e0a03 */
[----:B------:R-:W-:Y:S01]  /*73b0*/  ULDC.64 UR4, c[0x0][0x1c0] ;  /* 0x0000700000047ab9 */ /* 0x000fe20000000a00 */
[----:B------:R-:W-:Y:S01]  /*73c0*/  LEA.HI R12, R12, R5, RZ, 0x3 ;  /* 0x000000050c0c7211 */ /* 0x000fe200078f18ff */
[----:B------:R-:W-:Y:S01]  /*73d0*/  USEL UR13, UR9, URZ, !UP0 ;  /* 0x0000003f090d7287 */ /* 0x000fe2000c000000 */
[C---:B------:R-:W-:Y:S01]  /*73e0*/  IMAD R201, R132.reuse, 0x20, R11 ;  /* 0x0000002084c97824 */ /* 0x040fe200078e020b */
[----:B------:R-:W-:Y:S01]  /*73f0*/  UIMAD UR7, UR7, UR4, URZ ;  /* 0x00000004070772a4 */ /* 0x000fe2000f8e023f */
[----:B------:R-:W-:Y:S01]  /*7400*/  IMAD.IADD R14, R7, 0x1, -R14 ;  /* 0x00000001070e7824 */ /* 0x000fe200078e0a0e */
[----:B------:R-:W-:Y:S01]  /*7410*/  UIADD3 UR17, UR17, UR6, URZ ;  /* 0x0000000611117290 */ /* 0x000fe2000fffe03f */
[----:B------:R-:W-:Y:S01]  /*7420*/  IMAD.SHL.U32 R210, R132, 0x8, RZ ;  /* 0x0000000884d27824 */ /* 0x000fe200078e00ff */
[----:B------:R-:W-:Y:S01]  /*7430*/  IADD3 R2, R201, UR15, RZ ;  /* 0x0000000fc9027c10 */ /* 0x000fe2000fffe0ff */
[----:B------:R-:W-:Y:S01]  /*7440*/  UIMAD UR5, UR13, UR5, UR7 ;  /* 0x000000050d0572a4 */ /* 0x000fe2000f8e0207 */
[----:B------:R-:W-:Y:S01]  /*7450*/  IMAD.SHL.U32 R6, R14, 0x8, RZ ;  /* 0x000000080e067824 */ /* 0x000fe200078e00ff */
[----:B------:R-:W-:Y:S01]  /*7460*/  UIMAD.WIDE.U32 UR16, UR13, UR4, UR16 ;  /* 0x000000040d1072a5 */ /* 0x000fe2000f8e0010 */
[----:B------:R-:W-:Y:S01]  /*7470*/  LEA.HI R199, R45, R82, RZ, 0x6 ;  /* 0x000000522dc77211 */ /* 0x000fe200078f30ff */
[----:B------:R-:W-:Y:S01]  /*7480*/  @P1 IMAD.HI.U32 R4, R2, c[0x0][0x2c8], RZ ;  /* 0x0000b20002041a27 */ /* 0x000fe200078e00ff */
[----:B------:R-:W-:Y:S01]  /*7490*/  SHF.R.U32.HI R16, RZ, 0x3, R13 ;  /* 0x00000003ff107819 */ /* 0x000fe2000001160d */
[----:B------:R-:W-:Y:S01]  /*74a0*/  UIADD3 UR5, UR17, UR5, URZ ;  /* 0x0000000511057290 */ /* 0x000fe2000fffe03f */
[----:B------:R-:W-:Y:S01]  /*74b0*/  LOP3.LUT R13, R13, 0x38, R210, 0xf8, !PT ;  /* 0x000000380d0d7812 */ /* 0x000fe200078ef8d2 */
[----:B------:R-:W-:Y:S01]  /*74c0*/  IMAD.MOV.U32 R3, RZ, RZ, R2 ;  /* 0x000000ffff037224 */ /* 0x000fe200078e0002 */
[----:B------:R-:W-:Y:S01]  /*74d0*/  @P0 SHF.R.U32.HI R3, RZ, c[0x0][0x2cc], R4 ;  /* 0x0000b300ff030a19 */ /* 0x000fe20000011604 */
[----:B------:R-:W-:Y:S01]  /*74e0*/  IMAD.U32 R19, RZ, RZ, UR17 ;  /* 0x00000011ff137e24 */ /* 0x000fe2000f8e00ff */
[----:B------:R-:W-:Y:S01]  /*74f0*/  LOP3.LUT P0, RZ, R132, 0x2, RZ, 0xc0, !PT ;  /* 0x0000000284ff7812 */ /* 0x000fe2000780c0ff */
[----:B------:R-:W-:Y:S01]  /*7500*/  IMAD.U32 R18, RZ, RZ, UR16 ;  /* 0x00000010ff127e24 */ /* 0x000fe2000f8e00ff */
[----:B------:R-:W-:Y:S01]  /*7510*/  SHF.R.S32.HI R4, RZ, 0x1f, R3 ;  /* 0x0000001fff047819 */ /* 0x000fe20000011403 */
[----:B------:R-:W-:Y:S01]  /*7520*/  IMAD.U32 R19, RZ, RZ, UR5 ;  /* 0x00000005ff137e24 */ /* 0x000fe2000f8e00ff */
[----:B------:R-:W-:Y:S01]  /*7530*/  LOP3.LUT R16, R13, R16, RZ, 0x3c, !PT ;  /* 0x000000100d107212 */ /* 0x000fe200078e3cff */
[----:B------:R-:W-:Y:S01]  /*7540*/  IMAD.SHL.U32 R199, R199, 0x8, RZ ;  /* 0x00000008c7c77824 */ /* 0x000fe200078e00ff */
[----:B------:R-:W-:Y:S01]  /*7550*/  IADD3 R200, R210, 0x80, RZ ;  /* 0x00000080d2c87810 */ /* 0x000fe20007ffe0ff */
[----:B------:R-:W-:Y:S01]  /*7560*/  IMAD R4, R4, c[0x0][0x1b0], RZ ;  /* 0x00006c0004047a24 */ /* 0x000fe200078e02ff */
[----:B------:R-:W-:Y:S01]  /*7570*/  IADD3 R17, R210, 0x40, RZ ;  /* 0x00000040d2117810 */ /* 0x000fe20007ffe0ff */
[----:B------:R-:W-:Y:S01]  /*7580*/  IMAD.WIDE.U32 R18, R3, c[0x0][0x1b0], R18 ;  /* 0x00006c0003127a25 */ /* 0x000fe200078e0012 */
[----:B------:R-:W-:-:S02]  /*7590*/  LOP3.LUT P1, RZ, R132, 0x4, RZ, 0xc0, !PT ;  /* 0x0000000484ff7812 */ /* 0x000fc4000782c0ff */
[----:B------:R-:W-:Y:S01]  /*75a0*/  ISETP.GE.AND P3, PT, R210, c[0x0][0x198], PT ;  /* 0x00006600d2007a0c */ /* 0x000fe20003f66270 */
[----:B------:R-:W-:Y:S01]  /*75b0*/  IMAD R9, R3, c[0x0][0x1b4], R4 ;  /* 0x00006d0003097a24 */ /* 0x000fe200078e0204 */
[----:B------:R-:W-:Y:S01]  /*75c0*/  LOP3.LUT R4, R12, 0xfffffff8, RZ, 0xc0, !PT ;  /* 0xfffffff80c047812 */ /* 0x000fe200078ec0ff */
[----:B------:R-:W-:Y:S01]  /*75d0*/  IMAD.MOV R3, RZ, RZ, -R3 ;  /* 0x000000ffff037224 */ /* 0x000fe200078e0a03 */
[----:B------:R-:W-:Y:S01]  /*75e0*/  @P0 LOP3.LUT R84, R84, 0x4, RZ, 0xfc, !PT ;  /* 0x0000000454540812 */ /* 0x000fe200078efcff */
[----:B------:R-:W-:Y:S01]  /*75f0*/  IMAD.IADD R19, R19, 0x1, R9 ;  /* 0x0000000113137824 */ /* 0x000fe200078e0209 */
[----:B------:R-:W-:Y:S01]  /*7600*/  LOP3.LUT R199, R16, 0xfffffe00, R199, 0xf8, !PT ;  /* 0xfffffe0010c77812 */ /* 0x000fe200078ef8c7 */
[----:B------:R-:W-:Y:S02]  /*7610*/  IMAD R2, R3, c[0x0][0x2c4], R2 ;  /* 0x0000b10003027a24 */ /* 0x000fe400078e0202 */
[----:B------:R-:W-:Y:S02]  /*7620*/  IMAD.IADD R4, R5, 0x1, -R4 ;  /* 0x0000000105047824 */ /* 0x000fe400078e0a04 */
[----:B------:R-:W-:Y:S01]  /*7630*/  IMAD.SHL.U32 R5, R132, 0x40, RZ ;  /* 0x0000004084057824 */ /* 0x000fe200078e00ff */
[----:B------:R-:W-:Y:S01]  /*7640*/  SHF.R.S32.HI R7, RZ, 0x1f, R2 ;  /* 0x0000001fff077819 */ /* 0x000fe20000011402 */
[C---:B------:R-:W-:Y:S01]  /*7650*/  IMAD.SHL.U32 R9, R4.reuse, 0x40, RZ ;  /* 0x0000004004097824 */ /* 0x040fe200078e00ff */
[----:B------:R-:W-:Y:S01]  /*7660*/  LOP3.LUT P5, RZ, R4, 0x4, RZ, 0xc0, !PT ;  /* 0x0000000404ff7812 */ /* 0x000fe200078ac0ff */
[----:B------:R-:W-:Y:S01]  /*7670*/  IMAD.SHL.U32 R12, R12, 0x40, RZ ;  /* 0x000000400c0c7824 */ /* 0x000fe200078e00ff */
[----:B------:R-:W-:Y:S01]  /*7680*/  LOP3.LUT R5, R5, 0x1c0, RZ, 0xc0, !PT ;  /* 0x000001c005057812 */ /* 0x000fe200078ec0ff */
[----:B------:R-:W-:Y:S01]  /*7690*/  IMAD R7, R7, c[0x0][0x1a8], RZ ;  /* 0x00006a0007077a24 */ /* 0x000fe200078e02ff */
[----:B------:R-:W-:-:S02]  /*76a0*/  LOP3.LUT R9, R9, 0x1c0, RZ, 0xc0, !PT ;  /* 0x000001c009097812 */ /* 0x000fc400078ec0ff */
[----:B------:R-:W-:Y:S01]  /*76b0*/  LOP3.LUT R8, R5, 0x8, R8, 0xf8, !PT ;  /* 0x0000000805087812 */ /* 0x000fe200078ef808 */
[C---:B------:R-:W-:Y:S01]  /*76c0*/  IMAD R7, R2.reuse, c[0x0][0x1ac], R7 ;  /* 0x00006b0002077a24 */ /* 0x040fe200078e0207 */
[----:B------:R-:W-:Y:S01]  /*76d0*/  SHF.R.U32.HI R5, RZ, 0x3, R5 ;  /* 0x00000003ff057819 */ /* 0x000fe20000011605 */
[----:B------:R-:W-:Y:S01]  /*76e0*/  IMAD.WIDE.U32 R2, R2, c[0x0][0x1a8], R18 ;  /* 0x00006a0002027a25 */ /* 0x000fe200078e0012 */
[----:B------:R-:W-:Y:S02]  /*76f0*/  LOP3.LUT R6, R9, 0x8, R6, 0xf8, !PT ;  /* 0x0000000809067812 */ /* 0x000fe400078ef806 */
[----:B------:R-:W-:Y:S01]  /*7700*/  SHF.R.U32.HI R9, RZ, 0x3, R9 ;  /* 0x00000003ff097819 */ /* 0x000fe20000011609 */
[----:B------:R-:W-:Y:S01]  /*7710*/  IMAD.IADD R7, R3, 0x1, R7 ;  /* 0x0000000103077824 */ /* 0x000fe200078e0207 */
[----:B------:R-:W-:Y:S01]  /*7720*/  LOP3.LUT R5, R8, R5, RZ, 0x3c, !PT ;  /* 0x0000000508057212 */ /* 0x000fe200078e3cff */
[----:B------:R-:W-:Y:S01]  /*7730*/  IMAD R8, R193, c[0x0][0x2c4], RZ ;  /* 0x0000b100c1087a24 */ /* 0x000fe200078e02ff */
[----:B------:R-:W-:-:S02]  /*7740*/  LOP3.LUT R3, R6, R9, RZ, 0x3c, !PT ;  /* 0x0000000906037212 */ /* 0x000fc400078e3cff */
[----:B------:R-:W-:Y:S01]  /*7750*/  LEA R15, P0, R2, c[0x0][0x160], 0x1 ;  /* 0x00005800020f7a11 */ /* 0x000fe200078008ff */
[----:B------:R-:W-:Y:S01]  /*7760*/  IMAD R5, R14, 0x200, R5 ;  /* 0x000002000e057824 */ /* 0x000fe200078e0205 */
[----:B------:R-:W-:Y:S02]  /*7770*/  IADD3 R9, R11, UR15, RZ ;  /* 0x0000000f0b097c10 */ /* 0x000fe4000fffe0ff */
[----:B------:R-:W-:Y:S01]  /*7780*/  LEA.HI.X R10, R2, c[0x0][0x164], R7, 0x1, P0 ;  /* 0x00005900020a7a11 */ /* 0x000fe200000f0c07 */
[----:B------:R-:W-:Y:S01]  /*7790*/  IMAD.MOV.U32 R2, RZ, RZ, 0x10 ;  /* 0x00000010ff027424 */ /* 0x000fe200078e00ff */
[----:B------:R-:W-:Y:S01]  /*77a0*/  LEA.HI R7, R45, R82, RZ, 0x5 ;  /* 0x000000522d077211 */ /* 0x000fe200078f28ff */
[----:B------:R1:W3:Y:S01]  /*77b0*/  SHFL.IDX PT, R18, R15, RZ, 0x181f ;  /* 0x00181fff0f127589 */ /* 0x0002e200000e0000 */
[----:B------:R-:W-:Y:S02]  /*77c0*/  LOP3.LUT R12, R12, 0xfffffe00, RZ, 0xc0, !PT ;  /* 0xfffffe000c0c7812 */ /* 0x000fe400078ec0ff */
[----:B------:R-:W-:Y:S01]  /*77d0*/  SHF.R.S32.HI R6, RZ, 0x5, R7 ;  /* 0x00000005ff067819 */ /* 0x000fe20000011407 */
[----:B------:R1:W4:Y:S01]  /*77e0*/  SHFL.IDX PT, R19, R10, RZ, 0x181f ;  /* 0x00181fff0a137589 */ /* 0x00032200000e0000 */
[----:B------:R-:W-:Y:S01]  /*77f0*/  LOP3.LUT P4, RZ, R4, 0x2, RZ, 0xc0, !PT ;  /* 0x0000000204ff7812 */ /* 0x000fe2000788c0ff */
[----:B------:R-:W-:Y:S01]  /*7800*/  IMAD.MOV.U32 R4, RZ, RZ, 0x20 ;  /* 0x00000020ff047424 */ /* 0x000fe200078e00ff */
[----:B------:R-:W-:-:S02]  /*7810*/  ISETP.GE.AND P0, PT, R17, c[0x0][0x198], PT ;  /* 0x0000660011007a0c */ /* 0x000fc40003f06270 */
[----:B------:R-:W-:Y:S02]  /*7820*/  SEL R2, R2, 0xfffffff0, !P4 ;  /* 0xfffffff002027807 */ /* 0x000fe40006000000 */
[----:B------:R-:W-:Y:S02]  /*7830*/  ISETP.GE.AND P4, PT, R200, c[0x0][0x198], PT ;  /* 0x00006600c8007a0c */ /* 0x000fe40003f86270 */
[----:B------:R-:W-:Y:S01]  /*7840*/  SEL R4, R4, 0xffffffe0, !P5 ;  /* 0xffffffe004047807 */ /* 0x000fe20006800000 */
[----:B--2---:R2:W1:Y:S01]  /*7850*/  @P2 R2UR UR7, R0 ;  /* 0x00000000000723c2 */ /* 0x00446200000e0000 */
[----:B------:R-:W-:Y:S01]  /*7860*/  ISETP.GE.AND P2, PT, R9, R8, PT ;  /* 0x000000080900720c */ /* 0x000fe20003f46270 */
[----:B-1----:R-:W-:Y:S01]  /*7870*/  @!UP1 UMOV UR7, UR9 ;  /* 0x0000000900079c82 */ /* 0x002fe20008000000 */
[----:B--2---:R-:W-:-:S04]  /*7880*/  IMAD R0, R6, 0x400, R12 ;  /* 0x0000040006007824 */ /* 0x004fc800078e020c */
[----:B------:R-:W-:Y:S01]  /*7890*/  IMAD.IADD R0, R0, 0x1, R3 ;  /* 0x0000000100007824 */ /* 0x000fe200078e0203 */
[----:B------:R-:W-:-:S06]  /*78a0*/  LOP3.LUT R3, R3, R12, RZ, 0xfc, !PT ;  /* 0x0000000c03037212 */ /* 0x000fcc00078efcff */
[----:B------:R-:W-:Y:S05]  /*78b0*/  @P2 BRA `(.L_x_1106) ;  /* 0x000000e000002947 */ /* 0x000fea0003800000 */
[----:B---34-:R-:W-:Y:S01]  /*78c0*/  SHF.R.S32.HI R12, RZ, 0x1f, R17 ;  /* 0x0000001fff0c7819 */ /* 0x018fe20000011411 */
        /* <DEDUP_REMOVED lines=13> */
.L_x_1106:
[----:B---34-:R-:W-:Y:S05]  /*79a0*/  BSYNC B0 ;  /* 0x0000000000007941 */ /* 0x018fea0003800000 */
.L_x_1105:
[----:B-1----:R-:W-:Y:S01]  /*79b0*/  IADD3 R13, R9, 0x20, RZ ;  /* 0x00000020090d7810 */ /* 0x002fe20007ffe0ff */
[----:B------:R1:W2:Y:S01]  /*79c0*/  SHFL.IDX PT, R19, R10, 0x1, 0x181f ;  /* 0x00381f000a137f89 */ /* 0x0002a200000e0000 */
[----:B------:R-:W-:Y:S02]  /*79d0*/  BSSY B0, `(.L_x_1107) ;  /* 0x0000012000007945 */ /* 0x000fe40003800000 */
[----:B------:R-:W-:Y:S01]  /*79e0*/  ISETP.GE.AND P2, PT, R13, R8, PT ;  /* 0x000000080d00720c */ /* 0x000fe20003f46270 */
        /* <DEDUP_REMOVED lines=16> */
.L_x_1108:
[----:B------:R-:W-:Y:S05]  /*7af0*/  BSYNC B0 ;  /* 0x0000000000007941 */ /* 0x000fea0003800000 */
.L_x_1107:
        /* <DEDUP_REMOVED lines=20> */
.L_x_1110:
[----:B------:R-:W-:Y:S05]  /*7c40*/  BSYNC B0 ;  /* 0x0000000000007941 */ /* 0x000fea0003800000 */
.L_x_1109:
[----:B---3--:R-:W-:Y:S01]  /*7c50*/  SHFL.IDX PT, R18, R15, 0x3, 0x181f ;  /* 0x00781f000f127f89 */ /* 0x008fe200000e0000 */
[----:B------:R-:W-:Y:S01]  /*7c60*/  IADD3 R9, R9, 0x60, RZ ;  /* 0x0000006009097810 */ /* 0x000fe20007ffe0ff */
[----:B------:R-:W-:Y:S01]  /*7c70*/  IMAD.MOV.U32 R195, RZ, RZ, c[0x0][0x2b8] ;  /* 0x0000ae00ffc37624 */ /* 0x000fe200078e00ff */
[----:B------:R-:W-:Y:S01]  /*7c80*/  SHF.R.S32.HI R188, RZ, 0x1f, R17 ;  /* 0x0000001fffbc7819 */ /* 0x000fe20000011411 */
[----:B----4-:R-:W3:Y:S01]  /*7c90*/  SHFL.IDX PT, R19, R10, 0x3, 0x181f ;  /* 0x00781f000a137f89 */ /* 0x010ee200000e0000 */
[----:B------:R-:W-:Y:S01]  /*7ca0*/  ISETP.GE.AND P2, PT, R9, R8, PT ;  /* 0x000000080900720c */ /* 0x000fe20003f46270 */
[----:B------:R-:W-:Y:S01]  /*7cb0*/  IMAD.SHL.U32 R133, R199, 0x2, RZ ;  /* 0x00000002c7857824 */ /* 0x000fe200078e00ff */
[----:B------:R-:W-:Y:S01]  /*7cc0*/  LEA.HI R188, R188, R17, RZ, 0x3 ;  /* 0x00000011bcbc7211 */ /* 0x000fe200078f18ff */
[----:B------:R-:W-:Y:S01]  /*7cd0*/  USHF.R.S32.HI UR6, URZ, 0x1f, UR7 ;  /* 0x0000001f3f067899 */ /* 0x000fe20008011407 */
[----:B------:R-:W-:Y:S01]  /*7ce0*/  IADD3 R9, R147, -0x1, RZ ;  /* 0xffffffff93097810 */ /* 0x000fe20007ffe0ff */
[----:B------:R-:W-:Y:S01]  /*7cf0*/  ULDC.64 UR4, c[0x0][0x2b0] ;  /* 0x0000ac0000047ab9 */ /* 0x000fe20000000a00 */
[----:B------:R-:W-:Y:S01]  /*7d00*/  LOP3.LUT R188, R188, 0xfffffff8, RZ, 0xc0, !PT ;  /* 0xfffffff8bcbc7812 */ /* 0x000fe200078ec0ff */
[----:B------:R-:W-:Y:S01]  /*7d10*/  UIMAD UR6, UR6, UR4, URZ ;  /* 0x00000004060672a4 */ /* 0x000fe2000f8e023f */
[----:B------:R-:W-:Y:S01]  /*7d20*/  ISETP.NE.AND P5, PT, R195, 0x1, PT ;  /* 0x00000001c300780c */ /* 0x000fe20003fa5270 */
[----:B------:R-:W-:Y:S01]  /*7d30*/  IMAD.SHL.U32 R145, R9, 0x40, RZ ;  /* 0x0000004009917824 */ /* 0x000fe200078e00ff */
[----:B------:R-:W-:Y:S01]  /*7d40*/  UIMAD.WIDE.U32 UR16, UR7, UR4, URZ ;  /* 0x00000004071072a5 */ /* 0x000fe2000f8e003f */
[----:B------:R-:W-:Y:S01]  /*7d50*/  IMAD.MOV.U32 R197, RZ, RZ, RZ ;  /* 0x000000ffffc57224 */ /* 0x000fe200078e00ff */
[----:B------:R-:W-:Y:S01]  /*7d60*/  UIMAD UR6, UR7, UR5, UR6 ;  /* 0x00000005070672a4 */ /* 0x000fe2000f8e0206 */
[----:B------:R-:W-:Y:S01]  /*7d70*/  IMAD.IADD R13, R201, 0x1, R145 ;  /* 0x00000001c90d7824 */ /* 0x000fe200078e0291 */
[----:B------:R-:W-:Y:S01]  /*7d80*/  LOP3.LUT R84, R84, 0xfffffffd, RZ, 0xc0, !PT ;  /* 0xfffffffd54547812 */ /* 0x000fe200078ec0ff */
[----:B------:R-:W-:-:S02]  /*7d90*/  ULDC.64 UR4, c[0x0][0x210] ;  /* 0x0000840000047ab9 */ /* 0x000fc40000000a00 */
[----:B------:R-:W-:Y:S01]  /*7da0*/  IMAD.IADD R198, R13, 0x1, R192 ;  /* 0x000000010dc67824 */ /* 0x000fe200078e02c0 */
[----:B------:R-:W-:-:S03]  /*7db0*/  UIADD3 UR6, UR17, UR6, URZ ;  /* 0x0000000611067290 */ /* 0x000fc6000fffe03f */
[----:B------:R-:W-:-:S04]  /*7dc0*/  @P5 IMAD.HI.U32 R12, R198, c[0x0][0x2bc], RZ ;  /* 0x0000af00c60c5a27 */ /* 0x000fc800078e00ff */
[----:B---3--:R-:W-:-:S04]  /*7dd0*/  @!P2 IMAD.WIDE R20, R210, 0x2, R18 ;  /* 0x00000002d214a825 */ /* 0x008fc800078e0212 */
[----:B-12---:R-:W-:Y:S01]  /*7de0*/  @!P2 IMAD.WIDE R14, R188, 0x2, R18 ;  /* 0x00000002bc0ea825 */ /* 0x006fe200078e0212 */
[----:B------:R-:W-:Y:S01]  /*7df0*/  @!PT LDS RZ, [RZ] ;  /* 0x00000000fffff984 */ /* 0x000fe20000000800 */
[----:B------:R1:W-:Y:S03]  /*7e00*/  @!P2 LDGSTS.E.BYPASS.LTC128B.128 [R133+0x1b100], [R20.64], !P3 ;  /* 0x1b1000001485afae */ /* 0x0003e6000d901d4a */
[----:B------:R-:W-:Y:S01]  /*7e10*/  IMAD.WIDE R26, R210, 0x2, RZ ;  /* 0x00000002d21a7825 */ /* 0x000fe200078e02ff */
[----:B------:R2:W-:Y:S01]  /*7e20*/  @!P2 LDGSTS.E.BYPASS.LTC128B.128 [R133+0x1f100], [R14.64], !P0 ;  /* 0x1f1000000e85afae */ /* 0x0005e2000c101d4a */
[-C--:B------:R-:W-:Y:S02]  /*7e30*/  ISETP.GE.AND P0, PT, R13, R190.reuse, PT ;  /* 0x000000be0d00720c */ /* 0x080fe40003f06270 */
[----:B------:R-:W-:Y:S01]  /*7e40*/  IMAD.MOV.U32 R10, RZ, RZ, R198 ;  /* 0x000000ffff0a7224 */ /* 0x000fe200078e00c6 */
[----:B------:R-:W-:Y:S02]  /*7e50*/  @P5 SHF.R.U32.HI R10, RZ, c[0x0][0x2c0], R12 ;  /* 0x0000b000ff0a5a19 */ /* 0x000fe4000001160c */
[----:B------:R-:W-:Y:S01]  /*7e60*/  ISETP.GT.OR P0, PT, R201, 0x3f, P0 ;  /* 0x0000003fc900780c */ /* 0x000fe20000704670 */
[----:B------:R-:W-:Y:S01]  /*7e70*/  IMAD.WIDE R24, R188, 0x2, RZ ;  /* 0x00000002bc187825 */ /* 0x000fe200078e02ff */
[----:B------:R-:W-:-:S02]  /*7e80*/  IADD3 R11, -R11, R190, -R145 ;  /* 0x000000be0b0b7210 */ /* 0x000fc40007ffe991 */
[----:B------:R-:W-:-:S09]  /*7e90*/  @P5 LOP3.LUT R84, R84, 0x2, RZ, 0xfc, !PT ;  /* 0x0000000254545812 */ /* 0x000fd200078efcff */
[----:B------:R-:W-:-:S04]  /*7ea0*/  @!P0 IADD3 R13, P3, R10, UR16, RZ ;  /* 0x000000100a0d8c10 */ /* 0x000fc8000ff7e0ff */
[----:B------:R-:W-:Y:S02]  /*7eb0*/  @!P0 LEA.HI.X.SX32 R12, R10, UR6, 0x1, P3 ;  /* 0x000000060a0c8c11 */ /* 0x000fe400098f0eff */
[----:B--2---:R-:W-:-:S04]  /*7ec0*/  @!P0 LEA R14, P3, R13, c[0x0][0x2a0], 0x2 ;  /* 0x0000a8000d0e8a11 */ /* 0x004fc800078610ff */
[----:B------:R-:W-:Y:S02]  /*7ed0*/  @!P0 LEA.HI.X R15, R13, c[0x0][0x2a4], R12, 0x2, P3 ;  /* 0x0000a9000d0f8a11 */ /* 0x000fe400018f140c */
[----:B------:R-:W-:-:S04]  /*7ee0*/  SHF.R.S32.HI R13, RZ, 0x1f, R200 ;  /* 0x0000001fff0d7819 */ /* 0x000fc800000114c8 */
[----:B------:R-:W-:-:S04]  /*7ef0*/  LEA.HI R206, R13, R200, RZ, 0x3 ;  /* 0x000000c80dce7211 */ /* 0x000fc800078f18ff */
[----:B------:R-:W-:-:S05]  /*7f00*/  LOP3.LUT R206, R206, 0xfffffff8, RZ, 0xc0, !PT ;  /* 0xfffffff8cece7812 */ /* 0x000fca00078ec0ff */
[----:B-1----:R-:W-:-:S05]  /*7f10*/  @!P2 IMAD.WIDE R20, R206, 0x2, R18 ;  /* 0x00000002ce14a825 */ /* 0x002fca00078e0212 */
[----:B------:R1:W-:Y:S04]  /*7f20*/  @!P2 LDGSTS.E.BYPASS.LTC128B.128 [R133+0x23100], [R20.64], !P4 ;  /* 0x231000001485afae */ /* 0x0003e8000e101d4a */
[----:B------:R-:W0:Y:S04]  /*7f30*/  LDGDEPBAR ;  /* 0x00000000000079af */ /* 0x000e280000000000 */
        /* <DEDUP_REMOVED lines=8> */
[----:B------:R-:W-:-:S02]  /*7fc0*/  ISETP.GE.AND P4, PT, R17, c[0x0][0x1d4], PT ;  /* 0x0000750011007a0c */ /* 0x000fc40003f86270 */
[----:B------:R-:W-:Y:S01]  /*7fd0*/  IMAD.WIDE.U32 R18, R198, c[0x0][0x208], RZ ;  /* 0x00008200c6127a25 */ /* 0x000fe200078e00ff */
[----:B------:R-:W-:Y:S01]  /*7fe0*/  SHF.R.S32.HI R10, RZ, 0x1f, R198 ;  /* 0x0000001fff0a7819 */ /* 0x000fe200000114c6 */
[----:B------:R-:W-:Y:S01]  /*7ff0*/  UIADD3 UR7, UR19, UR7, URZ ;  /* 0x0000000713077290 */ /* 0x000fe2000fffe03f */
[----:B------:R-:W-:Y:S01]  /*8000*/  ISETP.GE.AND P6, PT, R200, c[0x0][0x1d4], PT ;  /* 0x00007500c8007a0c */ /* 0x000fe20003fc6270 */
[----:B------:R-:W-:Y:S01]  /*8010*/  ULDC.64 UR4, c[0x0][0x1e8] ;  /* 0x00007a0000047ab9 */ /* 0x000fe20000000a00 */
[----:B------:R-:W-:Y:S01]  /*8020*/  LOP3.LUT R84, R84, 0xfffffffe, RZ, 0xc0, !PT ;  /* 0xfffffffe54547812 */ /* 0x000fe200078ec0ff */
[----:B------:R-:W-:Y:S01]  /*8030*/  IMAD R13, R10, c[0x0][0x208], RZ ;  /* 0x000082000a0d7a24 */ /* 0x000fe200078e02ff */
[----:B------:R-:W-:Y:S01]  /*8040*/  UIMAD UR14, UR14, UR4, URZ ;  /* 0x000000040e0e72a4 */ /* 0x000fe2000f8e023f */
[----:B------:R-:W-:Y:S01]  /*8050*/  SHF.R.S32.HI R207, RZ, 0x1f, R210 ;  /* 0x0000001fffcf7819 */ /* 0x000fe200000114d2 */
[----:B------:R-:W-:Y:S01]  /*8060*/  UIMAD.WIDE.U32 UR20, UR8, UR4, URZ ;  /* 0x00000004081472a5 */ /* 0x000fe2000f8e003f */
[----:B------:R-:W-:Y:S01]  /*8070*/  IMAD R22, R198, c[0x0][0x20c], R13 ;  /* 0x00008300c6167a24 */ /* 0x000fe200078e020d */
[----:B------:R-:W-:Y:S01]  /*8080*/  UIMAD UR14, UR8, UR5, UR14 ;  /* 0x00000005080e72a4 */ /* 0x000fe2000f8e020e */
[----:B------:R-:W-:-:S02]  /*8090*/  IADD3 R196, R133, 0x100, RZ ;  /* 0x0000010085c47810 */ /* 0x000fc40007ffe0ff */
[----:B------:R-:W-:Y:S01]  /*80a0*/  IMAD.IADD R23, R19, 0x1, R22 ;  /* 0x0000000113177824 */ /* 0x000fe200078e0216 */
[----:B------:R-:W-:Y:S01]  /*80b0*/  UIADD3 UR14, UR21, UR14, URZ ;  /* 0x0000000e150e7290 */ /* 0x000fe2000fffe03f */
[----:B------:R-:W-:Y:S01]  /*80c0*/  IMAD.MOV.U32 R22, RZ, RZ, R18 ;  /* 0x000000ffff167224 */ /* 0x000fe200078e0012 */
[----:B------:R-:W-:Y:S01]  /*80d0*/  @P6 LOP3.LUT R84, R84, 0x1, RZ, 0xfc, !PT ;  /* 0x0000000154546812 */ /* 0x000fe200078efcff */
[----:B--2---:R-:W-:Y:S01]  /*80e0*/  IMAD R15, R10, c[0x0][0x1e0], RZ ;  /* 0x000078000a0f7a24 */ /* 0x004fe200078e02ff */
[----:B------:R-:W-:Y:S01]  /*80f0*/  SHF.R.S32.HI R211, RZ, 0x1f, R188 ;  /* 0x0000001fffd37819 */ /* 0x000fe200000114bc */
[----:B------:R-:W-:Y:S01]  /*8100*/  IMAD.WIDE.U32 R18, R198, c[0x0][0x1e0], RZ ;  /* 0x00007800c6127a25 */ /* 0x000fe200078e00ff */
[----:B------:R-:W-:-:S03]  /*8110*/  SHF.R.S32.HI R209, RZ, 0x1f, R206 ;  /* 0x0000001fffd17819 */ /* 0x000fc600000114ce */
[----:B------:R-:W-:-:S04]  /*8120*/  IMAD R15, R198, c[0x0][0x1e4], R15 ;  /* 0x00007900c60f7a24 */ /* 0x000fc800078e020f */
[----:B------:R-:W-:Y:S01]  /*8130*/  IMAD.IADD R19, R19, 0x1, R15 ;  /* 0x0000000113137824 */ /* 0x000fe200078e020f */
[----:B---3--:R-:W-:Y:S01]  /*8140*/  SHF.R.S32.HI R12, RZ, 0x1f, R197 ;  /* 0x0000001fff0c7819 */ /* 0x008fe200000114c5 */
[----:B------:R-:W-:-:S04]  /*8150*/  IMAD.WIDE.U32 R22, R197, c[0x0][0x218], R22 ;  /* 0x00008600c5167a25 */ /* 0x000fc800078e0016 */
[----:B-1----:R-:W-:Y:S01]  /*8160*/  IMAD R20, R12, c[0x0][0x218], RZ ;  /* 0x000086000c147a24 */ /* 0x002fe200078e02ff */
[----:B------:R-:W-:Y:S01]  /*8170*/  IADD3 R13, P0, R22, UR18, RZ ;  /* 0x00000012160d7c10 */ /* 0x000fe2000ff1e0ff */
[----:B------:R-:W-:Y:S02]  /*8180*/  IMAD R12, R12, c[0x0][0x1f0], RZ ;  /* 0x00007c000c0c7a24 */ /* 0x000fe400078e02ff */
[C---:B------:R-:W-:Y:S02]  /*8190*/  IMAD R20, R197.reuse, c[0x0][0x21c], R20 ;  /* 0x00008700c5147a24 */ /* 0x040fe400078e0214 */
[----:B------:R-:W-:-:S03]  /*81a0*/  IMAD.WIDE.U32 R18, R197, c[0x0][0x1f0], R18 ;  /* 0x00007c00c5127a25 */ /* 0x000fc600078e0012 */
[----:B------:R-:W-:Y:S01]  /*81b0*/  IADD3.X R20, R23, UR7, R20, P0, !PT ;  /* 0x0000000717147c10 */ /* 0x000fe200087fe414 */
[----:B------:R-:W-:Y:S01]  /*81c0*/  IMAD R12, R197, c[0x0][0x1f4], R12 ;  /* 0x00007d00c50c7a24 */ /* 0x000fe200078e020c */
[----:B------:R-:W-:Y:S01]  /*81d0*/  LEA R21, P0, R13, c[0x0][0x1f8], 0x1 ;  /* 0x00007e000d157a11 */ /* 0x000fe200078008ff */
[----:B------:R-:W-:-:S03]  /*81e0*/  IMAD.WIDE R22, R206, 0x2, RZ ;  /* 0x00000002ce167825 */ /* 0x000fc600078e02ff */
[----:B------:R-:W-:Y:S01]  /*81f0*/  LEA.HI.X R20, R13, c[0x0][0x1fc], R20, 0x1, P0 ;  /* 0x00007f000d147a11 */ /* 0x000fe200000f0c14 */
[----:B------:R-:W1:Y:S01]  /*8200*/  SHFL.IDX PT, R15, R21, RZ, 0x181f ;  /* 0x00181fff150f7589 */ /* 0x000e6200000e0000 */
[----:B------:R-:W-:-:S03]  /*8210*/  IADD3 R10, P0, R18, UR20, RZ ;  /* 0x00000014120a7c10 */ /* 0x000fc6000ff1e0ff */
[----:B------:R-:W-:Y:S01]  /*8220*/  SHFL.IDX PT, R13, R21, 0x1, 0x181f ;  /* 0x00381f00150d7f89 */ /* 0x000fe200000e0000 */
[----:B------:R-:W-:Y:S02]  /*8230*/  IADD3.X R19, R19, UR14, R12, P0, !PT ;  /* 0x0000000e13137c10 */ /* 0x000fe400087fe40c */
[C---:B------:R-:W-:Y:S01]  /*8240*/  LEA R12, P0, R10.reuse, c[0x0][0x1c8], 0x1 ;  /* 0x000072000a0c7a11 */ /* 0x040fe200078008ff */
[----:B------:R-:W2:Y:S03]  /*8250*/  SHFL.IDX PT, R16, R20, RZ, 0x181f ;  /* 0x00181fff14107589 */ /* 0x000ea600000e0000 */
[----:B------:R-:W-:Y:S01]  /*8260*/  LEA.HI.X R10, R10, c[0x0][0x1cc], R19, 0x1, P0 ;  /* 0x000073000a0a7a11 */ /* 0x000fe200000f0c13 */
[----:B------:R3:W4:Y:S04]  /*8270*/  SHFL.IDX PT, R14, R20, 0x1, 0x181f ;  /* 0x00381f00140e7f89 */ /* 0x00072800000e0000 */
[----:B------:R-:W-:Y:S04]  /*8280*/  SHFL.IDX PT, R18, R12, RZ, 0x181f ;  /* 0x00181fff0c127589 */ /* 0x000fe800000e0000 */
[----:B------:R-:W4:Y:S01]  /*8290*/  SHFL.IDX PT, R19, R10, RZ, 0x181f ;  /* 0x00181fff0a137589 */ /* 0x000f2200000e0000 */
[----:B-1----:R-:W-:-:S03]  /*82a0*/  IADD3 R28, P3, R15, R24, RZ ;  /* 0x000000180f1c7210 */ /* 0x002fc60007f7e0ff */
[----:B------:R-:W-:Y:S04]  /*82b0*/  SHFL.IDX PT, R34, R12, 0x1, 0x181f ;  /* 0x00381f000c227f89 */ /* 0x000fe800000e0000 */
[----:B------:R-:W1:Y:S01]  /*82c0*/  SHFL.IDX PT, R35, R10, 0x1, 0x181f ;  /* 0x00381f000a237f89 */ /* 0x000e6200000e0000 */
[----:B--2---:R-:W-:Y:S01]  /*82d0*/  IMAD.X R29, R16, 0x1, R25, P3 ;  /* 0x00000001101d7824 */ /* 0x004fe200018e0619 */
[-C--:B------:R-:W-:Y:S02]  /*82e0*/  IADD3 R24, P3, R24, R13.reuse, RZ ;  /* 0x0000000d18187210 */ /* 0x080fe40007f7e0ff */
[----:B---3--:R-:W-:Y:S02]  /*82f0*/  IADD3 R20, P2, R15, R26, RZ ;  /* 0x0000001a0f147210 */ /* 0x008fe40007f5e0ff */
[----:B------:R-:W-:Y:S01]  /*8300*/  IADD3 R26, P0, R26, R13, RZ ;  /* 0x0000000d1a1a7210 */ /* 0x000fe20007f1e0ff */
[--C-:B----4-:R-:W-:Y:S01]  /*8310*/  IMAD.X R25, R25, 0x1, R14.reuse, P3 ;  /* 0x0000000119197824 */ /* 0x110fe200018e060e */
[----:B------:R-:W-:Y:S01]  /*8320*/  ISETP.GE.AND P3, PT, R210, c[0x0][0x1d4], PT ;  /* 0x00007500d2007a0c */ /* 0x000fe20003f66270 */
[----:B------:R-:W-:Y:S01]  /*8330*/  IMAD.X R21, R16, 0x1, R27, P2 ;  /* 0x0000000110157824 */ /* 0x000fe200010e061b */
[----:B------:R-:W-:Y:S01]  /*8340*/  IADD3 R30, P2, R15, R22, RZ ;  /* 0x000000160f1e7210 */ /* 0x000fe20007f5e0ff */
[----:B------:R-:W-:Y:S01]  /*8350*/  IMAD.X R27, R27, 0x1, R14, P0 ;  /* 0x000000011b1b7824 */ /* 0x000fe200000e060e */
[----:B------:R-:W-:-:S03]  /*8360*/  ISETP.GE.AND P0, PT, R11, 0x1, PT ;  /* 0x000000010b00780c */ /* 0x000fc60003f06270 */
[----:B------:R-:W-:Y:S01]  /*8370*/  IMAD.X R31, R16, 0x1, R23, P2 ;  /* 0x00000001101f7824 */ /* 0x000fe200010e0617 */
[----:B------:R-:W-:-:S05]  /*8380*/  IADD3 R22, P2, R22, R13, RZ ;  /* 0x0000000d16167210 */ /* 0x000fca0007f5e0ff */
[----:B------:R-:W-:Y:S01]  /*8390*/  IMAD.X R23, R23, 0x1, R14, P2 ;  /* 0x0000000117177824 */ /* 0x000fe200010e060e */
[----:B------:R-:W-:-:S03]  /*83a0*/  ISETP.GE.AND P2, PT, R17, c[0x0][0x1d4], PT ;  /* 0x0000750011007a0c */ /* 0x000fc60003f46270 */
[----:B------:R-:W-:-:S04]  /*83b0*/  @P0 IMAD.WIDE R32, R210, 0x2, R18 ;  /* 0x00000002d2200825 */ /* 0x000fc800078e0212 */
[--C-:B------:R-:W-:Y:S01]  /*83c0*/  @P0 IMAD.WIDE R14, R188, 0x2, R18.reuse ;  /* 0x00000002bc0e0825 */ /* 0x100fe200078e0212 */
[----:B------:R2:W-:Y:S03]  /*83d0*/  @P0 LDGSTS.E.BYPASS.LTC128B.128 [R133+0xc100], [R32.64], !P5 ;  /* 0x0c10000020850fae */ /* 0x0005e6000e901d4a */
[----:B------:R-:W-:Y:S01]  /*83e0*/  @P0 IMAD.WIDE R18, R206, 0x2, R18 ;  /* 0x00000002ce120825 */ /* 0x000fe200078e0212 */
[----:B------:R2:W-:Y:S04]  /*83f0*/  @P0 LDGSTS.E.BYPASS.LTC128B.128 [R133+0xe100], [R14.64], !P4 ;  /* 0x0e1000000e850fae */ /* 0x0005e8000e101d4a */
[----:B------:R2:W-:Y:S01]  /*8400*/  @P0 LDGSTS.E.BYPASS.LTC128B.128 [R133+0x10100], [R18.64], !P6 ;  /* 0x1010000012850fae */ /* 0x0005e2000f101d4a */
[----:B------:R-:W-:-:S13]  /*8410*/  ISETP.GT.AND P0, PT, R11, 0x20, PT ;  /* 0x000000200b00780c */ /* 0x000fda0003f04270 */
[----:B-1----:R-:W-:-:S04]  /*8420*/  @P0 IMAD.WIDE R38, R210, 0x2, R34 ;  /* 0x00000002d2260825 */ /* 0x002fc800078e0222 */
[--C-:B------:R-:W-:Y:S01]  /*8430*/  @P0 IMAD.WIDE R36, R188, 0x2, R34.reuse ;  /* 0x00000002bc240825 */ /* 0x100fe200078e0222 */
[----:B------:R2:W-:Y:S03]  /*8440*/  @P0 LDGSTS.E.BYPASS.LTC128B.128 [R133+0xd100], [R38.64], !P5 ;  /* 0x0d10000026850fae */ /* 0x0005e6000e901d4a */
[----:B------:R-:W-:Y:S01]  /*8450*/  @P0 IMAD.WIDE R34, R206, 0x2, R34 ;  /* 0x00000002ce220825 */ /* 0x000fe200078e0222 */
[----:B------:R2:W-:Y:S04]  /*8460*/  @P0 LDGSTS.E.BYPASS.LTC128B.128 [R133+0xf100], [R36.64], !P4 ;  /* 0x0f10000024850fae */ /* 0x0005e8000e101d4a */
[----:B------:R2:W-:Y:S01]  /*8470*/  @P0 LDGSTS.E.BYPASS.LTC128B.128 [R133+0x11100], [R34.64], !P6 ;  /* 0x1110000022850fae */ /* 0x0005e2000f101d4a */
[----:B------:R-:W-:-:S02]  /*8480*/  ISETP.LT.OR P0, PT, R11, 0x1, P3 ;  /* 0x000000010b00780c */ /* 0x000fc40001f01670 */
[C---:B------:R-:W-:Y:S01]  /*8490*/  ISETP.LT.OR P3, PT, R11.reuse, 0x21, P3 ;  /* 0x000000210b00780c */ /* 0x040fe20001f61670 */
[----:B------:R-:W0:Y:S10]  /*84a0*/  LDGDEPBAR ;  /* 0x00000000000079af */ /* 0x000e340000000000 */
[----:B------:R2:W-:Y:S01]  /*84b0*/  LDGSTS.E.BYPASS.LTC128B.128 [R133+0x100], [R20.64], !P0 ;  /* 0x0010000014857fae */ /* 0x0005e2000c101d4a */
[----:B------:R-:W-:-:S02]  /*84c0*/  ISETP.LT.OR P0, PT, R11, 0x1, P2 ;  /* 0x000000010b00780c */ /* 0x000fc40001701670 */
[----:B------:R-:W-:-:S11]  /*84d0*/  ISETP.LT.OR P2, PT, R11, 0x21, P2 ;  /* 0x000000210b00780c */ /* 0x000fd60001741670 */
[----:B------:R2:W-:Y:S01]  /*84e0*/  LDGSTS.E.BYPASS.LTC128B.128 [R133+0x2100], [R28.64], !P0 ;  /* 0x021000001c857fae */ /* 0x0005e2000c101d4a */
[----:B------:R-:W-:-:S04]  /*84f0*/  ISETP.GE.AND P0, PT, R200, c[0x0][0x1d4], PT ;  /* 0x00007500c8007a0c */ /* 0x000fc80003f06270 */
[C---:B------:R-:W-:Y:S02]  /*8500*/  ISETP.LT.OR P6, PT, R11.reuse, 0x1, P0 ;  /* 0x000000010b00780c */ /* 0x040fe400007c1670 */
[----:B------:R-:W-:-:S11]  /*8510*/  ISETP.LT.OR P0, PT, R11, 0x21, P0 ;  /* 0x000000210b00780c */ /* 0x000fd60000701670 */
[----:B------:R2:W-:Y:S01]  /*8520*/  LDGSTS.E.BYPASS.LTC128B.128 [R133+0x4100], [R30.64], !P6 ;  /* 0x041000001e857fae */ /* 0x0005e2000f101d4a */
[----:B------:R-:W-:-:S03]  /*8530*/  ISETP.GE.AND P6, PT, R200, c[0x0][0x1d4], PT ;  /* 0x00007500c8007a0c */ /* 0x000fc60003fc6270 */
[----:B------:R2:W-:Y:S01]  /*8540*/  LDGSTS.E.BYPASS.LTC128B.128 [R133+0x1100], [R26.64], !P3 ;  /* 0x011000001a857fae */ /* 0x0005e2000d901d4a */
[----:B------:R-:W-:Y:S02]  /*8550*/  SEL R208, RZ, 0x10, P6 ;  /* 0x00000010ffd07807 */ /* 0x000fe40003000000 */
[----:B------:R-:W-:Y:S01]  /*8560*/  ISETP.GT.AND P6, PT, R9, R194, PT ;  /* 0x000000c20900720c */ /* 0x000fe20003fc4270 */
[----:B------:R2:W-:Y:S01]  /*8570*/  LDGSTS.E.BYPASS.LTC128B.128 [R133+0x3100], [R24.64], !P2 ;  /* 0x0310000018857fae */ /* 0x0005e2000d101d4a */
[----:B------:R-:W-:-:S03]  /*8580*/  ISETP.GT.AND P3, PT, R201, 0x3f, PT ;  /* 0x0000003fc900780c */ /* 0x000fc60003f64270 */
[----:B------:R2:W-:Y:S04]  /*8590*/  LDGSTS.E.BYPASS.LTC128B.128 [R133+0x5100], [R22.64], !P0 ;  /* 0x0510000016857fae */ /* 0x0005e8000c101d4a */
[----:B------:R-:W0:Y:S04]  /*85a0*/  LDGDEPBAR ;  /* 0x00000000000079af */ /* 0x000e280000000000 */
        /* <DEDUP_REMOVED lines=12> */
[----:B------:R-:W3:Y:S01]  /*8670*/  @!P3 LDG.E R197, [R10.64] ;  /* 0x0000000a0ac5b981 */ /* 0x000ee2000c1e1900 */
[----:B------:R-:W-:Y:S01]  /*8680*/  IMAD.MOV R9, RZ, RZ, -R9 ;  /* 0x000000ffff097224 */ /* 0x000fe200078e0a09 */
[----:B------:R-:W-:Y:S02]  /*8690*/  SHF.L.U64.HI R16, R210, 0x1, R207 ;  /* 0x00000001d2107819 */ /* 0x000fe400000102cf */
[----:B--2---:R-:W-:Y:S01]  /*86a0*/  IADD3 R20, -R208, 0x10, RZ ;  /* 0x00000010d0147810 */ /* 0x004fe20007ffe1ff */
[----:B------:R-:W-:Y:S01]  /*86b0*/  IMAD R198, R9, c[0x0][0x2b8], R198 ;  /* 0x0000ae0009c67a24 */ /* 0x000fe200078e02c6 */
[----:B------:R-:W-:Y:S02]  /*86c0*/  SHF.L.U64.HI R13, R188, 0x1, R211 ;  /* 0x00000001bc0d7819 */ /* 0x000fe400000102d3 */
[----:B------:R-:W-:Y:S01]  /*86d0*/  LOP3.LUT R20, R20, 0xf, RZ, 0xc0, !PT ;  /* 0x0000000f14147812 */ /* 0x000fe200078ec0ff */
[----:B------:R-:W-:Y:S01]  /*86e0*/  IMAD.WIDE.U32 R14, R198, c[0x0][0x1e0], RZ ;  /* 0x00007800c60e7a25 */ /* 0x000fe200078e00ff */
[----:B------:R-:W-:-:S05]  /*86f0*/  SHF.R.S32.HI R9, RZ, 0x1f, R198 ;  /* 0x0000001fff097819 */ /* 0x000fca00000114c6 */
[----:B------:R-:W-:-:S04]  /*8700*/  IMAD R9, R9, c[0x0][0x1e0], RZ ;  /* 0x0000780009097a24 */ /* 0x000fc800078e02ff */
[----:B------:R-:W-:-:S04]  /*8710*/  IMAD R9, R198, c[0x0][0x1e4], R9 ;  /* 0x00007900c6097a24 */ /* 0x000fc800078e0209 */
[----:B------:R-:W-:Y:S01]  /*8720*/  IMAD.IADD R15, R15, 0x1, R9 ;  /* 0x000000010f0f7824 */ /* 0x000fe200078e0209 */
[----:B---3--:R-:W-:-:S03]  /*8730*/  SHF.R.S32.HI R12, RZ, 0x1f, R197 ;  /* 0x0000001fff0c7819 */ /* 0x008fc600000114c5 */
        /* <DEDUP_REMOVED lines=27> */
[----:B---3--:R-:W-:Y:S02]  /*88f0*/  IADD3 R26, P0, R18, R15, RZ ;  /* 0x0000000f121a7210 */ /* 0x008fe40007f1e0ff */
[----:B------:R-:W-:-:S03]  /*8900*/  ISETP.GE.AND P2, PT, R200, c[0x0][0x1d4], PT ;  /* 0x00007500c8007a0c */ /* 0x000fc60003f46270 */
        /* <DEDUP_REMOVED lines=14> */
.L_x_1111:
[----:B------:R-:W-:Y:S01]  /*89f0*/  ISETP.LT.AND P0, PT, RZ, c[0x0][0x27c], PT ;  /* 0x00009f00ff007a0c */ /* 0x000fe20003f01270 */
[----:B------:R-:W0:-:S12]  /*8a00*/  LDGDEPBAR ;  /* 0x00000000000079af */ /* 0x000e180000000000 */
[----:B------:R-:W-:Y:S05]  /*8a10*/  @P0 BRA `(.L_x_1112) ;  /* 0x0000002000000947 */ /* 0x000fea0003800000 */
[----:B------:R-:W-:-:S04]  /*8a20*/  DEPBAR.LE SB0, 0x3 ;  /* 0x000080c00000791a */ /* 0x000fc80000000000 */
[----:B------:R-:W-:Y:S05]  /*8a30*/  BRA `(.L_x_1113) ;  /* 0x00006e6000007947 */ /* 0x000fea0003800000 */
.L_x_1112:
[----:B------:R-:W-:Y:S01]  /*8a40*/  ULDC.U8 UR4, c[0x0][0x298] ;  /* 0x0000a60000047ab9 */ /* 0x000fe20000000000 */
[----:B-----5:R-:W-:Y:S01]  /*8a50*/  SHF.R.S32.HI R10, RZ, 0x1f, R83 ;  /* 0x0000001fff0a7819 */ /* 0x020fe20000011453 */
[----:B------:R-:W-:Y:S01]  /*8a60*/  IMAD.WIDE.U32 R16, R83, c[0x0][0x280], RZ ;  /* 0x0000a00053107a25 */ /* 0x000fe200078e00ff */
[----:B------:R-:W-:Y:S01]  /*8a70*/  ISETP.NE.AND P0, PT, RZ, UR4, PT ;  /* 0x00000004ff007c0c */ /* 0x000fe2000bf05270 */
[----:B------:R-:W-:Y:S01]  /*8a80*/  BSSY B2, `(.L_x_1113) ;  /* 0x00006e1000027945 */ /* 0x000fe20003800000 */
[-C--:B------:R-:W-:Y:S01]  /*8a90*/  LEA.HI R78, R45, R82.reuse, RZ, 0x2 ;  /* 0x000000522d4e7211 */ /* 0x080fe200078f10ff */
[C---:B-1----:R-:W-:Y:S02]  /*8aa0*/  IMAD R12, R10.reuse, c[0x0][0x280], RZ ;  /* 0x0000a0000a0c7a24 */ /* 0x042fe400078e02ff */
[----:B------:R-:W-:Y:S01]  /*8ab0*/  IMAD R10, R10, c[0x0][0x290], RZ ;  /* 0x0000a4000a0a7a24 */ /* 0x000fe200078e02ff */
[----:B------:R-:W-:Y:S01]  /*8ac0*/  LOP3.LUT R9, R78, 0xfffffffc, RZ, 0xc0, !PT ;  /* 0xfffffffc4e097812 */ /* 0x000fe200078ec0ff */
[C---:B--2---:R-:W-:Y:S01]  /*8ad0*/  IMAD R19, R83.reuse, c[0x0][0x284], R12 ;  /* 0x0000a10053137a24 */ /* 0x044fe200078e020c */
        /* <DEDUP_REMOVED lines=12> */
[----:B------:R-:W-:Y:S01]  /*8ba0*/  BSSY B0, `(.L_x_1115) ;  /* 0x0000067000007945 */ /* 0x000fe20003800000 */
        /* <DEDUP_REMOVED lines=11> */
[----:B------:R-:W-:Y:S01]  /*8c60*/  PLOP3.LUT P0, PT, PT, PT, UP2, 0x80, 0x0 ;  /* 0x000000000000781c */ /* 0x000fe20003f0f028 */
[----:B------:R-:W-:Y:S01]  /*8c70*/  CS2R R86, SRZ ;  /* 0x0000000000567805 */ /* 0x000fe2000001ff00 */
[----:B------:R-:W-:Y:S01]  /*8c80*/  CS2R R96, SRZ ;  /* 0x0000000000607805 */ /* 0x000fe2000001ff00 */
[----:B------:R-:W-:-:S10]  /*8c90*/  CS2R R80, SRZ ;  /* 0x0000000000507805 */ /* 0x000fd4000001ff00 */
[----:B------:R-:W-:-:S04]  /*8ca0*/  @P0 SHF.R.U32.HI R10, RZ, c[0x0][0x2cc], R11 ;  /* 0x0000b300ff0a0a19 */ /* 0x000fc8000001160b */
[----:B------:R-:W-:Y:S01]  /*8cb0*/  SHF.R.S32.HI R11, RZ, 0x1f, R10 ;  /* 0x0000001fff0b7819 */ /* 0x000fe2000001140a */
[----:B------:R-:W-:-:S04]  /*8cc0*/  IMAD.WIDE.U32 R18, R10, c[0x0][0x280], R18 ;  /* 0x0000a0000a127a25 */ /* 0x000fc800078e0012 */
[C---:B------:R-:W-:Y:S01]  /*8cd0*/  IMAD R13, R11.reuse, c[0x0][0x280], RZ ;  /* 0x0000a0000b0d7a24 */ /* 0x040fe200078e02ff */
[----:B------:R-:W-:Y:S01]  /*8ce0*/  LEA R20, P0, R18, c[0x0][0x270], 0x1 ;  /* 0x00009c0012147a11 */ /* 0x000fe200078008ff */
[----:B------:R-:W-:Y:S02]  /*8cf0*/  IMAD R11, R11, c[0x0][0x290], RZ ;  /* 0x0000a4000b0b7a24 */ /* 0x000fe400078e02ff */
[C---:B------:R-:W-:Y:S02]  /*8d00*/  IMAD R13, R10.reuse, c[0x0][0x284], R13 ;  /* 0x0000a1000a0d7a24 */ /* 0x040fe400078e020d */
[----:B------:R-:W-:Y:S01]  /*8d10*/  IMAD.WIDE.U32 R14, R10, c[0x0][0x290], R14 ;  /* 0x0000a4000a0e7a25 */ /* 0x000fe200078e000e */
[----:B------:R1:W2:Y:S03]  /*8d20*/  SHFL.IDX PT, R26, R20, RZ, 0x1c1f ;  /* 0x001c1fff141a7589 */ /* 0x0002a600000e0000 */
[----:B------:R-:W-:-:S02]  /*8d30*/  IMAD.IADD R22, R19, 0x1, R13 ;  /* 0x0000000113167824 */ /* 0x000fc400078e020d */
[----:B------:R-:W-:-:S03]  /*8d40*/  IMAD R11, R10, c[0x0][0x294], R11 ;  /* 0x0000a5000a0b7a24 */ /* 0x000fc600078e020b */
[----:B------:R-:W-:Y:S02]  /*8d50*/  LEA.HI.X R22, R18, c[0x0][0x274], R22, 0x1, P0 ;  /* 0x00009d0012167a11 */ /* 0x000fe400000f0c16 */
[----:B------:R-:W-:Y:S01]  /*8d60*/  IADD3 R17, R15, R11, RZ ;  /* 0x0000000b0f117210 */ /* 0x000fe20007ffe0ff */
[----:B------:R-:W-:Y:S01]  /*8d70*/  CS2R R18, SRZ ;  /* 0x0000000000127805 */ /* 0x000fe2000001ff00 */
[C---:B------:R-:W-:Y:S01]  /*8d80*/  LEA R12, P0, R14.reuse, c[0x0][0x288], 0x1 ;  /* 0x0000a2000e0c7a11 */ /* 0x040fe200078008ff */
[----:B------:R1:W3:Y:S01]  /*8d90*/  SHFL.IDX PT, R27, R22, RZ, 0x1c1f ;  /* 0x001c1fff161b7589 */ /* 0x0002e200000e0000 */
[----:B------:R-:W-:Y:S02]  /*8da0*/  LEA.HI R15, R45, R82, RZ, 0x2 ;  /* 0x000000522d0f7211 */ /* 0x000fe400078f10ff */
[----:B------:R-:W-:Y:S01]  /*8db0*/  LEA.HI.X R17, R14, c[0x0][0x28c], R17, 0x1, P0 ;  /* 0x0000a3000e117a11 */ /* 0x000fe200000f0c11 */
[----:B------:R1:W4:Y:S01]  /*8dc0*/  SHFL.IDX PT, R24, R12, RZ, 0x1c1f ;  /* 0x001c1fff0c187589 */ /* 0x00032200000e0000 */
[----:B------:R-:W-:-:S02]  /*8dd0*/  ISETP.GE.AND P0, PT, R9, R8, PT ;  /* 0x000000080900720c */ /* 0x000fc40003f06270 */
[----:B------:R-:W-:Y:S01]  /*8de0*/  LOP3.LUT R15, R15, 0xfffffffc, RZ, 0xc0, !PT ;  /* 0xfffffffc0f0f7812 */ /* 0x000fe200078ec0ff */
[----:B------:R1:W1:Y:S04]  /*8df0*/  SHFL.IDX PT, R25, R17, RZ, 0x1c1f ;  /* 0x001c1fff11197589 */ /* 0x00026800000e0000 */
[----:B------:R-:W-:-:S05]  /*8e00*/  IMAD.IADD R15, R82, 0x1, -R15 ;  /* 0x00000001520f7824 */ /* 0x000fca00078e0a0f */
[----:B------:R-:W-:Y:S01]  /*8e10*/  SHF.L.U32 R15, R15, 0x2, RZ ;  /* 0x000000020f0f7819 */ /* 0x000fe200000006ff */
[----:B------:R-:W-:Y:S05]  /*8e20*/  @P0 BRA `(.L_x_1116) ;  /* 0x000003e000000947 */ /* 0x000fea0003800000 */
[C---:B--2---:R-:W-:Y:S01]  /*8e30*/  ISETP.GE.AND P0, PT, R15.reuse, c[0x0][0x27c], PT ;  /* 0x00009f000f007a0c */ /* 0x044fe20003f06270 */
[----:B------:R-:W-:Y:S01]  /*8e40*/  CS2R R84, SRZ ;  /* 0x0000000000547805 */ /* 0x000fe2000001ff00 */
[----:B------:R-:W-:Y:S01]  /*8e50*/  CS2R R80, SRZ ;  /* 0x0000000000507805 */ /* 0x000fe2000001ff00 */
[----:B------:R-:W-:-:S10]  /*8e60*/  IADD3 R10, R15, 0x10, RZ ;  /* 0x000000100f0a7810 */ /* 0x000fd40007ffe0ff */
[----:B---3--:R-:W-:-:S04]  /*8e70*/  @!P0 IMAD.WIDE R30, R15, 0x2, R26 ;  /* 0x000000020f1e8825 */ /* 0x008fc800078e021a */
[----:B-1--4-:R-:W-:Y:S01]  /*8e80*/  @!P0 IMAD.WIDE R28, R15, 0x2, R24 ;  /* 0x000000020f1c8825 */ /* 0x012fe200078e0218 */
        /* <DEDUP_REMOVED lines=20> */
[----:B--2---:R-:W-:-:S04]  /*8fd0*/  @!P0 IMAD.WIDE R28, R11, 0x2, R26 ;  /* 0x000000020b1c8825 */ /* 0x004fc800078e021a */
[----:B-1----:R-:W-:Y:S01]  /*8fe0*/  @!P0 IMAD.WIDE R30, R11, 0x2, R24 ;  /* 0x000000020b1e8825 */ /* 0x002fe200078e0218 */
        /* <DEDUP_REMOVED lines=9> */
[----:B---3--:R-:W-:-:S04]  /*9080*/  @!P0 IMAD.WIDE R32, R11, 0x2, R26 ;  /* 0x000000020b208825 */ /* 0x008fc800078e021a */
[----:B----4-:R-:W-:Y:S01]  /*9090*/  @!P0 IMAD.WIDE R34, R11, 0x2, R24 ;  /* 0x000000020b228825 */ /* 0x010fe200078e0218 */
[----:B------:R3:W5:Y:S04]  /*90a0*/  @!P0 LD.E.64 R74, [R32.64] ;  /* 0x0000000a204a8980 */ /* 0x000768000c101b00 */
[----:B------:R3:W5:Y:S01]  /*90b0*/  @!P0 LD.E.64 R72, [R34.64] ;  /* 0x0000000a22488980 */ /* 0x000762000c101b00 */
[----:B------:R-:W-:Y:S01]  /*90c0*/  ISETP.GE.AND P0, PT, R10, c[0x0][0x27c], PT ;  /* 0x00009f000a007a0c */ /* 0x000fe20003f06270 */
[----:B------:R-:W-:Y:S01]  /*90d0*/  CS2R R68, SRZ ;  /* 0x0000000000447805 */ /* 0x000fe2000001ff00 */
[----:B------:R-:W-:-:S11]  /*90e0*/  CS2R R64, SRZ ;  /* 0x0000000000407805 */ /* 0x000fd6000001ff00 */
[----:B------:R-:W-:-:S04]  /*90f0*/  @!P0 SHF.R.S32.HI R11, RZ, 0x1f, R10 ;  /* 0x0000001fff0b8819 */ /* 0x000fc8000001140a */
[----:B------:R-:W-:-:S04]  /*9100*/  @!P0 LEA.HI R10, R11, R10, RZ, 0x2 ;  /* 0x0000000a0b0a8211 */ /* 0x000fc800078f10ff */
[----:B------:R-:W-:-:S05]  /*9110*/  @!P0 LOP3.LUT R10, R10, 0xfffffffc, RZ, 0xc0, !PT ;  /* 0xfffffffc0a0a8812 */ /* 0x000fca00078ec0ff */
[----:B-1----:R-:W-:-:S04]  /*9120*/  @!P0 IMAD.WIDE R28, R10, 0x2, R26 ;  /* 0x000000020a1c8825 */ /* 0x002fc800078e021a */
[----:B--2---:R-:W-:Y:S01]  /*9130*/  @!P0 IMAD.WIDE R30, R10, 0x2, R24 ;  /* 0x000000020a1e8825 */ /* 0x004fe200078e0218 */
[----:B------:R-:W-:Y:S01]  /*9140*/  IADD3 R10, R15, 0x50, RZ ;  /* 0x000000500f0a7810 */ /* 0x000fe20007ffe0ff */
        /* <DEDUP_REMOVED lines=12> */
.L_x_1116:
[----:B--2---:R-:W-:Y:S05]  /*9210*/  BSYNC B0 ;  /* 0x0000000000007941 */ /* 0x004fea0003800000 */
.L_x_1115:
[----:B---3-5:R-:W-:Y:S01]  /*9220*/  IMAD.MOV.U32 R11, RZ, RZ, R60 ;  /* 0x000000ffff0b7224 */ /* 0x028fe200078e003c */
[----:B------:R-:W-:Y:S01]  /*9230*/  IADD3 R9, R9, 0x40, RZ ;  /* 0x0000004009097810 */ /* 0x000fe20007ffe0ff */
[----:B------:R-:W-:Y:S01]  /*9240*/  IMAD.MOV.U32 R10, RZ, RZ, R61 ;  /* 0x000000ffff0a7224 */ /* 0x000fe200078e003d */
[----:B------:R-:W2:Y:S01]  /*9250*/  SHFL.IDX PT, R21, R22, 0x1, 0x1c1f ;  /* 0x003c1f0016157f89 */ /* 0x000ea200000e0000 */
[----:B------:R-:W-:Y:S01]  /*9260*/  IMAD.MOV.U32 R14, RZ, RZ, R68 ;  /* 0x000000ffff0e7224 */ /* 0x000fe200078e0044 */
[----:B------:R-:W-:Y:S01]  /*9270*/  ISETP.GE.AND P0, PT, R9, R8, PT ;  /* 0x000000080900720c */ /* 0x000fe20003f06270 */
        /* <DEDUP_REMOVED lines=9> */
[----:B------:R-:W-:Y:S01]  /*9310*/  MOV R11, R100 ;  /* 0x00000064000b7202 */ /* 0x000fe20000000f00 */
[----:B------:R-:W-:Y:S01]  /*9320*/  IMAD.MOV.U32 R13, RZ, RZ, R89 ;  /* 0x000000ffff0d7224 */ /* 0x000fe200078e0059 */
[----:B-1----:R-:W1:Y:S01]  /*9330*/  SHFL.IDX PT, R20, R20, 0x1, 0x1c1f ;  /* 0x003c1f0014147f89 */ /* 0x002e6200000e0000 */
[----:B------:R-:W-:Y:S01]  /*9340*/  BSSY B0, `(.L_x_1117) ;  /* 0x0000063000007945 */ /* 0x000fe20003800000 */
[----:B------:R-:W-:Y:S01]  /*9350*/  PRMT R71, R10, 0x5410, R11 ;  /* 0x000054100a477816 */ /* 0x000fe2000000000b */
[----:B------:R-:W-:Y:S01]  /*9360*/  IMAD.MOV.U32 R10, RZ, RZ, R59 ;  /* 0x000000ffff0a7224 */ /* 0x000fe200078e003b */
[----:B------:R-:W-:Y:S01]  /*9370*/  MOV R11, R58 ;  /* 0x0000003a000b7202 */ /* 0x000fe20000000f00 */
[----:B------:R-:W3:Y:S01]  /*9380*/  SHFL.IDX PT, R12, R12, 0x1, 0x1c1f ;  /* 0x003c1f000c0c7f89 */ /* 0x000ee200000e0000 */
[----:B------:R-:W-:Y:S01]  /*9390*/  PRMT R67, R13, 0x5410, R14 ;  /* 0x000054100d437816 */ /* 0x000fe2000000000e */
[----:B------:R-:W-:Y:S01]  /*93a0*/  IMAD.MOV.U32 R14, RZ, RZ, R84 ;  /* 0x000000ffff0e7224 */ /* 0x000fe200078e0054 */
[----:B------:R-:W-:Y:S01]  /*93b0*/  PRMT R48, R10, 0x5410, R11 ;  /* 0x000054100a307816 */ /* 0x000fe2000000000b */
[----:B------:R-:W-:Y:S01]  /*93c0*/  IMAD.MOV.U32 R13, RZ, RZ, R85 ;  /* 0x000000ffff0d7224 */ /* 0x000fe200078e0055 */
[----:B------:R-:W-:Y:S01]  /*93d0*/  MOV R11, R72 ;  /* 0x00000048000b7202 */ /* 0x000fe20000000f00 */
        /* <DEDUP_REMOVED lines=16> */
[----:B------:R4:W1:Y:S01]  /*94e0*/  SHFL.IDX PT, R13, R17, 0x1, 0x1c1f ;  /* 0x003c1f00110d7f89 */ /* 0x00086200000e0000 */
[----:B------:R-:W-:Y:S01]  /*94f0*/  PRMT R70, R14, 0x5410, R16 ;  /* 0x000054100e467816 */ /* 0x000fe20000000010 */
[----:B------:R-:W-:Y:S01]  /*9500*/  CS2R R56, SRZ ;  /* 0x0000000000387805 */ /* 0x000fe2000001ff00 */
[----:B------:R-:W-:Y:S01]  /*9510*/  PRMT R76, R10, 0x5410, R11 ;  /* 0x000054100a4c7816 */ /* 0x000fe2000000000b */
[----:B----4-:R-:W-:Y:S01]  /*9520*/  CS2R R24, SRZ ;  /* 0x0000000000187805 */ /* 0x010fe2000001ff00 */
[----:B------:R-:W-:Y:S01]  /*9530*/  CS2R R30, SRZ ;  /* 0x00000000001e7805 */ /* 0x000fe2000001ff00 */
[----:B------:R-:W-:Y:S01]  /*9540*/  CS2R R36, SRZ ;  /* 0x0000000000247805 */ /* 0x000fe2000001ff00 */
[----:B------:R-:W-:Y:S01]  /*9550*/  CS2R R42, SRZ ;  /* 0x00000000002a7805 */ /* 0x000fe2000001ff00 */
[----:B------:R-:W-:Y:S01]  /*9560*/  CS2R R54, SRZ ;  /* 0x0000000000367805 */ /* 0x000fe2000001ff00 */
[----:B------:R-:W-:Y:S01]  /*9570*/  CS2R R16, SRZ ;  /* 0x0000000000107805 */ /* 0x000fe2000001ff00 */
[----:B------:R-:W-:Y:S05]  /*9580*/  @P0 BRA `(.L_x_1118) ;  /* 0x000003e000000947 */ /* 0x000fea0003800000 */
[C---:B-123--:R-:W-:Y:S01]  /*9590*/  ISETP.GE.AND P0, PT, R15.reuse, c[0x0][0x27c], PT ;  /* 0x00009f000f007a0c */ /* 0x04efe20003f06270 */
        /* <DEDUP_REMOVED lines=52> */
[----:B----4-:R-:W-:Y:S01]  /*98e0*/  CS2R R18, SRZ ;  /* 0x0000000000127805 */ /* 0x010fe2000001ff00 */
[----:B---3--:R-:W-:-:S11]  /*98f0*/  CS2R R16, SRZ ;  /* 0x0000000000107805 */ /* 0x008fd6000001ff00 */
[----:B------:R-:W-:-:S04]  /*9900*/  @!P0 SHF.R.S32.HI R9, RZ, 0x1f, R10 ;  /* 0x0000001fff098819 */ /* 0x000fc8000001140a */
[----:B------:R-:W-:-:S04]  /*9910*/  @!P0 LEA.HI R9, R9, R10, RZ, 0x2 ;  /* 0x0000000a09098211 */ /* 0x000fc800078f10ff */
[----:B------:R-:W-:-:S05]  /*9920*/  @!P0 LOP3.LUT R9, R9, 0xfffffffc, RZ, 0xc0, !PT ;  /* 0xfffffffc09098812 */ /* 0x000fca00078ec0ff */
[----:B------:R-:W-:-:S04]  /*9930*/  @!P0 IMAD.WIDE R20, R9, 0x2, R20 ;  /* 0x0000000209148825 */ /* 0x000fc800078e0214 */
[----:B------:R-:W-:Y:S01]  /*9940*/  @!P0 IMAD.WIDE R12, R9, 0x2, R12 ;  /* 0x00000002090c8825 */ /* 0x000fe200078e020c */
[----:B------:R1:W5:Y:S04]  /*9950*/  @!P0 LD.E.64 R18, [R20.64] ;  /* 0x0000000a14128980 */ /* 0x000368000c101b00 */
[----:B------:R1:W5:Y:S02]  /*9960*/  @!P0 LD.E.64 R16, [R12.64] ;  /* 0x0000000a0c108980 */ /* 0x000364000c101b00 */
.L_x_1118:
[----:B-123--:R-:W-:Y:S05]  /*9970*/  BSYNC B0 ;  /* 0x0000000000007941 */ /* 0x00efea0003800000 */
.L_x_1117:
[----:B------:R-:W-:Y:S01]  /*9980*/  SHF.R.S32.HI R9, RZ, 0x1f, R78 ;  /* 0x0000001fff097819 */ /* 0x000fe2000001144e */
[----:B-----5:R-:W-:Y:S01]  /*9990*/  IMAD.MOV.U32 R13, RZ, RZ, R19 ;  /* 0x000000ffff0d7224 */ /* 0x020fe200078e0013 */
[----:B------:R-:W-:Y:S01]  /*99a0*/  IADD3 R49, R8, -UR15, RZ ;  /* 0x8000000f08317c10 */ /* 0x000fe2000fffe0ff */
[----:B------:R-:W-:Y:S01]  /*99b0*/  IMAD.MOV.U32 R11, RZ, RZ, R26 ;  /* 0x000000ffff0b7224 */ /* 0x000fe200078e001a */
[----:B------:R-:W-:Y:S01]  /*99c0*/  LEA.HI R9, R9, R78, RZ, 0x3 ;  /* 0x0000004e09097211 */ /* 0x000fe200078f18ff */
[----:B------:R-:W-:Y:S01]  /*99d0*/  IMAD.MOV.U32 R21, RZ, RZ, R17 ;  /* 0x000000ffff157224 */ /* 0x000fe200078e0011 */
[----:B------:R-:W-:Y:S01]  /*99e0*/  IMNMX R49, R49, 0x80, PT ;  /* 0x0000008031317817 */ /* 0x000fe20003800200 */
[----:B------:R-:W-:Y:S01]  /*99f0*/  IMAD.MOV.U32 R29, RZ, RZ, R31 ;  /* 0x000000ffff1d7224 */ /* 0x000fe200078e001f */
[----:B------:R-:W-:Y:S01]  /*9a00*/  LOP3.LUT R9, R9, 0xfffffff8, RZ, 0xc0, !PT ;  /* 0xfffffff809097812 */ /* 0x000fe200078ec0ff */
[----:B------:R-:W-:Y:S01]  /*9a10*/  IMAD.MOV.U32 R8, RZ, RZ, R55 ;  /* 0x000000ffff087224 */ /* 0x000fe200078e0037 */
[----:B------:R-:W-:-:S04]  /*9a20*/  DEPBAR.LE SB0, 0x3 ;  /* 0x000080c00000791a */ /* 0x000fc80000000000 */
[----:B------:R-:W-:Y:S01]  /*9a30*/  IMAD.IADD R9, R78, 0x1, -R9 ;  /* 0x000000014e097824 */ /* 0x000fe200078e0a09 */
[----:B------:R-:W-:Y:S03]  /*9a40*/  BSSY B1, `(.L_x_1119) ;  /* 0x000014a000017945 */ /* 0x000fe60003800000 */
[C---:B------:R-:W-:Y:S01]  /*9a50*/  IMAD.SHL.U32 R10, R9.reuse, 0x40, RZ ;  /* 0x00000040090a7824 */ /* 0x040fe200078e00ff */
[----:B------:R-:W-:Y:S01]  /*9a60*/  BAR.SYNC.DEFER_BLOCKING 0x0 ;  /* 0x0000000000007b1d */ /* 0x000fe20000010000 */
[----:B------:R-:W-:Y:S01]  /*9a70*/  LOP3.LUT P0, RZ, R9, 0x4, RZ, 0xc0, !PT ;  /* 0x0000000409ff7812 */ /* 0x000fe2000780c0ff */
[----:B------:R-:W-:Y:S02]  /*9a80*/  IMAD.MOV.U32 R9, RZ, RZ, R18 ;  /* 0x000000ffff097224 */ /* 0x000fe400078e0012 */
[----:B------:R-:W-:-:S03]  /*9a90*/  LOP3.LUT R10, R10, 0x1c0, RZ, 0xc0, !PT ;  /* 0x000001c00a0a7812 */ /* 0x000fc600078ec0ff */
[----:B------:R-:W-:Y:S01]  /*9aa0*/  PRMT R14, R13, 0x5410, R9 ;  /* 0x000054100d0e7816 */ /* 0x000fe20000000009 */
[----:B------:R-:W-:Y:S01]  /*9ab0*/  IMAD.MOV.U32 R9, RZ, RZ, R32 ;  /* 0x000000ffff097224 */ /* 0x000fe200078e0020 */
[----:B------:R-:W-:Y:S01]  /*9ac0*/  LOP3.LUT R53, R10, 0x18, R53, 0xf8, !PT ;  /* 0x000000180a357812 */ /* 0x000fe200078ef835 */
[----:B------:R-:W-:Y:S01]  /*9ad0*/  IMAD.MOV.U32 R13, RZ, RZ, R33 ;  /* 0x000000ffff0d7224 */ /* 0x000fe200078e0021 */
[----:B------:R-:W-:Y:S02]  /*9ae0*/  SHF.R.U32.HI R10, RZ, 0x3, R10 ;  /* 0x00000003ff0a7819 */ /* 0x000fe4000001160a */
[----:B------:R-:W-:Y:S01]  /*9af0*/  PRMT R28, R28, 0x5410, R9 ;  /* 0x000054101c1c7816 */ /* 0x000fe20000000009 */
[----:B------:R-:W-:Y:S01]  /*9b00*/  IMAD.MOV.U32 R9, RZ, RZ, R46 ;  /* 0x000000ffff097224 */ /* 0x000fe200078e002e */
[----:B------:R-:W-:Y:S01]  /*9b10*/  LOP3.LUT R53, R53, R10, RZ, 0x3c, !PT ;  /* 0x0000000a35357212 */ /* 0x000fe200078e3cff */
        /* <DEDUP_REMOVED lines=10> */
[----:B------:R-:W-:-:S02]  /*9bc0*/  IMAD R20, R6, 0x200, R53 ;  /* 0x0000020006147824 */ /* 0x000fc400078e0235 */
[----:B------:R-:W-:Y:S01]  /*9bd0*/  IMAD.MOV.U32 R9, RZ, RZ, R30 ;  /* 0x000000ffff097224 */ /* 0x000fe200078e001e */
[----:B------:R-:W-:Y:S01]  /*9be0*/  PRMT R34, R10, 0x5410, R11 ;  /* 0x000054100a227816 */ /* 0x000fe2000000000b */
[----:B------:R-:W-:Y:S01]  /*9bf0*/  IMAD.MOV.U32 R11, RZ, RZ, R56 ;  /* 0x000000ffff0b7224 */ /* 0x000fe200078e0038 */
[C---:B------:R-:W-:Y:S01]  /*9c00*/  IADD3 R12, R20.reuse, 0x20, RZ ;  /* 0x00000020140c7810 */ /* 0x040fe20007ffe0ff */
[----:B------:R-:W-:Y:S01]  /*9c10*/  IMAD.MOV.U32 R10, RZ, RZ, R57 ;  /* 0x000000ffff0a7224 */ /* 0x000fe200078e0039 */
[----:B------:R-:W-:Y:S02]  /*9c20*/  @P0 IADD3 R12, R20, -0x20, RZ ;  /* 0xffffffe0140c0810 */ /* 0x000fe40007ffe0ff */
[----:B------:R-:W-:Y:S02]  /*9c30*/  ISETP.GE.AND P0, PT, R78, R49, PT ;  /* 0x000000314e00720c */ /* 0x000fe40003f06270 */
[----:B------:R-:W-:Y:S01]  /*9c40*/  PRMT R41, R10, 0x5410, R11 ;  /* 0x000054100a297816 */ /* 0x000fe2000000000b */
[----:B------:R-:W-:Y:S01]  /*9c50*/  IMAD.MOV.U32 R11, RZ, RZ, R24 ;  /* 0x000000ffff0b7224 */ /* 0x000fe200078e0018 */
[----:B------:R-:W-:Y:S01]  /*9c60*/  PRMT R13, R21, 0x7610, R13 ;  /* 0x00007610150d7816 */ /* 0x000fe2000000000d */
[----:B------:R-:W-:Y:S01]  /*9c70*/  IMAD.MOV.U32 R10, RZ, RZ, R25 ;  /* 0x000000ffff0a7224 */ /* 0x000fe200078e0019 */
[----:B------:R-:W-:Y:S01]  /*9c80*/  PRMT R23, R23, 0x5410, R9 ;  /* 0x0000541017177816 */ /* 0x000fe20000000009 */
[----:B------:R-:W-:Y:S01]  /*9c90*/  IMAD.MOV.U32 R9, RZ, RZ, R42 ;  /* 0x000000ffff097224 */ /* 0x000fe200078e002a */
[----:B------:R-:W-:-:S02]  /*9ca0*/  LEA R20, R20, 0x18100, 0x1 ;  /* 0x0001810014147811 */ /* 0x000fc400078e08ff */
[----:B------:R-:W-:Y:S01]  /*9cb0*/  PRMT R21, R10, 0x5410, R11 ;  /* 0x000054100a157816 */ /* 0x000fe2000000000b */
[----:B------:R-:W-:Y:S01]  /*9cc0*/  IMAD.MOV.U32 R11, RZ, RZ, R36 ;  /* 0x000000ffff0b7224 */ /* 0x000fe200078e0024 */
[----:B------:R-:W-:Y:S01]  /*9cd0*/  PRMT R23, R29, 0x7610, R23 ;  /* 0x000076101d177816 */ /* 0x000fe20000000017 */
[----:B------:R-:W-:Y:S01]  /*9ce0*/  IMAD.MOV.U32 R10, RZ, RZ, R37 ;  /* 0x000000ffff0a7224 */ /* 0x000fe200078e0025 */
[----:B------:R-:W-:Y:S01]  /*9cf0*/  PRMT R35, R9, 0x7610, R35 ;  /* 0x0000761009237816 */ /* 0x000fe20000000023 */
[----:B------:R-:W-:Y:S01]  /*9d00*/  IMAD.MOV.U32 R9, RZ, RZ, R54 ;  /* 0x000000ffff097224 */ /* 0x000fe200078e0036 */
[----:B------:R-:W-:Y:S02]  /*9d10*/  LEA R12, R12, 0x18100, 0x1 ;  /* 0x000181000c0c7811 */ /* 0x000fe400078e08ff */
[----:B------:R-:W-:Y:S01]  /*9d20*/  PRMT R29, R10, 0x5410, R11 ;  /* 0x000054100a1d7816 */ /* 0x000fe2000000000b */
[----:B------:R-:W-:Y:S01]  /*9d30*/  IMAD.MOV.U32 R10, RZ, RZ, R43 ;  /* 0x000000ffff0a7224 */ /* 0x000fe200078e002b */
[----:B------:R-:W-:-:S04]  /*9d40*/  PRMT R44, R8, 0x5410, R9 ;  /* 0x00005410082c7816 */ /* 0x000fc80000000009 */
[----:B------:R-:W-:Y:S01]  /*9d50*/  PRMT R40, R40, 0x5410, R10 ;  /* 0x0000541028287816 */ /* 0x000fe2000000000a */
[----:B------:R-:W-:Y:S05]  /*9d60*/  @P0 BRA `(.L_x_1120) ;  /* 0x0000117000000947 */ /* 0x000fea0003800000 */
[----:B------:R-:W-:Y:S01]  /*9d70*/  ISETP.GE.AND P0, PT, R15, c[0x0][0x27c], PT ;  /* 0x00009f000f007a0c */ /* 0x000fe20003f06270 */
[----:B------:R-:W-:-:S12]  /*9d80*/  BSSY B0, `(.L_x_1121) ;  /* 0x000002c000007945 */ /* 0x000fd80003800000 */
[----:B------:R-:W-:Y:S05]  /*9d90*/  @P0 BRA `(.L_x_1122) ;  /* 0x000002a000000947 */ /* 0x000fea0003800000 */
[----:B------:R-:W1:Y:S01]  /*9da0*/  LDS.128 R8, [R20] ;  /* 0x0000000014087984 */ /* 0x000e620000000c00 */
[--C-:B------:R-:W-:Y:S01]  /*9db0*/  SHF.R.U64 R80, R80, 0x10, R81.reuse ;  /* 0x0000001050507819 */ /* 0x100fe20000001251 */
[----:B------:R-:W-:Y:S01]  /*9dc0*/  HADD2.F32 R91, -RZ, R76.H1_H1 ;  /* 0x3000004cff5b7230 */ /* 0x000fe20000004100 */
[----:B------:R-:W-:Y:S02]  /*9dd0*/  SHF.R.U32.HI R81, RZ, 0x10, R81 ;  /* 0x00000010ff517819 */ /* 0x000fe40000011651 */
[--C-:B------:R-:W-:Y:S01]  /*9de0*/  SHF.R.U32.HI R79, RZ, 0x10, R85.reuse ;  /* 0x00000010ff4f7819 */ /* 0x100fe20000011655 */
[----:B------:R-:W-:Y:S01]  /*9df0*/  HADD2.F32 R80, -RZ, R80.H0_H0 ;  /* 0x20000050ff507230 */ /* 0x000fe20000004100 */
[----:B------:R-:W-:Y:S01]  /*9e00*/  SHF.R.U64 R53, R84, 0x10, R85 ;  /* 0x0000001054357819 */ /* 0x000fe20000001255 */
[----:B------:R-:W-:Y:S02]  /*9e10*/  HADD2.F32 R90, -RZ, R81.H0_H0 ;  /* 0x20000051ff5a7230 */ /* 0x000fe40000004100 */
[----:B------:R-:W-:-:S02]  /*9e20*/  HADD2.F32 R94, -RZ, R79.H0_H0 ;  /* 0x2000004fff5e7230 */ /* 0x000fc40000004100 */
[--C-:B------:R-:W-:Y:S02]  /*9e30*/  HADD2.F32 R79, -RZ, R77.reuse.H1_H1 ;  /* 0x3000004dff4f7230 */ /* 0x100fe40000004100 */
        /* <DEDUP_REMOVED lines=9> */
[----:B------:R-:W-:Y:S01]  /*9ed0*/  FFMA.FTZ R92, R83, R94, -R92 ;  /* 0x0000005e535c7223 */ /* 0x000fe2000001085c */
[----:B------:R-:W-:Y:S01]  /*9ee0*/  HADD2.F32 R10, -RZ, R10.H1_H1 ;  /* 0x3000000aff0a7230 */ /* 0x000fe20000004100 */
[CC--:B------:R-:W-:Y:S01]  /*9ef0*/  FMUL.FTZ R93, R85.reuse, R91.reuse ;  /* 0x0000005b555d7220 */ /* 0x0c0fe20000410000 */
[----:B------:R-:W-:Y:S01]  /*9f00*/  HADD2.F32 R9, -RZ, R9.H1_H1 ;  /* 0x30000009ff097230 */ /* 0x000fe20000004100 */
[C---:B------:R-:W-:Y:S01]  /*9f10*/  FMUL.FTZ R98, R84.reuse, R91 ;  /* 0x0000005b54627220 */ /* 0x040fe20000410000 */
        /* <DEDUP_REMOVED lines=17> */
[----:B------:R1:W-:Y:S02]  /*a030*/  STS.128 [R20], R8 ;  /* 0x0000000814007388 */ /* 0x0003e40000000c00 */
.L_x_1122:
[----:B------:R-:W-:Y:S05]  /*a040*/  BSYNC B0 ;  /* 0x0000000000007941 */ /* 0x000fea0003800000 */
.L_x_1121:
[----:B-1----:R-:W-:Y:S01]  /*a050*/  IADD3 R8, R15, 0x10, RZ ;  /* 0x000000100f087810 */ /* 0x002fe20007ffe0ff */
[----:B------:R-:W-:Y:S03]  /*a060*/  BSSY B0, `(.L_x_1123) ;  /* 0x000002d000007945 */ /* 0x000fe60003800000 */
[----:B------:R-:W-:-:S13]  /*a070*/  ISETP.GE.AND P0, PT, R8, c[0x0][0x27c], PT ;  /* 0x00009f0008007a0c */ /* 0x000fda0003f06270 */
[----:B------:R-:W-:Y:S05]  /*a080*/  @P0 BRA `(.L_x_1124) ;  /* 0x000002a000000947 */ /* 0x000fea0003800000 */
[----:B------:R-:W1:Y:S01]  /*a090*/  LDS.128 R8, [R12] ;  /* 0x000000000c087984 */ /* 0x000e620000000c00 */
        /* <DEDUP_REMOVED lines=16> */
[C---:B------:R-:W-:Y:S01]  /*a1a0*/  FMUL.FTZ R96, R77.reuse, R96 ;  /* 0x000000604d607220 */ /* 0x040fe20000410000 */
[--C-:B------:R-:W-:Y:S01]  /*a1b0*/  HADD2.F32 R81, -RZ, R9.reuse.H0_H0 ;  /* 0x20000009ff517230 */ /* 0x100fe20000004100 */
[----:B------:R-:W-:Y:S01]  /*a1c0*/  FFMA.FTZ R84, R77, R100, -R84 ;  /* 0x000000644d547223 */ /* 0x000fe20000010854 */
[----:B------:R-:W-:Y:S01]  /*a1d0*/  HADD2.F32 R10, -RZ, R10.H1_H1 ;  /* 0x3000000aff0a7230 */ /* 0x000fe20000004100 */
        /* <DEDUP_REMOVED lines=8> */
[----:B------:R-:W-:Y:S02]  /*a260*/  FMUL.FTZ R77, R8, R77 ;  /* 0x0000004d084d7220 */ /* 0x000fe40000410000 */
        /* <DEDUP_REMOVED lines=12> */
.L_x_1124:
[----:B------:R-:W-:Y:S05]  /*a330*/  BSYNC B0 ;  /* 0x0000000000007941 */ /* 0x000fea0003800000 */
.L_x_1123:
        /* <DEDUP_REMOVED lines=46> */
.L_x_1126:
[----:B------:R-:W-:Y:S05]  /*a620*/  BSYNC B0 ;  /* 0x0000000000007941 */ /* 0x000fea0003800000 */
.L_x_1125:
        /* <DEDUP_REMOVED lines=10> */
[----:B------:R-:W-:Y:S01]  /*a6d0*/  HADD2.F32 R66, -RZ, R66.H0_H0 ;  /* 0x20000042ff427230 */ /* 0x000fe20000004100 */
[----:B------:R-:W-:Y:S01]  /*a6e0*/  SHF.R.U32.HI R74, RZ, 0x10, R75 ;  /* 0x00000010ff4a7819 */ /* 0x000fe2000001164b */
[----:B------:R-:W-:Y:S02]  /*a6f0*/  HADD2.F32 R72, -RZ, R72.H0_H0 ;  /* 0x20000048ff487230 */ /* 0x000fe40000004100 */
[----:B------:R-:W-:-:S02]  /*a700*/  HADD2.F32 R75, -RZ, R62.H1_H1 ;  /* 0x3000003eff4b7230 */ /* 0x000fc40000004100 */
        /* <DEDUP_REMOVED lines=32> */
.L_x_1128:
[----:B------:R-:W-:Y:S05]  /*a910*/  BSYNC B0 ;  /* 0x0000000000007941 */ /* 0x000fea0003800000 */
.L_x_1127:
        /* <DEDUP_REMOVED lines=27> */
[----:B------:R-:W-:Y:S01]  /*aad0*/  FMUL.FTZ R72, R66, R69 ;  /* 0x0000004542487220 */ /* 0x000fe20000410000 */
        /* <DEDUP_REMOVED lines=18> */
.L_x_1130:
[----:B------:R-:W-:Y:S05]  /*ac00*/  BSYNC B0 ;  /* 0x0000000000007941 */ /* 0x000fea0003800000 */
.L_x_1129:
[----:B-1----:R-:W-:-:S04]  /*ac10*/  IADD3 R8, R15, 0x50, RZ ;  /* 0x000000500f087810 */ /* 0x002fc80007ffe0ff */
        /* <DEDUP_REMOVED lines=44> */
.L_x_1120:
[----:B------:R-:W-:Y:S05]  /*aee0*/  BSYNC B1 ;  /* 0x0000000000017941 */ /* 0x000fea0003800000 */
.L_x_1119:
        /* <DEDUP_REMOVED lines=37> */
[C---:B------:R-:W-:Y:S02]  /*b140*/  FMUL.FTZ R44, R53.reuse, R44 ;  /* 0x0000002c352c7220 */ /* 0x040fe40000410000 */
        /* <DEDUP_REMOVED lines=10> */
.L_x_1133:
[----:B------:R-:W-:Y:S05]  /*b1f0*/  BSYNC B0 ;  /* 0x0000000000007941 */ /* 0x000fea0003800000 */
.L_x_1132:
        /* <DEDUP_REMOVED lines=28> */
[----:B------:R-:W-:Y:S01]  /*b3c0*/  HADD2.F32 R11, -RZ, R40.H1_H1 ;  /* 0x30000028ff0b7230 */ /* 0x000fe20000004100 */
[----:B------:R-:W-:Y:S01]  /*b3d0*/  FMUL.FTZ R55, R47, R50 ;  /* 0x000000322f377220 */ /* 0x000fe20000410000 */
[----:B------:R-:W-:Y:S01]  /*b3e0*/  HADD2.F32 R44, -RZ, R41.H0_H0 ;  /* 0x20000029ff2c7230 */ /* 0x000fe20000004100 */
[----:B------:R-:W-:-:S02]  /*b3f0*/  FMUL.FTZ R41, R9, R42 ;  /* 0x0000002a09297220 */ /* 0x000fc40000410000 */
[-C--:B------:R-:W-:Y:S02]  /*b400*/  FMUL.FTZ R40, R10, R11.reuse ;  /* 0x0000000b0a287220 */ /* 0x080fe40000410000 */
[C---:B------:R-:W-:Y:S02]  /*b410*/  FMUL.FTZ R11, R8.reuse, R11 ;  /* 0x0000000b080b7220 */ /* 0x040fe40000410000 */
[----:B------:R-:W-:Y:S02]  /*b420*/  FMUL.FTZ R42, R49, R42 ;  /* 0x0000002a312a7220 */ /* 0x000fe40000410000 */
[----:B------:R-:W-:Y:S02]  /*b430*/  FFMA.FTZ R40, R8, R35, -R40 ;  /* 0x0000002308287223 */ /* 0x000fe40000010828 */
[-C--:B------:R-:W-:Y:S02]  /*b440*/  FFMA.FTZ R53, R47, R52.reuse, -R53 ;  /* 0x000000342f357223 */ /* 0x080fe40000010835 */
[----:B------:R-:W-:-:S02]  /*b450*/  FFMA.FTZ R48, R48, R52, R55 ;  /* 0x0000003430307223 */ /* 0x000fc40000010037 */
        /* <DEDUP_REMOVED lines=8> */
.L_x_1135:
[----:B------:R-:W-:Y:S05]  /*b4e0*/  BSYNC B0 ;  /* 0x0000000000007941 */ /* 0x000fea0003800000 */
.L_x_1134:
        /* <DEDUP_REMOVED lines=46> */
.L_x_1137:
[----:B------:R-:W-:Y:S05]  /*b7d0*/  BSYNC B0 ;  /* 0x0000000000007941 */ /* 0x000fea0003800000 */
.L_x_1136:
        /* <DEDUP_REMOVED lines=46> */
.L_x_1139:
[----:B------:R-:W-:Y:S05]  /*bac0*/  BSYNC B0 ;  /* 0x0000000000007941 */ /* 0x000fea0003800000 */
.L_x_1138:
        /* <DEDUP_REMOVED lines=46> */
.L_x_1141:
[----:B------:R-:W-:Y:S05]  /*bdb0*/  BSYNC B0 ;  /* 0x0000000000007941 */ /* 0x000fea0003800000 */
.L_x_1140:
        /* <DEDUP_REMOVED lines=46> */
.L_x_1114:
[----:B------:R-:W-:Y:S01]  /*c0a0*/  PLOP3.LUT P0, PT, PT, PT, UP2, 0x80, 0x0 ;  /* 0x000000000000781c */ /* 0x000fe20003f0f028 */
        /* <DEDUP_REMOVED lines=24> */
[----:B------:R-:W-:Y:S01]  /*c230*/  IMAD R11, R10, c[0x0][0x294], R11 ;  /* 0x0000a5000a0b7a24 */ /* 0x000fe200078e020b */
[----:B------:R1:W2:Y:S02]  /*c240*/  SHFL.IDX PT, R20, R14, RZ, 0x1c1f ;  /* 0x001c1fff0e147589 */ /* 0x0002a400000e0000 */
[----:B------:R-:W-:Y:S02]  /*c250*/  IADD3 R19, R17, R13, RZ ;  /* 0x0000000d11137210 */ /* 0x000fe40007ffe0ff */
[----:B------:R-:W-:-:S02]  /*c260*/  MOV R17, R15 ;  /* 0x0000000f00117202 */ /* 0x000fc40000000f00 */
[----:B------:R-:W-:Y:S01]  /*c270*/  LEA.HI.X R19, R16, c[0x0][0x274], R19, 0x1, P0 ;  /* 0x00009d0010137a11 */ /* 0x000fe200000f0c13 */
[----:B------:R-:W-:-:S04]  /*c280*/  IMAD.MOV.U32 R16, RZ, RZ, R12 ;  /* 0x000000ffff107224 */ /* 0x000fc800078e000c */
[----:B------:R-:W-:Y:S01]  /*c290*/  IMAD.WIDE.U32 R16, R10, c[0x0][0x290], R16 ;  /* 0x0000a4000a107a25 */ /* 0x000fe200078e0010 */
[----:B------:R1:W3:Y:S03]  /*c2a0*/  SHFL.IDX PT, R21, R19, RZ, 0x1c1f ;  /* 0x001c1fff13157589 */ /* 0x0002e600000e0000 */
[----:B------:R-:W-:Y:S01]  /*c2b0*/  IMAD.IADD R11, R17, 0x1, R11 ;  /* 0x00000001110b7824 */ /* 0x000fe200078e020b */
[----:B------:R-:W-:-:S04]  /*c2c0*/  LEA R12, P0, R16, c[0x0][0x288], 0x1 ;  /* 0x0000a200100c7a11 */ /* 0x000fc800078008ff */
[----:B------:R-:W-:Y:S02]  /*c2d0*/  LEA.HI.X R18, R16, c[0x0][0x28c], R11, 0x1, P0 ;  /* 0x0000a30010127a11 */ /* 0x000fe400000f0c0b */
[----:B------:R-:W-:Y:S01]  /*c2e0*/  ISETP.GE.AND P0, PT, R9, R8, PT ;  /* 0x000000080900720c */ /* 0x000fe20003f06270 */
[----:B------:R1:W4:Y:S04]  /*c2f0*/  SHFL.IDX PT, R16, R12, RZ, 0x1c1f ;  /* 0x001c1fff0c107589 */ /* 0x00032800000e0000 */
[----:B------:R1:W1:Y:S08]  /*c300*/  SHFL.IDX PT, R17, R18, RZ, 0x1c1f ;  /* 0x001c1fff12117589 */ /* 0x00027000000e0000 */
[----:B------:R-:W-:Y:S05]  /*c310*/  @P0 BRA `(.L_x_1143) ;  /* 0x0000023000000947 */ /* 0x000fea0003800000 */
[C---:B--2---:R-:W-:Y:S01]  /*c320*/  ISETP.GE.AND P0, PT, R53.reuse, c[0x0][0x27c], PT ;  /* 0x00009f0035007a0c */ /* 0x044fe20003f06270 */
[----:B------:R-:W-:Y:S01]  /*c330*/  CS2R R74, SRZ ;  /* 0x00000000004a7805 */ /* 0x000fe2000001ff00 */
[----:B------:R-:W-:Y:S01]  /*c340*/  CS2R R72, SRZ ;  /* 0x0000000000487805 */ /* 0x000fe2000001ff00 */
[----:B------:R-:W-:Y:S01]  /*c350*/  CS2R R70, SRZ ;  /* 0x0000000000467805 */ /* 0x000fe2000001ff00 */
[----:B------:R-:W-:Y:S01]  /*c360*/  CS2R R68, SRZ ;  /* 0x0000000000447805 */ /* 0x000fe2000001ff00 */
[----:B------:R-:W-:-:S08]  /*c370*/  IADD3 R11, R53, 0x20, RZ ;  /* 0x00000020350b7810 */ /* 0x000fd00007ffe0ff */
[----:B---3--:R-:W-:-:S04]  /*c380*/  @!P0 IMAD.WIDE R22, R53, 0x2, R20 ;  /* 0x0000000235168825 */ /* 0x008fc800078e0214 */
[----:B-1--4-:R-:W-:Y:S01]  /*c390*/  @!P0 IMAD.WIDE R24, R53, 0x2, R16 ;  /* 0x0000000235188825 */ /* 0x012fe200078e0210 */
[----:B------:R1:W5:Y:S04]  /*c3a0*/  @!P0 LD.E.128 R72, [R22.64] ;  /* 0x0000000a16488980 */ /* 0x000368000c101d00 */
[----:B------:R2:W5:Y:S01]  /*c3b0*/  @!P0 LD.E.128 R68, [R24.64] ;  /* 0x0000000a18448980 */ /* 0x000562000c101d00 */
[----:B------:R-:W-:Y:S01]  /*c3c0*/  ISETP.GE.AND P0, PT, R11, c[0x0][0x27c], PT ;  /* 0x00009f000b007a0c */ /* 0x000fe20003f06270 */
[----:B------:R-:W-:Y:S01]  /*c3d0*/  CS2R R62, SRZ ;  /* 0x00000000003e7805 */ /* 0x000fe2000001ff00 */
[----:B------:R-:W-:Y:S01]  /*c3e0*/  CS2R R60, SRZ ;  /* 0x00000000003c7805 */ /* 0x000fe2000001ff00 */
[----:B------:R-:W-:Y:S01]  /*c3f0*/  CS2R R58, SRZ ;  /* 0x00000000003a7805 */ /* 0x000fe2000001ff00 */
[----:B------:R-:W-:-:S09]  /*c400*/  CS2R R56, SRZ ;  /* 0x0000000000387805 */ /* 0x000fd2000001ff00 */
[----:B------:R-:W-:-:S04]  /*c410*/  @!P0 SHF.R.S32.HI R10, RZ, 0x1f, R11 ;  /* 0x0000001fff0a8819 */ /* 0x000fc8000001140b */
[----:B------:R-:W-:-:S04]  /*c420*/  @!P0 LEA.HI R10, R10, R11, RZ, 0x3 ;  /* 0x0000000b0a0a8211 */ /* 0x000fc800078f18ff */
[----:B------:R-:W-:Y:S02]  /*c430*/  @!P0 LOP3.LUT R10, R10, 0xfffffff8, RZ, 0xc0, !PT ;  /* 0xfffffff80a0a8812 */ /* 0x000fe400078ec0ff */
[----:B------:R-:W-:-:S03]  /*c440*/  IADD3 R11, R53, 0x40, RZ ;  /* 0x00000040350b7810 */ /* 0x000fc60007ffe0ff */
[----:B-1----:R-:W-:-:S04]  /*c450*/  @!P0 IMAD.WIDE R22, R10, 0x2, R20 ;  /* 0x000000020a168825 */ /* 0x002fc800078e0214 */
[----:B--2---:R-:W-:Y:S01]  /*c460*/  @!P0 IMAD.WIDE R24, R10, 0x2, R16 ;  /* 0x000000020a188825 */ /* 0x004fe200078e0210 */
        /* <DEDUP_REMOVED lines=9> */
[----:B------:R-:W-:-:S05]  /*c500*/  @!P0 LOP3.LUT R10, R10, 0xfffffff8, RZ, 0xc0, !PT ;  /* 0xfffffff80a0a8812 */ /* 0x000fca00078ec0ff */
[----:B------:R-:W-:-:S04]  /*c510*/  @!P0 IMAD.WIDE R20, R10, 0x2, R20 ;  /* 0x000000020a148825 */ /* 0x000fc800078e0214 */
[----:B------:R-:W-:Y:S01]  /*c520*/  @!P0 IMAD.WIDE R10, R10, 0x2, R16 ;  /* 0x000000020a0a8825 */ /* 0x000fe200078e0210 */
[----:B------:R1:W5:Y:S04]  /*c530*/  @!P0 LD.E.128 R48, [R20.64] ;  /* 0x0000000a14308980 */ /* 0x000368000c101d00 */
[----:B------:R1:W5:Y:S02]  /*c540*/  @!P0 LD.E.128 R40, [R10.64] ;  /* 0x0000000a0a288980 */ /* 0x000364000c101d00 */
.L_x_1143:
[----:B--2---:R-:W-:Y:S05]  /*c550*/  BSYNC B0 ;  /* 0x0000000000007941 */ /* 0x004fea0003800000 */
.L_x_1142:
[----:B-1---5:R-:W-:Y:S01]  /*c560*/  IMAD.MOV.U32 R11, RZ, RZ, R50 ;  /* 0x000000ffff0b7224 */ /* 0x022fe200078e0032 */
[----:B------:R-:W-:Y:S01]  /*c570*/  IADD3 R9, R9, 0x40, RZ ;  /* 0x0000004009097810 */ /* 0x000fe20007ffe0ff */
[----:B------:R-:W-:Y:S01]  /*c580*/  IMAD.MOV.U32 R10, RZ, RZ, R51 ;  /* 0x000000ffff0a7224 */ /* 0x000fe200078e0033 */
[----:B------:R-:W1:Y:S01]  /*c590*/  SHFL.IDX PT, R14, R14, 0x1, 0x1c1f ;  /* 0x003c1f000e0e7f89 */ /* 0x000e6200000e0000 */
        /* <DEDUP_REMOVED lines=13> */
[----:B------:R-:W2:Y:S01]  /*c670*/  SHFL.IDX PT, R12, R12, 0x1, 0x1c1f ;  /* 0x003c1f000c0c7f89 */ /* 0x000ea200000e0000 */
[----:B----4-:R-:W-:Y:S01]  /*c680*/  IMAD.MOV.U32 R16, RZ, RZ, R71 ;  /* 0x000000ffff107224 */ /* 0x010fe200078e0047 */
        /* <DEDUP_REMOVED lines=8> */
[----:B------:R-:W-:Y:S01]  /*c710*/  MOV R11, R58 ;  /* 0x0000003a000b7202 */ /* 0x000fe20000000f00 */
[----:B------:R-:W-:Y:S01]  /*c720*/  IMAD.MOV.U32 R13, RZ, RZ, R73 ;  /* 0x000000ffff0d7224 */ /* 0x000fe200078e0049 */
[----:B------:R-:W-:Y:S01]  /*c730*/  PRMT R93, R16, 0x5410, R17 ;  /* 0x00005410105d7816 */ /* 0x000fe20000000011 */
        /* <DEDUP_REMOVED lines=12> */
[----:B------:R-:W-:Y:S01]  /*c800*/  CS2R R38, SRZ ;  /* 0x0000000000267805 */ /* 0x000fe2000001ff00 */
[----:B------:R-:W-:Y:S01]  /*c810*/  MOV R11, R68 ;  /* 0x00000044000b7202 */ /* 0x000fe20000000f00 */
[----:B------:R-:W4:Y:S01]  /*c820*/  SHFL.IDX PT, R15, R19, 0x1, 0x1c1f ;  /* 0x003c1f00130f7f89 */ /* 0x000f2200000e0000 */
[----:B------:R-:W-:Y:S01]  /*c830*/  CS2R R36, SRZ ;  /* 0x0000000000247805 */ /* 0x000fe2000001ff00 */
[----:B------:R-:W-:Y:S01]  /*c840*/  CS2R R22, SRZ ;  /* 0x0000000000167805 */ /* 0x000fe2000001ff00 */
[----:B------:R-:W-:Y:S01]  /*c850*/  PRMT R92, R10, 0x5410, R11 ;  /* 0x000054100a5c7816 */ /* 0x000fe2000000000b */
[----:B------:R3:W1:Y:S02]  /*c860*/  SHFL.IDX PT, R13, R18, 0x1, 0x1c1f ;  /* 0x003c1f00120d7f89 */ /* 0x00066400000e0000 */
[----:B---3--:R-:W-:Y:S01]  /*c870*/  CS2R R20, SRZ ;  /* 0x0000000000147805 */ /* 0x008fe2000001ff00 */
[----:B------:R-:W-:Y:S01]  /*c880*/  CS2R R16, SRZ ;  /* 0x0000000000107805 */ /* 0x000fe2000001ff00 */
[----:B------:R-:W-:Y:S01]  /*c890*/  CS2R R34, SRZ ;  /* 0x0000000000227805 */ /* 0x000fe2000001ff00 */
[----:B------:R-:W-:Y:S01]  /*c8a0*/  CS2R R32, SRZ ;  /* 0x0000000000207805 */ /* 0x000fe2000001ff00 */
[----:B------:R-:W-:Y:S01]  /*c8b0*/  CS2R R18, SRZ ;  /* 0x0000000000127805 */ /* 0x000fe2000001ff00 */
[----:B------:R-:W-:Y:S05]  /*c8c0*/  @P0 BRA `(.L_x_1145) ;  /* 0x0000023000000947 */ /* 0x000fea0003800000 */
[C---:B-12-4-:R-:W-:Y:S01]  /*c8d0*/  ISETP.GE.AND P0, PT, R53.reuse, c[0x0][0x27c], PT ;  /* 0x00009f0035007a0c */ /* 0x056fe20003f06270 */
        /* <DEDUP_REMOVED lines=19> */
[----:B------:R-:W-:Y:S01]  /*ca10*/  @!P0 IMAD.WIDE R46, R9, 0x2, R12 ;  /* 0x00000002092e8825 */ /* 0x000fe200078e020c */
[----:B------:R1:W5:Y:S04]  /*ca20*/  @!P0 LD.E.128 R24, [R20.64] ;  /* 0x0000000a14188980 */ /* 0x000368000c101d00 */
[----:B------:R3:W5:Y:S01]  /*ca30*/  @!P0 LD.E.128 R16, [R46.64] ;  /* 0x0000000a2e108980 */ /* 0x000762000c101d00 */
[----:B------:R-:W-:Y:S01]  /*ca40*/  ISETP.GE.AND P0, PT, R10, c[0x0][0x27c], PT ;  /* 0x00009f000a007a0c */ /* 0x000fe20003f06270 */
[----:B------:R-:W-:Y:S01]  /*ca50*/  CS2R R30, SRZ ;  /* 0x00000000001e7805 */ /* 0x000fe2000001ff00 */
[----:B------:R-:W-:Y:S01]  /*ca60*/  CS2R R28, SRZ ;  /* 0x00000000001c7805 */ /* 0x000fe2000001ff00 */
[----:B--2---:R-:W-:-:S10]  /*ca70*/  CS2R R22, SRZ ;  /* 0x0000000000167805 */ /* 0x004fd4000001ff00 */
        /* <DEDUP_REMOVED lines=8> */
.L_x_1145:
[----:B-12-4-:R-:W-:Y:S05]  /*cb00*/  BSYNC B0 ;  /* 0x0000000000007941 */ /* 0x016fea0003800000 */
.L_x_1144:
[----:B-----5:R-:W-:Y:S01]  /*cb10*/  IMAD.MOV.U32 R11, RZ, RZ, R30 ;  /* 0x000000ffff0b7224 */ /* 0x020fe200078e001e */
[----:B------:R-:W-:Y:S01]  /*cb20*/  IADD3 R79, R8, -UR15, RZ ;  /* 0x8000000f084f7c10 */ /* 0x000fe2000fffe0ff */
[----:B------:R-:W-:Y:S01]  /*cb30*/  IMAD.MOV.U32 R10, RZ, RZ, R31 ;  /* 0x000000ffff0a7224 */ /* 0x000fe200078e001f */
[----:B------:R-:W-:-:S04]  /*cb40*/  DEPBAR.LE SB0, 0x3 ;  /* 0x000080c00000791a */ /* 0x000fc80000000000 */
[----:B------:R-:W-:Y:S01]  /*cb50*/  IMAD.MOV.U32 R9, RZ, RZ, R28 ;  /* 0x000000ffff097224 */ /* 0x000fe200078e001c */
[----:B------:R-:W-:Y:S01]  /*cb60*/  PRMT R52, R10, 0x5410, R11 ;  /* 0x000054100a347816 */ /* 0x000fe2000000000b */
[----:B------:R-:W-:Y:S01]  /*cb70*/  IMAD.MOV.U32 R11, RZ, RZ, R26 ;  /* 0x000000ffff0b7224 */ /* 0x000fe200078e001a */
[----:B------:R-:W-:Y:S01]  /*cb80*/  IMNMX R79, R79, 0x80, PT ;  /* 0x000000804f4f7817 */ /* 0x000fe20003800200 */
[----:B------:R-:W-:Y:S01]  /*cb90*/  IMAD.MOV.U32 R10, RZ, RZ, R27 ;  /* 0x000000ffff0a7224 */ /* 0x000fe200078e001b */
[----:B---3--:R-:W-:Y:S01]  /*cba0*/  PRMT R47, R47, 0x5410, R9 ;  /* 0x000054102f2f7816 */ /* 0x008fe20000000009 */
        /* <DEDUP_REMOVED lines=17> */
[----:B------:R-:W-:-:S02]  /*ccc0*/  ISETP.GE.AND P0, PT, R78, R79, PT ;  /* 0x0000004f4e00720c */ /* 0x000fc40003f06270 */
[----:B------:R-:W-:Y:S01]  /*ccd0*/  PRMT R46, R10, 0x5410, R11 ;  /* 0x000054100a2e7816 */ /* 0x000fe2000000000b */
[----:B------:R-:W-:Y:S01]  /*cce0*/  IMAD.MOV.U32 R11, RZ, RZ, R18 ;  /* 0x000000ffff0b7224 */ /* 0x000fe200078e0012 */
[----:B------:R-:W-:Y:S01]  /*ccf0*/  PRMT R44, R44, 0x5410, R9 ;  /* 0x000054102c2c7816 */ /* 0x000fe20000000009 */
[----:B------:R-:W-:Y:S01]  /*cd00*/  IMAD.MOV.U32 R10, RZ, RZ, R19 ;  /* 0x000000ffff0a7224 */ /* 0x000fe200078e0013 */
[----:B------:R-:W-:Y:S01]  /*cd10*/  PRMT R64, R12, 0x7610, R64 ;  /* 0x000076100c407816 */ /* 0x000fe20000000040 */
[----:B------:R-:W-:Y:S02]  /*cd20*/  IMAD.MOV.U32 R9, RZ, RZ, R16 ;  /* 0x000000ffff097224 */ /* 0x000fe400078e0010 */
[----:B------:R-:W-:Y:S01]  /*cd30*/  IMAD.MOV.U32 R12, RZ, RZ, R37 ;  /* 0x000000ffff0c7224 */ /* 0x000fe200078e0025 */
[----:B------:R-:W-:Y:S01]  /*cd40*/  PRMT R55, R10, 0x5410, R11 ;  /* 0x000054100a377816 */ /* 0x000fe2000000000b */
[----:B------:R-:W-:Y:S01]  /*cd50*/  IMAD.MOV.U32 R10, RZ, RZ, R17 ;  /* 0x000000ffff0a7224 */ /* 0x000fe200078e0011 */
[----:B------:R-:W-:-:S02]  /*cd60*/  PRMT R54, R54, 0x5410, R9 ;  /* 0x0000541036367816 */ /* 0x000fc40000000009 */
[----:B------:R-:W-:Y:S02]  /*cd70*/  MOV R9, R34 ;  /* 0x0000002200097202 */ /* 0x000fe40000000f00 */
[----:B------:R-:W-:Y:S01]  /*cd80*/  PRMT R76, R12, 0x7610, R76 ;  /* 0x000076100c4c7816 */ /* 0x000fe2000000004c */
[----:B------:R-:W-:Y:S01]  /*cd90*/  IMAD.MOV.U32 R12, RZ, RZ, R21 ;  /* 0x000000ffff0c7224 */ /* 0x000fe200078e0015 */
[----:B------:R-:W-:Y:S01]  /*cda0*/  PRMT R54, R10, 0x7610, R54 ;  /* 0x000076100a367816 */ /* 0x000fe20000000036 */
[----:B------:R-:W-:Y:S01]  /*cdb0*/  IMAD.MOV.U32 R10, RZ, RZ, R35 ;  /* 0x000000ffff0a7224 */ /* 0x000fe200078e0023 */
[----:B------:R-:W-:Y:S01]  /*cdc0*/  PRMT R67, R67, 0x5410, R9 ;  /* 0x0000541043437816 */ /* 0x000fe20000000009 */
[----:B------:R-:W-:Y:S01]  /*cdd0*/  IMAD.MOV.U32 R9, RZ, RZ, R32 ;  /* 0x000000ffff097224 */ /* 0x000fe200078e0020 */
[----:B------:R-:W-:Y:S02]  /*cde0*/  PRMT R44, R12, 0x7610, R44 ;  /* 0x000076100c2c7816 */ /* 0x000fe4000000002c */
[----:B------:R-:W-:-:S02]  /*cdf0*/  PRMT R67, R10, 0x7610, R67 ;  /* 0x000076100a437816 */ /* 0x000fc40000000043 */
        /* <DEDUP_REMOVED lines=18> */
[----:B------:R-:W-:Y:S01]  /*cf20*/  HADD2.F32 R93, -RZ, R93.H1_H1 ;  /* 0x3000005dff5d7230 */ /* 0x000fe20000004100 */
[----:B------:R-:W-:Y:S01]  /*cf30*/  SHF.R.U32.HI R11, RZ, 0x3, R12 ;  /* 0x00000003ff0b7819 */ /* 0x000fe2000001160c */
[----:B------:R-:W-:Y:S01]  /*cf40*/  HADD2.F32 R95, -RZ, R95.H1_H1 ;  /* 0x3000005fff5f7230 */ /* 0x000fe20000004100 */
[----:B------:R-:W-:-:S02]  /*cf50*/  LOP3.LUT R8, R12, 0x38, R8, 0xf8, !PT ;  /* 0x000000380c087812 */ /* 0x000fc400078ef808 */
[----:B------:R-:W-:Y:S02]  /*cf60*/  SHF.L.U32 R9, R9, 0xa, RZ ;  /* 0x0000000a09097819 */ /* 0x000fe400000006ff */
[----:B------:R-:W-:Y:S02]  /*cf70*/  SHF.L.U32 R10, R6, 0x9, RZ ;  /* 0x00000009060a7819 */ /* 0x000fe400000006ff */
[----:B------:R-:W-:Y:S02]  /*cf80*/  LOP3.LUT R91, R12, 0x38, R53, 0xf8, !PT ;  /* 0x000000380c5b7812 */ /* 0x000fe400078ef835 */
[----:B------:R-:W-:Y:S02]  /*cf90*/  LOP3.LUT R8, R8, R11, RZ, 0x3c, !PT ;  /* 0x0000000b08087212 */ /* 0x000fe400078e3cff */
[----:B------:R-:W-:Y:S02]  /*cfa0*/  LOP3.LUT R9, R9, 0x7fffe000, RZ, 0xc0, !PT ;  /* 0x7fffe00009097812 */ /* 0x000fe400078ec0ff */
[----:B------:R-:W-:-:S02]  /*cfb0*/  LOP3.LUT R91, R10, R91, R11, 0xf6, !PT ;  /* 0x0000005b0a5b7212 */ /* 0x000fc400078ef60b */
[----:B------:R-:W-:Y:S02]  /*cfc0*/  IADD3 R8, R8, R9, R10 ;  /* 0x0000000908087210 */ /* 0x000fe40007ffe00a */
[----:B------:R-:W-:Y:S02]  /*cfd0*/  SHF.L.U32 R91, R91, 0x1, RZ ;  /* 0x000000015b5b7819 */ /* 0x000fe400000006ff */
[----:B------:R-:W-:Y:S02]  /*cfe0*/  SHF.L.U32 R90, R8, 0x1, RZ ;  /* 0x00000001085a7819 */ /* 0x000fe400000006ff */
[--C-:B------:R-:W-:Y:S01]  /*cff0*/  SHF.R.U32.HI R96, RZ, 0x10, R71.reuse ;  /* 0x00000010ff607819 */ /* 0x100fe20000011647 */
[----:B------:R-:W1:Y:S01]  /*d000*/  LDS.128 R12, [R91+0x18100] ;  /* 0x018100005b0c7984 */ /* 0x000e620000000c00 */
[----:B------:R-:W-:Y:S02]  /*d010*/  SHF.R.U64 R70, R70, 0x10, R71 ;  /* 0x0000001046467819 */ /* 0x000fe40000001247 */
[----:B------:R-:W-:Y:S01]  /*d020*/  SHF.R.U64 R71, R72, 0x10, R73 ;  /* 0x0000001048477819 */ /* 0x000fe20000001249 */
[----:B------:R-:W2:Y:S01]  /*d030*/  LDS.128 R8, [R90+0x18100] ;  /* 0x018100005a087984 */ /* 0x000ea20000000c00 */
[----:B------:R-:W-:Y:S01]  /*d040*/  SHF.R.U64 R74, R74, 0x10, R75 ;  /* 0x000000104a4a7819 */ /* 0x000fe2000000124b */
[----:B------:R-:W-:Y:S01]  /*d050*/  HADD2.F32 R96, -RZ, R96.H0_H0 ;  /* 0x20000060ff607230 */ /* 0x000fe20000004100 */
[----:B------:R-:W-:-:S02]  /*d060*/  SHF.R.U32.HI R72, RZ, 0x10, R73 ;  /* 0x00000010ff487819 */ /* 0x000fc40000011649 */
[----:B------:R-:W-:Y:S01]  /*d070*/  SHF.R.U32.HI R75, RZ, 0x10, R75 ;  /* 0x00000010ff4b7819 */ /* 0x000fe2000001164b */
[----:B------:R-:W-:Y:S01]  /*d080*/  HADD2.F32 R107, -RZ, R74.H0_H0 ;  /* 0x2000004aff6b7230 */ /* 0x000fe20000004100 */
[--C-:B------:R-:W-:Y:S02]  /*d090*/  SHF.R.U64 R68, R68, 0x10, R69.reuse ;  /* 0x0000001044447819 */ /* 0x100fe40000001245 */
[----:B------:R-:W-:Y:S01]  /*d0a0*/  SHF.R.U32.HI R69, RZ, 0x10, R69 ;  /* 0x00000010ff457819 */ /* 0x000fe20000011645 */
[----:B------:R-:W-:Y:S02]  /*d0b0*/  HADD2.F32 R112, -RZ, R75.H0_H0 ;  /* 0x2000004bff707230 */ /* 0x000fe40000004100 */
[--C-:B-1----:R-:W-:Y:S02]  /*d0c0*/  HADD2.F32 R73, -RZ, R15.reuse.H0_H0 ;  /* 0x2000000fff497230 */ /* 0x102fe40000004100 */
[----:B------:R-:W-:Y:S02]  /*d0d0*/  HADD2.F32 R15, -RZ, R15.H1_H1 ;  /* 0x3000000fff0f7230 */ /* 0x000fe40000004100 */
[--C-:B--2---:R-:W-:Y:S01]  /*d0e0*/  HADD2.F32 R101, -RZ, R11.reuse.H0_H0 ;  /* 0x2000000bff657230 */ /* 0x104fe20000004100 */
[----:B------:R-:W-:Y:S01]  /*d0f0*/  FMUL.FTZ R106, R73, R100 ;  /* 0x00000064496a7220 */ /* 0x000fe20000410000 */
[----:B------:R-:W-:Y:S01]  /*d100*/  HADD2.F32 R11, -RZ, R11.H1_H1 ;  /* 0x3000000bff0b7230 */ /* 0x000fe20000004100 */
[----:B------:R-:W-:Y:S01]  /*d110*/  FMUL.FTZ R110, R15, R96 ;  /* 0x000000600f6e7220 */ /* 0x000fe20000410000 */
[----:B------:R-:W-:Y:S01]  /*d120*/  HADD2.F32 R97, -RZ, R13.H0_H0 ;  /* 0x2000000dff617230 */ /* 0x000fe20000004100 */
[----:B------:R-:W-:Y:S01]  /*d130*/  FMUL.FTZ R100, R101, R100 ;  /* 0x0000006465647220 */ /* 0x000fe20000410000 */
[----:B------:R-:W-:Y:S01]  /*d140*/  HADD2.F32 R102, -RZ, R9.H0_H0 ;  /* 0x20000009ff667230 */ /* 0x000fe20000004100 */
[----:B------:R-:W-:Y:S01]  /*d150*/  FMUL.FTZ R96, R11, R96 ;  /* 0x000000600b607220 */ /* 0x000fe20000410000 */
[----:B------:R-:W-:Y:S01]  /*d160*/  HADD2.F32 R13, -RZ, R13.H1_H1 ;  /* 0x3000000dff0d7230 */ /* 0x000fe20000004100 */
[-C--:B------:R-:W-:Y:S01]  /*d170*/  FMUL.FTZ R75, R97, R105.reuse ;  /* 0x00000069614b7220 */ /* 0x080fe20000410000 */
        /* <DEDUP_REMOVED lines=15> */
[----:B------:R-:W-:Y:S01]  /*d270*/  FMUL.FTZ R9, R103, R92 ;  /* 0x0000005c67097220 */ /* 0x000fe20000410000 */
[----:B------:R-:W-:Y:S01]  /*d280*/  HADD2.F32 R8, -RZ, R10.H0_H0 ;  /* 0x2000000aff087230 */ /* 0x000fe20000004100 */
[----:B------:R-:W-:Y:S01]  /*d290*/  FFMA.FTZ R106, R101, R108, R106 ;  /* 0x0000006c656a7223 */ /* 0x000fe2000001006a */
        /* <DEDUP_REMOVED lines=14> */
[----:B------:R-:W-:Y:S02]  /*d380*/  FFMA.FTZ R100, R73, R108, -R100 ;  /* 0x0000006c49647223 */ /* 0x000fe40000010864 */
        /* <DEDUP_REMOVED lines=8> */
[----:B------:R-:W-:-:S02]  /*d410*/  FFMA.FTZ R101, R99, R8, -R101 ;  /* 0x0000000863657223 */ /* 0x000fc40000010865 */
[-C--:B------:R-:W-:Y:S02]  /*d420*/  FFMA.FTZ R14, R14, R107.reuse, -R103 ;  /* 0x0000006b0e0e7223 */ /* 0x080fe40000010867 */
        /* <DEDUP_REMOVED lines=8> */
.L_x_1149:
[----:B------:R-:W-:Y:S05]  /*d4b0*/  BSYNC B0 ;  /* 0x0000000000007941 */ /* 0x000fea0003800000 */
.L_x_1148:
        /* <DEDUP_REMOVED lines=18> */
[----:B------:R-:W-:Y:S01]  /*d5e0*/  LOP3.LUT R9, R9, 0x1c0, RZ, 0xc0, !PT ;  /* 0x000001c009097812 */ /* 0x000fe200078ec0ff */
[----:B------:R-:W-:Y:S01]  /*d5f0*/  HADD2.F32 R87, -RZ, R87.H1_H1 ;  /* 0x30000057ff577230 */ /* 0x000fe20000004100 */
[----:B------:R-:W-:Y:S01]  /*d600*/  SHF.R.S32.HI R13, RZ, 0x1f, R8 ;  /* 0x0000001fff0d7819 */ /* 0x000fe20000011408 */
[----:B------:R-:W-:Y:S01]  /*d610*/  HADD2.F32 R89, -RZ, R89.H1_H1 ;  /* 0x30000059ff597230 */ /* 0x000fe20000004100 */
[----:B------:R-:W-:-:S02]  /*d620*/  LOP3.LUT R11, R11, 0x7fffe000, RZ, 0xc0, !PT ;  /* 0x7fffe0000b0b7812 */ /* 0x000fc400078ec0ff */
[----:B------:R-:W-:Y:S01]  /*d630*/  LEA.HI R13, R13, R8, RZ, 0x3 ;  /* 0x000000080d0d7211 */ /* 0x000fe200078f18ff */
[----:B------:R-:W-:Y:S01]  /*d640*/  IMAD.SHL.U32 R8, R8, 0x8, RZ ;  /* 0x0000000808087824 */ /* 0x000fe200078e00ff */
[----:B------:R-:W-:Y:S02]  /*d650*/  LOP3.LUT R15, R9, 0x38, R10, 0xf8, !PT ;  /* 0x00000038090f7812 */ /* 0x000fe400078ef80a */
[----:B------:R-:W-:Y:S02]  /*d660*/  SHF.L.U32 R13, R13, 0xa, RZ ;  /* 0x0000000a0d0d7819 */ /* 0x000fe400000006ff */
[----:B------:R-:W-:Y:S02]  /*d670*/  SHF.R.U32.HI R10, RZ, 0x3, R9 ;  /* 0x00000003ff0a7819 */ /* 0x000fe40000011609 */
[----:B------:R-:W-:Y:S02]  /*d680*/  LEA R12, R6, R11, 0x9 ;  /* 0x0000000b060c7211 */ /* 0x000fe400078e48ff */
[----:B------:R-:W-:-:S02]  /*d690*/  LOP3.LUT R11, R9, 0x38, R8, 0xf8, !PT ;  /* 0x00000038090b7812 */ /* 0x000fc400078ef808 */
[----:B------:R-:W-:Y:S02]  /*d6a0*/  LOP3.LUT R9, R13, 0x7fffe000, RZ, 0xc0, !PT ;  /* 0x7fffe0000d097812 */ /* 0x000fe400078ec0ff */
[-C--:B------:R-:W-:Y:S02]  /*d6b0*/  LOP3.LUT R15, R15, R10.reuse, RZ, 0x3c, !PT ;  /* 0x0000000a0f0f7212 */ /* 0x080fe400078e3cff */
[----:B------:R-:W-:Y:S01]  /*d6c0*/  LOP3.LUT R8, R11, R10, RZ, 0x3c, !PT ;  /* 0x0000000a0b087212 */ /* 0x000fe200078e3cff */
[----:B------:R-:W-:Y:S01]  /*d6d0*/  IMAD R9, R6, 0x200, R9 ;  /* 0x0000020006097824 */ /* 0x000fe200078e0209 */
[----:B------:R-:W-:Y:S01]  /*d6e0*/  SHF.R.U32.HI R70, RZ, 0x10, R57 ;  /* 0x00000010ff467819 */ /* 0x000fe20000011639 */
[----:B------:R-:W-:Y:S01]  /*d6f0*/  IMAD.IADD R12, R12, 0x1, R15 ;  /* 0x000000010c0c7824 */ /* 0x000fe200078e020f */
[--C-:B------:R-:W-:Y:S02]  /*d700*/  SHF.R.U64 R60, R60, 0x10, R61.reuse ;  /* 0x000000103c3c7819 */ /* 0x100fe4000000123d */
        /* <DEDUP_REMOVED lines=40> */
[----:B------:R-:W-:Y:S01]  /*d990*/  FMUL.FTZ R90, R11, R90 ;  /* 0x0000005a0b5a7220 */ /* 0x000fe20000410000 */
[----:B------:R-:W-:Y:S01]  /*d9a0*/  HADD2.F32 R8, -RZ, R10.H0_H0 ;  /* 0x2000000aff087230 */ /* 0x000fe20000004100 */
[C---:B------:R-:W-:Y:S01]  /*d9b0*/  FMUL.FTZ R74, R75.reuse, R74 ;  /* 0x0000004a4b4a7220 */ /* 0x040fe20000410000 */
[----:B------:R-:W-:Y:S01]  /*d9c0*/  HADD2.F32 R14, -RZ, R14.H1_H1 ;  /* 0x3000000eff0e7230 */ /* 0x000fe20000004100 */
[----:B------:R-:W-:Y:S01]  /*d9d0*/  FFMA.FTZ R94, R75, R96, R94 ;  /* 0x000000604b5e7223 */ /* 0x000fe2000001005e */
[----:B------:R-:W-:Y:S01]  /*d9e0*/  HADD2.F32 R75, -RZ, R58.H0_H0 ;  /* 0x2000003aff4b7230 */ /* 0x000fe20000004100 */
[----:B------:R-:W-:Y:S01]  /*d9f0*/  FFMA.FTZ R11, R11, R106, R62 ;  /* 0x0000006a0b0b7223 */ /* 0x000fe2000001003e */
[----:B------:R-:W-:Y:S01]  /*da00*/  HADD2.F32 R62, -RZ, R56.H0_H0 ;  /* 0x20000038ff3e7230 */ /* 0x000fe20000004100 */
[-C--:B------:R-:W-:Y:S01]  /*da10*/  FMUL.FTZ R9, R12, R87.reuse ;  /* 0x000000570c097220 */ /* 0x080fe20000410000 */
[----:B------:R-:W-:Y:S01]  /*da20*/  HADD2.F32 R10, -RZ, R10.H1_H1 ;  /* 0x3000000aff0a7230 */ /* 0x000fe20000004100 */
[C---:B------:R-:W-:Y:S01]  /*da30*/  FMUL.FTZ R87, R8.reuse, R87 ;  /* 0x0000005708577220 */ /* 0x040fe20000410000 */
[----:B------:R-:W-:Y:S01]  /*da40*/  F2FP.PACK_AB R11, R11, R102 ;  /* 0x000000660b0b723e */ /* 0x000fe200000000ff */
[----:B------:R-:W-:Y:S01]  /*da50*/  FFMA.FTZ R56, R8, R89, R9 ;  /* 0x0000005908387223 */ /* 0x000fe20000010009 */
[----:B------:R-:W-:Y:S01]  /*da60*/  HADD2.F32 R9, -RZ, R57.H0_H0 ;  /* 0x20000039ff097230 */ /* 0x000fe20000004100 */
[----:B------:R-:W-:-:S02]  /*da70*/  FMUL.FTZ R93, R73, R62 ;  /* 0x0000003e495d7220 */ /* 0x000fc40000410000 */
[-C--:B------:R-:W-:Y:S02]  /*da80*/  FMUL.FTZ R57, R14, R75.reuse ;  /* 0x0000004b0e397220 */ /* 0x080fe40000410000 */
[----:B------:R-:W-:Y:S02]  /*da90*/  FMUL.FTZ R62, R92, R62 ;  /* 0x0000003e5c3e7220 */ /* 0x000fe40000410000 */
[----:B------:R-:W-:Y:S02]  /*daa0*/  FMUL.FTZ R75, R10, R75 ;  /* 0x0000004b0a4b7220 */ /* 0x000fe40000410000 */
[----:B------:R-:W-:Y:S02]  /*dab0*/  FFMA.FTZ R87, R12, R89, -R87 ;  /* 0x000000590c577223 */ /* 0x000fe40000010857 */
        /* <DEDUP_REMOVED lines=18> */
.L_x_1151:
[----:B------:R-:W-:Y:S05]  /*dbe0*/  BSYNC B0 ;  /* 0x0000000000007941 */ /* 0x000fea0003800000 */
.L_x_1150:
        /* <DEDUP_REMOVED lines=33> */
[----:B------:R-:W-:Y:S01]  /*de00*/  SHF.R.U64 R40, R40, 0x10, R41 ;  /* 0x0000001028287819 */ /* 0x000fe20000001229 */
[----:B------:R-:W-:Y:S01]  /*de10*/  IMAD.IADD R12, R12, 0x1, R15 ;  /* 0x000000010c0c7824 */ /* 0x000fe200078e020f */
[----:B------:R-:W-:Y:S02]  /*de20*/  SHF.R.U32.HI R58, RZ, 0x10, R41 ;  /* 0x00000010ff3a7819 */ /* 0x000fe40000011629 */
[----:B------:R-:W-:-:S02]  /*de30*/  IADD3 R8, R9, R8, RZ ;  /* 0x0000000809087210 */ /* 0x000fc40007ffe0ff */
[----:B------:R-:W-:Y:S01]  /*de40*/  SHF.L.U32 R57, R12, 0x1, RZ ;  /* 0x000000010c397819 */ /* 0x000fe200000006ff */
[----:B------:R-:W-:Y:S01]  /*de50*/  HADD2.F32 R58, -RZ, R58.H0_H0 ;  /* 0x2000003aff3a7230 */ /* 0x000fe20000004100 */
[--C-:B------:R-:W-:Y:S01]  /*de60*/  SHF.R.U64 R41, R50, 0x10, R51.reuse ;  /* 0x0000001032297819 */ /* 0x100fe20000001233 */
[----:B------:R-:W-:Y:S01]  /*de70*/  IMAD.SHL.U32 R56, R8, 0x2, RZ ;  /* 0x0000000208387824 */ /* 0x000fe200078e00ff */
[----:B------:R-:W-:Y:S01]  /*de80*/  SHF.R.U32.HI R50, RZ, 0x10, R51 ;  /* 0x00000010ff327819 */ /* 0x000fe20000011633 */
[----:B------:R-:W1:Y:S01]  /*de90*/  LDS.128 R12, [R57+0x18100] ;  /* 0x01810000390c7984 */ /* 0x000e620000000c00 */
[--C-:B------:R-:W-:Y:S02]  /*dea0*/  SHF.R.U64 R48, R48, 0x10, R49.reuse ;  /* 0x0000001030307819 */ /* 0x100fe40000001231 */
[----:B------:R-:W-:Y:S01]  /*deb0*/  SHF.R.U32.HI R49, RZ, 0x10, R49 ;  /* 0x00000010ff317819 */ /* 0x000fe20000011631 */
[----:B------:R-:W2:Y:S01]  /*dec0*/  LDS.128 R8, [R56+0x18100] ;  /* 0x0181000038087984 */ /* 0x000ea20000000c00 */
[--C-:B------:R-:W-:Y:S01]  /*ded0*/  SHF.R.U64 R42, R42, 0x10, R43.reuse ;  /* 0x000000102a2a7819 */ /* 0x100fe2000000122b */
[----:B------:R-:W-:Y:S01]  /*dee0*/  HADD2.F32 R94, -RZ, R50.H0_H0 ;  /* 0x20000032ff5e7230 */ /* 0x000fe20000004100 */
[----:B------:R-:W-:Y:S01]  /*def0*/  SHF.R.U32.HI R43, RZ, 0x10, R43 ;  /* 0x00000010ff2b7819 */ /* 0x000fe2000001162b */
[----:B------:R-:W-:-:S02]  /*df00*/  HADD2.F32 R88, -RZ, R49.H0_H0 ;  /* 0x20000031ff587230 */ /* 0x000fc40000004100 */
        /* <DEDUP_REMOVED lines=26> */
[----:B------:R-:W-:Y:S01]  /*e0b0*/  FFMA.FTZ R72, R63, R74, R72 ;  /* 0x0000004a3f487223 */ /* 0x000fe20000010048 */
[----:B------:R-:W-:Y:S01]  /*e0c0*/  HADD2.F32 R14, -RZ, R14.H1_H1 ;  /* 0x3000000eff0e7230 */ /* 0x000fe20000004100 */
[----:B------:R-:W-:Y:S01]  /*e0d0*/  FMUL.FTZ R9, R12, R83 ;  /* 0x000000530c097220 */ /* 0x000fe20000410000 */
[----:B------:R-:W-:Y:S01]  /*e0e0*/  HADD2.F32 R43, -RZ, R40.H0_H0 ;  /* 0x20000028ff2b7230 */ /* 0x000fe20000004100 */
[----:B------:R-:W-:Y:S01]  /*e0f0*/  FMUL.FTZ R50, R15, R68 ;  /* 0x000000440f327220 */ /* 0x000fe20000410000 */
[----:B------:R-:W-:Y:S01]  /*e100*/  HADD2.F32 R63, -RZ, R42.H0_H0 ;  /* 0x2000002aff3f7230 */ /* 0x000fe20000004100 */
[C---:B------:R-:W-:Y:S01]  /*e110*/  FFMA.FTZ R40, R8.reuse, R85, R9 ;  /* 0x0000005508287223 */ /* 0x040fe20000010009 */
[----:B------:R-:W-:Y:S01]  /*e120*/  HADD2.F32 R11, -RZ, R11.H1_H1 ;  /* 0x3000000bff0b7230 */ /* 0x000fe20000004100 */
[----:B------:R-:W-:Y:S01]  /*e130*/  FMUL.FTZ R83, R8, R83 ;  /* 0x0000005308537220 */ /* 0x000fe20000410000 */
[----:B------:R-:W-:Y:S01]  /*e140*/  HADD2.F32 R10, -RZ, R10.H1_H1 ;  /* 0x3000000aff0a7230 */ /* 0x000fe20000004100 */
[----:B------:R-:W-:Y:S01]  /*e150*/  FMUL.FTZ R71, R61, R43 ;  /* 0x0000002b3d477220 */ /* 0x000fe20000410000 */
        /* <DEDUP_REMOVED lines=18> */
[----:B------:R-:W-:Y:S01]  /*e280*/  F2FP.PACK_AB R14, R14, R83 ;  /* 0x000000530e0e723e */ /* 0x000fe200000000ff */
[----:B------:R-:W-:Y:S01]  /*e290*/  FFMA.FTZ R41, R10, R9, R41 ;  /* 0x000000090a297223 */ /* 0x000fe20000010029 */
[----:B------:R-:W-:-:S02]  /*e2a0*/  F2FP.PACK_AB R11, R11, R90 ;  /* 0x0000005a0b0b723e */ /* 0x000fc400000000ff */
[----:B------:R-:W-:Y:S01]  /*e2b0*/  F2FP.PACK_AB R9, R49, R72 ;  /* 0x000000483109723e */ /* 0x000fe200000000ff */
[----:B------:R1:W-:Y:S01]  /*e2c0*/  STS.128 [R57+0x18100], R12 ;  /* 0x0181000c39007388 */ /* 0x0003e20000000c00 */
[----:B------:R-:W-:Y:S02]  /*e2d0*/  F2FP.PACK_AB R8, R8, R69 ;  /* 0x000000450808723e */ /* 0x000fe400000000ff */
[----:B------:R-:W-:-:S05]  /*e2e0*/  F2FP.PACK_AB R10, R41, R40 ;  /* 0x00000028290a723e */ /* 0x000fca00000000ff */
[----:B------:R1:W-:Y:S02]  /*e2f0*/  STS.128 [R56+0x18100], R8 ;  /* 0x0181000838007388 */ /* 0x0003e40000000c00 */
.L_x_1147:
[----:B------:R-:W-:Y:S05]  /*e300*/  BSYNC B1 ;  /* 0x0000000000017941 */ /* 0x000fea0003800000 */
.L_x_1146:
        /* <DEDUP_REMOVED lines=41> */
[----:B------:R-:W-:Y:S01]  /*e5a0*/  SHF.R.U64 R38, R38, 0x10, R39 ;  /* 0x0000001026267819 */ /* 0x000fe20000001227 */
[----:B------:R-:W-:Y:S01]  /*e5b0*/  HADD2.F32 R61, -RZ, R34.H0_H0 ;  /* 0x20000022ff3d7230 */ /* 0x000fe20000004100 */
[----:B------:R-:W-:-:S02]  /*e5c0*/  SHF.R.U32.HI R36, RZ, 0x10, R37 ;  /* 0x00000010ff247819 */ /* 0x000fc40000011625 */
[----:B------:R-:W-:Y:S02]  /*e5d0*/  SHF.R.U32.HI R39, RZ, 0x10, R39 ;  /* 0x00000010ff277819 */ /* 0x000fe40000011627 */
[--C-:B------:R-:W-:Y:S02]  /*e5e0*/  SHF.R.U64 R32, R32, 0x10, R33.reuse ;  /* 0x0000001020207819 */ /* 0x100fe40000001221 */
        /* <DEDUP_REMOVED lines=21> */
[----:B------:R-:W-:Y:S01]  /*e740*/  FMUL.FTZ R33, R48, R66 ;  /* 0x0000004230217220 */ /* 0x000fe20000410000 */
[----:B------:R-:W-:Y:S01]  /*e750*/  HADD2.F32 R56, -RZ, R36.H0_H0 ;  /* 0x20000024ff387230 */ /* 0x000fe20000004100 */
[----:B------:R-:W-:Y:S01]  /*e760*/  FMUL.FTZ R36, R13, R68 ;  /* 0x000000440d247220 */ /* 0x000fe20000410000 */
[----:B------:R-:W-:Y:S01]  /*e770*/  HADD2.F32 R12, -RZ, R14.H0_H0 ;  /* 0x2000000eff0c7230 */ /* 0x000fe20000004100 */
[----:B------:R-:W-:Y:S01]  /*e780*/  FFMA.FTZ R60, R51, R62, R60 ;  /* 0x0000003e333c7223 */ /* 0x000fe2000001003c */
[--C-:B------:R-:W-:Y:S01]  /*e790*/  HADD2.F32 R57, -RZ, R8.reuse.H0_H0 ;  /* 0x20000008ff397230 */ /* 0x100fe20000004100 */
[C---:B------:R-:W-:Y:S01]  /*e7a0*/  FMUL.FTZ R68, R9.reuse, R68 ;  /* 0x0000004409447220 */ /* 0x040fe20000410000 */
        /* <DEDUP_REMOVED lines=13> */
[----:B------:R-:W-:Y:S01]  /*e880*/  FMUL.FTZ R63, R49, R57 ;  /* 0x00000039313f7220 */ /* 0x000fe20000410000 */
[----:B------:R-:W-:Y:S01]  /*e890*/  HADD2.F32 R51, -RZ, R38.H0_H0 ;  /* 0x20000026ff337230 */ /* 0x000fe20000004100 */
        /* <DEDUP_REMOVED lines=22> */
.L_x_1153:
[----:B------:R-:W-:Y:S05]  /*ea00*/  BSYNC B0 ;  /* 0x0000000000007941 */ /* 0x000fea0003800000 */
.L_x_1152:
        /* <DEDUP_REMOVED lines=15> */
[----:B------:R-:W-:Y:S01]  /*eb00*/  IMAD.SHL.U32 R9, R9, 0x40, RZ ;  /* 0x0000004009097824 */ /* 0x000fe200078e00ff */
[----:B------:R-:W-:Y:S01]  /*eb10*/  LEA.HI R13, R13, R8, RZ, 0x1d ;  /* 0x000000080d0d7211 */ /* 0x000fe200078fe8ff */
[----:B------:R-:W-:Y:S01]  /*eb20*/  HADD2.F32 R54, -RZ, R54.H1_H1 ;  /* 0x30000036ff367230 */ /* 0x000fe20000004100 */
[----:B------:R-:W-:Y:S01]  /*eb30*/  LOP3.LUT R14, R14, 0x1c0, RZ, 0xc0, !PT ;  /* 0x000001c00e0e7812 */ /* 0x000fe200078ec0ff */
[--C-:B------:R-:W-:Y:S01]  /*eb40*/  HADD2.F32 R50, -RZ, R64.reuse.H0_H0 ;  /* 0x20000040ff327230 */ /* 0x100fe20000004100 */
[----:B------:R-:W-:Y:S01]  /*eb50*/  SHF.R.S32.HI R8, RZ, 0x1f, R13 ;  /* 0x0000001fff087819 */ /* 0x000fe2000001140d */
[----:B------:R-:W-:Y:S01]  /*eb60*/  IMAD.SHL.U32 R11, R13, 0x8, RZ ;  /* 0x000000080d0b7824 */ /* 0x000fe200078e00ff */
[----:B------:R-:W-:Y:S01]  /*eb70*/  SHF.L.U32 R12, R12, 0x7, RZ ;  /* 0x000000070c0c7819 */ /* 0x000fe200000006ff */
[----:B------:R-:W-:Y:S01]  /*eb80*/  HADD2.F32 R64, -RZ, R64.H1_H1 ;  /* 0x30000040ff407230 */ /* 0x000fe20000004100 */
[----:B------:R-:W-:Y:S01]  /*eb90*/  LOP3.LUT R15, R14, 0x38, R15, 0xf8, !PT ;  /* 0x000000380e0f7812 */ /* 0x000fe200078ef80f */
[----:B------:R-:W-:Y:S01]  /*eba0*/  HADD2.F32 R55, -RZ, R55.H1_H1 ;  /* 0x30000037ff377230 */ /* 0x000fe20000004100 */
[----:B------:R-:W-:Y:S01]  /*ebb0*/  SHF.R.U32.HI R10, RZ, 0x3, R14 ;  /* 0x00000003ff0a7819 */ /* 0x000fe2000001160e */
[----:B------:R-:W-:Y:S01]  /*ebc0*/  HADD2.F32 R65, -RZ, R65.H1_H1 ;  /* 0x30000041ff417230 */ /* 0x000fe20000004100 */
        /* <DEDUP_REMOVED lines=20> */
[--C-:B------:R-:W-:Y:S01]  /*ed10*/  SHF.R.U64 R17, R26, 0x10, R27.reuse ;  /* 0x000000101a117819 */ /* 0x100fe2000000121b */
[----:B------:R-:W-:Y:S01]  /*ed20*/  HADD2.F32 R58, -RZ, R25.H0_H0 ;  /* 0x20000019ff3a7230 */ /* 0x000fe20000004100 */
[----:B------:R-:W-:Y:S02]  /*ed30*/  SHF.R.U32.HI R26, RZ, 0x10, R27 ;  /* 0x00000010ff1a7819 */ /* 0x000fe4000001161b */
[--C-:B------:R-:W-:Y:S02]  /*ed40*/  SHF.R.U64 R18, R18, 0x10, R19.reuse ;  /* 0x0000001012127819 */ /* 0x100fe40000001213 */
[----:B------:R-:W-:Y:S01]  /*ed50*/  SHF.R.U32.HI R19, RZ, 0x10, R19 ;  /* 0x00000010ff137819 */ /* 0x000fe20000011613 */
[----:B------:R-:W-:-:S02]  /*ed60*/  HADD2.F32 R66, -RZ, R26.H0_H0 ;  /* 0x2000001aff427230 */ /* 0x000fc40000004100 */
[--C-:B-1----:R-:W-:Y:S02]  /*ed70*/  HADD2.F32 R35, -RZ, R13.reuse.H1_H1 ;  /* 0x3000000dff237230 */ /* 0x102fe40000004100 */
[----:B------:R-:W-:Y:S02]  /*ed80*/  HADD2.F32 R27, -RZ, R13.H0_H0 ;  /* 0x2000000dff1b7230 */ /* 0x000fe40000004100 */
[----:B------:R-:W-:Y:S01]  /*ed90*/  HADD2.F32 R13, -RZ, R15.H0_H0 ;  /* 0x2000000fff0d7230 */ /* 0x000fe20000004100 */
[----:B------:R-:W-:Y:S01]  /*eda0*/  FMUL.FTZ R25, R35, R34 ;  /* 0x0000002223197220 */ /* 0x000fe20000410000 */
[----:B------:R-:W-:Y:S01]  /*edb0*/  HADD2.F32 R36, -RZ, R12.H0_H0 ;  /* 0x2000000cff247230 */ /* 0x000fe20000004100 */
[----:B------:R-:W-:Y:S01]  /*edc0*/  FMUL.FTZ R48, R27, R38 ;  /* 0x000000261b307220 */ /* 0x000fe20000410000 */
[--C-:B--2---:R-:W-:Y:S01]  /*edd0*/  HADD2.F32 R40, -RZ, R9.reuse.H1_H1 ;  /* 0x30000009ff287230 */ /* 0x104fe20000004100 */
[----:B------:R-:W-:Y:S01]  /*ede0*/  FMUL.FTZ R60, R13, R56 ;  /* 0x000000380d3c7220 */ /* 0x000fe20000410000 */
[----:B------:R-:W-:-:S02]  /*edf0*/  HADD2.F32 R39, -RZ, R9.H0_H0 ;  /* 0x20000009ff277230 */ /* 0x000fc40000004100 */
[----:B------:R-:W-:Y:S01]  /*ee00*/  HADD2.F32 R9, -RZ, R11.H0_H0 ;  /* 0x2000000bff097230 */ /* 0x000fe20000004100 */
[C---:B------:R-:W-:Y:S01]  /*ee10*/  FMUL.FTZ R34, R40.reuse, R34 ;  /* 0x0000002228227220 */ /* 0x040fe20000410000 */
[----:B------:R-:W-:Y:S01]  /*ee20*/  HADD2.F32 R15, -RZ, R15.H1_H1 ;  /* 0x3000000fff0f7230 */ /* 0x000fe20000004100 */
[----:B------:R-:W-:Y:S01]  /*ee30*/  FFMA.FTZ R25, R40, R58, R25 ;  /* 0x0000003a28197223 */ /* 0x000fe20000010019 */
[----:B------:R-:W-:Y:S01]  /*ee40*/  HADD2.F32 R40, -RZ, R19.H0_H0 ;  /* 0x20000013ff287230 */ /* 0x000fe20000004100 */
[C---:B------:R-:W-:Y:S01]  /*ee50*/  FMUL.FTZ R56, R9.reuse, R56 ;  /* 0x0000003809387220 */ /* 0x040fe20000410000 */
[----:B------:R-:W-:Y:S01]  /*ee60*/  HADD2.F32 R41, -RZ, R8.H0_H0 ;  /* 0x20000008ff297230 */ /* 0x000fe20000004100 */
[----:B------:R-:W-:Y:S01]  /*ee70*/  FFMA.FTZ R60, R9, R62, R60 ;  /* 0x0000003e093c7223 */ /* 0x000fe2000001003c */
[----:B------:R-:W-:Y:S01]  /*ee80*/  HADD2.F32 R37, -RZ, R12.H1_H1 ;  /* 0x3000000cff257230 */ /* 0x000fe20000004100 */
[----:B------:R-:W-:Y:S01]  /*ee90*/  FMUL.FTZ R9, R36, R54 ;  /* 0x0000003624097220 */ /* 0x000fe20000410000 */
[----:B------:R-:W-:Y:S01]  /*eea0*/  HADD2.F32 R11, -RZ, R11.H1_H1 ;  /* 0x3000000bff0b7230 */ /* 0x000fe20000004100 */
[----:B------:R-:W-:Y:S01]  /*eeb0*/  FMUL.FTZ R26, R15, R40 ;  /* 0x000000280f1a7220 */ /* 0x000fe20000410000 */
[----:B------:R-:W-:Y:S01]  /*eec0*/  HADD2.F32 R12, -RZ, R14.H0_H0 ;  /* 0x2000000eff0c7230 */ /* 0x000fe20000004100 */
[----:B------:R-:W-:Y:S01]  /*eed0*/  FMUL.FTZ R19, R41, R54 ;  /* 0x0000003629137220 */ /* 0x000fe20000410000 */
[----:B------:R-:W-:Y:S01]  /*eee0*/  HADD2.F32 R42, -RZ, R8.H1_H1 ;  /* 0x30000008ff2a7230 */ /* 0x000fe20000004100 */
[----:B------:R-:W-:Y:S01]  /*eef0*/  FMUL.FTZ R40, R11, R40 ;  /* 0x000000280b287220 */ /* 0x000fe20000410000 */
[----:B------:R-:W-:Y:S01]  /*ef00*/  HADD2.F32 R8, -RZ, R10.H0_H0 ;  /* 0x2000000aff087230 */ /* 0x000fe20000004100 */
        /* <DEDUP_REMOVED lines=9> */
[C---:B------:R-:W-:Y:S01]  /*efa0*/  FMUL.FTZ R55, R8.reuse, R55 ;  /* 0x0000003708377220 */ /* 0x040fe20000410000 */
[----:B------:R-:W-:Y:S01]  /*efb0*/  F2FP.PACK_AB R11, R11, R60 ;  /* 0x0000003c0b0b723e */ /* 0x000fe200000000ff */
[----:B------:R-:W-:Y:S01]  /*efc0*/  FFMA.FTZ R16, R8, R65, R9 ;  /* 0x0000004108107223 */ /* 0x000fe20000010009 */
[----:B------:R-:W-:Y:S01]  /*efd0*/  HADD2.F32 R9, -RZ, R17.H0_H0 ;  /* 0x20000011ff097230 */ /* 0x000fe20000004100 */
[-C--:B------:R-:W-:Y:S02]  /*efe0*/  FMUL.FTZ R43, R37, R26.reuse ;  /* 0x0000001a252b7220 */ /* 0x080fe40000410000 */
[-C--:B------:R-:W-:Y:S02]  /*eff0*/  FMUL.FTZ R17, R14, R39.reuse ;  /* 0x000000270e117220 */ /* 0x080fe40000410000 */
[----:B------:R-:W-:Y:S02]  /*f000*/  FMUL.FTZ R26, R42, R26 ;  /* 0x0000001a2a1a7220 */ /* 0x000fe40000410000 */
[----:B------:R-:W-:-:S02]  /*f010*/  FMUL.FTZ R39, R10, R39 ;  /* 0x000000270a277220 */ /* 0x000fc40000410000 */
[----:B------:R-:W-:Y:S02]  /*f020*/  FFMA.FTZ R55, R12, R65, -R55 ;  /* 0x000000410c377223 */ /* 0x000fe40000010837 */
        /* <DEDUP_REMOVED lines=18> */
.L_x_1155:
[----:B------:R-:W-:Y:S05]  /*f150*/  BSYNC B0 ;  /* 0x0000000000007941 */ /* 0x000fea0003800000 */
.L_x_1154:
        /* <DEDUP_REMOVED lines=12> */
[--C-:B------:R-:W-:Y:S01]  /*f220*/  HADD2.F32 R42, -RZ, R47.reuse.H0_H0 ;  /* 0x2000002fff2a7230 */ /* 0x100fe20000004100 */
        /* <DEDUP_REMOVED lines=102> */
.L_x_1131:
[----:B------:R-:W-:Y:S05]  /*f890*/  BSYNC B2 ;  /* 0x0000000000027941 */ /* 0x000fea0003800000 */
.L_x_1113:
[----:B------:R-:W-:-:S04]  /*f8a0*/  DEPBAR.LE SB0, 0x2 ;  /* 0x000080800000791a */ /* 0x000fc80000000000 */
[----:B------:R-:W-:Y:S01]  /*f8b0*/  IMAD.MOV.U32 R184, RZ, RZ, 0x20 ;  /* 0x00000020ffb87424 */ /* 0x000fe200078e00ff */
[----:B------:R-:W-:Y:S01]  /*f8c0*/  BAR.SYNC.DEFER_BLOCKING 0x0 ;  /* 0x0000000000007b1d */ /* 0x000fe20000010000 */
[----:B------:R-:W-:Y:S01]  /*f8d0*/  LOP3.LUT P0, RZ, R132, 0x2, RZ, 0xc0, !PT ;  /* 0x0000000284ff7812 */ /* 0x000fe2000780c0ff */
[----:B------:R-:W-:Y:S01]  /*f8e0*/  IMAD.SHL.U32 R187, R5, 0x2, RZ ;  /* 0x0000000205bb7824 */ /* 0x000fe200078e00ff */
[----:B------:R-:W-:Y:S01]  /*f8f0*/  SHF.L.U32 R186, R2, 0x1, RZ ;  /* 0x0000000102ba7819 */ /* 0x000fe200000006ff */
[----:B------:R-:W-:Y:S01]  /*f900*/  IMAD.SHL.U32 R48, R0, 0x2, RZ ;  /* 0x0000000200307824 */ /* 0x000fe200078e00ff */
[----:B------:R-:W-:Y:S02]  /*f910*/  SEL R184, R184, 0xffffffe0, !P0 ;  /* 0xffffffe0b8b87807 */ /* 0x000fe40004000000 */
[----:B------:R-:W-:-:S03]  /*f920*/  LEA R189, R0, 0x18100, 0x1 ;  /* 0x0001810000bd7811 */ /* 0x000fc600078e08ff */
[----:B------:R-:W-:Y:S01]  /*f930*/  IMAD.IADD R2, R187, 0x1, R184 ;  /* 0x00000001bb027824 */ /* 0x000fe200078e02b8 */
[----:B------:R-:W-:Y:S01]  /*f940*/  IADD3 R185, R189, R186, RZ ;  /* 0x000000babdb97210 */ /* 0x000fe20007ffe0ff */
[----:B------:R-:W3:Y:S04]  /*f950*/  LDSM.16.M88.4 R48, [R48+0x18100] ;  /* 0x018100003030783b */ /* 0x000ee80000000200 */
[----:B------:R4:W1:Y:S04]  /*f960*/  LDSM.16.M88.4 R40, [R187+0xc100] ;  /* 0x00c10000bb28783b */ /* 0x0008680000000200 */
[----:B--2---:R4:W2:Y:S04]  /*f970*/  LDSM.16.M88.4 R32, [R187+0xc900] ;  /* 0x00c90000bb20783b */ /* 0x0048a80000000200 */
[----:B-1----:R4:W1:Y:S04]  /*f980*/  LDSM.16.M88.4 R24, [R187+0xd100] ;  /* 0x00d10000bb18783b */ /* 0x0028680000000200 */
        /* <DEDUP_REMOVED lines=24> */
[----:B------:R-:W-:-:S02]  /*fb10*/  SHF.L.U64.HI R5, R206, 0x1, R209 ;  /* 0x00000001ce057819 */ /* 0x000fc400000102d1 */
[----:B------:R-:W-:Y:S02]  /*fb20*/  ISETP.GE.AND P6, PT, R200, c[0x0][0x1d4], PT ;  /* 0x00007500c8007a0c */ /* 0x000fe40003fc6270 */
[----:B------:R-:W-:Y:S02]  /*fb30*/  IADD3 R14, P0, R8, UR18, RZ ;  /* 0x00000012080e7c10 */ /* 0x000fe4000ff1e0ff */
[----:B------:R-:W-:Y:S02]  /*fb40*/  SEL R8, RZ, 0x10, P4 ;  /* 0x00000010ff087807 */ /* 0x000fe40002000000 */
[----:B------:R-:W-:Y:S01]  /*fb50*/  IADD3.X R9, R9, UR7, R0, P0, !PT ;  /* 0x0000000709097c10 */ /* 0x000fe200087fe400 */
[----:B------:R-:W-:Y:S01]  /*fb60*/  IMAD.SHL.U32 R0, R206, 0x2, RZ ;  /* 0x00000002ce007824 */ /* 0x000fe200078e00ff */
[----:B------:R-:W-:Y:S02]  /*fb70*/  LEA R15, P0, R14, c[0x0][0x1f8], 0x1 ;  /* 0x00007e000e0f7a11 */ /* 0x000fe400078008ff */
[----:B------:R-:W-:-:S02]  /*fb80*/  IADD3 R28, -R8, 0x10, RZ ;  /* 0x00000010081c7810 */ /* 0x000fc40007ffe1ff */
[----:B------:R-:W-:Y:S01]  /*fb90*/  LEA.HI.X R14, R14, c[0x0][0x1fc], R9, 0x1, P0 ;  /* 0x00007f000e0e7a11 */ /* 0x000fe200000f0c09 */
[----:B------:R-:W4:Y:S01]  /*fba0*/  SHFL.IDX PT, R16, R15, 0x1, 0x181f ;  /* 0x00381f000f107f89 */ /* 0x000f2200000e0000 */
[----:B------:R-:W-:Y:S01]  /*fbb0*/  IMAD.SHL.U32 R9, R188, 0x2, RZ ;  /* 0x00000002bc097824 */ /* 0x000fe200078e00ff */
[----:B------:R-:W-:Y:S02]  /*fbc0*/  LOP3.LUT R28, R28, 0xf, RZ, 0xc0, !PT ;  /* 0x0000000f1c1c7812 */ /* 0x000fe400078ec0ff */
[----:B------:R-:W3:Y:S04]  /*fbd0*/  SHFL.IDX PT, R18, R14, 0x1, 0x181f ;  /* 0x00381f000e127f89 */ /* 0x000ee800000e0000 */
[----:B------:R-:W2:Y:S04]  /*fbe0*/  SHFL.IDX PT, R15, R15, RZ, 0x181f ;  /* 0x00181fff0f0f7589 */ /* 0x000ea800000e0000 */
[----:B------:R-:W1:Y:S01]  /*fbf0*/  SHFL.IDX PT, R14, R14, RZ, 0x181f ;  /* 0x00181fff0e0e7589 */ /* 0x000e6200000e0000 */
[----:B----4-:R-:W-:-:S04]  /*fc00*/  IADD3 R30, P2, P0, R31, R16, R12 ;  /* 0x000000101f1e7210 */ /* 0x010fc8000785e00c */
[----:B---3--:R-:W-:Y:S02]  /*fc10*/  IADD3.X R31, RZ, R18, R13, P2, P0 ;  /* 0x00000012ff1f7210 */ /* 0x008fe400017e040d */
[----:B------:R-:W-:-:S04]  /*fc20*/  IADD3 R28, P2, P0, R28, R16, R9 ;  /* 0x000000101c1c7210 */ /* 0x000fc8000785e009 */
[----:B------:R-:W-:Y:S02]  /*fc30*/  IADD3.X R29, RZ, R18, R10, P2, P0 ;  /* 0x00000012ff1d7210 */ /* 0x000fe400017e040a */
[----:B------:R-:W-:-:S04]  /*fc40*/  IADD3 R16, P2, P0, R17, R16, R0 ;  /* 0x0000001011107210 */ /* 0x000fc8000785e000 */
[----:B------:R-:W-:Y:S02]  /*fc50*/  IADD3.X R17, RZ, R18, R5, P2, P0 ;  /* 0x00000012ff117210 */ /* 0x000fe400017e0405 */
[----:B--2---:R-:W-:-:S05]  /*fc60*/  IADD3 R12, P0, R15, R12, RZ ;  /* 0x0000000c0f0c7210 */ /* 0x004fca0007f1e0ff */
        /* <DEDUP_REMOVED lines=14> */
.L_x_1156:
[----:B------:R-:W-:Y:S01]  /*fd50*/  LOP3.LUT R5, R7, 0xffffffe0, RZ, 0xc0, !PT ;  /* 0xffffffe007057812 */ /* 0x000fe200078ec0ff */
[----:B------:R-:W-:Y:S01]  /*fd60*/  IMAD.MOV.U32 R0, RZ, RZ, 0x40 ;  /* 0x00000040ff007424 */ /* 0x000fe200078e00ff */
[----:B------:R-:W-:Y:S01]  /*fd70*/  LEA.HI R7, R45, R82, RZ, 0x2 ;  /* 0x000000522d077211 */ /* 0x000fe200078f10ff */
[C---:B-123--:R-:W-:Y:S01]  /*fd80*/  HMMA.16816.F32 R36, R48.reuse, R32, RZ ;  /* 0x000000203024723c */ /* 0x04efe200000018ff */
[----:B------:R-:W-:Y:S01]  /*fd90*/  SHF.R.S32.HI R9, RZ, 0x1f, R6 ;  /* 0x0000001fff097819 */ /* 0x000fe20000011406 */
[----:B------:R-:W-:Y:S01]  /*fda0*/  IMAD.IADD R5, R82, 0x1, -R5 ;  /* 0x0000000152057824 */ /* 0x000fe200078e0a05 */
[----:B------:R-:W-:Y:S01]  /*fdb0*/  LOP3.LUT R7, R7, 0xfffffffc, RZ, 0xc0, !PT ;  /* 0xfffffffc07077812 */ /* 0x000fe200078ec0ff */
[----:B------:R-:W-:Y:S01]  /*fdc0*/  IMAD R183, R4, 0x2, R189 ;  /* 0x0000000204b77824 */ /* 0x000fe200078e02bd */
[----:B------:R-:W-:Y:S01]  /*fdd0*/  SEL R135, R0, 0xffffffc0, !P1 ;  /* 0xffffffc000877807 */ /* 0x000fe20004800000 */
[----:B------:R-:W-:Y:S01]  /*fde0*/  IMAD R182, R4, 0x2, R185 ;  /* 0x0000000204b67824 */ /* 0x000fe200078e02b9 */
[----:B------:R-:W-:Y:S01]  /*fdf0*/  LEA.HI R0, R9, R6, RZ, 0x3 ;  /* 0x0000000609007211 */ /* 0x000fe200078f18ff */
[----:B------:R-:W-:Y:S01]  /*fe00*/  IMAD.IADD R82, R82, 0x1, -R7 ;  /* 0x0000000152527824 */ /* 0x000fe200078e0a07 */
[----:B------:R-:W-:Y:S01]  /*fe10*/  SHF.R.S32.HI R8, RZ, 0x1f, R5 ;  /* 0x0000001fff087819 */ /* 0x000fe20000011405 */
[C---:B------:R-:W-:Y:S01]  /*fe20*/  HMMA.16816.F32 R32, R48.reuse, R34, RZ ;  /* 0x000000223020723c */ /* 0x040fe200000018ff */
[----:B------:R-:W-:Y:S01]  /*fe30*/  LOP3.LUT R9, R0, 0xffffff8, RZ, 0xc0, !PT ;  /* 0x0ffffff800097812 */ /* 0x000fe200078ec0ff */
[----:B------:R-:W-:Y:S01]  /*fe40*/  LDSM.16.M88.4 R64, [R183] ;  /* 0x00000000b740783b */ /* 0x000fe20000000200 */
[----:B------:R-:W-:Y:S01]  /*fe50*/  LEA.HI R7, R8, R5, RZ, 0x2 ;  /* 0x0000000508077211 */ /* 0x000fe200078f10ff */
[----:B------:R-:W-:Y:S01]  /*fe60*/  IMAD.IADD R88, R135, 0x1, R2 ;  /* 0x0000000187587824 */ /* 0x000fe200078e0202 */
[----:B------:R-:W-:Y:S01]  /*fe70*/  LEA.HI R0, R82, R82, RZ, 0x1 ;  /* 0x0000005252007211 */ /* 0x000fe200078f08ff */
[----:B------:R-:W-:Y:S01]  /*fe80*/  IMAD.IADD R9, R6, 0x1, -R9 ;  /* 0x0000000106097824 */ /* 0x000fe200078e0a09 */
[----:B------:R-:W-:Y:S01]  /*fe90*/  LEA.HI.SX32 R6, R7, UR15, 0x1e ;  /* 0x0000000f07067c11 */ /* 0x000fe2000f8ff2ff */
[C---:B------:R-:W-:Y:S01]  /*fea0*/  HMMA.16816.F32 R44, R48.reuse, R40, RZ ;  /* 0x00000028302c723c */ /* 0x040fe200000018ff */
[----:B------:R-:W-:Y:S01]  /*feb0*/  LOP3.LUT R11, R0, 0x1ffffffe, RZ, 0xc0, !PT ;  /* 0x1ffffffe000b7812 */ /* 0x000fe200078ec0ff */
[----:B------:R-:W-:Y:S01]  /*fec0*/  ULDC UR4, c[0x0][0x324] ;  /* 0x0000c90000047ab9 */ /* 0x000fe20000000800 */
[----:B------:R-:W-:Y:S01]  /*fed0*/  PLOP3.LUT P0, PT, PT, PT, UP2, 0x80, 0x0 ;  /* 0x000000000000781c */ /* 0x000fe20003f0f028 */
[----:B------:R-:W-:Y:S01]  /*fee0*/  IMAD R6, R9, 0x10, R6 ;  /* 0x0000001009067824 */ /* 0x000fe200078e0206 */
[----:B------:R-:W-:Y:S01]  /*fef0*/  ISETP.GE.AND P2, PT, R191, 0x1, PT ;  /* 0x00000001bf00780c */ /* 0x000fe20003f46270 */
[----:B------:R-:W-:Y:S01]  /*ff00*/  IMAD.IADD R11, R82, 0x1, -R11 ;  /* 0x00000001520b7824 */ /* 0x000fe200078e0a0b */
[----:B------:R-:W-:Y:S01]  /*ff10*/  ULOP3.LUT UR4, URZ, UR4, URZ, 0x33, !UPT ;  /* 0x000000043f047292 */ /* 0x000fe2000f8e333f */
[----:B------:R-:W-:Y:S01]  /*ff20*/  HMMA.16816.F32 R40, R48, R42, RZ ;  /* 0x0000002a3028723c */ /* 0x000fe200000018ff */
[----:B-----5:R-:W-:Y:S01]  /*ff30*/  LDSM.16.M88.4 R80, [R189+0x4000] ;  /* 0x00400000bd50783b */ /* 0x020fe20000000200 */
[----:B------:R-:W-:-:S03]  /*ff40*/  IMAD R202, R11, 0x8, R6 ;  /* 0x000000080bca7824 */ /* 0x000fc600078e0206 */
[----:B------:R-:W0:Y:S01]  /*ff50*/  LDGDEPBAR ;  /* 0x00000000000079af */ /* 0x000e220000000000 */
[----:B------:R-:W-:Y:S02]  /*ff60*/  IMAD.MOV.U32 R0, RZ, RZ, R202 ;  /* 0x000000ffff007224 */ /* 0x000fe400078e00ca */
[----:B------:R-:W-:Y:S01]  /*ff70*/  @P0 IMAD.HI.U32 R6, R202, c[0x0][0x2c8], RZ ;  /* 0x0000b200ca060a27 */ /* 0x000fe200078e00ff */
[----:B------:R-:W-:Y:S01]  /*ff80*/  PLOP3.LUT P0, PT, PT, PT, UP2, 0x80, 0x0 ;  /* 0x000000000000781c */ /* 0x000fe20003f0f028 */
[C---:B------:R-:W-:Y:S08]  /*ff90*/  HMMA.16816.F32 R28, R48.reuse, R24, RZ ;  /* 0x00000018301c723c */ /* 0x040ff000000018ff */
[----:B------:R-:W-:Y:S04]  /*ffa0*/  HMMA.16816.F32 R24, R48, R26, RZ ;  /* 0x0000001a3018723c */ /* 0x000fe800000018ff */
[----:B------:R-:W-:Y:S01]  /*ffb0*/  @P0 SHF.R.U32.HI R0, RZ, c[0x0][0x2cc], R6 ;  /* 0x0000b300ff000a19 */ /* 0x000fe20000011606 */
[----:B------:R-:W-:-:S03]  /*ffc0*/  IMAD.IADD R6, R187, 0x1, R135 ;  /* 0x00000001bb067824 */ /* 0x000fc600078e0287 */
[C---:B------:R-:W-:Y:S02]  /*ffd0*/  HMMA.16816.F32 R72, R48.reuse, R60, RZ ;  /* 0x0000003c3048723c */ /* 0x040fe400000018ff */
[----:B------:R-:W1:Y:S04]  /*ffe0*/  LDSM.16.M88.4 R12, [R6+0xc900] ;  /* 0x00c90000060c783b */ /* 0x000e680000000200 */
[----:B------:R-:W2:Y:S02]  /*fff0*/  LDSM.16.M88.4 R16, [R6+0xc100] ;  /* 0x00c100000610783b */ /* 0x000ea40000000200 */
[----:B------:R-:W-:Y:S02]  /*10000*/  HMMA.16816.F32 R48, R48, R62, RZ ;  /* 0x0000003e3030723c */ /* 0x000fe400000018ff */
[----:B------:R-:W3:Y:S04]  /*10010*/  LDSM.16.M88.4 R8, [R6+0xd100] ;  /* 0x00d100000608783b */ /* 0x000ee80000000200 */
[----:B------:R-:W4:Y:S02]  /*10020*/  LDSM.16.M88.4 R76, [R6+0xd900] ;  /* 0x00d90000064c783b */ /* 0x000f240000000200 */
[C---:B------:R-:W-:Y:S02]  /*10030*/  HMMA.16816.F32 R36, R68.reuse, R20, R36 ;  /* 0x000000144424723c */ /* 0x040fe40000001824 */
[----:B------:R-:W-:Y:S06]  /*10040*/  LDSM.16.M88.4 R60, [R88+0xc100] ;  /* 0x00c10000583c783b */ /* 0x000fec0000000200 */
[C---:B------:R-:W-:Y:S01]  /*10050*/  HMMA.16816.F32 R32, R68.reuse, R22, R32 ;  /* 0x000000164420723c */ /* 0x040fe20000001820 */
[----:B------:R-:W-:Y:S07]  /*10060*/  LDSM.16.M88.4 R20, [R182] ;  /* 0x00000000b614783b */ /* 0x000fee0000000200 */
        /* <DEDUP_REMOVED lines=8> */
[----:B------:R-:W4:Y:S07]  /*100f0*/  LDSM.16.M88.4 R48, [R88+0xd900] ;  /* 0x00d900005830783b */ /* 0x000f2e0000000200 */
[C---:B-1----:R-:W-:Y:S08]  /*10100*/  HMMA.16816.F32 R36, R64.reuse, R12, R36 ;  /* 0x0000000c4024723c */ /* 0x042ff00000001824 */
[C---:B------:R-:W-:Y:S01]  /*10110*/  HMMA.16816.F32 R32, R64.reuse, R14, R32 ;  /* 0x0000000e4020723c */ /* 0x040fe20000001820 */
[----:B------:R-:W1:Y:S07]  /*10120*/  LDSM.16.M88.4 R12, [R187+0xe900] ;  /* 0x00e90000bb0c783b */ /* 0x000e6e0000000200 */
[C---:B--2---:R-:W-:Y:S08]  /*10130*/  HMMA.16816.F32 R44, R64.reuse, R16, R44 ;  /* 0x00000010402c723c */ /* 0x044ff0000000182c */
[C---:B------:R-:W-:Y:S01]  /*10140*/  HMMA.16816.F32 R40, R64.reuse, R18, R40 ;  /* 0x000000124028723c */ /* 0x040fe20000001828 */
[----:B------:R-:W2:Y:S07]  /*10150*/  LDSM.16.M88.4 R16, [R187+0xe100] ;  /* 0x00e10000bb10783b */ /* 0x000eae0000000200 */
[C---:B---3--:R-:W-:Y:S08]  /*10160*/  HMMA.16816.F32 R28, R64.reuse, R8, R28 ;  /* 0x00000008401c723c */ /* 0x048ff0000000181c */
[C---:B------:R-:W-:Y:S01]  /*10170*/  HMMA.16816.F32 R24, R64.reuse, R10, R24 ;  /* 0x0000000a4018723c */ /* 0x040fe20000001818 */
[----:B------:R-:W3:Y:S07]  /*10180*/  LDSM.16.M88.4 R8, [R187+0xf100] ;  /* 0x00f10000bb08783b */ /* 0x000eee0000000200 */
[C---:B----4-:R-:W-:Y:S08]  /*10190*/  HMMA.16816.F32 R72, R64.reuse, R76, R72 ;  /* 0x0000004c4048723c */ /* 0x050ff00000001848 */
[----:B------:R-:W-:Y:S01]  /*101a0*/  HMMA.16816.F32 R68, R64, R78, R68 ;  /* 0x0000004e4044723c */ /* 0x000fe20000001844 */
[----:B------:R-:W4:Y:S04]  /*101b0*/  LDSM.16.M88.4 R76, [R187+0xf900] ;  /* 0x00f90000bb4c783b */ /* 0x000f280000000200 */
[----:B------:R-:W-:Y:S03]  /*101c0*/  LDSM.16.M88.4 R64, [R185+0x4000] ;  /* 0x00400000b940783b */ /* 0x000fe60000000200 */
[C---:B------:R-:W-:Y:S08]  /*101d0*/  HMMA.16816.F32 R36, R20.reuse, R56, R36 ;  /* 0x000000381424723c */ /* 0x040ff00000001824 */
[C---:B------:R-:W-:Y:S01]  /*101e0*/  HMMA.16816.F32 R32, R20.reuse, R58, R32 ;  /* 0x0000003a1420723c */ /* 0x040fe20000001820 */
[----:B------:R-:W1:Y:S07]  /*101f0*/  LDSM.16.M88.4 R56, [R2+0xe900] ;  /* 0x00e900000238783b */ /* 0x000e6e0000000200 */
        /* <DEDUP_REMOVED lines=8> */
[----:B------:R-:W4:Y:S04]  /*10280*/  LDSM.16.M88.4 R48, [R2+0xf900] ;  /* 0x00f900000230783b */ /* 0x000f280000000200 */
[----:B------:R-:W-:Y:S03]  /*10290*/  LDSM.16.M88.4 R20, [R183+0x4000] ;  /* 0x00400000b714783b */ /* 0x000fe60000000200 */
[C---:B-1----:R-:W-:Y:S08]  /*102a0*/  HMMA.16816.F32 R36, R80.reuse, R12, R36 ;  /* 0x0000000c5024723c */ /* 0x042ff00000001824 */
[C---:B------:R-:W-:Y:S01]  /*102b0*/  HMMA.16816.F32 R32, R80.reuse, R14, R32 ;  /* 0x0000000e5020723c */ /* 0x040fe20000001820 */
[----:B------:R-:W1:Y:S07]  /*102c0*/  LDSM.16.M88.4 R12, [R6+0xe900] ;  /* 0x00e90000060c783b */ /* 0x000e6e0000000200 */
[C---:B--2---:R-:W-:Y:S08]  /*102d0*/  HMMA.16816.F32 R44, R80.reuse, R16, R44 ;  /* 0x00000010502c723c */ /* 0x044ff0000000182c */
[C---:B------:R-:W-:Y:S01]  /*102e0*/  HMMA.16816.F32 R40, R80.reuse, R18, R40 ;  /* 0x000000125028723c */ /* 0x040fe20000001828 */
[----:B------:R-:W-:Y:S07]  /*102f0*/  LDSM.16.M88.4 R16, [R6+0xe100] ;  /* 0x00e100000610783b */ /* 0x000fee0000000200 */
[C---:B---3--:R-:W-:Y:S08]  /*10300*/  HMMA.16816.F32 R28, R80.reuse, R8, R28 ;  /* 0x00000008501c723c */ /* 0x048ff0000000181c */
[C---:B------:R-:W-:Y:S01]  /*10310*/  HMMA.16816.F32 R24, R80.reuse, R10, R24 ;  /* 0x0000000a5018723c */ /* 0x040fe20000001818 */
[----:B------:R-:W2:Y:S07]  /*10320*/  LDSM.16.M88.4 R8, [R6+0xf100] ;  /* 0x00f100000608783b */ /* 0x000eae0000000200 */
[C---:B----4-:R-:W-:Y:S08]  /*10330*/  HMMA.16816.F32 R72, R80.reuse, R76, R72 ;  /* 0x0000004c5048723c */ /* 0x050ff00000001848 */
[----:B------:R-:W-:Y:S01]  /*10340*/  HMMA.16816.F32 R68, R80, R78, R68 ;  /* 0x0000004e5044723c */ /* 0x000fe20000001844 */
[----:B------:R-:W-:Y:S07]  /*10350*/  LDSM.16.M88.4 R76, [R88+0x11900] ;  /* 0x01190000584c783b */ /* 0x000fee0000000200 */
[C---:B------:R-:W-:Y:S08]  /*10360*/  HMMA.16816.F32 R36, R64.reuse, R56, R36 ;  /* 0x000000384024723c */ /* 0x040ff00000001824 */
        /* <DEDUP_REMOVED lines=19> */
[----:B------:R-:W2:Y:S07]  /*104a0*/  LDSM.16.M88.4 R16, [R88+0xf900] ;  /* 0x00f900005810783b */ /* 0x000eae0000000200 */
        /* <DEDUP_REMOVED lines=14> */
[C---:B------:R-:W-:Y:S08]  /*10590*/  HMMA.16816.F32 R72, R52.reuse, R16, R72 ;  /* 0x000000103448723c */ /* 0x040ff00000001848 */
        /* <DEDUP_REMOVED lines=16> */
[----:B------:R-:W1:Y:S03]  /*106a0*/  LDSM.16.M88.4 R12, [R6+0x11100] ;  /* 0x01110000060c783b */ /* 0x000e660000000200 */
[C---:B--2---:R-:W-:Y:S08]  /*106b0*/  HMMA.16816.F32 R44, R60.reuse, R8, R44 ;  /* 0x000000083c2c723c */ /* 0x044ff0000000182c */
[C---:B------:R-:W-:Y:S01]  /*106c0*/  HMMA.16816.F32 R40, R60.reuse, R10, R40 ;  /* 0x0000000a3c28723c */ /* 0x040fe20000001828 */
[----:B------:R2:W1:Y:S07]  /*106d0*/  LDSM.16.M88.4 R8, [R6+0x11900] ;  /* 0x011900000608783b */ /* 0x00046e0000000200 */
[C---:B---3--:R-:W-:Y:S08]  /*106e0*/  HMMA.16816.F32 R36, R60.reuse, R20, R36 ;  /* 0x000000143c24723c */ /* 0x048ff00000001824 */
[C---:B------:R-:W-:Y:S01]  /*106f0*/  HMMA.16816.F32 R32, R60.reuse, R22, R32 ;  /* 0x000000163c20723c */ /* 0x040fe20000001820 */
[----:B------:R-:W-:Y:S07]  /*10700*/  LDSM.16.M88.4 R20, [R88+0x10900] ;  /* 0x010900005814783b */ /* 0x000fee0000000200 */
[----:B------:R-:W-:Y:S01]  /*10710*/  HMMA.16816.F32 R28, R60, R16, R28 ;  /* 0x000000103c1c723c */ /* 0x000fe2000000181c */
[----:B--2---:R-:W-:-:S05]  /*10720*/  LOP3.LUT R6, R7, 0x7ffffffc, RZ, 0xc0, !PT ;  /* 0x7ffffffc07067812 */ /* 0x004fca00078ec0ff */
[----:B------:R-:W-:Y:S01]  /*10730*/  IMAD.IADD R203, R5, 0x1, -R6 ;  /* 0x0000000105cb7824 */ /* 0x000fe200078e0a06 */
[----:B------:R-:W-:Y:S01]  /*10740*/  IADD3 R6, R190, 0x1, -R145 ;  /* 0x00000001be067810 */ /* 0x000fe20007ffe891 */
[----:B------:R-:W-:Y:S01]  /*10750*/  HMMA.16816.F32 R64, R60, R18, R64 ;  /* 0x000000123c40723c */ /* 0x000fe20000001840 */
[----:B------:R-:W-:Y:S01]  /*10760*/  LDSM.16.M88.4 R16, [R88+0x11100] ;  /* 0x011100005810783b */ /* 0x000fe20000000200 */
[----:B------:R-:W-:-:S05]  /*10770*/  IMAD.SHL.U32 R203, R203, 0x2, RZ ;  /* 0x00000002cbcb7824 */ /* 0x000fca00078e00ff */
[----:B------:R-:W-:Y:S01]  /*10780*/  IADD3 R7, -R193, R6, -R203 ;  /* 0x00000006c1077210 */ /* 0x000fe20007ffe9cb */
[----:B------:R-:W-:Y:S01]  /*10790*/  HMMA.16816.F32 R72, R60, R48, R72 ;  /* 0x000000303c48723c */ /* 0x000fe20000001848 */
[----:B------:R-:W-:-:S07]  /*107a0*/  IADD3 R5, -R203, R190, -R145 ;  /* 0x000000becb057210 */ /* 0x000fce0007ffe991 */
[----:B------:R-:W-:Y:S01]  /*107b0*/  HMMA.16816.F32 R68, R60, R50, R68 ;  /* 0x000000323c44723c */ /* 0x000fe20000001844 */
[----:B------:R-:W-:Y:S04]  /*107c0*/  LDSM.16.M88.4 R60, [R182+0x8000] ;  /* 0x00800000b63c783b */ /* 0x000fe80000000200 */
[----:B------:R-:W2:Y:S03]  /*107d0*/  LDSM.16.M88.4 R48, [R88+0x10100] ;  /* 0x010100005830783b */ /* 0x000ea60000000200 */
[C---:B----4-:R-:W-:Y:S08]  /*107e0*/  HMMA.16816.F32 R44, R52.reuse, R24, R44 ;  /* 0x00000018342c723c */ /* 0x050ff0000000182c */
[C---:B------:R-:W-:Y:S08]  /*107f0*/  HMMA.16816.F32 R40, R52.reuse, R26, R40 ;  /* 0x0000001a3428723c */ /* 0x040ff00000001828 */
[C---:B-1----:R-:W-:Y:S08]  /*10800*/  HMMA.16816.F32 R36, R52.reuse, R56, R36 ;  /* 0x000000383424723c */ /* 0x042ff00000001824 */
[C---:B------:R-:W-:Y:S08]  /*10810*/  HMMA.16816.F32 R32, R52.reuse, R58, R32 ;  /* 0x0000003a3420723c */ /* 0x040ff00000001820 */
[C---:B------:R-:W-:Y:S08]  /*10820*/  HMMA.16816.F32 R28, R52.reuse, R12, R28 ;  /* 0x0000000c341c723c */ /* 0x040ff0000000181c */
[C---:B------:R-:W-:Y:S08]  /*10830*/  HMMA.16816.F32 R64, R52.reuse, R14, R64 ;  /* 0x0000000e3440723c */ /* 0x040ff00000001840 */
[C---:B------:R-:W-:Y:S07]  /*10840*/  HMMA.16816.F32 R72, R52.reuse, R8, R72 ;  /* 0x000000083448723c */ /* 0x040fee0000001848 */
[C---:B------:R-:W-:Y:S01]  /*10850*/  IADD3 R9, R7.reuse, c[0x0][0x328], RZ ;  /* 0x0000ca0007097a10 */ /* 0x040fe20007ffe0ff */
[----:B------:R-:W-:Y:S01]  /*10860*/  HMMA.16816.F32 R68, R52, R10, R68 ;  /* 0x0000000a3444723c */ /* 0x000fe20000001844 */
[----:B------:R-:W-:-:S03]  /*10870*/  IADD3 R7, R7, UR4, RZ ;  /* 0x0000000407077c10 */ /* 0x000fc6000fffe0ff */
[----:B------:R-:W-:-:S03]  /*10880*/  IMAD.IADD R6, R9, 0x1, R2 ;  /* 0x0000000109067824 */ /* 0x000fc600078e0202 */
[----:B------:R-:W-:Y:S01]  /*10890*/  IMAD.IADD R11, R7, 0x1, R2 ;  /* 0x00000001070b7824 */ /* 0x000fe200078e0202 */
[----:B--2---:R-:W-:Y:S01]  /*108a0*/  HMMA.16816.F32 R44, R60, R48, R44 ;  /* 0x000000303c2c723c */ /* 0x004fe2000000182c */
        /* <DEDUP_REMOVED lines=20> */
.L_x_1159:
[----:B------:R-:W-:-:S04]  /*109f0*/  MOV R2, 0x1 ;  /* 0x0000000100027802 */ /* 0x000fc80000000f00 */
[----:B------:R-:W-:-:S13]  /*10a00*/  ISETP.NE.AND P0, PT, R2, c[0x0][0x32c], PT ;  /* 0x0000cb0002007a0c */ /* 0x000fda0003f05270 */
[----:B------:R-:W-:-:S05]  /*10a10*/  @P0 IMAD.HI.U32 R2, R6, c[0x0][0x330], RZ ;  /* 0x0000cc0006020a27 */ /* 0x000fca00078e00ff */
[----:B------:R-:W-:Y:S02]  /*10a20*/  @P0 SHF.R.U32.HI R6, RZ, c[0x0][0x334], R2 ;  /* 0x0000cd00ff060a19 */ /* 0x000fe40000011602 */
.L_x_1160:
[----:B------:R-:W-:Y:S05]  /*10a30*/  BSYNC B0 ;  /* 0x0000000000007941 */ /* 0x000fea0003800000 */
.L_x_1158:
[----:B------:R-:W-:-:S04]  /*10a40*/  IMAD R6, R6, c[0x0][0x32c], -R145 ;  /* 0x0000cb0006067a24 */ /* 0x000fc800078e0a91 */
[----:B------:R-:W-:-:S05]  /*10a50*/  IMAD.IADD R6, R6, 0x1, -R203 ;  /* 0x0000000106067824 */ /* 0x000fca00078e0acb */
[----:B------:R-:W-:Y:S02]  /*10a60*/  IADD3 R2, R6, c[0x0][0x32c], RZ ;  /* 0x0000cb0006027a10 */ /* 0x000fe40007ffe0ff */
[----:B------:R-:W-:Y:S02]  /*10a70*/  IMNMX R11, R11, R6, !PT ;  /* 0x000000060b0b7217 */ /* 0x000fe40007800200 */
[----:B------:R-:W-:Y:S02]  /*10a80*/  IMNMX R13, R13, R2, PT ;  /* 0x000000020d0d7217 */ /* 0x000fe40003800200 */
.L_x_1157:
        /* <DEDUP_REMOVED lines=65> */
.L_x_1163:
[----:B------:R-:W-:-:S04]  /*10ea0*/  MOV R0, 0x1 ;  /* 0x0000000100007802 */ /* 0x000fc80000000f00 */
[----:B------:R-:W-:-:S13]  /*10eb0*/  ISETP.NE.AND P0, PT, R0, c[0x0][0x32c], PT ;  /* 0x0000cb0000007a0c */ /* 0x000fda0003f05270 */
[----:B------:R-:W-:-:S05]  /*10ec0*/  @P0 IMAD.HI.U32 R0, R16, c[0x0][0x330], RZ ;  /* 0x0000cc0010000a27 */ /* 0x000fca00078e00ff */
[----:B------:R-:W-:Y:S02]  /*10ed0*/  @P0 SHF.R.U32.HI R16, RZ, c[0x0][0x334], R0 ;  /* 0x0000cd00ff100a19 */ /* 0x000fe40000011600 */
.L_x_1164:
[----:B------:R-:W-:Y:S05]  /*10ee0*/  BSYNC B0 ;  /* 0x0000000000007941 */ /* 0x000fea0003800000 */
.L_x_1162:
[----:B------:R-:W-:-:S04]  /*10ef0*/  IMAD R0, R16, c[0x0][0x32c], -R145 ;  /* 0x0000cb0010007a24 */ /* 0x000fc800078e0a91 */
[----:B------:R-:W-:-:S05]  /*10f00*/  IMAD.IADD R0, R0, 0x1, -R203 ;  /* 0x0000000100007824 */ /* 0x000fca00078e0acb */
[----:B------:R-:W-:Y:S02]  /*10f10*/  IADD3 R5, R0, c[0x0][0x32c], RZ ;  /* 0x0000cb0000057a10 */ /* 0x000fe40007ffe0ff */
[----:B------:R-:W-:Y:S02]  /*10f20*/  IMNMX R7, R7, R0, !PT ;  /* 0x0000000007077217 */ /* 0x000fe40007800200 */
[----:B------:R-:W-:Y:S02]  /*10f30*/  IMNMX R2, R2, R5, PT ;  /* 0x0000000502027217 */ /* 0x000fe40003800200 */
.L_x_1161:
        /* <DEDUP_REMOVED lines=134> */
[----:B---3--:R-:W-:Y:S01]  /*117a0*/  F2FP.PACK_AB R98, R150, R155 ;  /* 0x0000009b9662723e */ /* 0x008fe200000000ff */
        /* <DEDUP_REMOVED lines=237> */
[----:B------:R-:W-:Y:S02]  /*12680*/  LOP3.LUT R14, R14, 0xf, RZ, 0xc0, !PT ;  /* 0x0000000f0e0e7812 */ /* 0x000fe400078ec0ff */
[----:B------:R-:W-:Y:S01]  /*12690*/  ISETP.GE.AND P6, PT, R200, c[0x0][0x1d4], PT ;  /* 0x00007500c8007a0c */ /* 0x000fe20003fc6270 */
        /* <DEDUP_REMOVED lines=50> */
.L_x_1165:
[----:B------:R-:W-:Y:S01]  /*129c0*/  ULDC.64 UR4, c[0x0][0x2c8] ;  /* 0x0000b20000047ab9 */ /* 0x000fe20000000a00 */
[----:B------:R-:W-:Y:S01]  /*129d0*/  IMAD.IADD R3, R190, 0x1, -R193 ;  /* 0x00000001be037824 */ /* 0x000fe200078e0ac1 */
[----:B------:R-:W-:Y:S01]  /*129e0*/  UIMAD.WIDE.U32 UR22, UR15, UR4, URZ ;  /* 0x000000040f1672a5 */ /* 0x000fe2000f8e003f */
[----:B------:R-:W0:Y:S01]  /*129f0*/  LDGDEPBAR ;  /* 0x00000000000079af */ /* 0x000e220000000000 */
[----:B------:R-:W-:-:S05]  /*12a00*/  IADD3 R213, R147, -0x2, RZ ;  /* 0xfffffffe93d57810 */ /* 0x000fca0007ffe0ff */
[----:B------:R-:W-:Y:S02]  /*12a10*/  @UP2 UMOV UR13, UR23 ;  /* 0x00000017000d2c82 */ /* 0x000fe40008000000 */
        /* <DEDUP_REMOVED lines=14> */
.L_x_1167:
[----:B------:R-:W-:-:S04]  /*12b00*/  MOV R3, 0x1 ;  /* 0x0000000100037802 */ /* 0x000fc80000000f00 */
[----:B------:R-:W-:-:S13]  /*12b10*/  ISETP.NE.AND P0, PT, R3, c[0x0][0x32c], PT ;  /* 0x0000cb0003007a0c */ /* 0x000fda0003f05270 */
[----:B------:R-:W-:-:S05]  /*12b20*/  @P0 IMAD.HI.U32 R3, R4, c[0x0][0x330], RZ ;  /* 0x0000cc0004030a27 */ /* 0x000fca00078e00ff */
[----:B------:R-:W-:Y:S02]  /*12b30*/  @P0 SHF.R.U32.HI R4, RZ, c[0x0][0x334], R3 ;  /* 0x0000cd00ff040a19 */ /* 0x000fe40000011603 */
.L_x_1168:
[----:B------:R-:W-:-:S05]  /*12b40*/  MOV R3, c[0x0][0x32c] ;  /* 0x0000cb0000037a02 */ /* 0x000fca0000000f00 */
[----:B------:R-:W-:-:S05]  /*12b50*/  IMAD R4, R4, R3, c[0x0][0x32c] ;  /* 0x0000cb0004047624 */ /* 0x000fca00078e0203 */
[----:B------:R-:W-:-:S04]  /*12b60*/  IMNMX R5, R5, R4, PT ;  /* 0x0000000405057217 */ /* 0x000fc80003800200 */
.L_x_1166:
        /* <DEDUP_REMOVED lines=11> */
[----:B------:R-:W-:Y:S01]  /*12c20*/  MOV R132, R2 ;  /* 0x0000000200847202 */ /* 0x000fe20000000f00 */
[----:B------:R-:W-:Y:S01]  /*12c30*/  IMAD.SHL.U32 R212, R206, 0x2, RZ ;  /* 0x00000002ced47824 */ /* 0x000fe200078e00ff */
[----:B------:R-:W-:Y:S01]  /*12c40*/  SEL R184, R184, 0xffffffe0, !P1 ;  /* 0xffffffe0b8b87807 */ /* 0x000fe20004800000 */
[----:B------:R-:W-:Y:S02]  /*12c50*/  ULDC UR13, c[0x0][0x324] ;  /* 0x0000c900000d7ab9 */ /* 0x000fe40000000800 */
[----:B------:R-:W-:Y:S02]  /*12c60*/  UMOV UR15, URZ ;  /* 0x0000003f000f7c82 */ /* 0x000fe40008000000 */
[----:B------:R-:W-:-:S02]  /*12c70*/  ULOP3.LUT UR13, URZ, UR13, URZ, 0x33, !UPT ;  /* 0x0000000d3f0d7292 */ /* 0x000fc4000f8e333f */
[----:B------:R-:W-:Y:S02]  /*12c80*/  UMOV UR5, 0x1 ;  /* 0x0000000100057882 */ /* 0x000fe40000000000 */
.L_x_1180:
        /* <DEDUP_REMOVED lines=8> */
[----:B------:R2:W1:Y:S04]  /*12d10*/  LDSM.16.M88.4 R144, [R187+UR4+0xc900] ;  /* 0x00c90004bb90783b */ /* 0x0004680008000200 */
        /* <DEDUP_REMOVED lines=9> */
[----:B-1----:R-:W-:Y:S01]  /*12db0*/  IMAD.WIDE.U32 R6, R198, c[0x0][0x208], RZ ;  /* 0x00008200c6067a25 */ /* 0x002fe200078e00ff */
[----:B------:R-:W-:Y:S02]  /*12dc0*/  SHF.R.S32.HI R4, RZ, 0x1f, R197 ;  /* 0x0000001fff047819 */ /* 0x000fe400000114c5 */
[----:B------:R-:W-:Y:S01]  /*12dd0*/  SHF.L.U64.HI R8, R210, 0x1, R207 ;  /* 0x00000001d2087819 */ /* 0x000fe200000102cf */
[----:B------:R-:W-:Y:S01]  /*12de0*/  IMAD R5, R5, c[0x0][0x208], RZ ;  /* 0x0000820005057a24 */ /* 0x000fe200078e02ff */
[----:B------:R-:W-:Y:S01]  /*12df0*/  IADD3 R13, -R208, 0x10, RZ ;  /* 0x00000010d00d7810 */ /* 0x000fe20007ffe1ff */
[----:B------:R-:W-:Y:S01]  /*12e00*/  IMAD R4, R4, c[0x0][0x218], RZ ;  /* 0x0000860004047a24 */ /* 0x000fe200078e02ff */
[----:B------:R-:W-:Y:S01]  /*12e10*/  SHF.L.U64.HI R9, R206, 0x1, R209 ;  /* 0x00000001ce097819 */ /* 0x000fe200000102d1 */
[----:B------:R-:W-:Y:S01]  /*12e20*/  IMAD R5, R198, c[0x0][0x20c], R5 ;  /* 0x00008300c6057a24 */ /* 0x000fe200078e0205 */
[----:B------:R-:W-:Y:S01]  /*12e30*/  LOP3.LUT R13, R13, 0xf, RZ, 0xc0, !PT ;  /* 0x0000000f0d0d7812 */ /* 0x000fe200078ec0ff */
[----:B------:R-:W-:Y:S01]  /*12e40*/  IMAD R4, R197, c[0x0][0x21c], R4 ;  /* 0x00008700c5047a24 */ /* 0x000fe200078e0204 */
[----:B------:R-:W-:Y:S01]  /*12e50*/  ISETP.GE.AND P2, PT, R200, c[0x0][0x1d4], PT ;  /* 0x00007500c8007a0c */ /* 0x000fe20003f46270 */
[----:B------:R-:W-:Y:S01]  /*12e60*/  IMAD.IADD R7, R7, 0x1, R5 ;  /* 0x0000000107077824 */ /* 0x000fe200078e0205 */
[----:B------:R-:W-:Y:S03]  /*12e70*/  SHF.L.U64.HI R5, R188, 0x1, R211 ;  /* 0x00000001bc057819 */ /* 0x000fe600000102d3 */
[----:B------:R-:W-:Y:S05]  /*12e80*/  IMAD.WIDE.U32 R6, R197, c[0x0][0x218], R6 ;  /* 0x00008600c5067a25 */ /* 0x000fea00078e0006 */
[----:B------:R-:W-:Y:S02]  /*12e90*/  IADD3 R2, P0, R6, UR18, RZ ;  /* 0x0000001206027c10 */ /* 0x000fe4000ff1e0ff */
[----:B------:R-:W-:Y:S02]  /*12ea0*/  SEL R6, RZ, 0x10, P5 ;  /* 0x00000010ff067807 */ /* 0x000fe40002800000 */
[----:B------:R-:W-:Y:S01]  /*12eb0*/  IADD3.X R7, R7, UR7, R4, P0, !PT ;  /* 0x0000000707077c10 */ /* 0x000fe200087fe404 */
[----:B------:R-:W-:Y:S01]  /*12ec0*/  IMAD.SHL.U32 R4, R188, 0x2, RZ ;  /* 0x00000002bc047824 */ /* 0x000fe200078e00ff */
[----:B------:R-:W-:Y:S02]  /*12ed0*/  LEA R11, P0, R2, c[0x0][0x1f8], 0x1 ;  /* 0x00007e00020b7a11 */ /* 0x000fe400078008ff */
[----:B------:R-:W-:Y:S02]  /*12ee0*/  IADD3 R18, -R6, 0x10, RZ ;  /* 0x0000001006127810 */ /* 0x000fe40007ffe1ff */
[----:B------:R-:W-:Y:S01]  /*12ef0*/  LEA.HI.X R10, R2, c[0x0][0x1fc], R7, 0x1, P0 ;  /* 0x00007f00020a7a11 */ /* 0x000fe200000f0c07 */
[----:B------:R-:W1:Y:S01]  /*12f00*/  SHFL.IDX PT, R12, R11, 0x1, 0x181f ;  /* 0x00381f000b0c7f89 */ /* 0x000e6200000e0000 */
[----:B------:R-:W-:Y:S01]  /*12f10*/  SEL R2, RZ, 0x10, P4 ;  /* 0x00000010ff027807 */ /* 0x000fe20002000000 */
[----:B------:R-:W-:Y:S01]  /*12f20*/  IMAD.SHL.U32 R7, R210, 0x2, RZ ;  /* 0x00000002d2077824 */ /* 0x000fe200078e00ff */
[----:B------:R-:W-:Y:S01]  /*12f30*/  LOP3.LUT R18, R18, 0xf, RZ, 0xc0, !PT ;  /* 0x0000000f12127812 */ /* 0x000fe200078ec0ff */
[----:B------:R-:W5:Y:S01]  /*12f40*/  SHFL.IDX PT, R14, R10, 0x1, 0x181f ;  /* 0x00381f000a0e7f89 */ /* 0x000f6200000e0000 */
[----:B------:R-:W-:Y:S03]  /*12f50*/  IADD3 R17, -R2, 0x10, RZ ;  /* 0x0000001002117810 */ /* 0x000fe60007ffe1ff */
[----:B------:R-:W2:Y:S01]  /*12f60*/  SHFL.IDX PT, R11, R11, RZ, 0x181f ;  /* 0x00181fff0b0b7589 */ /* 0x000ea200000e0000 */
[----:B------:R-:W-:Y:S03]  /*12f70*/  LOP3.LUT R17, R17, 0xf, RZ, 0xc0, !PT ;  /* 0x0000000f11117812 */ /* 0x000fe600078ec0ff */
[----:B------:R-:W4:Y:S01]  /*12f80*/  SHFL.IDX PT, R10, R10, RZ, 0x181f ;  /* 0x00181fff0a0a7589 */ /* 0x000f2200000e0000 */
[----:B-1----:R-:W-:Y:S04]  /*12f90*/  IADD3 R18, P1, P0, R18, R12, R7 ;  /* 0x0000000c12127210 */ /* 0x002fe8000783e007 */
[----:B-----5:R-:W-:Y:S02]  /*12fa0*/  IADD3.X R19, RZ, R14, R8, P1, P0 ;  /* 0x0000000eff137210 */ /* 0x020fe40000fe0408 */
[----:B------:R-:W-:Y:S04]  /*12fb0*/  IADD3 R16, P1, P0, R17, R12, R4 ;  /* 0x0000000c11107210 */ /* 0x000fe8000783e004 */
[----:B------:R-:W-:Y:S02]  /*12fc0*/  IADD3.X R17, RZ, R14, R5, P1, P0 ;  /* 0x0000000eff117210 */ /* 0x000fe40000fe0405 */
[----:B------:R-:W-:Y:S04]  /*12fd0*/  IADD3 R12, P1, P0, R13, R12, R212 ;  /* 0x0000000c0d0c7210 */ /* 0x000fe8000783e0d4 */
[----:B------:R-:W-:Y:S02]  /*12fe0*/  IADD3.X R13, RZ, R14, R9, P1, P0 ;  /* 0x0000000eff0d7210 */ /* 0x000fe40000fe0409 */
[C---:B--2---:R-:W-:Y:S05]  /*12ff0*/  IADD3 R14, P0, R11.reuse, R7, RZ ;  /* 0x000000070b0e7210 */ /* 0x044fea0007f1e0ff */
[C---:B----4-:R-:W-:Y:S01]  /*13000*/  IMAD.X R15, R10.reuse, 0x1, R8, P0 ;  /* 0x000000010a0f7824 */ /* 0x050fe200000e0608 */
        /* <DEDUP_REMOVED lines=17> */
.L_x_1170:
[C---:B-1-34-:R-:W-:Y:S01]  /*13120*/  HMMA.16816.F32 R4, R136.reuse, R140, RZ ;  /* 0x0000008c8804723c */ /* 0x05afe200000018ff */
        /* <DEDUP_REMOVED lines=20> */
[----:B------:R-:W1:Y:S06]  /*13270*/  LDSM.16.M88.4 R136, [R183] ;  /* 0x00000000b788783b */ /* 0x000e6c0000000200 */
[----:B------:R-:W3:Y:S01]  /*13280*/  LDSM.16.M88.4 R152, [R2+0xd900] ;  /* 0x00d900000298783b */ /* 0x000ee20000000200 */
        /* <DEDUP_REMOVED lines=11> */
[----:B------:R-:W4:Y:S06]  /*13340*/  LDSM.16.M88.4 R156, [R182] ;  /* 0x00000000b69c783b */ /* 0x000f2c0000000200 */
[----:B------:R-:W-:Y:S01]  /*13350*/  LDSM.16.M88.4 R172, [R134+0x10900] ;  /* 0x0109000086ac783b */ /* 0x000fe20000000200 */
[C---:B-1----:R-:W-:Y:S08]  /*13360*/  HMMA.16816.F32 R4, R136.reuse, R140, R4 ;  /* 0x0000008c8804723c */ /* 0x042ff00000001804 */
[C---:B------:R-:W-:Y:S01]  /*13370*/  HMMA.16816.F32 R8, R136.reuse, R142, R8 ;  /* 0x0000008e8808723c */ /* 0x040fe20000001808 */
[----:B------:R-:W1:Y:S07]  /*13380*/  LDSM.16.M88.4 R140, [R133+0xc900] ;  /* 0x00c90000858c783b */ /* 0x000e6e0000000200 */
        /* <DEDUP_REMOVED lines=8> */
[----:B------:R-:W-:Y:S06]  /*13410*/  LDSM.16.M88.4 R136, [R189+0x4000] ;  /* 0x00400000bd88783b */ /* 0x000fec0000000200 */
[----:B------:R-:W3:Y:S01]  /*13420*/  LDSM.16.M88.4 R152, [R187+UR4+0xe100] ;  /* 0x00e10004bb98783b */ /* 0x000ee20008000200 */
[C---:B----4-:R-:W-:Y:S08]  /*13430*/  HMMA.16816.F32 R4, R156.reuse, R160, R4 ;  /* 0x000000a09c04723c */ /* 0x050ff00000001804 */
[C---:B------:R-:W-:Y:S01]  /*13440*/  HMMA.16816.F32 R8, R156.reuse, R162, R8 ;  /* 0x000000a29c08723c */ /* 0x040fe20000001808 */
[----:B------:R-:W-:Y:S07]  /*13450*/  LDSM.16.M88.4 R160, [R187+UR4+0xf100] ;  /* 0x00f10004bba0783b */ /* 0x000fee0008000200 */
[C---:B-1----:R-:W-:Y:S08]  /*13460*/  HMMA.16816.F32 R12, R156.reuse, R140, R12 ;  /* 0x0000008c9c0c723c */ /* 0x042ff0000000180c */
[C---:B------:R-:W-:Y:S01]  /*13470*/  HMMA.16816.F32 R16, R156.reuse, R142, R16 ;  /* 0x0000008e9c10723c */ /* 0x040fe20000001810 */
[----:B------:R-:W1:Y:S07]  /*13480*/  LDSM.16.M88.4 R140, [R187+UR4+0xe900] ;  /* 0x00e90004bb8c783b */ /* 0x000e6e0008000200 */
[C---:B-----5:R-:W-:Y:S08]  /*13490*/  HMMA.16816.F32 R20, R156.reuse, R144, R20 ;  /* 0x000000909c14723c */ /* 0x060ff00000001814 */
[C---:B------:R-:W-:Y:S01]  /*134a0*/  HMMA.16816.F32 R24, R156.reuse, R146, R24 ;  /* 0x000000929c18723c */ /* 0x040fe20000001818 */
[----:B------:R-:W4:Y:S07]  /*134b0*/  LDSM.16.M88.4 R144, [R187+UR4+0xf900] ;  /* 0x00f90004bb90783b */ /* 0x000f2e0008000200 */
[C---:B--2---:R-:W-:Y:S08]  /*134c0*/  HMMA.16816.F32 R28, R156.reuse, R148, R28 ;  /* 0x000000949c1c723c */ /* 0x044ff0000000181c */
[----:B------:R-:W-:Y:S01]  /*134d0*/  HMMA.16816.F32 R32, R156, R150, R32 ;  /* 0x000000969c20723c */ /* 0x000fe20000001820 */
[----:B------:R-:W2:Y:S06]  /*134e0*/  LDSM.16.M88.4 R148, [R0+0xe900] ;  /* 0x00e900000094783b */ /* 0x000eac0000000200 */
[----:B------:R-:W-:Y:S01]  /*134f0*/  LDSM.16.M88.4 R156, [R2+0xf900] ;  /* 0x00f90000029c783b */ /* 0x000fe20000000200 */
[C---:B---3--:R-:W-:Y:S08]  /*13500*/  HMMA.16816.F32 R4, R136.reuse, R152, R4 ;  /* 0x000000988804723c */ /* 0x048ff00000001804 */
        /* <DEDUP_REMOVED lines=8> */
[C---:B----4-:R-:W-:Y:S08]  /*13590*/  HMMA.16816.F32 R28, R136.reuse, R144, R28 ;  /* 0x00000090881c723c */ /* 0x050ff0000000181c */
[----:B------:R-:W-:Y:S01]  /*135a0*/  HMMA.16816.F32 R32, R136, R146, R32 ;  /* 0x000000928820723c */ /* 0x000fe20000001820 */
[----:B------:R-:W-:Y:S06]  /*135b0*/  LDSM.16.M88.4 R136, [R183+0x4000] ;  /* 0x00400000b788783b */ /* 0x000fec0000000200 */
[----:B------:R-:W3:Y:S01]  /*135c0*/  LDSM.16.M88.4 R144, [R2+0xe100] ;  /* 0x00e100000290783b */ /* 0x000ee20000000200 */
[C---:B------:R-:W-:Y:S08]  /*135d0*/  HMMA.16816.F32 R4, R164.reuse, R168, R4 ;  /* 0x000000a8a404723c */ /* 0x040ff00000001804 */
[C---:B------:R-:W-:Y:S01]  /*135e0*/  HMMA.16816.F32 R8, R164.reuse, R170, R8 ;  /* 0x000000aaa408723c */ /* 0x040fe20000001808 */
[----:B------:R-:W-:Y:S07]  /*135f0*/  LDSM.16.M88.4 R168, [R134+0xf900] ;  /* 0x00f9000086a8783b */ /* 0x000fee0000000200 */
[C---:B--2---:R-:W-:Y:S08]  /*13600*/  HMMA.16816.F32 R12, R164.reuse, R148, R12 ;  /* 0x00000094a40c723c */ /* 0x044ff0000000180c */
[C---:B------:R-:W-:Y:S01]  /*13610*/  HMMA.16816.F32 R16, R164.reuse, R150, R16 ;  /* 0x00000096a410723c */ /* 0x040fe20000001810 */
[----:B------:R-:W2:Y:S07]  /*13620*/  LDSM.16.M88.4 R148, [R2+0xe900] ;  /* 0x00e900000294783b */ /* 0x000eae0000000200 */
[C---:B-1----:R-:W-:Y:S08]  /*13630*/  HMMA.16816.F32 R20, R164.reuse, R140, R20 ;  /* 0x0000008ca414723c */ /* 0x042ff00000001814 */
[C---:B------:R-:W-:Y:S01]  /*13640*/  HMMA.16816.F32 R24, R164.reuse, R142, R24 ;  /* 0x0000008ea418723c */ /* 0x040fe20000001818 */
[----:B------:R-:W1:Y:S07]  /*13650*/  LDSM.16.M88.4 R140, [R2+0xf100] ;  /* 0x00f10000028c783b */ /* 0x000e6e0000000200 */
[C---:B------:R-:W-:Y:S08]  /*13660*/  HMMA.16816.F32 R28, R164.reuse, R152, R28 ;  /* 0x00000098a41c723c */ /* 0x040ff0000000181c */
[----:B------:R-:W-:Y:S01]  /*13670*/  HMMA.16816.F32 R32, R164, R154, R32 ;  /* 0x0000009aa420723c */ /* 0x000fe20000001820 */
[----:B------:R-:W4:Y:S06]  /*13680*/  LDSM.16.M88.4 R152, [R182+0x4000] ;  /* 0x00400000b698783b */ /* 0x000f2c0000000200 */
[----:B------:R-:W-:Y:S01]  /*13690*/  LDSM.16.M88.4 R164, [R134+0xf100] ;  /* 0x00f1000086a4783b */ /* 0x000fe20000000200 */
[C---:B---3--:R-:W-:Y:S08]  /*136a0*/  HMMA.16816.F32 R4, R136.reuse, R144, R4 ;  /* 0x000000908804723c */ /* 0x048ff00000001804 */
[C---:B------:R-:W-:Y:S01]  /*136b0*/  HMMA.16816.F32 R8, R136.reuse, R146, R8 ;  /* 0x000000928808723c */ /* 0x040fe20000001808 */
[----:B------:R-:W3:Y:S07]  /*136c0*/  LDSM.16.M88.4 R144, [R134+0xe900] ;  /* 0x00e900008690783b */ /* 0x000eee0000000200 */
[C---:B--2---:R-:W-:Y:S08]  /*136d0*/  HMMA.16816.F32 R12, R136.reuse, R148, R12 ;  /* 0x00000094880c723c */ /* 0x044ff0000000180c */
[C---:B------:R-:W-:Y:S01]  /*136e0*/  HMMA.16816.F32 R16, R136.reuse, R150, R16 ;  /* 0x000000968810723c */ /* 0x040fe20000001810 */
[----:B------:R-:W-:Y:S07]  /*136f0*/  LDSM.16.M88.4 R148, [R187+UR4+0x10100] ;  /* 0x01010004bb94783b */ /* 0x000fee0008000200 */
[C---:B-1----:R-:W-:Y:S08]  /*13700*/  HMMA.16816.F32 R20, R136.reuse, R140, R20 ;  /* 0x0000008c8814723c */ /* 0x042ff00000001814 */
[C---:B------:R-:W-:Y:S01]  /*13710*/  HMMA.16816.F32 R24, R136.reuse, R142, R24 ;  /* 0x0000008e8818723c */ /* 0x040fe20000001818 */
[----:B------:R-:W1:Y:S07]  /*13720*/  LDSM.16.M88.4 R140, [R189+0x8000] ;  /* 0x00800000bd8c783b */ /* 0x000e6e0000000200 */
[C---:B------:R-:W-:Y:S08]  /*13730*/  HMMA.16816.F32 R28, R136.reuse, R156, R28 ;  /* 0x0000009c881c723c */ /* 0x040ff0000000181c */
[----:B------:R-:W-:Y:S01]  /*13740*/  HMMA.16816.F32 R32, R136, R158, R32 ;  /* 0x0000009e8820723c */ /* 0x000fe20000001820 */
[----:B------:R-:W2:Y:S06]  /*13750*/  LDSM.16.M88.4 R136, [R187+UR4+0x10900] ;  /* 0x01090004bb88783b */ /* 0x000eac0008000200 */
[----:B------:R-:W-:Y:S01]  /*13760*/  LDSM.16.M88.4 R156, [R187+UR4+0x11900] ;  /* 0x01190004bb9c783b */ /* 0x000fe20008000200 */
[C---:B----4-:R-:W-:Y:S08]  /*13770*/  HMMA.16816.F32 R4, R152.reuse, R160, R4 ;  /* 0x000000a09804723c */ /* 0x050ff00000001804 */
[C---:B------:R-:W-:Y:S01]  /*13780*/  HMMA.16816.F32 R8, R152.reuse, R162, R8 ;  /* 0x000000a29808723c */ /* 0x040fe20000001808 */
[----:B------:R-:W-:Y:S07]  /*13790*/  LDSM.16.M88.4 R160, [R185+0x8000] ;  /* 0x00800000b9a0783b */ /* 0x000fee0000000200 */
[C---:B---3--:R-:W-:Y:S08]  /*137a0*/  HMMA.16816.F32 R12, R152.reuse, R144, R12 ;  /* 0x00000090980c723c */ /* 0x048ff0000000180c */
[C---:B------:R-:W-:Y:S01]  /*137b0*/  HMMA.16816.F32 R16, R152.reuse, R146, R16 ;  /* 0x000000929810723c */ /* 0x040fe20000001810 */
[----:B------:R-:W3:Y:S07]  /*137c0*/  LDSM.16.M88.4 R144, [R187+UR4+0x11100] ;  /* 0x01110004bb90783b */ /* 0x000eee0008000200 */
[C---:B------:R-:W-:Y:S08]  /*137d0*/  HMMA.16816.F32 R20, R152.reuse, R164, R20 ;  /* 0x000000a49814723c */ /* 0x040ff00000001814 */
[C---:B------:R-:W-:Y:S01]  /*137e0*/  HMMA.16816.F32 R24, R152.reuse, R166, R24 ;  /* 0x000000a69818723c */ /* 0x040fe20000001818 */
[----:B------:R-:W4:Y:S07]  /*137f0*/  LDSM.16.M88.4 R164, [R0+0x10100] ;  /* 0x0101000000a4783b */ /* 0x000f2e0000000200 */
[C---:B------:R-:W-:Y:S08]  /*13800*/  HMMA.16816.F32 R28, R152.reuse, R168, R28 ;  /* 0x000000a8981c723c */ /* 0x040ff0000000181c */
[----:B------:R-:W-:Y:S01]  /*13810*/  HMMA.16816.F32 R32, R152, R170, R32 ;  /* 0x000000aa9820723c */ /* 0x000fe20000001820 */
[----:B------:R-:W5:Y:S06]  /*13820*/  LDSM.16.M88.4 R152, [R0+0x10900] ;  /* 0x010900000098783b */ /* 0x000f6c0000000200 */
        /* <DEDUP_REMOVED lines=8> */
[----:B------:R2:W3:Y:S07]  /*138b0*/  LDSM.16.M88.4 R136, [R0+0x11900] ;  /* 0x011900000088783b */ /* 0x0004ee0000000200 */
[C---:B------:R-:W-:Y:S08]  /*138c0*/  HMMA.16816.F32 R20, R140.reuse, R144, R20 ;  /* 0x000000908c14723c */ /* 0x040ff00000001814 */
[C---:B------:R-:W-:Y:S01]  /*138d0*/  HMMA.16816.F32 R24, R140.reuse, R146, R24 ;  /* 0x000000928c18723c */ /* 0x040fe20000001818 */
[----:B------:R-:W-:Y:S07]  /*138e0*/  LDSM.16.M88.4 R144, [R2+0x10100] ;  /* 0x010100000290783b */ /* 0x000fee0000000200 */
[C---:B------:R-:W-:Y:S04]  /*138f0*/  HMMA.16816.F32 R28, R140.reuse, R156, R28 ;  /* 0x0000009c8c1c723c */ /* 0x040fe8000000181c */
[----:B--2---:R-:W-:Y:S01]  /*13900*/  IMAD.MOV.U32 R0, RZ, RZ, R202 ;  /* 0x000000ffff007224 */ /* 0x004fe200078e00ca */
[----:B------:R-:W-:Y:S03]  /*13910*/  @P0 SHF.R.U32.HI R0, RZ, c[0x0][0x2cc], R133 ;  /* 0x0000b300ff000a19 */ /* 0x000fe60000011685 */
[----:B------:R-:W-:Y:S01]  /*13920*/  HMMA.16816.F32 R32, R140, R158, R32 ;  /* 0x0000009e8c20723c */ /* 0x000fe20000001820 */
[----:B------:R-:W2:Y:S06]  /*13930*/  LDSM.16.M88.4 R140, [R183+0x8000] ;  /* 0x00800000b78c783b */ /* 0x000eac0000000200 */
[----:B------:R-:W2:Y:S01]  /*13940*/  LDSM.16.M88.4 R156, [R2+0x10900] ;  /* 0x01090000029c783b */ /* 0x000ea20000000200 */
[C---:B----4-:R-:W-:Y:S05]  /*13950*/  HMMA.16816.F32 R4, R160.reuse, R164, R4 ;  /* 0x000000a4a004723c */ /* 0x050fea0000001804 */
[----:B------:R-:W-:Y:S03]  /*13960*/  SHFL.IDX PT, R133, R0, RZ, 0x1c1f ;  /* 0x001c1fff00857589 */ /* 0x000fe600000e0000 */
[C---:B------:R-:W-:Y:S03]  /*13970*/  HMMA.16816.F32 R8, R160.reuse, R166, R8 ;  /* 0x000000a6a008723c */ /* 0x040fe60000001808 */
[----:B------:R-:W-:Y:S05]  /*13980*/  LDSM.16.M88.4 R164, [R2+0x11900] ;  /* 0x0119000002a4783b */ /* 0x000fea0000000200 */
        /* <DEDUP_REMOVED lines=16> */
[----:B------:R-:W-:Y:S07]  /*13a90*/  HMMA.16816.F32 R32, R140, R166, R32 ;  /* 0x000000a68c20723c */ /* 0x000fee0000001820 */
[----:B------:R-:W-:Y:S01]  /*13aa0*/  IMAD.SHL.U32 R166, R213, 0x40, RZ ;  /* 0x00000040d5a67824 */ /* 0x000fe200078e00ff */
[C---:B-1----:R-:W-:Y:S05]  /*13ab0*/  HMMA.16816.F32 R4, R148.reuse, R168, R4 ;  /* 0x000000a89404723c */ /* 0x042fea0000001804 */
[----:B------:R-:W-:Y:S03]  /*13ac0*/  IADD3 R164, -R203, 0x1, -R166 ;  /* 0x00000001cba47810 */ /* 0x000fe60007ffe9a6 */
[C---:B------:R-:W-:Y:S04]  /*13ad0*/  HMMA.16816.F32 R8, R148.reuse, R170, R8 ;  /* 0x000000aa9408723c */ /* 0x040fe80000001808 */
[----:B------:R-:W-:Y:S04]  /*13ae0*/  IADD3 R164, -R193, R164, R190 ;  /* 0x000000a4c1a47210 */ /* 0x000fe80007ffe1be */
[C---:B------:R-:W-:Y:S04]  /*13af0*/  HMMA.16816.F32 R12, R148.reuse, R172, R12 ;  /* 0x000000ac940c723c */ /* 0x040fe8000000180c */
[C---:B------:R-:W-:Y:S02]  /*13b00*/  IADD3 R165, R164.reuse, c[0x0][0x328], RZ ;  /* 0x0000ca00a4a57a10 */ /* 0x040fe40007ffe0ff */
[----:B------:R-:W-:Y:S02]  /*13b10*/  IADD3 R164, R164, UR13, RZ ;  /* 0x0000000da4a47c10 */ /* 0x000fe4000fffe0ff */
[C---:B------:R-:W-:Y:S04]  /*13b20*/  HMMA.16816.F32 R16, R148.reuse, R174, R16 ;  /* 0x000000ae9410723c */ /* 0x040fe80000001810 */
[--C-:B------:R-:W-:Y:S02]  /*13b30*/  IMAD.IADD R168, R165, 0x1, R133.reuse ;  /* 0x00000001a5a87824 */ /* 0x100fe400078e0285 */
[----:B------:R-:W-:Y:S02]  /*13b40*/  IMAD.IADD R167, R164, 0x1, R133 ;  /* 0x00000001a4a77824 */ /* 0x000fe400078e0285 */
[C---:B------:R-:W-:Y:S08]  /*13b50*/  HMMA.16816.F32 R20, R148.reuse, R176, R20 ;  /* 0x000000b09414723c */ /* 0x040ff00000001814 */
[C---:B------:R-:W-:Y:S08]  /*13b60*/  HMMA.16816.F32 R24, R148.reuse, R178, R24 ;  /* 0x000000b29418723c */ /* 0x040ff00000001818 */
[C---:B---3--:R-:W-:Y:S08]  /*13b70*/  HMMA.16816.F32 R28, R148.reuse, R136, R28 ;  /* 0x00000088941c723c */ /* 0x048ff0000000181c */
        /* <DEDUP_REMOVED lines=15> */
.L_x_1173:
[----:B------:R-:W-:Y:S04]  /*13c70*/  MOV R2, 0x1 ;  /* 0x0000000100027802 */ /* 0x000fe80000000f00 */
[----:B------:R-:W-:Y:S11]  /*13c80*/  ISETP.NE.AND P0, PT, R2, c[0x0][0x32c], PT ;  /* 0x0000cb0002007a0c */ /* 0x000ff60003f05270 */
[----:B------:R-:W-:Y:S02]  /*13c90*/  @!UPT UIADD3 URZ, URZ, URZ, URZ ;  /* 0x0000003f3f3ff290 */ /* 0x000fe4000fffe03f */
[----:B------:R-:W-:Y:S05]  /*13ca0*/  @P0 IMAD.HI.U32 R2, R133, c[0x0][0x330], RZ ;  /* 0x0000cc0085020a27 */ /* 0x000fea00078e00ff */
[----:B------:R-:W-:Y:S02]  /*13cb0*/  @P0 SHF.R.U32.HI R133, RZ, c[0x0][0x334], R2 ;  /* 0x0000cd00ff850a19 */ /* 0x000fe40000011602 */
.L_x_1174:
[----:B------:R-:W-:Y:S05]  /*13cc0*/  BSYNC B0 ;  /* 0x0000000000007941 */ /* 0x000fea0003800000 */
.L_x_1172:
[----:B------:R-:W-:Y:S04]  /*13cd0*/  IMAD R2, R133, c[0x0][0x32c], -R166 ;  /* 0x0000cb0085027a24 */ /* 0x000fe800078e0aa6 */
[----:B------:R-:W-:Y:S05]  /*13ce0*/  IMAD.IADD R2, R2, 0x1, -R203 ;  /* 0x0000000102027824 */ /* 0x000fea00078e0acb */
[----:B------:R-:W-:Y:S02]  /*13cf0*/  IADD3 R133, R2, c[0x0][0x32c], RZ ;  /* 0x0000cb0002857a10 */ /* 0x000fe40007ffe0ff */
[----:B------:R-:W-:Y:S02]  /*13d00*/  IMNMX R167, R167, R2, !PT ;  /* 0x00000002a7a77217 */ /* 0x000fe40007800200 */
[----:B------:R-:W-:Y:S02]  /*13d10*/  IMNMX R168, R168, R133, PT ;  /* 0x00000085a8a87217 */ /* 0x000fe40003800200 */
.L_x_1171:
        /* <DEDUP_REMOVED lines=66> */
.L_x_1177:
[----:B------:R-:W-:Y:S04]  /*14140*/  MOV R0, 0x1 ;  /* 0x0000000100007802 */ /* 0x000fe80000000f00 */
[----:B------:R-:W-:Y:S11]  /*14150*/  ISETP.NE.AND P0, PT, R0, c[0x0][0x32c], PT ;  /* 0x0000cb0000007a0c */ /* 0x000ff60003f05270 */
[----:B------:R-:W-:Y:S02]  /*14160*/  @!UPT UIADD3 URZ, URZ, URZ, URZ ;  /* 0x0000003f3f3ff290 */ /* 0x000fe4000fffe03f */
[----:B------:R-:W-:Y:S05]  /*14170*/  @P0 IMAD.HI.U32 R0, R13, c[0x0][0x330], RZ ;  /* 0x0000cc000d000a27 */ /* 0x000fea00078e00ff */
[----:B------:R-:W-:Y:S02]  /*14180*/  @P0 SHF.R.U32.HI R13, RZ, c[0x0][0x334], R0 ;  /* 0x0000cd00ff0d0a19 */ /* 0x000fe40000011600 */
.L_x_1178:
[----:B------:R-:W-:Y:S05]  /*14190*/  BSYNC B0 ;  /* 0x0000000000007941 */ /* 0x000fea0003800000 */
.L_x_1176:
[----:B------:R-:W-:Y:S04]  /*141a0*/  IMAD R166, R13, c[0x0][0x32c], -R166 ;  /* 0x0000cb000da67a24 */ /* 0x000fe800078e0aa6 */
[----:B------:R-:W-:Y:S05]  /*141b0*/  IMAD.IADD R13, R166, 0x1, -R203 ;  /* 0x00000001a60d7824 */ /* 0x000fea00078e0acb */
[----:B------:R-:W-:Y:S02]  /*141c0*/  IADD3 R0, R13, c[0x0][0x32c], RZ ;  /* 0x0000cb000d007a10 */ /* 0x000fe40007ffe0ff */
[----:B------:R-:W-:Y:S02]  /*141d0*/  IMNMX R164, R164, R13, !PT ;  /* 0x0000000da4a47217 */ /* 0x000fe40007800200 */
[----:B------:R-:W-:Y:S02]  /*141e0*/  IMNMX R165, R165, R0, PT ;  /* 0x00000000a5a57217 */ /* 0x000fe40003800200 */
.L_x_1175:
        /* <DEDUP_REMOVED lines=128> */
[----:B------:R-:W-:Y:S01]  /*149f0*/  LDSM.16.MT88.4 R156, [R181+UR4+0x5900] ;  /* 0x00590004b59c783b */ /* 0x000fe20008004200 */
[C---:B-1----:R-:W-:Y:S02]  /*14a00*/  FMUL.FTZ R4, R132.reuse, R128 ;  /* 0x0000008084047220 */ /* 0x042fe40000410000 */
[C---:B------:R-:W-:Y:S02]  /*14a10*/  FMUL.FTZ R5, R132.reuse, R129 ;  /* 0x0000008184057220 */ /* 0x040fe40000410000 */
[C---:B------:R-:W-:Y:S02]  /*14a20*/  FMUL.FTZ R8, R132.reuse, R124 ;  /* 0x0000007c84087220 */ /* 0x040fe40000410000 */
        /* <DEDUP_REMOVED lines=34> */
[--C-:B------:R-:W-:Y:S02]  /*14c50*/  FFMA.FTZ R224, R148, c[0x0][0x2d0], -R145.reuse ;  /* 0x0000b40094e07a23 */ /* 0x100fe40000010891 */
[--C-:B------:R-:W-:Y:S01]  /*14c60*/  FFMA.FTZ R225, R146, c[0x0][0x2d0], -R145.reuse ;  /* 0x0000b40092e17a23 */ /* 0x100fe20000010891 */
        /* <DEDUP_REMOVED lines=11> */
[----:B------:R-:W-:Y:S01]  /*14d20*/  FMUL.FTZ R43, R3, R43 ;  /* 0x0000002b032b7220 */ /* 0x000fe20000410000 */
[----:B------:R-:W-:Y:S01]  /*14d30*/  MUFU.EX2 R175, R175 ;  /* 0x000000af00af7308 */ /* 0x000fe20000000800 */
[C---:B------:R-:W-:Y:S01]  /*14d40*/  FMUL.FTZ R44, R132.reuse, R44 ;  /* 0x0000002c842c7220 */ /* 0x040fe20000410000 */
        /* <DEDUP_REMOVED lines=65> */
[C---:B--2---:R-:W-:Y:S01]  /*15160*/  HMMA.16816.F32 R44, R136.reuse, R108, R44 ;  /* 0x0000006c882c723c */ /* 0x044fe2000000182c */
[----:B------:R-:W-:Y:S03]  /*15170*/  MUFU.EX2 R225, R225 ;  /* 0x000000e100e17308 */ /* 0x000fe60000000800 */
[C---:B------:R-:W-:Y:S02]  /*15180*/  FMUL.FTZ R71, R3.reuse, R71 ;  /* 0x0000004703477220 */ /* 0x040fe40000410000 */
[C---:B------:R-:W-:Y:S02]  /*15190*/  FMUL.FTZ R72, R132.reuse, R72 ;  /* 0x0000004884487220 */ /* 0x040fe40000410000 */
[C---:B------:R-:W-:Y:S01]  /*151a0*/  HMMA.16816.F32 R48, R136.reuse, R110, R48 ;  /* 0x0000006e8830723c */ /* 0x040fe20000001830 */
[----:B------:R-:W2:Y:S03]  /*151b0*/  LDSM.16.MT88.4 R108, [R181+UR4+0x4100] ;  /* 0x00410004b56c783b */ /* 0x000ea60008004200 */
[C---:B------:R-:W-:Y:S02]  /*151c0*/  FMUL.FTZ R73, R132.reuse, R73 ;  /* 0x0000004984497220 */ /* 0x040fe40000410000 */
[C---:B------:R-:W-:Y:S02]  /*151d0*/  FMUL.FTZ R74, R3.reuse, R74 ;  /* 0x0000004a034a7220 */ /* 0x040fe40000410000 */
[C---:B------:R-:W-:Y:S01]  /*151e0*/  FMUL.FTZ R75, R3.reuse, R75 ;  /* 0x0000004b034b7220 */ /* 0x040fe20000410000 */
[C---:B-1----:R-:W-:Y:S03]  /*151f0*/  HMMA.16816.F32 R52, R136.reuse, R100, R52 ;  /* 0x000000648834723c */ /* 0x042fe60000001834 */
[C---:B------:R-:W-:Y:S02]  /*15200*/  FMUL.FTZ R84, R132.reuse, R84 ;  /* 0x0000005484547220 */ /* 0x040fe40000410000 */
[----:B------:R-:W-:Y:S02]  /*15210*/  FMUL.FTZ R85, R132, R85 ;  /* 0x0000005584557220 */ /* 0x000fe40000410000 */
[C---:B------:R-:W-:Y:S01]  /*15220*/  FMUL.FTZ R86, R3.reuse, R86 ;  /* 0x0000005603567220 */ /* 0x040fe20000410000 */
[C---:B------:R-:W-:Y:S01]  /*15230*/  HMMA.16816.F32 R56, R136.reuse, R102, R56 ;  /* 0x000000668838723c */ /* 0x040fe20000001838 */
[----:B------:R-:W1:Y:S03]  /*15240*/  LDSM.16.MT88.4 R100, [R133+0x4100] ;  /* 0x004100008564783b */ /* 0x000e660000004200 */
        /* <DEDUP_REMOVED lines=9> */
[--C-:B------:R-:W-:Y:S01]  /*152e0*/  FFMA.FTZ R174, R142, c[0x0][0x2d0], -R145.reuse ;  /* 0x0000b4008eae7a23 */ /* 0x100fe20000010891 */
[----:B------:R-:W4:Y:S01]  /*152f0*/  MUFU.EX2 R169, R169 ;  /* 0x000000a900a97308 */ /* 0x000f220000000800 */
[C---:B--2---:R-:W-:Y:S01]  /*15300*/  HMMA.16816.F32 R68, R136.reuse, R108, R68 ;  /* 0x0000006c8844723c */ /* 0x044fe20000001844 */
[----:B------:R-:W-:Y:S03]  /*15310*/  LDSM.16.MT88.4 R140, [R180+UR4+0x2900] ;  /* 0x00290004b48c783b */ /* 0x000fe60008004200 */
[--C-:B------:R-:W-:Y:S02]  /*15320*/  FFMA.FTZ R172, R172, c[0x0][0x2d0], -R145.reuse ;  /* 0x0000b400acac7a23 */ /* 0x100fe40000010891 */
[C---:B------:R-:W-:Y:S02]  /*15330*/  FMUL.FTZ R88, R132.reuse, R88 ;  /* 0x0000005884587220 */ /* 0x040fe40000410000 */
[C---:B------:R-:W-:Y:S01]  /*15340*/  HMMA.16816.F32 R72, R136.reuse, R110, R72 ;  /* 0x0000006e8848723c */ /* 0x040fe20000001848 */
[----:B------:R-:W2:Y:S01]  /*15350*/  LDSM.16.MT88.4 R108, [R134+0x4100] ;  /* 0x00410000866c783b */ /* 0x000ea20000004200 */
[----:B------:R-:W5:Y:S02]  /*15360*/  MUFU.EX2 R171, R171 ;  /* 0x000000ab00ab7308 */ /* 0x000f640000000800 */
[C---:B------:R-:W-:Y:S02]  /*15370*/  FMUL.FTZ R76, R132.reuse, R76 ;  /* 0x0000004c844c7220 */ /* 0x040fe40000410000 */
[C---:B------:R-:W-:Y:S02]  /*15380*/  FMUL.FTZ R77, R132.reuse, R77 ;  /* 0x0000004d844d7220 */ /* 0x040fe40000410000 */
[C---:B------:R-:W-:Y:S04]  /*15390*/  FMUL.FTZ R78, R3.reuse, R78 ;  /* 0x0000004e034e7220 */ /* 0x040fe80000410000 */
[C---:B------:R-:W-:Y:S01]  /*153a0*/  FMUL.FTZ R79, R3.reuse, R79 ;  /* 0x0000004f034f7220 */ /* 0x040fe20000410000 */
[----:B------:R-:W-:Y:S01]  /*153b0*/  MUFU.EX2 R173, R173 ;  /* 0x000000ad00ad7308 */ /* 0x000fe20000000800 */
[C---:B------:R-:W-:Y:S02]  /*153c0*/  FMUL.FTZ R89, R132.reuse, R89 ;  /* 0x0000005984597220 */ /* 0x040fe40000410000 */
[C---:B------:R-:W-:Y:S02]  /*153d0*/  FMUL.FTZ R90, R3.reuse, R90 ;  /* 0x0000005a035a7220 */ /* 0x040fe40000410000 */
[C---:B------:R-:W-:Y:S01]  /*153e0*/  FMUL.FTZ R91, R3.reuse, R91 ;  /* 0x0000005b035b7220 */ /* 0x040fe20000410000 */
[C---:B-1----:R-:W-:Y:S03]  /*153f0*/  HMMA.16816.F32 R76, R136.reuse, R100, R76 ;  /* 0x00000064884c723c */ /* 0x042fe6000000184c */
[C---:B------:R-:W-:Y:S01]  /*15400*/  FMUL.FTZ R80, R132.reuse, R80 ;  /* 0x0000005084507220 */ /* 0x040fe20000410000 */
[----:B------:R-:W1:Y:S01]  /*15410*/  MUFU.EX2 R172, R172 ;  /* 0x000000ac00ac7308 */ /* 0x000e620000000800 */
[C---:B------:R-:W-:Y:S02]  /*15420*/  FMUL.FTZ R81, R132.reuse, R81 ;  /* 0x0000005184517220 */ /* 0x040fe40000410000 */
[----:B------:R-:W-:Y:S01]  /*15430*/  FMUL.FTZ R82, R3, R82 ;  /* 0x0000005203527220 */ /* 0x000fe20000410000 */
[----:B----4-:R-:W-:Y:S01]  /*15440*/  F2FP.PACK_AB R100, R169, R168 ;  /* 0x000000a8a964723e */ /* 0x010fe200000000ff */
[C---:B------:R-:W-:Y:S03]  /*15450*/  FMUL.FTZ R83, R3.reuse, R83 ;  /* 0x0000005303537220 */ /* 0x040fe60000410000 */
[C---:B------:R-:W-:Y:S02]  /*15460*/  FMUL.FTZ R92, R132.reuse, R92 ;  /* 0x0000005c845c7220 */ /* 0x040fe40000410000 */
[C---:B------:R-:W-:Y:S01]  /*15470*/  FMUL.FTZ R93, R132.reuse, R93 ;  /* 0x0000005d845d7220 */ /* 0x040fe20000410000 */
[----:B------:R-:W4:Y:S01]  /*15480*/  MUFU.EX2 R174, R174 ;  /* 0x000000ae00ae7308 */ /* 0x000f220000000800 */
[C---:B------:R-:W-:Y:S03]  /*15490*/  HMMA.16816.F32 R80, R136.reuse, R102, R80 ;  /* 0x000000668850723c */ /* 0x040fe60000001850 */
[C---:B------:R-:W-:Y:S02]  /*154a0*/  FMUL.FTZ R94, R3.reuse, R94 ;  /* 0x0000005e035e7220 */ /* 0x040fe40000410000 */
[----:B------:R-:W-:Y:S02]  /*154b0*/  FMUL.FTZ R95, R3, R95 ;  /* 0x0000005f035f7220 */ /* 0x000fe40000410000 */
[C---:B------:R-:W-:Y:S01]  /*154c0*/  FMUL.FTZ R96, R132.reuse, R96 ;  /* 0x0000006084607220 */ /* 0x040fe20000410000 */
[C---:B---3--:R-:W-:Y:S04]  /*154d0*/  HMMA.16816.F32 R84, R136.reuse, R104, R84 ;  /* 0x000000688854723c */ /* 0x048fe80000001854 */
[----:B------:R-:W-:Y:S01]  /*154e0*/  FMUL.FTZ R97, R132, R97 ;  /* 0x0000006184617220 */ /* 0x000fe20000410000 */
[----:B-----5:R-:W-:Y:S01]  /*154f0*/  F2FP.PACK_AB R102, R171, R170 ;  /* 0x000000aaab66723e */ /* 0x020fe200000000ff */
[C---:B------:R-:W-:Y:S01]  /*15500*/  FMUL.FTZ R98, R3.reuse, R98 ;  /* 0x0000006203627220 */ /* 0x040fe20000410000 */
[----:B-1----:R-:W-:Y:S01]  /*15510*/  F2FP.PACK_AB R101, R172, R173 ;  /* 0x000000adac65723e */ /* 0x002fe200000000ff */
[C---:B------:R-:W-:Y:S01]  /*15520*/  HMMA.16816.F32 R88, R136.reuse, R106, R88 ;  /* 0x0000006a8858723c */ /* 0x040fe20000001858 */
[----:B------:R-:W1:Y:S03]  /*15530*/  LDSM.16.MT88.4 R104, [R133+0x900] ;  /* 0x000900008568783b */ /* 0x000e660000004200 */
[----:B------:R-:W-:Y:S02]  /*15540*/  FMUL.FTZ R99, R3, R99 ;  /* 0x0000006303637220 */ /* 0x000fe40000410000 */
[--C-:B------:R-:W-:Y:S01]  /*15550*/  FFMA.FTZ R177, R177, c[0x0][0x2d0], -R152.reuse ;  /* 0x0000b400b1b17a23 */ /* 0x100fe20000010898 */
[----:B----4-:R-:W-:Y:S01]  /*15560*/  F2FP.PACK_AB R103, R175, R174 ;  /* 0x000000aeaf67723e */ /* 0x010fe200000000ff */
[C---:B--2---:R-:W-:Y:S04]  /*15570*/  HMMA.16816.F32 R92, R136.reuse, R108, R92 ;  /* 0x0000006c885c723c */ /* 0x044fe8000000185c */
[----:B------:R-:W-:Y:S01]  /*15580*/  FFMA.FTZ R152, R147, c[0x0][0x2d0], -R152 ;  /* 0x0000b40093987a23 */ /* 0x000fe20000010898 */
[----:B------:R-:W-:Y:S01]  /*15590*/  MUFU.EX2 R177, R177 ;  /* 0x000000b100b17308 */ /* 0x000fe20000000800 */
[--C-:B------:R-:W-:Y:S02]  /*155a0*/  FFMA.FTZ R176, R176, c[0x0][0x2d0], -R145.reuse ;  /* 0x0000b400b0b07a23 */ /* 0x100fe40000010891 */
[----:B------:R-:W-:Y:S01]  /*155b0*/  HMMA.16816.F32 R96, R136, R110, R96 ;  /* 0x0000006e8860723c */ /* 0x000fe20000001860 */
[----:B------:R-:W2:Y:S03]  /*155c0*/  LDSM.16.MT88.4 R108, [R134+0x2900] ;  /* 0x00290000866c783b */ /* 0x000ea60000004200 */
[----:B------:R-:W-:Y:S02]  /*155d0*/  FFMA.FTZ R145, R144, c[0x0][0x2d0], -R145 ;  /* 0x0000b40090917a23 */ /* 0x000fe40000010891 */
[----:B------:R-:W-:Y:S01]  /*155e0*/  FFMA.FTZ R162, R132, R205, R162 ;  /* 0x000000cd84a27223 */ /* 0x000fe200000100a2 */
[----:B------:R3:W4:Y:S01]  /*155f0*/  MUFU.EX2 R222, R152 ;  /* 0x0000009800de7308 */ /* 0x0007220000000800 */
[C---:B------:R-:W-:Y:S05]  /*15600*/  HMMA.16816.F32 R4, R100.reuse, R112, R4 ;  /* 0x000000706404723c */ /* 0x040fea0000001804 */
[----:B------:R-:W-:Y:S01]  /*15610*/  F2FP.PACK_AB R136, R220, R219 ;  /* 0x000000dbdc88723e */ /* 0x000fe200000000ff */
[----:B------:R-:W-:Y:S01]  /*15620*/  FFMA.FTZ R166, R3, R204, R166 ;  /* 0x000000cc03a67223 */ /* 0x000fe200000100a6 */
[----:B------:R-:W-:Y:S01]  /*15630*/  F2FP.PACK_AB R137, R224, R223 ;  /* 0x000000dfe089723e */ /* 0x000fe200000000ff */
[C---:B------:R-:W-:Y:S01]  /*15640*/  HMMA.16816.F32 R8, R100.reuse, R114, R8 ;  /* 0x000000726408723c */ /* 0x040fe20000001808 */
[----:B------:R-:W-:Y:S01]  /*15650*/  LDSM.16.MT88.4 R112, [R133+0x4900] ;  /* 0x004900008570783b */ /* 0x000fe20000004200 */
[----:B------:R-:W5:Y:S02]  /*15660*/  MUFU.EX2 R226, R145 ;  /* 0x0000009100e27308 */ /* 0x000f640000000800 */
[----:B------:R-:W-:Y:S01]  /*15670*/  IADD3 R3, R213, -0x2, RZ ;  /* 0xfffffffed5037810 */ /* 0x000fe20007ffe0ff */
[----:B------:R-:W-:Y:S02]  /*15680*/  FADD.FTZ R161, R161, R162 ;  /* 0x000000a2a1a17221 */ /* 0x000fe40000010000 */
[----:B------:R-:W-:Y:S01]  /*15690*/  FADD.FTZ R165, R165, R166 ;  /* 0x000000a6a5a57221 */ /* 0x000fe20000010000 */
[----:B------:R-:W-:Y:S01]  /*156a0*/  ISETP.GE.AND P0, PT, R3, R194, PT ;  /* 0x000000c20300720c */ /* 0x000fe20003f06270 */
[C---:B-1----:R-:W-:Y:S03]  /*156b0*/  HMMA.16816.F32 R12, R100.reuse, R104, R12 ;  /* 0x00000068640c723c */ /* 0x042fe6000000180c */
[----:B------:R-:W1:Y:S01]  /*156c0*/  MUFU.EX2 R176, R176 ;  /* 0x000000b000b07308 */ /* 0x000e620000000800 */
[----:B------:R-:W-:Y:S01]  /*156d0*/  FADD.FTZ R160, R160, R161 ;  /* 0x000000a1a0a07221 */ /* 0x000fe20000010000 */
[----:B---3--:R-:W-:Y:S01]  /*156e0*/  LDSM.16.MT88.4 R152, [R134+0x3900] ;  /* 0x003900008698783b */ /* 0x008fe20000004200 */
[----:B----4-:R-:W-:Y:S02]  /*156f0*/  F2FP.PACK_AB R138, R222, R221 ;  /* 0x000000ddde8a723e */ /* 0x010fe400000000ff */
[C---:B------:R-:W-:Y:S04]  /*15700*/  HMMA.16816.F32 R16, R100.reuse, R106, R16 ;  /* 0x0000006a6410723c */ /* 0x040fe80000001810 */
[----:B------:R-:W-:Y:S01]  /*15710*/  FADD.FTZ R164, R164, R165 ;  /* 0x000000a5a4a47221 */ /* 0x000fe20000010000 */
[----:B------:R-:W3:Y:S01]  /*15720*/  LDSM.16.MT88.4 R104, [R181+UR4+0x4900] ;  /* 0x00490004b568783b */ /* 0x000ee20008004200 */
[----:B------:R-:W-:Y:S02]  /*15730*/  FADD.FTZ R163, R163, R160 ;  /* 0x000000a0a3a37221 */ /* 0x000fe40000010000 */
[C---:B------:R-:W-:Y:S04]  /*15740*/  HMMA.16816.F32 R20, R100.reuse, R116, R20 ;  /* 0x000000746414723c */ /* 0x040fe80000001814 */
[----:B-----5:R-:W-:Y:S01]  /*15750*/  F2FP.PACK_AB R139, R226, R225 ;  /* 0x000000e1e28b723e */ /* 0x020fe200000000ff */
[----:B------:R-:W-:Y:S01]  /*15760*/  FADD.FTZ R164, R167, R164 ;  /* 0x000000a4a7a47221 */ /* 0x000fe20000010000 */
[----:B------:R-:W-:Y:S01]  /*15770*/  LDSM.16.MT88.4 R144, [R133+0x3900] ;  /* 0x003900008590783b */ /* 0x000fe20000004200 */
[----:B------:R-:W-:Y:S01]  /*15780*/  FADD.FTZ R168, R168, R163 ;  /* 0x000000a3a8a87221 */ /* 0x000fe20000010000 */
[C---:B------:R-:W-:Y:S04]  /*15790*/  HMMA.16816.F32 R24, R100.reuse, R118, R24 ;  /* 0x000000766418723c */ /* 0x040fe80000001818 */
[----:B------:R-:W-:Y:S02]  /*157a0*/  FADD.FTZ R173, R173, R164 ;  /* 0x000000a4adad7221 */ /* 0x000fe40000010000 */
[----:B------:R-:W-:Y:S01]  /*157b0*/  LDSM.16.MT88.4 R116, [R134+0x4900] ;  /* 0x004900008674783b */ /* 0x000fe20000004200 */
[----:B------:R-:W-:Y:S01]  /*157c0*/  FADD.FTZ R169, R169, R168 ;  /* 0x000000a8a9a97221 */ /* 0x000fe20000010000 */
[C---:B------:R-:W-:Y:S04]  /*157d0*/  HMMA.16816.F32 R28, R100.reuse, R120, R28 ;  /* 0x00000078641c723c */ /* 0x040fe8000000181c */
[----:B------:R-:W-:Y:S04]  /*157e0*/  FADD.FTZ R173, R172, R173 ;  /* 0x000000adacad7221 */ /* 0x000fe80000010000 */
[C---:B------:R-:W-:Y:S01]  /*157f0*/  HMMA.16816.F32 R32, R100.reuse, R122, R32 ;  /* 0x0000007a6420723c */ /* 0x040fe20000001820 */
[----:B------:R-:W-:Y:S03]  /*15800*/  LDSM.16.MT88.4 R120, [R133+0x1100] ;  /* 0x001100008578783b */ /* 0x000fe60000004200 */
[----:B------:R-:W-:Y:S04]  /*15810*/  FADD.FTZ R174, R174, R173 ;  /* 0x000000adaeae7221 */ /* 0x000fe80000010000 */
[C---:B------:R-:W-:Y:S04]  /*15820*/  HMMA.16816.F32 R36, R100.reuse, R124, R36 ;  /* 0x0000007c6424723c */ /* 0x040fe80000001824 */
[----:B------:R-:W-:Y:S04]  /*15830*/  FADD.FTZ R175, R175, R174 ;  /* 0x000000aeafaf7221 */ /* 0x000fe80000010000 */
[C---:B------:R-:W-:Y:S01]  /*15840*/  HMMA.16816.F32 R40, R100.reuse, R126, R40 ;  /* 0x0000007e6428723c */ /* 0x040fe20000001828 */
[----:B------:R-:W-:Y:S07]  /*15850*/  LDSM.16.MT88.4 R124, [R134+0x1100] ;  /* 0x00110000867c783b */ /* 0x000fee0000004200 */
[C---:B------:R-:W-:Y:S08]  /*15860*/  HMMA.16816.F32 R44, R100.reuse, R128, R44 ;  /* 0x00000080642c723c */ /* 0x040ff0000000182c */
[C---:B------:R-:W-:Y:S08]  /*15870*/  HMMA.16816.F32 R48, R100.reuse, R130, R48 ;  /* 0x000000826430723c */ /* 0x040ff00000001830 */
[C---:B------:R-:W-:Y:S08]  /*15880*/  HMMA.16816.F32 R52, R100.reuse, R140, R52 ;  /* 0x0000008c6434723c */ /* 0x040ff00000001834 */
[C---:B------:R-:W-:Y:S01]  /*15890*/  HMMA.16816.F32 R56, R100.reuse, R142, R56 ;  /* 0x0000008e6438723c */ /* 0x040fe20000001838 */
[----:B------:R-:W-:Y:S07]  /*158a0*/  LDSM.16.MT88.4 R140, [R181+UR4+0x3900] ;  /* 0x00390004b58c783b */ /* 0x000fee0008004200 */
[C---:B--2---:R-:W-:Y:S08]  /*158b0*/  HMMA.16816.F32 R60, R100.reuse, R108, R60 ;  /* 0x0000006c643c723c */ /* 0x044ff0000000183c */
[C---:B------:R-:W-:Y:S01]  /*158c0*/  HMMA.16816.F32 R64, R100.reuse, R110, R64 ;  /* 0x0000006e6440723c */ /* 0x040fe20000001840 */
[----:B------:R-:W2:Y:S07]  /*158d0*/  LDSM.16.MT88.4 R108, [R180+UR4+0x4900] ;  /* 0x00490004b46c783b */ /* 0x000eae0008004200 */
[C---:B---3--:R-:W-:Y:S08]  /*158e0*/  HMMA.16816.F32 R68, R100.reuse, R104, R68 ;  /* 0x000000686444723c */ /* 0x048ff00000001844 */
[C---:B------:R-:W-:Y:S01]  /*158f0*/  HMMA.16816.F32 R72, R100.reuse, R106, R72 ;  /* 0x0000006a6448723c */ /* 0x040fe20000001848 */
[----:B------:R-:W3:Y:S07]  /*15900*/  LDSM.16.MT88.4 R104, [R181+UR4+0x1100] ;  /* 0x00110004b568783b */ /* 0x000eee0008004200 */
[C---:B------:R-:W-:Y:S08]  /*15910*/  HMMA.16816.F32 R76, R100.reuse, R112, R76 ;  /* 0x00000070644c723c */ /* 0x040ff0000000184c */
[C---:B------:R-:W-:Y:S01]  /*15920*/  HMMA.16816.F32 R80, R100.reuse, R114, R80 ;  /* 0x000000726450723c */ /* 0x040fe20000001850 */
[----:B------:R-:W4:Y:S07]  /*15930*/  LDSM.16.MT88.4 R112, [R180+UR4+0x1100] ;  /* 0x00110004b470783b */ /* 0x000f2e0008004200 */
[C---:B--2---:R-:W-:Y:S08]  /*15940*/  HMMA.16816.F32 R84, R100.reuse, R108, R84 ;  /* 0x0000006c6454723c */ /* 0x044ff00000001854 */
[C---:B------:R-:W-:Y:S01]  /*15950*/  HMMA.16816.F32 R88, R100.reuse, R110, R88 ;  /* 0x0000006e6458723c */ /* 0x040fe20000001858 */
[----:B------:R-:W2:Y:S07]  /*15960*/  LDSM.16.MT88.4 R108, [R181+UR4+0x3100] ;  /* 0x00310004b56c783b */ /* 0x000eae0008004200 */
[C---:B------:R-:W-:Y:S08]  /*15970*/  HMMA.16816.F32 R92, R100.reuse, R116, R92 ;  /* 0x00000074645c723c */ /* 0x040ff0000000185c */
[----:B------:R-:W-:Y:S01]  /*15980*/  HMMA.16816.F32 R96, R100, R118, R96 ;  /* 0x000000766460723c */ /* 0x000fe20000001860 */
[----:B------:R-:W5:Y:S06]  /*15990*/  LDSM.16.MT88.4 R116, [R133+0x3100] ;  /* 0x003100008574783b */ /* 0x000f6c0000004200 */
[----:B------:R-:W-:Y:S02]  /*159a0*/  F2FP.PACK_AB R100, R178, R177 ;  /* 0x000000b1b264723e */ /* 0x000fe400000000ff */
[----:B------:R-:W-:Y:S03]  /*159b0*/  F2FP.PACK_AB R102, R216, R179 ;  /* 0x000000b3d866723e */ /* 0x000fe600000000ff */
[C---:B-1----:R-:W-:Y:S01]  /*159c0*/  F2FP.PACK_AB R101, R215.reuse, R176 ;  /* 0x000000b0d765723e */ /* 0x042fe200000000ff */
[----:B------:R-:W-:Y:S01]  /*159d0*/  FADD.FTZ R176, R176, R175 ;  /* 0x000000afb0b07221 */ /* 0x000fe20000010000 */
[C---:B------:R-:W-:Y:S03]  /*159e0*/  F2FP.PACK_AB R103, R218.reuse, R217 ;  /* 0x000000d9da67723e */ /* 0x040fe600000000ff */
[----:B------:R-:W-:Y:S04]  /*159f0*/  FADD.FTZ R176, R215, R176 ;  /* 0x000000b0d7b07221 */ /* 0x000fe80000010000 */
[C---:B---3--:R-:W-:Y:S03]  /*15a00*/  HMMA.16816.F32 R4, R100.reuse, R104, R4 ;  /* 0x000000686404723c */ /* 0x048fe60000001804 */
        /* <DEDUP_REMOVED lines=13> */
[----:B------:R-:W3:Y:S07]  /*15ae0*/  LDSM.16.MT88.4 R112, [R134+0x3100] ;  /* 0x003100008670783b */ /* 0x000eee0000004200 */
[C---:B------:R-:W-:Y:S08]  /*15af0*/  HMMA.16816.F32 R28, R100.reuse, R124, R28 ;  /* 0x0000007c641c723c */ /* 0x040ff0000000181c */
[C---:B------:R-:W-:Y:S01]  /*15b00*/  HMMA.16816.F32 R32, R100.reuse, R126, R32 ;  /* 0x0000007e6420723c */ /* 0x040fe20000001820 */
[----:B------:R-:W-:Y:S07]  /*15b10*/  LDSM.16.MT88.4 R124, [R181+UR4+0x1900] ;  /* 0x00190004b57c783b */ /* 0x000fee0008004200 */
[C---:B--2---:R-:W-:Y:S08]  /*15b20*/  HMMA.16816.F32 R36, R100.reuse, R108, R36 ;  /* 0x0000006c6424723c */ /* 0x044ff00000001824 */
[C---:B------:R-:W-:Y:S01]  /*15b30*/  HMMA.16816.F32 R40, R100.reuse, R110, R40 ;  /* 0x0000006e6428723c */ /* 0x040fe20000001828 */
[----:B------:R-:W2:Y:S07]  /*15b40*/  LDSM.16.MT88.4 R108, [R181+UR4+0x5100] ;  /* 0x00510004b56c783b */ /* 0x000eae0008004200 */
[C---:B-----5:R-:W-:Y:S08]  /*15b50*/  HMMA.16816.F32 R44, R100.reuse, R116, R44 ;  /* 0x00000074642c723c */ /* 0x060ff0000000182c */
[C---:B------:R-:W-:Y:S01]  /*15b60*/  HMMA.16816.F32 R48, R100.reuse, R118, R48 ;  /* 0x000000766430723c */ /* 0x040fe20000001830 */
[----:B------:R-:W4:Y:S07]  /*15b70*/  LDSM.16.MT88.4 R116, [R133+0x5100] ;  /* 0x005100008574783b */ /* 0x000f2e0000004200 */
[C---:B-1----:R-:W-:Y:S08]  /*15b80*/  HMMA.16816.F32 R52, R100.reuse, R104, R52 ;  /* 0x000000686434723c */ /* 0x042ff00000001834 */
[C---:B------:R-:W-:Y:S01]  /*15b90*/  HMMA.16816.F32 R56, R100.reuse, R106, R56 ;  /* 0x0000006a6438723c */ /* 0x040fe20000001838 */
[----:B------:R-:W1:Y:S07]  /*15ba0*/  LDSM.16.MT88.4 R104, [R180+UR4+0x5100] ;  /* 0x00510004b468783b */ /* 0x000e6e0008004200 */
        /* <DEDUP_REMOVED lines=8> */
[----:B------:R-:W4:Y:S07]  /*15c30*/  LDSM.16.MT88.4 R116, [R180+UR4+0x1900] ;  /* 0x00190004b474783b */ /* 0x000f2e0008004200 */
[C---:B-1----:R-:W-:Y:S08]  /*15c40*/  HMMA.16816.F32 R84, R100.reuse, R104, R84 ;  /* 0x000000686454723c */ /* 0x042ff00000001854 */
[C---:B------:R-:W-:Y:S08]  /*15c50*/  HMMA.16816.F32 R88, R100.reuse, R106, R88 ;  /* 0x0000006a6458723c */ /* 0x040ff00000001858 */
[C---:B---3--:R-:W-:Y:S08]  /*15c60*/  HMMA.16816.F32 R92, R100.reuse, R112, R92 ;  /* 0x00000070645c723c */ /* 0x048ff0000000185c */
[----:B------:R-:W-:Y:S08]  /*15c70*/  HMMA.16816.F32 R96, R100, R114, R96 ;  /* 0x000000726460723c */ /* 0x000ff00000001860 */
[C---:B------:R-:W-:Y:S01]  /*15c80*/  HMMA.16816.F32 R128, R136.reuse, R124, R4 ;  /* 0x0000007c8880723c */ /* 0x040fe20000001804 */
[----:B------:R-:W1:Y:S07]  /*15c90*/  LDSM.16.MT88.4 R4, [R133+0x5900] ;  /* 0x005900008504783b */ /* 0x000e6e0000004200 */
[C---:B------:R-:W-:Y:S01]  /*15ca0*/  HMMA.16816.F32 R124, R136.reuse, R126, R8 ;  /* 0x0000007e887c723c */ /* 0x040fe20000001808 */
[----:B------:R-:W3:Y:S07]  /*15cb0*/  LDSM.16.MT88.4 R8, [R180+UR4+0x5900] ;  /* 0x00590004b408783b */ /* 0x000eee0008004200 */
[C---:B--2---:R-:W-:Y:S01]  /*15cc0*/  HMMA.16816.F32 R100, R136.reuse, R108, R12 ;  /* 0x0000006c8864723c */ /* 0x044fe2000000180c */
[----:B------:R-:W2:Y:S07]  /*15cd0*/  LDSM.16.MT88.4 R12, [R134+0x5900] ;  /* 0x00590000860c783b */ /* 0x000eae0000004200 */
        /* <DEDUP_REMOVED lines=30> */
[----:B------:R-:W-:Y:S01]  /*15ec0*/  FADD.FTZ R205, R222, R205 ;  /* 0x000000cddecd7221 */ /* 0x000fe20000010000 */
[----:B------:R-:W-:-:S05]  /*15ed0*/  @!P0 BRA `(.L_x_1179) ;  /* 0x0000048000008947 */ /* 0x000fca0003800000 */
[----:B------:R-:W-:Y:S01]  /*15ee0*/  ISETP.NE.AND P2, PT, R195, 0x1, PT ;  /* 0x00000001c300780c */ /* 0x000fe20003f45270 */
[----:B------:R-:W-:Y:S01]  /*15ef0*/  IMAD.SHL.U32 R3, R213, 0x40, RZ ;  /* 0x00000040d5037824 */ /* 0x000fe200078e00ff */
[----:B------:R-:W-:Y:S01]  /*15f00*/  IADD3 R13, -R208, 0x10, RZ ;  /* 0x00000010d00d7810 */ /* 0x000fe20007ffe1ff */
[----:B------:R-:W-:Y:S01]  /*15f10*/  IMAD.MOV.U32 R197, RZ, RZ, RZ ;  /* 0x000000ffffc57224 */ /* 0x000fe200078e00ff */
[C---:B------:R-:W-:Y:S01]  /*15f20*/  SHF.L.U64.HI R9, R188.reuse, 0x1, R211 ;  /* 0x00000001bc097819 */ /* 0x040fe200000102d3 */
[----:B------:R-:W-:Y:S01]  /*15f30*/  IMAD.SHL.U32 R8, R188, 0x2, RZ ;  /* 0x00000002bc087824 */ /* 0x000fe200078e00ff */
[----:B------:R-:W-:Y:S02]  /*15f40*/  IADD3 R3, R201, R3, R192 ;  /* 0x00000003c9037210 */ /* 0x000fe40007ffe0c0 */
[----:B------:R-:W-:Y:S02]  /*15f50*/  LOP3.LUT R13, R13, 0xf, RZ, 0xc0, !PT ;  /* 0x0000000f0d0d7812 */ /* 0x000fe400078ec0ff */
[----:B------:R-:W-:Y:S05]  /*15f60*/  IADD3 R198, R3, -0x80, RZ ;  /* 0xffffff8003c67810 */ /* 0x000fea0007ffe0ff */
[----:B------:R-:W-:Y:S04]  /*15f70*/  @P2 IMAD.HI.U32 R6, R198, c[0x0][0x2bc], RZ ;  /* 0x0000af00c6062a27 */ /* 0x000fe800078e00ff */
[----:B------:R-:W-:Y:S01]  /*15f80*/  IMAD.MOV.U32 R3, RZ, RZ, R198 ;  /* 0x000000ffff037224 */ /* 0x000fe200078e00c6 */
[----:B------:R-:W-:Y:S02]  /*15f90*/  @P2 SHF.R.U32.HI R3, RZ, c[0x0][0x2c0], R6 ;  /* 0x0000b000ff032a19 */ /* 0x000fe40000011606 */
[----:B------:R-:W-:Y:S02]  /*15fa0*/  ISETP.GE.AND P2, PT, R200, c[0x0][0x1d4], PT ;  /* 0x00007500c8007a0c */ /* 0x000fe40003f46270 */
[C---:B------:R-:W-:Y:S04]  /*15fb0*/  @!P3 IADD3 R7, P0, R3.reuse, UR16, RZ ;  /* 0x000000100307bc10 */ /* 0x040fe8000ff1e0ff */
[----:B------:R-:W-:Y:S01]  /*15fc0*/  @!P3 LEA.HI.X.SX32 R6, R3, UR6, 0x1, P0 ;  /* 0x000000060306bc11 */ /* 0x000fe200080f0eff */
[----:B------:R-:W-:Y:S01]  /*15fd0*/  IMAD.MOV R3, RZ, RZ, -R3 ;  /* 0x000000ffff037224 */ /* 0x000fe200078e0a03 */
[----:B------:R-:W-:Y:S03]  /*15fe0*/  @!P3 LEA R4, P0, R7, c[0x0][0x2a0], 0x2 ;  /* 0x0000a8000704ba11 */ /* 0x000fe600078010ff */
[----:B------:R-:W-:Y:S01]  /*15ff0*/  IMAD R198, R3, c[0x0][0x2b8], R198 ;  /* 0x0000ae0003c67a24 */ /* 0x000fe200078e02c6 */
[----:B------:R-:W-:Y:S02]  /*16000*/  @!P3 LEA.HI.X R5, R7, c[0x0][0x2a4], R6, 0x2, P0 ;  /* 0x0000a9000705ba11 */ /* 0x000fe400000f1406 */
[----:B------:R-:W-:Y:S02]  /*16010*/  SEL R6, RZ, 0x10, P4 ;  /* 0x00000010ff067807 */ /* 0x000fe40002000000 */
[----:B------:R-:W-:Y:S01]  /*16020*/  SHF.R.S32.HI R3, RZ, 0x1f, R198 ;  /* 0x0000001fff037819 */ /* 0x000fe200000114c6 */
[----:B------:R1:W2:Y:S01]  /*16030*/  @!P3 LDG.E R197, [R4.64] ;  /* 0x0000000a04c5b981 */ /* 0x0002a2000c1e1900 */
[----:B------:R-:W-:Y:S02]  /*16040*/  IADD3 R17, -R6, 0x10, RZ ;  /* 0x0000001006117810 */ /* 0x000fe40007ffe1ff */
[----:B------:R-:W-:Y:S01]  /*16050*/  SHF.L.U64.HI R7, R210, 0x1, R207 ;  /* 0x00000001d2077819 */ /* 0x000fe200000102cf */
[----:B------:R-:W-:Y:S01]  /*16060*/  IMAD R3, R3, c[0x0][0x1e0], RZ ;  /* 0x0000780003037a24 */ /* 0x000fe200078e02ff */
[----:B------:R-:W-:Y:S03]  /*16070*/  LOP3.LUT R17, R17, 0xf, RZ, 0xc0, !PT ;  /* 0x0000000f11117812 */ /* 0x000fe600078ec0ff */
        /* <DEDUP_REMOVED lines=9> */
[C---:B------:R-:W-:Y:S02]  /*16110*/  LEA R11, P0, R4.reuse, c[0x0][0x1c8], 0x1 ;  /* 0x00007200040b7a11 */ /* 0x040fe400078008ff */
[----:B------:R-:W-:Y:S02]  /*16120*/  SEL R5, RZ, 0x10, P5 ;  /* 0x00000010ff057807 */ /* 0x000fe40002800000 */
[----:B------:R-:W-:Y:S01]  /*16130*/  LEA.HI.X R10, R4, c[0x0][0x1cc], R3, 0x1, P0 ;  /* 0x00007300040a7a11 */ /* 0x000fe200000f0c03 */
[----:B------:R-:W1:Y:S01]  /*16140*/  SHFL.IDX PT, R12, R11, 0x1, 0x181f ;  /* 0x00381f000b0c7f89 */ /* 0x000e6200000e0000 */
[----:B------:R-:W-:Y:S01]  /*16150*/  IMAD.SHL.U32 R3, R210, 0x2, RZ ;  /* 0x00000002d2037824 */ /* 0x000fe200078e00ff */
[----:B------:R-:W-:Y:S02]  /*16160*/  SHF.L.U64.HI R4, R206, 0x1, R209 ;  /* 0x00000001ce047819 */ /* 0x000fe400000102d1 */
[----:B------:R-:W2:Y:S01]  /*16170*/  SHFL.IDX PT, R14, R10, 0x1, 0x181f ;  /* 0x00381f000a0e7f89 */ /* 0x000ea200000e0000 */
[----:B------:R-:W-:Y:S03]  /*16180*/  IADD3 R18, -R5, 0x10, RZ ;  /* 0x0000001005127810 */ /* 0x000fe60007ffe1ff */
[----:B------:R-:W3:Y:S01]  /*16190*/  SHFL.IDX PT, R11, R11, RZ, 0x181f ;  /* 0x00181fff0b0b7589 */ /* 0x000ee200000e0000 */
[----:B------:R-:W-:Y:S03]  /*161a0*/  LOP3.LUT R18, R18, 0xf, RZ, 0xc0, !PT ;  /* 0x0000000f12127812 */ /* 0x000fe600078ec0ff */
[----:B------:R-:W4:Y:S01]  /*161b0*/  SHFL.IDX PT, R10, R10, RZ, 0x181f ;  /* 0x00181fff0a0a7589 */ /* 0x000f2200000e0000 */
[----:B-1----:R-:W-:Y:S04]  /*161c0*/  IADD3 R18, P1, P0, R18, R12, R3 ;  /* 0x0000000c12127210 */ /* 0x002fe8000783e003 */
[----:B--2---:R-:W-:Y:S02]  /*161d0*/  IADD3.X R19, RZ, R14, R7, P1, P0 ;  /* 0x0000000eff137210 */ /* 0x004fe40000fe0407 */
[----:B------:R-:W-:Y:S04]  /*161e0*/  IADD3 R16, P1, P0, R17, R12, R8 ;  /* 0x0000000c11107210 */ /* 0x000fe8000783e008 */
[----:B------:R-:W-:Y:S02]  /*161f0*/  IADD3.X R17, RZ, R14, R9, P1, P0 ;  /* 0x0000000eff117210 */ /* 0x000fe40000fe0409 */
[----:B------:R-:W-:Y:S04]  /*16200*/  IADD3 R12, P1, P0, R13, R12, R212 ;  /* 0x0000000c0d0c7210 */ /* 0x000fe8000783e0d4 */
[--C-:B------:R-:W-:Y:S02]  /*16210*/  IADD3.X R13, RZ, R14, R4.reuse, P1, P0 ;  /* 0x0000000eff0d7210 */ /* 0x100fe40000fe0404 */
[C---:B---3--:R-:W-:Y:S05]  /*16220*/  IADD3 R14, P0, R11.reuse, R3, RZ ;  /* 0x000000030b0e7210 */ /* 0x048fea0007f1e0ff */
[----:B----4-:R-:W-:Y:S01]  /*16230*/  IMAD.X R15, R10, 0x1, R7, P0 ;  /* 0x000000010a0f7824 */ /* 0x010fe200000e0607 */
[C---:B------:R-:W-:Y:S01]  /*16240*/  IADD3 R20, P0, R11.reuse, R8, RZ ;  /* 0x000000080b147210 */ /* 0x040fe20007f1e0ff */
[----:B------:R-:W-:Y:S04]  /*16250*/  IMAD.U32 R8, RZ, RZ, UR15 ;  /* 0x0000000fff087e24 */ /* 0x000fe8000f8e00ff */
[----:B------:R-:W-:Y:S02]  /*16260*/  IMAD R8, R8, 0x3000, R199 ;  /* 0x0000300008087824 */ /* 0x000fe400078e02c7 */
        /* <DEDUP_REMOVED lines=15> */
.L_x_1179:
        /* <DEDUP_REMOVED lines=9> */
.L_x_1169:
[----:B------:R-:W-:Y:S01]  /*163f0*/  ULEA UR4, UR12, 0x7f, 0x7 ;  /* 0x0000007f0c047891 */ /* 0x000fe2000f8e383f */
[----:B------:R-:W-:-:S02]  /*16400*/  ISETP.GE.AND P0, PT, R191, 0x1, PT ;  /* 0x00000001bf00780c */ /* 0x000fc40003f06270 */
[----:B------:R-:W-:Y:S01]  /*16410*/  ULDC.64 UR12, c[0x0][0x2c8] ;  /* 0x0000b200000c7ab9 */ /* 0x000fe20000000a00 */
[----:B------:R-:W-:Y:S01]  /*16420*/  IADD3 R5, R190, 0x1, -R193 ;  /* 0x00000001be057810 */ /* 0x000fe20007ffe8c1 */
[----:B------:R-:W-:-:S04]  /*16430*/  UIMAD.WIDE.U32 UR22, UR4, UR12, URZ ;  /* 0x0000000c041672a5 */ /* 0x000fc8000f8e003f */
        /* <DEDUP_REMOVED lines=13> */
.L_x_1182:
[----:B------:R-:W-:-:S04]  /*16510*/  MOV R3, 0x1 ;  /* 0x0000000100037802 */ /* 0x000fc80000000f00 */
[----:B------:R-:W-:-:S13]  /*16520*/  ISETP.NE.AND P0, PT, R3, c[0x0][0x32c], PT ;  /* 0x0000cb0003007a0c */ /* 0x000fda0003f05270 */
[----:B------:R-:W-:-:S05]  /*16530*/  @P0 IMAD.HI.U32 R3, R5, c[0x0][0x330], RZ ;  /* 0x0000cc0005030a27 */ /* 0x000fca00078e00ff */
[----:B------:R-:W-:-:S05]  /*16540*/  @P0 SHF.R.U32.HI R5, RZ, c[0x0][0x334], R3 ;  /* 0x0000cd00ff050a19 */ /* 0x000fca0000011603 */
.L_x_1183:
[----:B------:R-:W-:-:S05]  /*16550*/  IMAD R5, R5, c[0x0][0x32c], RZ ;  /* 0x0000cb0005057a24 */ /* 0x000fca00078e02ff */
[----:B------:R-:W-:-:S04]  /*16560*/  IMNMX R4, R4, R5, !PT ;  /* 0x0000000504047217 */ /* 0x000fc80007800200 */
.L_x_1181:
[----:B------:R-:W-:-:S04]  /*16570*/  IADD3 R4, R4, 0x3f, RZ ;  /* 0x0000003f04047810 */ /* 0x000fc80007ffe0ff */
[----:B------:R-:W-:-:S04]  /*16580*/  SHF.R.S32.HI R3, RZ, 0x1f, R4 ;  /* 0x0000001fff037819 */ /* 0x000fc80000011404 */
[----:B------:R-:W-:-:S04]  /*16590*/  LEA.HI R3, R3, R4, RZ, 0x6 ;  /* 0x0000000403037211 */ /* 0x000fc800078f30ff */
[----:B------:R-:W-:-:S04]  /*165a0*/  SHF.R.S32.HI R3, RZ, 0x6, R3 ;  /* 0x00000006ff037819 */ /* 0x000fc80000011403 */
[----:B------:R-:W-:-:S04]  /*165b0*/  IMNMX R218, R194, R3, !PT ;  /* 0x00000003c2da7217 */ /* 0x000fc80007800200 */
[----:B------:R-:W-:-:S13]  /*165c0*/  ISETP.GE.AND P0, PT, R213, R218, PT ;  /* 0x000000dad500720c */ /* 0x000fda0003f06270 */
[----:B------:R-:W-:Y:S05]  /*165d0*/  @!P0 BRA `(.L_x_1184) ;  /* 0x00002ce000008947 */ /* 0x000fea0003800000 */
[----:B------:R-:W2:Y:S01]  /*165e0*/  S2R R3, SR_TID.X ;  /* 0x0000000000037919 */ /* 0x000ea20000002100 */
[----:B------:R-:W-:Y:S01]  /*165f0*/  IMAD.MOV.U32 R184, RZ, RZ, 0x20 ;  /* 0x00000020ffb87424 */ /* 0x000fe200078e00ff */
[C---:B------:R-:W-:Y:S01]  /*16600*/  SHF.L.U64.HI R216, R210.reuse, 0x1, R207 ;  /* 0x00000001d2d87819 */ /* 0x040fe200000102cf */
[----:B-1----:R-:W-:Y:S01]  /*16610*/  IMAD.MOV.U32 R133, RZ, RZ, R2 ;  /* 0x000000ffff857224 */ /* 0x002fe200078e0002 */
[----:B------:R-:W-:Y:S01]  /*16620*/  SEL R214, RZ, 0x10, P5 ;  /* 0x00000010ffd67807 */ /* 0x000fe20002800000 */
[----:B------:R-:W-:Y:S01]  /*16630*/  IMAD.SHL.U32 R215, R210, 0x2, RZ ;  /* 0x00000002d2d77824 */ /* 0x000fe200078e00ff */
[C---:B------:R-:W-:Y:S01]  /*16640*/  SHF.L.U64.HI R212, R188.reuse, 0x1, R211 ;  /* 0x00000001bcd47819 */ /* 0x040fe200000102d3 */
[----:B------:R-:W-:Y:S01]  /*16650*/  IMAD.SHL.U32 R179, R188, 0x2, RZ ;  /* 0x00000002bcb37824 */ /* 0x000fe200078e00ff */
[----:B------:R-:W-:Y:S01]  /*16660*/  SEL R178, RZ, 0x10, P4 ;  /* 0x00000010ffb27807 */ /* 0x000fe20002000000 */
[C---:B------:R-:W-:Y:S01]  /*16670*/  IMAD.SHL.U32 R176, R206.reuse, 0x2, RZ ;  /* 0x00000002ceb07824 */ /* 0x040fe200078e00ff */
[----:B------:R-:W-:-:S02]  /*16680*/  SHF.L.U64.HI R177, R206, 0x1, R209 ;  /* 0x00000001ceb17819 */ /* 0x000fc400000102d1 */
[----:B--2---:R-:W-:-:S04]  /*16690*/  SHF.R.S32.HI R4, RZ, 0x1f, R3 ;  /* 0x0000001fff047819 */ /* 0x004fc80000011403 */
[----:B------:R-:W-:-:S04]  /*166a0*/  LEA.HI R4, R4, R3, RZ, 0x3 ;  /* 0x0000000304047211 */ /* 0x000fc800078f18ff */
[----:B------:R-:W-:-:S05]  /*166b0*/  LOP3.LUT R4, R4, 0xfffffff8, RZ, 0xc0, !PT ;  /* 0xfffffff804047812 */ /* 0x000fca00078ec0ff */
[----:B------:R-:W-:Y:S02]  /*166c0*/  IMAD.IADD R4, R3, 0x1, -R4 ;  /* 0x0000000103047824 */ /* 0x000fe400078e0a04 */
[----:B------:R-:W-:-:S03]  /*166d0*/  IMAD.MOV.U32 R3, RZ, RZ, R0 ;  /* 0x000000ffff037224 */ /* 0x000fc600078e0000 */
[----:B------:R-:W-:-:S04]  /*166e0*/  LOP3.LUT P0, RZ, R4, 0x2, RZ, 0xc0, !PT ;  /* 0x0000000204ff7812 */ /* 0x000fc8000780c0ff */
[----:B------:R-:W-:Y:S02]  /*166f0*/  SEL R184, R184, 0xffffffe0, !P0 ;  /* 0xffffffe0b8b87807 */ /* 0x000fe40004000000 */
.L_x_1187:
[----:B------:R-:W-:Y:S04]  /*16700*/  DEPBAR.LE SB0, 0x2 ;  /* 0x000080800000791a */ /* 0x000fe80000000000 */
[----:B------:R-:W-:Y:S01]  /*16710*/  BAR.SYNC.DEFER_BLOCKING 0x0 ;  /* 0x0000000000007b1d */ /* 0x000fe20000010000 */
[----:B------:R-:W-:Y:S01]  /*16720*/  UIMAD UR4, UR5, 0x6000, URZ ;  /* 0x00006000050478a4 */ /* 0x000fe2000f8e023f */
[----:B------:R-:W-:Y:S02]  /*16730*/  ISETP.GE.AND P0, PT, R194, R213, PT ;  /* 0x000000d5c200720c */ /* 0x000fe40003f06270 */
[----:B------:R-:W-:Y:S03]  /*16740*/  ISETP.GE.AND P2, PT, R200, c[0x0][0x1d4], PT ;  /* 0x00007500c8007a0c */ /* 0x000fe60003f46270 */
[----:B------:R-:W-:Y:S05]  /*16750*/  IADD3 R132, R187, UR4, RZ ;  /* 0x00000004bb847c10 */ /* 0x000fea000fffe0ff */
        /* <DEDUP_REMOVED lines=25> */
[----:B------:R-:W-:Y:S04]  /*168f0*/  IADD3 R5, P0, R8, UR18, RZ ;  /* 0x0000001208057c10 */ /* 0x000fe8000ff1e0ff */
[----:B------:R-:W-:Y:S02]  /*16900*/  IADD3.X R6, R9, UR7, R6, P0, !PT ;  /* 0x0000000709067c10 */ /* 0x000fe400087fe406 */
[C---:B------:R-:W-:Y:S02]  /*16910*/  LEA R0, P0, R5.reuse, c[0x0][0x1f8], 0x1 ;  /* 0x00007e0005007a11 */ /* 0x040fe400078008ff */
[----:B------:R-:W-:Y:S02]  /*16920*/  IADD3 R9, -R208, 0x10, RZ ;  /* 0x00000010d0097810 */ /* 0x000fe40007ffe1ff */
[----:B------:R-:W-:Y:S01]  /*16930*/  LEA.HI.X R4, R5, c[0x0][0x1fc], R6, 0x1, P0 ;  /* 0x00007f0005047a11 */ /* 0x000fe200000f0c06 */
[----:B------:R-:W5:Y:S01]  /*16940*/  SHFL.IDX PT, R8, R0, 0x1, 0x181f ;  /* 0x00381f0000087f89 */ /* 0x000f6200000e0000 */
[----:B------:R-:W-:Y:S03]  /*16950*/  LOP3.LUT R9, R9, 0xf, RZ, 0xc0, !PT ;  /* 0x0000000f09097812 */ /* 0x000fe600078ec0ff */
[----:B------:R-:W4:Y:S04]  /*16960*/  SHFL.IDX PT, R5, R4, 0x1, 0x181f ;  /* 0x00381f0004057f89 */ /* 0x000f2800000e0000 */
[----:B------:R-:W3:Y:S04]  /*16970*/  SHFL.IDX PT, R0, R0, RZ, 0x181f ;  /* 0x00181fff00007589 */ /* 0x000ee800000e0000 */
[----:B------:R-:W2:Y:S01]  /*16980*/  SHFL.IDX PT, R7, R4, RZ, 0x181f ;  /* 0x00181fff04077589 */ /* 0x000ea200000e0000 */
[-C--:B-----5:R-:W-:Y:S04]  /*16990*/  IADD3 R14, P1, P0, R14, R8.reuse, R215 ;  /* 0x000000080e0e7210 */ /* 0x0a0fe8000783e0d7 */
[-C--:B----4-:R-:W-:Y:S02]  /*169a0*/  IADD3.X R15, RZ, R5.reuse, R216, P1, P0 ;  /* 0x00000005ff0f7210 */ /* 0x090fe40000fe04d8 */
[-C--:B------:R-:W-:Y:S04]  /*169b0*/  IADD3 R10, P1, P0, R10, R8.reuse, R179 ;  /* 0x000000080a0a7210 */ /* 0x080fe8000783e0b3 */
[-C--:B------:R-:W-:Y:S02]  /*169c0*/  IADD3.X R11, RZ, R5.reuse, R212, P1, P0 ;  /* 0x00000005ff0b7210 */ /* 0x080fe40000fe04d4 */
[----:B------:R-:W-:Y:S04]  /*169d0*/  IADD3 R8, P1, P0, R9, R8, R176 ;  /* 0x0000000809087210 */ /* 0x000fe8000783e0b0 */
[--C-:B------:R-:W-:Y:S01]  /*169e0*/  IADD3.X R9, RZ, R5, R177.reuse, P1, P0 ;  /* 0x00000005ff097210 */ /* 0x100fe20000fe04b1 */
[----:B------:R-:W-:Y:S01]  /*169f0*/  IMAD.U32 R5, RZ, RZ, UR15 ;  /* 0x0000000fff057e24 */ /* 0x000fe2000f8e00ff */
[C---:B---3--:R-:W-:Y:S03]  /*16a00*/  IADD3 R22, P0, R0.reuse, R215, RZ ;  /* 0x000000d700167210 */ /* 0x048fe60007f1e0ff */
[----:B------:R-:W-:Y:S02]  /*16a10*/  IMAD R13, R5, 0x6000, R196 ;  /* 0x00006000050d7824 */ /* 0x000fe400078e02c4 */
[C---:B--2---:R-:W-:Y:S01]  /*16a20*/  IMAD.X R23, R7.reuse, 0x1, R216, P0 ;  /* 0x0000000107177824 */ /* 0x044fe200000e06d8 */
[C---:B------:R-:W-:Y:S04]  /*16a30*/  IADD3 R20, P0, R0.reuse, R179, RZ ;  /* 0x000000b300147210 */ /* 0x040fe80007f1e0ff */
[----:B------:R2:W-:Y:S01]  /*16a40*/  LDGSTS.E.BYPASS.LTC128B.128 [R13], [R22.64], !P5 ;  /* 0x00000000160d7fae */ /* 0x0005e2000e901d4a */
[C---:B------:R-:W-:Y:S01]  /*16a50*/  IMAD.X R21, R7.reuse, 0x1, R212, P0 ;  /* 0x0000000107157824 */ /* 0x040fe200000e06d4 */
[----:B------:R-:W-:Y:S04]  /*16a60*/  IADD3 R6, P0, R0, R176, RZ ;  /* 0x000000b000067210 */ /* 0x000fe80007f1e0ff */
[----:B------:R2:W-:Y:S01]  /*16a70*/  LDGSTS.E.BYPASS.LTC128B.128 [R13+0x2000], [R20.64], !P4 ;  /* 0x02000000140d7fae */ /* 0x0005e2000e101d4a */
[----:B------:R-:W-:Y:S01]  /*16a80*/  IMAD.X R7, R7, 0x1, R177, P0 ;  /* 0x0000000107077824 */ /* 0x000fe200000e06b1 */
[----:B------:R-:W-:Y:S04]  /*16a90*/  ISETP.NE.U32.AND P0, PT, R214, RZ, PT ;  /* 0x000000ffd600720c */ /* 0x000fe80003f05070 */
[----:B------:R2:W-:Y:S09]  /*16aa0*/  LDGSTS.E.BYPASS.LTC128B.128 [R13+0x4000], [R6.64], !P2 ;  /* 0x04000000060d7fae */ /* 0x0005f2000d101d4a */
[----:B------:R2:W-:Y:S01]  /*16ab0*/  LDGSTS.E.BYPASS.LTC128B.128.ZFILL [R13+0x1000], [R14.64], P0 ;  /* 0x010000000e0d7fae */ /* 0x0005e20008141d4a */
[----:B------:R-:W-:Y:S11]  /*16ac0*/  ISETP.NE.U32.AND P0, PT, R178, RZ, PT ;  /* 0x000000ffb200720c */ /* 0x000ff60003f05070 */
[----:B------:R-:W-:Y:S02]  /*16ad0*/  @!UPT UIADD3 URZ, URZ, URZ, URZ ;  /* 0x0000003f3f3ff290 */ /* 0x000fe4000fffe03f */
[----:B------:R2:W-:Y:S01]  /*16ae0*/  LDGSTS.E.BYPASS.LTC128B.128.ZFILL [R13+0x3000], [R10.64], P0 ;  /* 0x030000000a0d7fae */ /* 0x0005e20008141d4a */
[----:B------:R-:W-:Y:S11]  /*16af0*/  ISETP.NE.U32.AND P0, PT, R208, RZ, PT ;  /* 0x000000ffd000720c */ /* 0x000ff60003f05070 */
[----:B------:R-:W-:Y:S02]  /*16b00*/  @!UPT UIADD3 URZ, URZ, URZ, URZ ;  /* 0x0000003f3f3ff290 */ /* 0x000fe4000fffe03f */
[----:B------:R2:W-:Y:S02]  /*16b10*/  LDGSTS.E.BYPASS.LTC128B.128.ZFILL [R13+0x5000], [R8.64], P0 ;  /* 0x05000000080d7fae */ /* 0x0005e40008141d4a */
.L_x_1185:
        /* <DEDUP_REMOVED lines=570> */
[----:B------:R-:W-:Y:S01]  /*18ec0*/  IMAD.MOV.U32 R3, RZ, RZ, R198 ;  /* 0x000000ffff037224 */ /* 0x000fe200078e00c6 */
[----:B------:R-:W-:Y:S01]  /*18ed0*/  IADD3 R9, -R208, 0x10, RZ ;  /* 0x00000010d0097810 */ /* 0x000fe20007ffe1ff */
[----:B------:R-:W-:Y:S03]  /*18ee0*/  @P1 IMAD.HI.U32 R6, R198, c[0x0][0x2bc], RZ ;  /* 0x0000af00c6061a27 */ /* 0x000fe600078e00ff */
[----:B------:R-:W-:Y:S02]  /*18ef0*/  LOP3.LUT R9, R9, 0xf, RZ, 0xc0, !PT ;  /* 0x0000000f09097812 */ /* 0x000fe400078ec0ff */
        /* <DEDUP_REMOVED lines=22> */
[----:B------:R-:W-:Y:S03]  /*19060*/  IMAD.U32 R4, RZ, RZ, UR15 ;  /* 0x0000000fff047e24 */ /* 0x000fe6000f8e00ff */
[----:B------:R-:W2:Y:S01]  /*19070*/  SHFL.IDX PT, R3, R5, 0x1, 0x181f ;  /* 0x00381f0005037f89 */ /* 0x000ea200000e0000 */
[----:B------:R-:W-:Y:S03]  /*19080*/  IMAD R4, R4, 0x3000, R199 ;  /* 0x0000300004047824 */ /* 0x000fe600078e02c7 */
[----:B------:R-:W3:Y:S01]  /*19090*/  SHFL.IDX PT, R6, R18, RZ, 0x181f ;  /* 0x00181fff12067589 */ /* 0x000ee200000e0000 */
[-C--:B-1----:R-:W-:Y:S04]  /*190a0*/  IADD3 R12, P1, P0, R12, R8.reuse, R215 ;  /* 0x000000080c0c7210 */ /* 0x082fe8000783e0d7 */
[-C--:B--2---:R-:W-:Y:S02]  /*190b0*/  IADD3.X R13, RZ, R3.reuse, R216, P1, P0 ;  /* 0x00000003ff0d7210 */ /* 0x084fe40000fe04d8 */
[-C--:B------:R-:W-:Y:S04]  /*190c0*/  IADD3 R10, P1, P0, R10, R8.reuse, R179 ;  /* 0x000000080a0a7210 */ /* 0x080fe8000783e0b3 */
[-C--:B------:R-:W-:Y:S02]  /*190d0*/  IADD3.X R11, RZ, R3.reuse, R212, P1, P0 ;  /* 0x00000003ff0b7210 */ /* 0x080fe40000fe04d4 */
[----:B------:R-:W-:Y:S04]  /*190e0*/  IADD3 R8, P1, P0, R9, R8, R176 ;  /* 0x0000000809087210 */ /* 0x000fe8000783e0b0 */
[--C-:B------:R-:W-:Y:S02]  /*190f0*/  IADD3.X R9, RZ, R3, R177.reuse, P1, P0 ;  /* 0x00000003ff097210 */ /* 0x100fe40000fe04b1 */
        /* <DEDUP_REMOVED lines=19> */
.L_x_1186:
        /* <DEDUP_REMOVED lines=9> */
.L_x_1184:
[----:B------:R-:W-:-:S13]  /*192c0*/  ISETP.GE.AND P0, PT, R213, R194, PT ;  /* 0x000000c2d500720c */ /* 0x000fda0003f06270 */
[----:B------:R-:W-:Y:S05]  /*192d0*/  @!P0 BRA `(.L_x_1188) ;  /* 0x0000365000008947 */ /* 0x000fea0003800000 */
[----:B------:R-:W2:Y:S01]  /*192e0*/  S2R R4, SR_TID.X ;  /* 0x0000000000047919 */ /* 0x000ea20000002100 */
[C---:B------:R-:W-:Y:S01]  /*192f0*/  SHF.L.U64.HI R211, R188.reuse, 0x1, R211 ;  /* 0x00000001bcd37819 */ /* 0x040fe200000102d3 */
[----:B------:R-:W-:Y:S01]  /*19300*/  IMAD.SHL.U32 R208, R188, 0x2, RZ ;  /* 0x00000002bcd07824 */ /* 0x000fe200078e00ff */
[----:B------:R-:W-:Y:S01]  /*19310*/  SHF.L.U64.HI R207, R210, 0x1, R207 ;  /* 0x00000001d2cf7819 */ /* 0x000fe200000102cf */
[----:B------:R-:W-:Y:S01]  /*19320*/  IMAD.MOV.U32 R188, RZ, RZ, 0x40 ;  /* 0x00000040ffbc7424 */ /* 0x000fe200078e00ff */
[----:B------:R-:W-:Y:S01]  /*19330*/  SHF.L.U64.HI R209, R206, 0x1, R209 ;  /* 0x00000001ced17819 */ /* 0x000fe200000102d1 */
[----:B------:R-:W-:Y:S01]  /*19340*/  IMAD.SHL.U32 R210, R210, 0x2, RZ ;  /* 0x00000002d2d27824 */ /* 0x000fe200078e00ff */
[----:B------:R-:W-:Y:S01]  /*19350*/  ULDC UR12, c[0x0][0x324] ;  /* 0x0000c900000c7ab9 */ /* 0x000fe20000000800 */
[----:B------:R-:W-:Y:S01]  /*19360*/  IMAD.SHL.U32 R206, R206, 0x2, RZ ;  /* 0x00000002cece7824 */ /* 0x000fe200078e00ff */
[----:B------:R-:W-:Y:S01]  /*19370*/  ULOP3.LUT UR12, URZ, UR12, URZ, 0x33, !UPT ;  /* 0x0000000c3f0c7292 */ /* 0x000fe2000f8e333f */
[----:B------:R-:W-:Y:S01]  /*19380*/  IMAD.MOV.U32 R132, RZ, RZ, R2 ;  /* 0x000000ffff847224 */ /* 0x000fe200078e0002 */
[----:B--2---:R-:W-:-:S04]  /*19390*/  SHF.R.S32.HI R3, RZ, 0x1f, R4 ;  /* 0x0000001fff037819 */ /* 0x004fc80000011404 */
[----:B------:R-:W-:-:S04]  /*193a0*/  LEA.HI R3, R3, R4, RZ, 0x3 ;  /* 0x0000000403037211 */ /* 0x000fc800078f18ff */
[----:B------:R-:W-:-:S05]  /*193b0*/  LOP3.LUT R3, R3, 0xfffffff8, RZ, 0xc0, !PT ;  /* 0xfffffff803037812 */ /* 0x000fca00078ec0ff */
[----:B------:R-:W-:-:S05]  /*193c0*/  IMAD.IADD R3, R4, 0x1, -R3 ;  /* 0x0000000104037824 */ /* 0x000fca00078e0a03 */
[----:B------:R-:W-:Y:S01]  /*193d0*/  LOP3.LUT P0, RZ, R3, 0x4, RZ, 0xc0, !PT ;  /* 0x0000000403ff7812 */ /* 0x000fe2000780c0ff */
[----:B------:R-:W-:-:S03]  /*193e0*/  IMAD.MOV.U32 R3, RZ, RZ, R0 ;  /* 0x000000ffff037224 */ /* 0x000fc600078e0000 */
[----:B------:R-:W-:Y:S02]  /*193f0*/  SEL R188, R188, 0xffffffc0, !P0 ;  /* 0xffffffc0bcbc7807 */ /* 0x000fe40004000000 */
.L_x_1199:
[----:B------:R-:W-:Y:S04]  /*19400*/  DEPBAR.LE SB0, 0x2 ;  /* 0x000080800000791a */ /* 0x000fe80000000000 */
[----:B------:R-:W-:Y:S01]  /*19410*/  BAR.SYNC.DEFER_BLOCKING 0x0 ;  /* 0x0000000000007b1d */ /* 0x000fe20000010000 */
[----:B------:R-:W-:Y:S01]  /*19420*/  UIMAD UR4, UR5, 0x6000, URZ ;  /* 0x00006000050478a4 */ /* 0x000fe2000f8e023f */
[----:B------:R-:W-:Y:S05]  /*19430*/  ISETP.GE.AND P0, PT, R194, R213, PT ;  /* 0x000000d5c200720c */ /* 0x000fea0003f06270 */
[----:B------:R-:W-:Y:S05]  /*19440*/  IADD3 R135, R187, UR4, RZ ;  /* 0x00000004bb877c10 */ /* 0x000fea000fffe0ff */
[----:B-1----:R-:W-:Y:S01]  /*19450*/  IMAD.IADD R133, R184, 0x1, R135 ;  /* 0x00000001b8857824 */ /* 0x002fe200078e0287 */
        /* <DEDUP_REMOVED lines=14> */
[----:B------:R-:W-:Y:S01]  /*19540*/  ISETP.GE.AND P1, PT, R200, c[0x0][0x1d4], PT ;  /* 0x00007500c8007a0c */ /* 0x000fe20003f26270 */
[----:B------:R-:W-:Y:S02]  /*19550*/  IMAD R5, R5, c[0x0][0x208], RZ ;  /* 0x0000820005057a24 */ /* 0x000fe400078e02ff */
[----:B------:R-:W-:Y:S02]  /*19560*/  IMAD R2, R2, c[0x0][0x218], RZ ;  /* 0x0000860002027a24 */ /* 0x000fe400078e02ff */
[----:B------:R-:W-:Y:S02]  /*19570*/  IMAD R5, R198, c[0x0][0x20c], R5 ;  /* 0x00008300c6057a24 */ /* 0x000fe400078e0205 */
[----:B------:R-:W-:Y:S02]  /*19580*/  IMAD R2, R197, c[0x0][0x21c], R2 ;  /* 0x00008700c5027a24 */ /* 0x000fe400078e0202 */
[----:B------:R-:W-:Y:S01]  /*19590*/  IMAD.IADD R9, R9, 0x1, R5 ;  /* 0x0000000109097824 */ /* 0x000fe200078e0205 */
[----:B------:R-:W-:Y:S03]  /*195a0*/  MOV R5, UR15 ;  /* 0x0000000f00057c02 */ /* 0x000fe60008000f00 */
[----:B------:R-:W-:Y:S05]  /*195b0*/  IMAD.WIDE.U32 R8, R197, c[0x0][0x218], R8 ;  /* 0x00008600c5087a25 */ /* 0x000fea00078e0008 */
[----:B------:R-:W-:Y:S04]  /*195c0*/  IADD3 R0, P0, R8, UR18, RZ ;  /* 0x0000001208007c10 */ /* 0x000fe8000ff1e0ff */
[----:B------:R-:W-:Y:S02]  /*195d0*/  IADD3.X R9, R9, UR7, R2, P0, !PT ;  /* 0x0000000709097c10 */ /* 0x000fe400087fe402 */
[C---:B------:R-:W-:Y:S04]  /*195e0*/  LEA R4, P0, R0.reuse, c[0x0][0x1f8], 0x1 ;  /* 0x00007e0000047a11 */ /* 0x040fe800078008ff */
[----:B------:R-:W-:Y:S01]  /*195f0*/  LEA.HI.X R6, R0, c[0x0][0x1fc], R9, 0x1, P0 ;  /* 0x00007f0000067a11 */ /* 0x000fe200000f0c09 */
[----:B------:R-:W5:Y:S04]  /*19600*/  SHFL.IDX PT, R11, R4, RZ, 0x181f ;  /* 0x00181fff040b7589 */ /* 0x000f6800000e0000 */
[----:B------:R-:W4:Y:S04]  /*19610*/  SHFL.IDX PT, R2, R6, RZ, 0x181f ;  /* 0x00181fff06027589 */ /* 0x000f2800000e0000 */
[----:B------:R-:W3:Y:S04]  /*19620*/  SHFL.IDX PT, R7, R4, 0x1, 0x181f ;  /* 0x00381f0004077f89 */ /* 0x000ee800000e0000 */
[----:B------:R-:W2:Y:S01]  /*19630*/  SHFL.IDX PT, R0, R6, 0x1, 0x181f ;  /* 0x00381f0006007f89 */ /* 0x000ea200000e0000 */
[C---:B-----5:R-:W-:Y:S05]  /*19640*/  IADD3 R14, P0, R11.reuse, R210, RZ ;  /* 0x000000d20b0e7210 */ /* 0x060fea0007f1e0ff */
[C---:B----4-:R-:W-:Y:S01]  /*19650*/  IMAD.X R15, R2.reuse, 0x1, R207, P0 ;  /* 0x00000001020f7824 */ /* 0x050fe200000e06cf */
[C---:B------:R-:W-:Y:S05]  /*19660*/  IADD3 R12, P0, R11.reuse, R208, RZ ;  /* 0x000000d00b0c7210 */ /* 0x040fea0007f1e0ff */
[C---:B------:R-:W-:Y:S01]  /*19670*/  IMAD.X R13, R2.reuse, 0x1, R211, P0 ;  /* 0x00000001020d7824 */ /* 0x040fe200000e06d3 */
[----:B------:R-:W-:Y:S05]  /*19680*/  IADD3 R10, P0, R11, R206, RZ ;  /* 0x000000ce0b0a7210 */ /* 0x000fea0007f1e0ff */
[----:B------:R-:W-:Y:S01]  /*19690*/  IMAD.X R11, R2, 0x1, R209, P0 ;  /* 0x00000001020b7824 */ /* 0x000fe200000e06d1 */
[----:B---3--:R-:W-:Y:S01]  /*196a0*/  IADD3 R8, P0, R7, R210, RZ ;  /* 0x000000d207087210 */ /* 0x008fe20007f1e0ff */
[----:B------:R-:W-:Y:S04]  /*196b0*/  IMAD R2, R5, 0x6000, R196 ;  /* 0x0000600005027824 */ /* 0x000fe800078e02c4 */
[C---:B--2---:R-:W-:Y:S01]  /*196c0*/  IMAD.X R9, R0.reuse, 0x1, R207, P0 ;  /* 0x0000000100097824 */ /* 0x044fe200000e06cf */
[----:B------:R2:W-:Y:S01]  /*196d0*/  LDGSTS.E.BYPASS.LTC128B.128 [R2], [R14.64], !P5 ;  /* 0x000000000e027fae */ /* 0x0005e2000e901d4a */
[C---:B------:R-:W-:Y:S03]  /*196e0*/  IADD3 R4, P0, R7.reuse, R208, RZ ;  /* 0x000000d007047210 */ /* 0x040fe60007f1e0ff */
[----:B------:R2:W-:Y:S02]  /*196f0*/  LDGSTS.E.BYPASS.LTC128B.128 [R2+0x2000], [R12.64], !P4 ;  /* 0x020000000c027fae */ /* 0x0005e4000e101d4a */
[C---:B------:R-:W-:Y:S01]  /*19700*/  IMAD.X R5, R0.reuse, 0x1, R211, P0 ;  /* 0x0000000100057824 */ /* 0x040fe200000e06d3 */
[----:B------:R-:W-:Y:S01]  /*19710*/  IADD3 R6, P0, R7, R206, RZ ;  /* 0x000000ce07067210 */ /* 0x000fe20007f1e0ff */
[----:B------:R2:W-:Y:S03]  /*19720*/  LDGSTS.E.BYPASS.LTC128B.128 [R2+0x4000], [R10.64], !P1 ;  /* 0x040000000a027fae */ /* 0x0005e6000c901d4a */
[----:B------:R-:W-:Y:S01]  /*19730*/  IADD3.X R7, R0, R209, RZ, P0, !PT ;  /* 0x000000d100077210 */ /* 0x000fe200007fe4ff */
[----:B------:R2:W-:Y:S04]  /*19740*/  LDGSTS.E.BYPASS.LTC128B.128 [R2+0x1000], [R8.64], !P5 ;  /* 0x0100000008027fae */ /* 0x0005e8000e901d4a */
[----:B------:R2:W-:Y:S04]  /*19750*/  LDGSTS.E.BYPASS.LTC128B.128 [R2+0x3000], [R4.64], !P4 ;  /* 0x0300000004027fae */ /* 0x0005e8000e101d4a */
[----:B------:R2:W-:Y:S02]  /*19760*/  LDGSTS.E.BYPASS.LTC128B.128 [R2+0x5000], [R6.64], !P1 ;  /* 0x0500000006027fae */ /* 0x0005e4000c901d4a */
.L_x_1189:
[C---:B--23--:R-:W-:Y:S01]  /*19770*/  HMMA.16816.F32 R4, R136.reuse, R140, RZ ;  /* 0x0000008c8804723c */ /* 0x04cfe200000018ff */
        /* <DEDUP_REMOVED lines=13> */
[C---:B----4-:R-:W-:Y:S03]  /*19850*/  HMMA.16816.F32 R12, R136.reuse, R16, RZ ;  /* 0x00000010880c723c */ /* 0x050fe600000018ff */
[----:B------:R-:W-:Y:S05]  /*19860*/  LDSM.16.M88.4 R164, [R0+0xc900] ;  /* 0x00c9000000a4783b */ /* 0x000fea0000000200 */
[C---:B------:R-:W-:Y:S01]  /*19870*/  HMMA.16816.F32 R16, R136.reuse, R18, RZ ;  /* 0x000000128810723c */ /* 0x040fe200000018ff */
[----:B------:R-:W-:Y:S06]  /*19880*/  LDSM.16.M88.4 R172, [R2+0xc100] ;  /* 0x00c1000002ac783b */ /* 0x000fec0000000200 */
[----:B------:R-:W-:Y:S01]  /*19890*/  LDSM.16.M88.4 R176, [R2+0xc900] ;  /* 0x00c9000002b0783b */ /* 0x000fe20000000200 */
        /* <DEDUP_REMOVED lines=119> */
[----:B------:R-:W1:Y:S07]  /*1a010*/  LDSM.16.M88.4 R152, [R182+0x8000] ;  /* 0x00800000b698783b */ /* 0x000e6e0000000200 */
[C---:B--2---:R-:W-:Y:S04]  /*1a020*/  HMMA.16816.F32 R28, R160.reuse, R136, R28 ;  /* 0x00000088a01c723c */ /* 0x044fe8000000181c */
[----:B----4-:R-:W-:Y:S01]  /*1a030*/  IMAD.MOV.U32 R0, RZ, RZ, R202 ;  /* 0x000000ffff007224 */ /* 0x010fe200078e00ca */
[----:B------:R-:W-:Y:S03]  /*1a040*/  @P0 SHF.R.U32.HI R0, RZ, c[0x0][0x2cc], R2 ;  /* 0x0000b300ff000a19 */ /* 0x000fe60000011602 */
[----:B------:R-:W-:Y:S01]  /*1a050*/  HMMA.16816.F32 R32, R160, R138, R32 ;  /* 0x0000008aa020723c */ /* 0x000fe20000001820 */
[----:B------:R2:W-:Y:S06]  /*1a060*/  LDSM.16.M88.4 R136, [R134+0x11900] ;  /* 0x011900008688783b */ /* 0x0005ec0000000200 */
[----:B------:R-:W4:Y:S01]  /*1a070*/  SHFL.IDX PT, R133, R0, RZ, 0x1c1f ;  /* 0x001c1fff00857589 */ /* 0x000f2200000e0000 */
[C---:B---3--:R-:W-:Y:S08]  /*1a080*/  HMMA.16816.F32 R4, R144.reuse, R148, R4 ;  /* 0x000000949004723c */ /* 0x048ff00000001804 */
[C---:B------:R-:W-:Y:S08]  /*1a090*/  HMMA.16816.F32 R8, R144.reuse, R150, R8 ;  /* 0x000000969008723c */ /* 0x040ff00000001808 */
[C---:B-----5:R-:W-:Y:S08]  /*1a0a0*/  HMMA.16816.F32 R12, R144.reuse, R156, R12 ;  /* 0x0000009c900c723c */ /* 0x060ff0000000180c */
[C---:B------:R-:W-:Y:S08]  /*1a0b0*/  HMMA.16816.F32 R16, R144.reuse, R158, R16 ;  /* 0x0000009e9010723c */ /* 0x040ff00000001810 */
[C---:B------:R-:W-:Y:S08]  /*1a0c0*/  HMMA.16816.F32 R20, R144.reuse, R140, R20 ;  /* 0x0000008c9014723c */ /* 0x040ff00000001814 */
[C---:B------:R-:W-:Y:S07]  /*1a0d0*/  HMMA.16816.F32 R24, R144.reuse, R142, R24 ;  /* 0x0000008e9018723c */ /* 0x040fee0000001818 */
[----:B------:R-:W-:Y:S01]  /*1a0e0*/  IMAD.SHL.U32 R142, R213, 0x40, RZ ;  /* 0x00000040d58e7824 */ /* 0x000fe200078e00ff */
[C---:B------:R-:W-:Y:S04]  /*1a0f0*/  HMMA.16816.F32 R28, R144.reuse, R164, R28 ;  /* 0x000000a4901c723c */ /* 0x040fe8000000181c */
[----:B------:R-:W-:Y:S04]  /*1a100*/  IADD3 R2, -R203, 0x1, -R142 ;  /* 0x00000001cb027810 */ /* 0x000fe80007ffe98e */
[----:B------:R-:W-:Y:S04]  /*1a110*/  HMMA.16816.F32 R32, R144, R166, R32 ;  /* 0x000000a69020723c */ /* 0x000fe80000001820 */
[----:B------:R-:W-:Y:S04]  /*1a120*/  IADD3 R2, -R193, R2, R190 ;  /* 0x00000002c1027210 */ /* 0x000fe80007ffe1be */
[C---:B-1----:R-:W-:Y:S05]  /*1a130*/  HMMA.16816.F32 R4, R152.reuse, R168, R4 ;  /* 0x000000a89804723c */ /* 0x042fea0000001804 */
[C---:B--2---:R-:W-:Y:S02]  /*1a140*/  IADD3 R134, R2.reuse, c[0x0][0x328], RZ ;  /* 0x0000ca0002867a10 */ /* 0x044fe40007ffe0ff */
[----:B------:R-:W-:Y:S01]  /*1a150*/  IADD3 R2, R2, UR12, RZ ;  /* 0x0000000c02027c10 */ /* 0x000fe2000fffe0ff */
[C---:B------:R-:W-:Y:S04]  /*1a160*/  HMMA.16816.F32 R8, R152.reuse, R170, R8 ;  /* 0x000000aa9808723c */ /* 0x040fe80000001808 */
[--C-:B----4-:R-:W-:Y:S02]  /*1a170*/  IMAD.IADD R144, R134, 0x1, R133.reuse ;  /* 0x0000000186907824 */ /* 0x110fe400078e0285 */
[----:B------:R-:W-:Y:S02]  /*1a180*/  IMAD.IADD R143, R2, 0x1, R133 ;  /* 0x00000001028f7824 */ /* 0x000fe400078e0285 */
        /* <DEDUP_REMOVED lines=20> */
.L_x_1192:
[----:B------:R-:W-:Y:S04]  /*1a2d0*/  MOV R133, 0x1 ;  /* 0x0000000100857802 */ /* 0x000fe80000000f00 */
[----:B------:R-:W-:Y:S11]  /*1a2e0*/  ISETP.NE.AND P0, PT, R133, c[0x0][0x32c], PT ;  /* 0x0000cb0085007a0c */ /* 0x000ff60003f05270 */
[----:B------:R-:W-:Y:S02]  /*1a2f0*/  @!UPT UIADD3 URZ, URZ, URZ, URZ ;  /* 0x0000003f3f3ff290 */ /* 0x000fe4000fffe03f */
[----:B------:R-:W-:Y:S05]  /*1a300*/  @P0 IMAD.HI.U32 R133, R135, c[0x0][0x330], RZ ;  /* 0x0000cc0087850a27 */ /* 0x000fea00078e00ff */
[----:B------:R-:W-:Y:S02]  /*1a310*/  @P0 SHF.R.U32.HI R135, RZ, c[0x0][0x334], R133 ;  /* 0x0000cd00ff870a19 */ /* 0x000fe40000011685 */
.L_x_1193:
[----:B------:R-:W-:Y:S05]  /*1a320*/  BSYNC B0 ;  /* 0x0000000000007941 */ /* 0x000fea0003800000 */
.L_x_1191:
[----:B------:R-:W-:Y:S04]  /*1a330*/  IMAD R136, R135, c[0x0][0x32c], -R142 ;  /* 0x0000cb0087887a24 */ /* 0x000fe800078e0a8e */
[----:B------:R-:W-:Y:S05]  /*1a340*/  IMAD.IADD R136, R136, 0x1, -R203 ;  /* 0x0000000188887824 */ /* 0x000fea00078e0acb */
[----:B------:R-:W-:Y:S02]  /*1a350*/  IADD3 R133, R136, c[0x0][0x32c], RZ ;  /* 0x0000cb0088857a10 */ /* 0x000fe40007ffe0ff */
[----:B------:R-:W-:Y:S02]  /*1a360*/  IMNMX R143, R143, R136, !PT ;  /* 0x000000888f8f7217 */ /* 0x000fe40007800200 */
[----:B------:R-:W-:Y:S02]  /*1a370*/  IMNMX R144, R144, R133, PT ;  /* 0x0000008590907217 */ /* 0x000fe40003800200 */
.L_x_1190:
[----:B------:R-:W-:Y:S04]  /*1a380*/  ISETP.GT.AND P1, PT, R213, -0x1, PT ;  /* 0xffffffffd500780c */ /* 0x000fe80003f24270 */
[C---:B------:R-:W-:Y:S04]  /*1a390*/  ISETP.GT.AND P0, PT, R143.reuse, RZ, P1 ;  /* 0x000000ff8f00720c */ /* 0x040fe80000f04270 */
        /* <DEDUP_REMOVED lines=17> */
[C---:B------:R-:W-:Y:S01]  /*1a4b0*/  ISETP.GT.AND P0, PT, R143.reuse, 0x18, P1 ;  /* 0x000000188f00780c */ /* 0x040fe20000f04270 */
[----:B------:R-:W1:Y:S03]  /*1a4c0*/  SHFL.IDX PT, R13, R0, 0x1, 0x1c1f ;  /* 0x003c1f00000d7f89 */ /* 0x000e6600000e0000 */
[----:B------:R-:W-:Y:S04]  /*1a4d0*/  ISETP.LT.OR P0, PT, R144, 0x19, P0 ;  /* 0x000000199000780c */ /* 0x000fe80000701670 */
[----:B------:R-:W-:Y:S02]  /*1a4e0*/  FSEL R135, R16, -INF , !P0 ;  /* 0xff80000010877808 */ /* 0x000fe40004000000 */
[----:B------:R-:W-:Y:S04]  /*1a4f0*/  ISETP.GT.AND P0, PT, R143, 0x19, P1 ;  /* 0x000000198f00780c */ /* 0x000fe80000f04270 */
[C---:B------:R-:W-:Y:S04]  /*1a500*/  ISETP.LT.OR P0, PT, R144.reuse, 0x1a, P0 ;  /* 0x0000001a9000780c */ /* 0x040fe80000701670 */
[----:B------:R-:W-:Y:S02]  /*1a510*/  FSEL R133, R17, -INF , !P0 ;  /* 0xff80000011857808 */ /* 0x000fe40004000000 */
[C---:B------:R-:W-:Y:S04]  /*1a520*/  ISETP.GT.AND P0, PT, R143.reuse, 0x20, P1 ;  /* 0x000000208f00780c */ /* 0x040fe80000f04270 */
[----:B------:R-:W-:Y:S01]  /*1a530*/  ISETP.LT.OR P0, PT, R144, 0x21, P0 ;  /* 0x000000219000780c */ /* 0x000fe20000701670 */
[--C-:B-1----:R-:W-:Y:S02]  /*1a540*/  IMAD.IADD R4, R134, 0x1, R13.reuse ;  /* 0x0000000186047824 */ /* 0x102fe400078e020d */
[----:B------:R-:W-:Y:S01]  /*1a550*/  IMAD.IADD R2, R2, 0x1, R13 ;  /* 0x0000000102027824 */ /* 0x000fe200078e020d */
        /* <DEDUP_REMOVED lines=36> */
.L_x_1196:
[----:B------:R-:W-:Y:S04]  /*1a7a0*/  MOV R0, 0x1 ;  /* 0x0000000100007802 */ /* 0x000fe80000000f00 */
[----:B------:R-:W-:Y:S11]  /*1a7b0*/  ISETP.NE.AND P0, PT, R0, c[0x0][0x32c], PT ;  /* 0x0000cb0000007a0c */ /* 0x000ff60003f05270 */
[----:B------:R-:W-:Y:S02]  /*1a7c0*/  @!UPT UIADD3 URZ, URZ, URZ, URZ ;  /* 0x0000003f3f3ff290 */ /* 0x000fe4000fffe03f */
[----:B------:R-:W-:Y:S05]  /*1a7d0*/  @P0 IMAD.HI.U32 R0, R13, c[0x0][0x330], RZ ;  /* 0x0000cc000d000a27 */ /* 0x000fea00078e00ff */
[----:B------:R-:W-:Y:S02]  /*1a7e0*/  @P0 SHF.R.U32.HI R13, RZ, c[0x0][0x334], R0 ;  /* 0x0000cd00ff0d0a19 */ /* 0x000fe40000011600 */
.L_x_1197:
[----:B------:R-:W-:Y:S05]  /*1a7f0*/  BSYNC B0 ;  /* 0x0000000000007941 */ /* 0x000fea0003800000 */
.L_x_1195:
[----:B------:R-:W-:Y:S04]  /*1a800*/  IMAD R142, R13, c[0x0][0x32c], -R142 ;  /* 0x0000cb000d8e7a24 */ /* 0x000fe800078e0a8e */
[----:B------:R-:W-:Y:S05]  /*1a810*/  IMAD.IADD R17, R142, 0x1, -R203 ;  /* 0x000000018e117824 */ /* 0x000fea00078e0acb */
[----:B------:R-:W-:Y:S02]  /*1a820*/  IADD3 R13, R17, c[0x0][0x32c], RZ ;  /* 0x0000cb00110d7a10 */ /* 0x000fe40007ffe0ff */
[----:B------:R-:W-:Y:S02]  /*1a830*/  IMNMX R2, R2, R17, !PT ;  /* 0x0000001102027217 */ /* 0x000fe40007800200 */
[----:B------:R-:W-:Y:S02]  /*1a840*/  IMNMX R4, R4, R13, PT ;  /* 0x0000000d04047217 */ /* 0x000fe40003800200 */
.L_x_1194:
        /* <DEDUP_REMOVED lines=137> */
[C---:B------:R-:W-:Y:S01]  /*1b0e0*/  FMUL.FTZ R100, R12.reuse, R100 ;  /* 0x000000640c647220 */ /* 0x040fe20000410000 */
        /* <DEDUP_REMOVED lines=178> */
[----:B------:R-:W-:Y:S01]  /*1bc10*/  FFMA.FTZ R154, R3, R204, R154 ;  /* 0x000000cc039a7223 */ /* 0x000fe2000001009a */
[----:B------:R-:W-:Y:S01]  /*1bc20*/  IADD3 R3, R213, -0x2, RZ ;  /* 0xfffffffed5037810 */ /* 0x000fe20007ffe0ff */
[C---:B------:R-:W-:Y:S01]  /*1bc30*/  HMMA.16816.F32 R104, R16.reuse, R26, R104 ;  /* 0x0000001a1068723c */ /* 0x040fe20000001868 */
[----:B------:R-:W2:Y:S02]  /*1bc40*/  LDSM.16.MT88.4 R24, [R13+0x4900] ;  /* 0x004900000d18783b */ /* 0x000ea40000004200 */
[----:B------:R-:W-:Y:S01]  /*1bc50*/  MUFU.EX2 R173, R156 ;  /* 0x0000009c00ad7308 */ /* 0x000fe20000000800 */
[----:B------:R-:W-:Y:S01]  /*1bc60*/  FADD.FTZ R149, R149, R150 ;  /* 0x0000009695957221 */ /* 0x000fe20000010000 */
[----:B------:R-:W-:Y:S01]  /*1bc70*/  ISETP.GE.AND P0, PT, R3, R194, PT ;  /* 0x000000c20300720c */ /* 0x000fe20003f06270 */
        /* <DEDUP_REMOVED lines=128> */
[C---:B-1----:R-:W-:Y:S03]  /*1c480*/  HMMA.16816.F32 R92, R16.reuse, R20, R92 ;  /* 0x00000014105c723c */ /* 0x042fe6000000185c */
[----:B------:R-:W-:Y:S04]  /*1c490*/  FADD.FTZ R160, R160, R159 ;  /* 0x0000009fa0a07221 */ /* 0x000fe80000010000 */
        /* <DEDUP_REMOVED lines=10> */
[----:B------:R-:W-:Y:S01]  /*1c540*/  IMAD.SHL.U32 R3, R213, 0x40, RZ ;  /* 0x00000040d5037824 */ /* 0x000fe200078e00ff */
[----:B------:R-:W-:Y:S01]  /*1c550*/  ISETP.NE.AND P2, PT, R195, 0x1, PT ;  /* 0x00000001c300780c */ /* 0x000fe20003f45270 */
[----:B------:R-:W-:Y:S03]  /*1c560*/  IMAD.MOV.U32 R197, RZ, RZ, RZ ;  /* 0x000000ffffc57224 */ /* 0x000fe600078e00ff */
[----:B------:R-:W-:Y:S04]  /*1c570*/  IADD3 R3, R201, R3, R192 ;  /* 0x00000003c9037210 */ /* 0x000fe80007ffe0c0 */
        /* <DEDUP_REMOVED lines=26> */
[----:B------:R-:W-:Y:S03]  /*1c720*/  IMAD.U32 R4, RZ, RZ, UR15 ;  /* 0x0000000fff047e24 */ /* 0x000fe6000f8e00ff */
[----:B------:R-:W2:Y:S01]  /*1c730*/  SHFL.IDX PT, R8, R5, RZ, 0x181f ;  /* 0x00181fff05087589 */ /* 0x000ea200000e0000 */
[----:B------:R-:W-:Y:S03]  /*1c740*/  IMAD R4, R4, 0x3000, R199 ;  /* 0x0000300004047824 */ /* 0x000fe600078e02c7 */
[----:B------:R3:W-:Y:S04]  /*1c750*/  SHFL.IDX PT, R6, R5, 0x1, 0x181f ;  /* 0x00381f0005067f89 */ /* 0x0007e800000e0000 */
[----:B------:R-:W4:Y:S01]  /*1c760*/  SHFL.IDX PT, R3, R7, 0x1, 0x181f ;  /* 0x00381f0007037f89 */ /* 0x000f2200000e0000 */
[C---:B-1----:R-:W-:Y:S05]  /*1c770*/  IADD3 R14, P0, R11.reuse, R210, RZ ;  /* 0x000000d20b0e7210 */ /* 0x042fea0007f1e0ff */
[----:B--2---:R-:W-:Y:S01]  /*1c780*/  IMAD.X R15, R8, 0x1, R207, P0 ;  /* 0x00000001080f7824 */ /* 0x004fe200000e06cf */
[C---:B------:R-:W-:Y:S02]  /*1c790*/  IADD3 R12, P0, R11.reuse, R208, RZ ;  /* 0x000000d00b0c7210 */ /* 0x040fe40007f1e0ff */
[----:B---3--:R-:W-:Y:S02]  /*1c7a0*/  SHF.L.U32 R5, R4, 0x1, RZ ;  /* 0x0000000104057819 */ /* 0x008fe400000006ff */
[C---:B------:R-:W-:Y:S02]  /*1c7b0*/  IADD3.X R13, R8.reuse, R211, RZ, P0, !PT ;  /* 0x000000d3080d7210 */ /* 0x040fe400007fe4ff */
[----:B------:R-:W-:Y:S01]  /*1c7c0*/  IADD3 R10, P0, R11, R206, RZ ;  /* 0x000000ce0b0a7210 */ /* 0x000fe20007f1e0ff */
[----:B------:R1:W-:Y:S04]  /*1c7d0*/  LDGSTS.E.BYPASS.LTC128B.128 [R5+0xc100], [R14.64], !P5 ;  /* 0x0c1000000e057fae */ /* 0x0003e8000e901d4a */
[----:B------:R1:W-:Y:S01]  /*1c7e0*/  LDGSTS.E.BYPASS.LTC128B.128 [R5+0xe100], [R12.64], !P4 ;  /* 0x0e1000000c057fae */ /* 0x0003e2000e101d4a */
[----:B------:R-:W-:Y:S01]  /*1c7f0*/  IMAD.X R11, R8, 0x1, R209, P0 ;  /* 0x00000001080b7824 */ /* 0x000fe200000e06d1 */
[C---:B----4-:R-:W-:Y:S04]  /*1c800*/  IADD3 R8, P0, R3.reuse, R210, RZ ;  /* 0x000000d203087210 */ /* 0x050fe80007f1e0ff */
[----:B------:R1:W-:Y:S01]  /*1c810*/  LDGSTS.E.BYPASS.LTC128B.128 [R5+0x10100], [R10.64], !P2 ;  /* 0x101000000a057fae */ /* 0x0003e2000d101d4a */
[C---:B------:R-:W-:Y:S01]  /*1c820*/  IMAD.X R9, R6.reuse, 0x1, R207, P0 ;  /* 0x0000000106097824 */ /* 0x040fe200000e06cf */
[C---:B------:R-:W-:Y:S04]  /*1c830*/  IADD3 R16, P0, R3.reuse, R208, RZ ;  /* 0x000000d003107210 */ /* 0x040fe80007f1e0ff */
[----:B------:R1:W-:Y:S01]  /*1c840*/  LDGSTS.E.BYPASS.LTC128B.128 [R5+0xd100], [R8.64], !P5 ;  /* 0x0d10000008057fae */ /* 0x0003e2000e901d4a */
[C---:B------:R-:W-:Y:S01]  /*1c850*/  IMAD.X R17, R6.reuse, 0x1, R211, P0 ;  /* 0x0000000106117824 */ /* 0x040fe200000e06d3 */
[----:B------:R-:W-:Y:S04]  /*1c860*/  IADD3 R18, P0, R3, R206, RZ ;  /* 0x000000ce03127210 */ /* 0x000fe80007f1e0ff */
[----:B------:R1:W-:Y:S01]  /*1c870*/  LDGSTS.E.BYPASS.LTC128B.128 [R5+0xf100], [R16.64], !P4 ;  /* 0x0f10000010057fae */ /* 0x0003e2000e101d4a */
[----:B------:R-:W-:Y:S05]  /*1c880*/  IMAD.X R19, R6, 0x1, R209, P0 ;  /* 0x0000000106137824 */ /* 0x000fea00000e06d1 */
[----:B------:R1:W-:Y:S03]  /*1c890*/  LDGSTS.E.BYPASS.LTC128B.128 [R5+0x11100], [R18.64], !P2 ;  /* 0x1110000012057fae */ /* 0x0003e6000d101d4a */
.L_x_1198:
        /* <DEDUP_REMOVED lines=9> */
.L_x_1188:
[----:B------:R-:W2:Y:S01]  /*1c930*/  SHFL.BFLY PT, R4, R205, 0x2, 0x1f ;  /* 0x0c401f00cd047f89 */ /* 0x000ea200000e0000 */
[----:B-1----:R-:W-:-:S02]  /*1c940*/  MOV R11, 0xff800000 ;  /* 0xff800000000b7802 */ /* 0x002fc40000000f00 */
[----:B------:R-:W-:Y:S01]  /*1c950*/  PLOP3.LUT P2, PT, PT, PT, PT, 0x8, 0x0 ;  /* 0x000000000000781c */ /* 0x000fe20003f4e170 */
[----:B------:R-:W1:Y:S01]  /*1c960*/  SHFL.BFLY PT, R3, R204, 0x2, 0x1f ;  /* 0x0c401f00cc037f89 */ /* 0x000e6200000e0000 */
[----:B--2---:R-:W-:Y:S02]  /*1c970*/  FADD.FTZ R7, R4, R205 ;  /* 0x000000cd04077221 */ /* 0x004fe40000010000 */
[----:B------:R-:W-:Y:S01]  /*1c980*/  CS2R R4, SRZ ;  /* 0x0000000000047805 */ /* 0x000fe2000001ff00 */
[----:B-1----:R-:W-:Y:S02]  /*1c990*/  FADD.FTZ R8, R3, R204 ;  /* 0x000000cc03087221 */ /* 0x002fe40000010000 */
[----:B------:R-:W1:Y:S04]  /*1c9a0*/  SHFL.BFLY PT, R6, R7, 0x1, 0x1f ;  /* 0x0c201f0007067f89 */ /* 0x000e6800000e0000 */
[----:B------:R-:W2:Y:S01]  /*1c9b0*/  SHFL.BFLY PT, R3, R8, 0x1, 0x1f ;  /* 0x0c201f0008037f89 */ /* 0x000ea200000e0000 */
[----:B-1----:R-:W-:-:S02]  /*1c9c0*/  FADD.FTZ R6, R7, R6 ;  /* 0x0000000607067221 */ /* 0x002fc40000010000 */
[----:B--2---:R-:W-:-:S03]  /*1c9d0*/  FADD.FTZ R3, R3, R8 ;  /* 0x0000000803037221 */ /* 0x004fc60000010000 */
[----:B------:R-:W-:Y:S02]  /*1c9e0*/  FSETP.NE.FTZ.AND P1, PT, R6, RZ, PT ;  /* 0x000000ff0600720b */ /* 0x000fe40003f35000 */
[----:B------:R-:W-:-:S11]  /*1c9f0*/  FSETP.NE.FTZ.AND P0, PT, R3, RZ, PT ;  /* 0x000000ff0300720b */ /* 0x000fd60003f15000 */
[----:B------:R-:W1:Y:S01]  /*1ca00*/  @P1 MUFU.RCP R5, R6 ;  /* 0x0000000600051308 */ /* 0x000e620000001000 */
[----:B------:R-:W-:Y:S02]  /*1ca10*/  @P1 MOV R14, 0x3f317218 ;  /* 0x3f317218000e1802 */ /* 0x000fe40000000f00 */
[----:B------:R-:W-:-:S05]  /*1ca20*/  @P0 MOV R15, 0x3f317218 ;  /* 0x3f317218000f0802 */ /* 0x000fca0000000f00 */
[----:B------:R-:W2:Y:S01]  /*1ca30*/  @P1 MUFU.LG2 R6, R6 ;  /* 0x0000000600061308 */ /* 0x000ea20000000c00 */
[----:B------:R-:W-:-:S07]  /*1ca40*/  @P0 FMUL.FTZ R15, R15, c[0x0][0x2d0] ;  /* 0x0000b4000f0f0a20 */ /* 0x000fce0000410000 */
[----:B------:R-:W3:Y:S01]  /*1ca50*/  @P0 MUFU.LG2 R12, R3 ;  /* 0x00000003000c0308 */ /* 0x000ee20000000c00 */
[C---:B-1----:R-:W-:Y:S02]  /*1ca60*/  FMUL.FTZ R128, R5.reuse, R128 ;  /* 0x0000008005807220 */ /* 0x042fe40000410000 */
[C---:B------:R-:W-:Y:S02]  /*1ca70*/  FMUL.FTZ R129, R5.reuse, R129 ;  /* 0x0000008105817220 */ /* 0x040fe40000410000 */
[C---:B------:R-:W-:Y:S02]  /*1ca80*/  FMUL.FTZ R124, R5.reuse, R124 ;  /* 0x0000007c057c7220 */ /* 0x040fe40000410000 */
[----:B------:R-:W-:Y:S01]  /*1ca90*/  FMUL.FTZ R125, R5, R125 ;  /* 0x0000007d057d7220 */ /* 0x000fe20000410000 */
[----:B------:R1:W4:Y:S01]  /*1caa0*/  @P0 MUFU.RCP R4, R3 ;  /* 0x0000000300040308 */ /* 0x0003220000001000 */
[----:B--2---:R-:W-:Y:S02]  /*1cab0*/  @P1 FMUL.FTZ R13, R6, 0.69314718246459960938 ;  /* 0x3f317218060d1820 */ /* 0x004fe40000410000 */
[----:B------:R-:W-:-:S02]  /*1cac0*/  @P1 FMUL.FTZ R6, R14, c[0x0][0x2d0] ;  /* 0x0000b4000e061a20 */ /* 0x000fc40000410000 */
        /* <DEDUP_REMOVED lines=96> */
.L_x_1104:
[----:B------:R-:W-:Y:S01]  /*1d0d0*/  USHF.R.S32.HI UR12, URZ, 0x1f, UR8 ;  /* 0x0000001f3f0c7899 */ /* 0x000fe20008011408 */
[----:B------:R-:W-:Y:S05]  /*1d0e0*/  @P2 BRA `(.L_x_1200) ;  /* 0x000017e000002947 */ /* 0x000fea0003800000 */
[----:B------:R-:W2:Y:S01]  /*1d0f0*/  S2R R0, SR_TID.X ;  /* 0x0000000000007919 */ /* 0x000ea20000002100 */
[----:B------:R-:W-:Y:S01]  /*1d100*/  F2FP.PACK_AB R7, R8, R7 ;  /* 0x000000070807723e */ /* 0x000fe200000000ff */
[----:B------:R-:W-:Y:S01]  /*1d110*/  IMAD.MOV.U32 R8, RZ, RZ, 0x20 ;  /* 0x00000020ff087424 */ /* 0x000fe200078e00ff */
[----:B------:R-:W-:Y:S01]  /*1d120*/  F2FP.PACK_AB R96, R5, R96 ;  /* 0x000000600560723e */ /* 0x000fe200000000ff */
[----:B------:R-:W-:Y:S01]  /*1d130*/  BAR.SYNC.DEFER_BLOCKING 0x1, 0x100 ;  /* 0x0044000000007b1d */ /* 0x000fe20000010000 */
[----:B------:R-:W-:-:S02]  /*1d140*/  F2FP.PACK_AB R128, R129, R128 ;  /* 0x000000808180723e */ /* 0x000fc400000000ff */
[----:B------:R-:W-:Y:S02]  /*1d150*/  F2FP.PACK_AB R130, R131, R130 ;  /* 0x000000828382723e */ /* 0x000fe400000000ff */
        /* <DEDUP_REMOVED lines=14> */
[----:B--2---:R-:W-:Y:S02]  /*1d240*/  SHF.R.S32.HI R13, RZ, 0x1f, R0 ;  /* 0x0000001fff0d7819 */ /* 0x004fe40000011400 */
        /* <DEDUP_REMOVED lines=20> */
[----:B------:R-:W-:Y:S01]  /*1d390*/  ISETP.NE.U32.AND P0, PT, R14, 0x1, PT ;  /* 0x000000010e00780c */ /* 0x000fe20003f05070 */
[----:B------:R-:W-:Y:S01]  /*1d3a0*/  IMAD.U32 R14, RZ, RZ, UR4 ;  /* 0x00000004ff0e7e24 */ /* 0x000fe2000f8e00ff */
[----:B------:R-:W-:Y:S02]  /*1d3b0*/  LEA.HI R19, R6, R6, RZ, 0x1d ;  /* 0x0000000606137211 */ /* 0x000fe400078fe8ff */
[----:B------:R-:W-:Y:S02]  /*1d3c0*/  R2P PR, R15, 0x6 ;  /* 0x000000060f007804 */ /* 0x000fe40000000000 */
        /* <DEDUP_REMOVED lines=15> */
[--C-:B------:R-:W-:Y:S01]  /*1d4c0*/  IMAD.IADD R21, R8, 0x1, R5.reuse ;  /* 0x0000000108157824 */ /* 0x100fe200078e0205 */
[----:B------:R-:W-:Y:S01]  /*1d4d0*/  SEL R6, R6, 0xffffffc0, !P2 ;  /* 0xffffffc006067807 */ /* 0x000fe20005000000 */
[----:B------:R-:W-:Y:S01]  /*1d4e0*/  STS [R5], R124 ;  /* 0x0000007c05007388 */ /* 0x000fe20000000800 */
[----:B------:R-:W-:Y:S02]  /*1d4f0*/  F2FP.PACK_AB R46, R47, R46 ;  /* 0x0000002e2f2e723e */ /* 0x000fe400000000ff */
        /* <DEDUP_REMOVED lines=41> */
[----:B------:R-:W-:Y:S01]  /*1d790*/  PLOP3.LUT P0, PT, PT, PT, UP1, 0x80, 0x0 ;  /* 0x000000000000781c */ /* 0x000fe20003f0f018 */
        /* <DEDUP_REMOVED lines=43> */
[----:B---3--:R-:W-:-:S05]  /*1da50*/  IMAD.U32 R9, RZ, RZ, UR5 ;  /* 0x00000005ff097e24 */ /* 0x008fca000f8e00ff */
[----:B------:R4:W5:Y:S01]  /*1da60*/  @P1 LDG.E R5, [R8.64] ;  /* 0x0000000a08051981 */ /* 0x000962000c1e1900 */
[----:B-1----:R-:W-:Y:S02]  /*1da70*/  UMOV UR16, URZ ;  /* 0x0000003f00107c82 */ /* 0x002fe40008000000 */
[----:B------:R-:W-:Y:S01]  /*1da80*/  UMOV UR17, URZ ;  /* 0x0000003f00117c82 */ /* 0x000fe20008000000 */
[----:B--2---:R-:W1:Y:S02]  /*1da90*/  @P0 R2UR UR5, R6 ;  /* 0x00000000060503c2 */ /* 0x004e6400000e0000 */
[----:B-1----:R-:W-:Y:S02]  /*1daa0*/  @UP1 USHF.R.S32.HI UR4, URZ, 0x1f, UR5 ;  /* 0x0000001f3f041899 */ /* 0x002fe40008011405 */
[----:B------:R-:W-:-:S05]  /*1dab0*/  @UP1 UMOV UR16, UR5 ;  /* 0x0000000500101c82 */ /* 0x000fca0008000000 */
[----:B------:R-:W-:Y:S01]  /*1dac0*/  @UP1 UMOV UR17, UR4 ;  /* 0x0000000400111c82 */ /* 0x000fe20008000000 */
[----:B------:R-:W-:Y:S05]  /*1dad0*/  @P1 BRA `(.L_x_1201) ;  /* 0x0000004000001947 */ /* 0x000fea0003800000 */
[----:B----4-:R-:W-:Y:S05]  /*1dae0*/  @!P0 BRA `(.L_x_1201) ;  /* 0x0000003000008947 */ /* 0x010fea0003800000 */
[----:B-----5:R-:W2:Y:S04]  /*1daf0*/  LDG.E R5, [R14.64] ;  /* 0x0000000a0e057981 */ /* 0x020ea8000c1e1900 */
[----:B------:R-:W2:Y:S02]  /*1db00*/  LDG.E R6, [R14.64+0x4] ;  /* 0x0000040a0e067981 */ /* 0x000ea4000c1e1900 */
[----:B--2---:R-:W-:Y:S02]  /*1db10*/  IADD3 R5, -R5, R6, RZ ;  /* 0x0000000605057210 */ /* 0x004fe40007ffe1ff */
.L_x_1201:
[----:B----4-:R-:W-:Y:S01]  /*1db20*/  SHF.R.S32.HI R7, RZ, 0x1f, R2 ;  /* 0x0000001fff077819 */ /* 0x010fe20000011402 */
[----:B------:R-:W1:Y:S01]  /*1db30*/  S2R R57, SR_CTAID.X ;  /* 0x0000000000397919 */ /* 0x000e620000002500 */
[----:B------:R-:W-:Y:S01]  /*1db40*/  LOP3.LUT R9, R4, 0xffffffe0, RZ, 0xc0, !PT ;  /* 0xffffffe004097812 */ /* 0x000fe200078ec0ff */
[----:B------:R-:W-:Y:S01]  /*1db50*/  IMAD.MOV.U32 R4, RZ, RZ, c[0x0][0x4e8] ;  /* 0x00013a00ff047624 */ /* 0x000fe200078e00ff */
[----:B------:R-:W-:Y:S01]  /*1db60*/  LEA.HI R7, R7, R2, RZ, 0x3 ;  /* 0x0000000207077211 */ /* 0x000fe200078f18ff */
[----:B------:R-:W-:Y:S01]  /*1db70*/  ULDC.64 UR4, c[0x0][0x3a0] ;  /* 0x0000e80000047ab9 */ /* 0x000fe20000000a00 */
[----:B------:R-:W-:Y:S01]  /*1db80*/  LEA.HI R8, R13, R0, RZ, 0x3 ;  /* 0x000000000d087211 */ /* 0x000fe200078f18ff */
        /* <DEDUP_REMOVED lines=17> */
[----:B------:R-:W-:Y:S01]  /*1dca0*/  LOP3.LUT R19, R8, 0xfffffff8, RZ, 0xc0, !PT ;  /* 0xfffffff808137812 */ /* 0x000fe200078ec0ff */
[----:B------:R-:W-:Y:S01]  /*1dcb0*/  USHF.R.S32.HI UR16, URZ, 0x1f, UR9 ;  /* 0x0000001f3f107899 */ /* 0x000fe20008011409 */
[----:B------:R-:W-:Y:S01]  /*1dcc0*/  LEA.HI R13, R13, R0, RZ, 0x6 ;  /* 0x000000000d0d7211 */ /* 0x000fe200078f30ff */
[----:B------:R-:W-:Y:S01]  /*1dcd0*/  IMAD R2, R2, 0x10, R7 ;  /* 0x0000001002027824 */ /* 0x000fe200078e0207 */
[----:B------:R-:W-:Y:S01]  /*1dce0*/  UIMAD UR13, UR12, UR6, URZ ;  /* 0x000000060c0d72a4 */ /* 0x000fe2000f8e023f */
[----:B------:R-:W-:Y:S01]  /*1dcf0*/  IMAD.IADD R19, R0, 0x1, -R19 ;  /* 0x0000000100137824 */ /* 0x000fe200078e0a13 */
[----:B------:R-:W-:Y:S01]  /*1dd00*/  USEL UR16, UR16, URZ, !UP1 ;  /* 0x0000003f10107287 */ /* 0x000fe2000c800000 */
[----:B------:R-:W-:Y:S01]  /*1dd10*/  IMAD R4, R17, 0x8, R2 ;  /* 0x0000000811047824 */ /* 0x000fe200078e0202 */
[----:B------:R-:W-:Y:S01]  /*1dd20*/  UIMAD.WIDE.U32 UR14, UR8, UR6, UR14 ;  /* 0x00000006080e72a5 */ /* 0x000fe2000f8e000e */
[----:B------:R-:W-:Y:S01]  /*1dd30*/  SHF.R.S32.HI R8, RZ, 0x3, R8 ;  /* 0x00000003ff087819 */ /* 0x000fe20000011408 */
[----:B------:R-:W-:Y:S01]  /*1dd40*/  UIMAD UR13, UR8, UR7, UR13 ;  /* 0x00000007080d72a4 */ /* 0x000fe2000f8e020d */
[----:B------:R-:W-:Y:S01]  /*1dd50*/  IMAD.SHL.U32 R13, R13, 0x8, RZ ;  /* 0x000000080d0d7824 */ /* 0x000fe200078e00ff */
[----:B-1----:R-:W-:Y:S01]  /*1dd60*/  LEA R4, R57, R4, 0x7 ;  /* 0x0000000439047211 */ /* 0x002fe200078e38ff */
[----:B------:R-:W-:Y:S01]  /*1dd70*/  ULDC.64 UR6, c[0x0][0x498] ;  /* 0x0001260000067ab9 */ /* 0x000fe20000000a00 */
[----:B------:R-:W-:Y:S01]  /*1dd80*/  BSSY B0, `(.L_x_1202) ;  /* 0x000006c000007945 */ /* 0x000fe20003800000 */
[----:B------:R-:W-:-:S02]  /*1dd90*/  USEL UR9, UR9, URZ, !UP1 ;  /* 0x0000003f09097287 */ /* 0x000fc4000c800000 */
[----:B------:R-:W-:Y:S01]  /*1dda0*/  @P1 IMAD.HI.U32 R6, R4, c[0x0][0x4ec], RZ ;  /* 0x00013b0004061a27 */ /* 0x000fe200078e00ff */
[----:B------:R-:W-:Y:S02]  /*1ddb0*/  UIMAD UR20, UR16, UR6, URZ ;  /* 0x00000006101472a4 */ /* 0x000fe4000f8e023f */
[----:B------:R-:W-:Y:S01]  /*1ddc0*/  UIADD3 UR15, UR15, UR13, URZ ;  /* 0x0000000d0f0f7290 */ /* 0x000fe2000fffe03f */
[----:B------:R-:W-:Y:S01]  /*1ddd0*/  IMAD.MOV.U32 R16, RZ, RZ, R4 ;  /* 0x000000ffff107224 */ /* 0x000fe200078e0004 */
[----:B------:R-:W-:Y:S01]  /*1dde0*/  @P1 SHF.R.U32.HI R16, RZ, c[0x0][0x4f0], R6 ;  /* 0x00013c00ff101a19 */ /* 0x000fe20000011606 */
[----:B------:R-:W-:Y:S02]  /*1ddf0*/  UIMAD UR7, UR9, UR7, UR20 ;  /* 0x00000007090772a4 */ /* 0x000fe4000f8e0214 */
[----:B------:R-:W-:Y:S02]  /*1de00*/  UIMAD.WIDE.U32 UR14, UR9, UR6, UR14 ;  /* 0x00000006090e72a5 */ /* 0x000fe4000f8e000e */
[----:B------:R-:W-:Y:S01]  /*1de10*/  IMAD.MOV R7, RZ, RZ, -R16 ;  /* 0x000000ffff077224 */ /* 0x000fe200078e0a10 */
[----:B------:R-:W-:Y:S01]  /*1de20*/  ULDC.64 UR4, c[0x0][0x3e8] ;  /* 0x0000fa0000047ab9 */ /* 0x000fe20000000a00 */
[----:B------:R-:W-:Y:S01]  /*1de30*/  IMAD.U32 R0, RZ, RZ, UR7 ;  /* 0x00000007ff007e24 */ /* 0x000fe2000f8e00ff */
[----:B------:R-:W-:Y:S01]  /*1de40*/  UIMAD UR12, UR12, UR4, URZ ;  /* 0x000000040c0c72a4 */ /* 0x000fe2000f8e023f */
[----:B------:R-:W-:Y:S01]  /*1de50*/  IMAD R4, R7, c[0x0][0x4e8], R4 ;  /* 0x00013a0007047a24 */ /* 0x000fe200078e0204 */
[----:B------:R-:W-:Y:S01]  /*1de60*/  SHF.R.S32.HI R7, RZ, 0x1f, R16 ;  /* 0x0000001fff077819 */ /* 0x000fe20000011410 */
[----:B------:R-:W-:Y:S01]  /*1de70*/  UIADD3 UR19, UR19, UR17, URZ ;  /* 0x0000001113137290 */ /* 0x000fe2000fffe03f */
[----:B------:R-:W-:Y:S01]  /*1de80*/  IADD3 R16, P0, R16, UR14, RZ ;  /* 0x0000000e10107c10 */ /* 0x000fe2000ff1e0ff */
[----:B------:R-:W-:Y:S01]  /*1de90*/  UIMAD UR5, UR8, UR5, UR12 ;  /* 0x00000005080572a4 */ /* 0x000fe2000f8e020c */
[----:B------:R-:W-:Y:S01]  /*1dea0*/  SHF.R.S32.HI R9, RZ, 0x1f, R4 ;  /* 0x0000001fff097819 */ /* 0x000fe20000011404 */
[----:B------:R-:W-:Y:S01]  /*1deb0*/  UIMAD.WIDE.U32 UR18, UR8, UR4, UR18 ;  /* 0x00000004081272a5 */ /* 0x000fe2000f8e0012 */
[----:B------:R-:W-:Y:S01]  /*1dec0*/  IADD3.X R17, R7, UR15, R0, P0, !PT ;  /* 0x0000000f07117c10 */ /* 0x000fe200087fe400 */
[----:B------:R-:W-:Y:S01]  /*1ded0*/  IMAD.SHL.U32 R7, R8, 0x40, RZ ;  /* 0x0000004008077824 */ /* 0x000fe200078e00ff */
[----:B------:R-:W-:Y:S01]  /*1dee0*/  LEA R0, R19, R8, 0x5 ;  /* 0x0000000813007211 */ /* 0x000fe200078e28ff */
[----:B------:R-:W-:Y:S01]  /*1def0*/  IMAD R9, R9, c[0x0][0x488], RZ ;  /* 0x0001220009097a24 */ /* 0x000fe200078e02ff */
[----:B------:R-:W-:Y:S01]  /*1df00*/  ULDC.64 UR6, c[0x0][0x3f0] ;  /* 0x0000fc0000067ab9 */ /* 0x000fe20000000a00 */
[----:B------:R-:W-:Y:S01]  /*1df10*/  IMAD.WIDE.U32 R16, R4, c[0x0][0x488], R16 ;  /* 0x0001220004107a25 */ /* 0x000fe200078e0010 */
[----:B------:R-:W-:Y:S01]  /*1df20*/  LOP3.LUT R7, R7, 0x1c0, RZ, 0xc0, !PT ;  /* 0x000001c007077812 */ /* 0x000fe200078ec0ff */
[----:B------:R-:W-:-:S02]  /*1df30*/  UIMAD UR16, UR16, UR6, URZ ;  /* 0x00000006101072a4 */ /* 0x000fc4000f8e023f */
        /* <DEDUP_REMOVED lines=10> */
[----:B------:R-:W-:Y:S01]  /*1dfe0*/  IMAD.MOV.U32 R6, RZ, RZ, R15 ;  /* 0x000000ffff067224 */ /* 0x000fe200078e000f */
[----:B------:R-:W-:Y:S01]  /*1dff0*/  @P1 SHF.R.U32.HI R6, RZ, c[0x0][0x4f0], R12 ;  /* 0x00013c00ff061a19 */ /* 0x000fe2000001160c */
[----:B------:R-:W-:Y:S01]  /*1e000*/  IMAD.SHL.U32 R0, R19, 0x8, RZ ;  /* 0x0000000813007824 */ /* 0x000fe200078e00ff */
[----:B------:R-:W-:Y:S01]  /*1e010*/  LEA.HI.X R9, R16, c[0x0][0x454], R9, 0x2, P0 ;  /* 0x0001150010097a11 */ /* 0x000fe200000f1409 */
[----:B------:R-:W-:Y:S01]  /*1e020*/  SHFL.IDX PT, R34, R10, 0x1, 0x1c1f ;  /* 0x003c1f000a227f89 */ /* 0x000fe200000e0000 */
[----:B------:R-:W-:Y:S01]  /*1e030*/  UIADD3 UR7, UR19, UR7, URZ ;  /* 0x0000000713077290 */ /* 0x000fe2000fffe03f */
[----:B------:R-:W-:Y:S01]  /*1e040*/  IMAD.MOV R32, RZ, RZ, -R6 ;  /* 0x000000ffff207224 */ /* 0x000fe200078e0a06 */
[----:B------:R-:W-:Y:S01]  /*1e050*/  LOP3.LUT R7, R7, 0x38, R0, 0xf8, !PT ;  /* 0x0000003807077812 */ /* 0x000fe200078ef800 */
[----:B------:R-:W1:Y:S01]  /*1e060*/  SHFL.IDX PT, R49, R9, RZ, 0x1c1f ;  /* 0x001c1fff09317589 */ /* 0x000e6200000e0000 */
[----:B------:R-:W-:Y:S01]  /*1e070*/  MOV R16, UR18 ;  /* 0x0000001200107c02 */ /* 0x000fe20008000f00 */
[----:B------:R-:W-:Y:S01]  /*1e080*/  IMAD R32, R32, c[0x0][0x4e8], R15 ;  /* 0x00013a0020207a24 */ /* 0x000fe200078e020f */
[----:B------:R-:W-:Y:S01]  /*1e090*/  LOP3.LUT R4, R7, R4, RZ, 0x3c, !PT ;  /* 0x0000000407047212 */ /* 0x000fe200078e3cff */
[----:B------:R2:W3:Y:S01]  /*1e0a0*/  SHFL.IDX PT, R35, R9, 0x1, 0x1c1f ;  /* 0x003c1f0009237f89 */ /* 0x0004e200000e0000 */
[----:B------:R-:W-:Y:S01]  /*1e0b0*/  IMAD R15, R57, 0x80, R2 ;  /* 0x00000080390f7824 */ /* 0x000fe200078e0202 */
[----:B------:R-:W-:Y:S01]  /*1e0c0*/  SHF.R.S32.HI R7, RZ, 0x1f, R6 ;  /* 0x0000001fff077819 */ /* 0x000fe20000011406 */
[----:B-----5:R-:W-:Y:S01]  /*1e0d0*/  IMAD R2, R5, c[0x0][0x4e8], RZ ;  /* 0x00013a0005027a24 */ /* 0x020fe200078e02ff */
[----:B------:R-:W-:Y:S01]  /*1e0e0*/  LOP3.LUT R4, R4, 0x7ffffe00, R13, 0xf8, !PT ;  /* 0x7ffffe0004047812 */ /* 0x000fe200078ef80d */
        /* <DEDUP_REMOVED lines=9> */
[----:B------:R-:W-:Y:S02]  /*1e180*/  IMAD.SHL.U32 R58, R4, 0x2, RZ ;  /* 0x00000002043a7824 */ /* 0x000fe400078e00ff */
[----:B------:R-:W-:Y:S01]  /*1e190*/  IMAD R57, R57, 0x80, R8 ;  /* 0x0000008039397824 */ /* 0x000fe200078e0208 */
[----:B------:R-:W-:Y:S01]  /*1e1a0*/  IADD3 R17, R17, R7, RZ ;  /* 0x0000000711117210 */ /* 0x000fe20007ffe0ff */
[----:B-1----:R1:W-:Y:S01]  /*1e1b0*/  @!P1 ST.E [R48.64], R3 ;  /* 0x0000000330009985 */ /* 0x0023e2000c10190a */
[----:B--2---:R-:W-:-:S03]  /*1e1c0*/  IMAD R9, R6, c[0x0][0x3d8], RZ ;  /* 0x0000f60006097a24 */ /* 0x004fc600078e02ff */
[----:B---3--:R1:W-:Y:S01]  /*1e1d0*/  @!P0 ST.E [R34.64], R11 ;  /* 0x0000000b22008985 */ /* 0x0083e2000c10190a */
[C---:B------:R-:W-:Y:S02]  /*1e1e0*/  IMAD R9, R32.reuse, c[0x0][0x3dc], R9 ;  /* 0x0000f70020097a24 */ /* 0x040fe400078e0209 */
[----:B------:R-:W-:Y:S01]  /*1e1f0*/  IMAD.WIDE.U32 R32, R32, c[0x0][0x3d8], R16 ;  /* 0x0000f60020207a25 */ /* 0x000fe200078e0010 */
[----:B------:R1:W2:Y:S03]  /*1e200*/  LDS.128 R44, [R58+0x1080] ;  /* 0x001080003a2c7984 */ /* 0x0002a60000000c00 */
[----:B------:R-:W-:Y:S01]  /*1e210*/  IMAD.IADD R9, R33, 0x1, R9 ;  /* 0x0000000121097824 */ /* 0x000fe200078e0209 */
[----:B------:R1:W3:Y:S01]  /*1e220*/  LDS.128 R40, [R58+0x2080] ;  /* 0x002080003a287984 */ /* 0x0002e20000000c00 */
[----:B------:R-:W-:-:S03]  /*1e230*/  LEA R56, P0, R32, c[0x0][0x380], 0x1 ;  /* 0x0000e00020387a11 */ /* 0x000fc600078008ff */
[----:B------:R1:W4:Y:S01]  /*1e240*/  LDS.128 R36, [R58+0x3080] ;  /* 0x003080003a247984 */ /* 0x0003220000000c00 */
[----:B------:R-:W-:Y:S02]  /*1e250*/  LEA.HI.X R55, R32, c[0x0][0x384], R9, 0x1, P0 ;  /* 0x0000e10020377a11 */ /* 0x000fe400000f0c09 */
[----:B------:R-:W-:Y:S01]  /*1e260*/  ISETP.GE.AND P0, PT, R57, R2, PT ;  /* 0x000000023900720c */ /* 0x000fe20003f06270 */
        /* <DEDUP_REMOVED lines=29> */
.L_x_1203:
[----:B--2---:R-:W-:Y:S05]  /*1e440*/  BSYNC B0 ;  /* 0x0000000000007941 */ /* 0x004fea0003800000 */
.L_x_1202:
[----:B-1----:R-:W-:Y:S01]  /*1e450*/  IADD3 R3, R57, 0x20, RZ ;  /* 0x0000002039037810 */ /* 0x002fe20007ffe0ff */
[----:B------:R1:W2:Y:S01]  /*1e460*/  SHFL.IDX PT, R33, R55, 0x1, 0x181f ;  /* 0x00381f0037217f89 */ /* 0x0002a200000e0000 */
        /* <DEDUP_REMOVED lines=21> */
.L_x_1205:
[----:B------:R-:W-:Y:S05]  /*1e5c0*/  BSYNC B0 ;  /* 0x0000000000007941 */ /* 0x000fea0003800000 */
.L_x_1204:
        /* <DEDUP_REMOVED lines=23> */
.L_x_1207:
[----:B------:R-:W-:Y:S05]  /*1e740*/  BSYNC B0 ;  /* 0x0000000000007941 */ /* 0x000fea0003800000 */
.L_x_1206:
        /* <DEDUP_REMOVED lines=24> */
.L_x_1200:
        /* <DEDUP_REMOVED lines=31> */
.L_x_1208:
        /* <DEDUP_REMOVED lines=17> */
[----:B-1----:R-:W-:Y:S02]  /*1ebd0*/  UMOV UR16, UR14 ;  /* 0x0000000e00107c82 */ /* 0x002fe40008000000 */
        /* <DEDUP_REMOVED lines=25> */
.L_x_1210:
[----:B------:R-:W-:Y:S05]  /*1ed70*/  BSYNC B0 ;  /* 0x0000000000007941 */ /* 0x000fea0003800000 */
.L_x_1209:
        /* <DEDUP_REMOVED lines=70> */
.L_x_1212:
[----:B------:R-:W-:Y:S05]  /*1f1e0*/  BSYNC B0 ;  /* 0x0000000000007941 */ /* 0x000fea0003800000 */
.L_x_1211:
        /* <DEDUP_REMOVED lines=21> */
.L_x_1214:
[----:B------:R-:W-:Y:S05]  /*1f340*/  BSYNC B0 ;  /* 0x0000000000007941 */ /* 0x000fea0003800000 */
.L_x_1213:
        /* <DEDUP_REMOVED lines=21> */
.L_x_1216:
[----:B------:R-:W-:Y:S05]  /*1f4a0*/  BSYNC B0 ;  /* 0x0000000000007941 */ /* 0x000fea0003800000 */
.L_x_1215:
        /* <DEDUP_REMOVED lines=22> */
.L_x_1217:
        /* <DEDUP_REMOVED lines=15> */
.L_x_1510:


//--------------------- .text._ZN7cutlass13device_kernelIN5flash19enable_sm80_to_sm89INS1_16FlashAttnFwdSm80INS1_25CollectiveMainloopFwdSm80ILi8ELi2ELb0EN4cute5tupleIJNS5_1CILi128EEENS7_ILi64EEENS7_ILi192EEEEEELi192ENS_6half_tEfNS_4arch4Sm80ELb1ELb0ELb0ELb0ELb1ELb0ELb1ELb0EEENS1_21CollectiveEpilogueFwdINS6_IJS8_SA_S9_EEENS6_IJNS7_ILi1EEESI_SI_EEESC_SE_Li256ELb0ELb1ELb0ELb0EEENS1_30DynamicPersistentTileSchedulerILi256ELi256ELb0ELb1ELb0EEEEEEEEEvNT_6ParamsE --------------------------
	.section	.text._ZN7cutlass13device_kernelIN5flash19enable_sm80_to_sm89INS1_16FlashAttnFwdSm80INS1_25CollectiveMainloopFwdSm80ILi8ELi2ELb0EN4cute5tupleIJNS5_1CILi128EEENS7_ILi64EEENS7_ILi192EEEEEELi192ENS_6half_tEfNS_4arch4Sm80ELb1ELb0ELb0ELb0ELb1ELb0ELb1ELb0EEENS1_21CollectiveEpilogueFwdINS6_IJS8_SA_S9_EEENS6_IJNS7_ILi1EEESI_SI_EEESC_SE_Li256ELb0ELb1ELb0ELb0EEENS1_30DynamicPersistentTileSchedulerILi256ELi256ELb0ELb1ELb0EEEEEEEEEvNT_6ParamsE,"ax",@progbits
	.sectioninfo	@"SHI_REGISTERS=255"
	.align	128
.text._ZN7cutlass13device_kernelIN5flash19enable_sm80_to_sm89INS1_16FlashAttnFwdSm80INS1_25CollectiveMainloopFwdSm80ILi8ELi2ELb0EN4cute5tupleIJNS5_1CILi128EEENS7_ILi64EEENS7_ILi192EEEEEELi192ENS_6half_tEfNS_4arch4Sm80ELb1ELb0ELb0ELb0ELb1ELb0ELb1ELb0EEENS1_21CollectiveEpilogueFwdINS6_IJS8_SA_S9_EEENS6_IJNS7_ILi1EEESI_SI_EEESC_SE_Li256ELb0ELb1ELb0ELb0EEENS1_30DynamicPersistentTileSchedulerILi256ELi256ELb0ELb1ELb0EEEEEEEEEvNT_6ParamsE:
        .type           _ZN7cutlass13device_kernelIN5flash19enable_sm80_to_sm89INS1_16FlashAttnFwdSm80INS1_25CollectiveMainloopFwdSm80ILi8ELi2ELb0EN4cute5tupleIJNS5_1CILi128EEENS7_ILi64EEENS7_ILi192EEEEEELi192ENS_6half_tEfNS_4arch4Sm80ELb1ELb0ELb0ELb0ELb1ELb0ELb1ELb0EEENS1_21CollectiveEpilogueFwdINS6_IJS8_SA_S9_EEENS6_IJNS7_ILi1EEESI_SI_EEESC_SE_Li256ELb0ELb1ELb0ELb0EEENS1_30DynamicPersistentTileSchedulerILi256ELi256ELb0ELb1ELb0EEEEEEEEEvNT_6ParamsE,@function
        .size           _ZN7cutlass13device_kernelIN5flash19enable_sm80_to_sm89INS1_16FlashAttnFwdSm80INS1_25CollectiveMainloopFwdSm80ILi8ELi2ELb0EN4cute5tupleIJNS5_1CILi128EEENS7_ILi64EEENS7_ILi192EEEEEELi192ENS_6half_tEfNS_4arch4Sm80ELb1ELb0ELb0ELb0ELb1ELb0ELb1ELb0EEENS1_21CollectiveEpilogueFwdINS6_IJS8_SA_S9_EEENS6_IJNS7_ILi1EEESI_SI_EEESC_SE_Li256ELb0ELb1ELb0ELb0EEENS1_30DynamicPersistentTileSchedulerILi256ELi256ELb0ELb1ELb0EEEEEEEEEvNT_6ParamsE,(.L_x_1511 - _ZN7cutlass13device_kernelIN5flash19enable_sm80_to_sm89INS1_16FlashAttnFwdSm80INS1_25CollectiveMainloopFwdSm80ILi8ELi2ELb0EN4cute5tupleIJNS5_1CILi128EEENS7_ILi64EEENS7_ILi192EEEEEELi192ENS_6half_tEfNS_4arch4Sm80ELb1ELb0ELb0ELb0ELb1ELb0ELb1ELb0EEENS1_21CollectiveEpilogueFwdINS6_IJS8_SA_S9_EEENS6_IJNS7_ILi1EEESI_SI_EEESC_SE_Li256ELb0ELb1ELb0ELb0EEENS1_30DynamicPersistentTileSchedulerILi256ELi256ELb0ELb1ELb0EEEEEEEEEvNT_6ParamsE)
        .other          _ZN7cutlass13device_kernelIN5flash19enable_sm80_to_sm89INS1_16FlashAttnFwdSm80INS1_25CollectiveMainloopFwdSm80ILi8ELi2ELb0EN4cute5tupleIJNS5_1CILi128EEENS7_ILi64EEENS7_ILi192EEEEEELi192ENS_6half_tEfNS_4arch4Sm80ELb1ELb0ELb0ELb0ELb1ELb0ELb1ELb0EEENS1_21CollectiveEpilogueFwdINS6_IJS8_SA_S9_EEENS6_IJNS7_ILi1EEESI_SI_EEESC_SE_Li256ELb0ELb1ELb0ELb0EEENS1_30DynamicPersistentTileSchedulerILi256ELi256ELb0ELb1ELb0EEEEEEEEEvNT_6ParamsE,@"STO_CUDA_ENTRY STV_DEFAULT"
_ZN7cutlass13device_kernelIN5flash19enable_sm80_to_sm89INS1_16FlashAttnFwdSm80INS1_25CollectiveMainloopFwdSm80ILi8ELi2ELb0EN4cute5tupleIJNS5_1CILi128EEENS7_ILi64EEENS7_ILi192EEEEEELi192ENS_6half_tEfNS_4arch4Sm80ELb1ELb0ELb0ELb0ELb1ELb0ELb1ELb0EEENS1_21CollectiveEpilogueFwdINS6_IJS8_SA_S9_EEENS6_IJNS7_ILi1EEESI_SI_EEESC_SE_Li256ELb0ELb1ELb0ELb0EEENS1_30DynamicPersistentTileSchedulerILi256ELi256ELb0ELb1ELb0EEEEEEEEEvNT_6ParamsE:
[----:B------:R-:W-:-:S03]  /*0000*/  MOV R1, c[0x0][0x28] ;  /* 0x00000a0000017a02 */ /* 0x000fc60000000f00 */
[----:B------:R-:W1:Y:S01]  /*0010*/  S2R R20, SR_TID.X ;  /* 0x0000000000147919 */ /* 0x000e620000002100 */
[----:B------:R-:W-:-:S03]  /*0020*/  IADD3 R1, R1, -0x38, RZ ;  /* 0xffffffc801017810 */ /* 0x000fc60007ffe0ff */
[----:B------:R-:W2:Y:S01]  /*0030*/  S2R R17, SR_CTAID.X ;  /* 0x0000000000117919 */ /* 0x000ea20000002500 */
[----:B-1----:R-:W-:-:S05]  /*0040*/  SHF.R.U32.HI R2, RZ, 0x5, R20 ;  /* 0x00000005ff027819 */ /* 0x002fca0000011614 */
[----:B------:R-:W1:Y:S02]  /*0050*/  SHFL.IDX PT, R0, R2, RZ, 0x1f ;  /* 0x00001fff02007589 */ /* 0x000e6400000e0000 */
[----:B-1----:R-:W-:Y:S02]  /*0060*/  ISETP.GE.AND P0, PT, R0, 0x1, PT ;  /* 0x000000010000780c */ /* 0x002fe40003f06270 */
[----:B------:R1:W-:Y:S11]  /*0070*/  STL [R1+0x2c], R0 ;  /* 0x00002c0001007387 */ /* 0x0003f60000100800 */
[----:B------:R-:W-:Y:S06]  /*0080*/  @P0 BAR.ARV 0x4, 0x100 ;  /* 0x0104000000000b1d */ /* 0x000fec0000002000 */
[----:B--2---:R-:W-:-:S13]  /*0090*/  ISETP.GE.AND P0, PT, R17, c[0x0][0x538], PT ;  /* 0x00014e0011007a0c */ /* 0x004fda0003f06270 */
[----:B------:R-:W-:Y:S05]  /*00a0*/  @P0 EXIT ;  /* 0x000000000000094d */ /* 0x000fea0003800000 */
[----:B-1----:R-:W-:Y:S01]  /*00b0*/  SHF.R.S32.HI R16, RZ, 0x1f, R20 ;  /* 0x0000001fff107819 */ /* 0x002fe20000011414 */
[----:B------:R-:W-:Y:S01]  /*00c0*/  IMAD.MOV.U32 R189, RZ, RZ, 0x20 ;  /* 0x00000020ffbd7424 */ /* 0x000fe200078e00ff */
[----:B------:R-:W-:Y:S02]  /*00d0*/  ULDC.64 UR6, c[0x0][0x118] ;  /* 0x0000460000067ab9 */ /* 0x000fe40000000a00 */
[CC--:B------:R-:W-:Y:S02]  /*00e0*/  LEA.HI R2, R16.reuse, R20.reuse, RZ, 0x4 ;  /* 0x0000001410027211 */ /* 0x0c0fe400078f20ff */
[----:B------:R-:W-:Y:S02]  /*00f0*/  LEA.HI R8, R16, R20, RZ, 0x3 ;  /* 0x0000001410087211 */ /* 0x000fe400078f18ff */
[----:B------:R-:W-:Y:S02]  /*0100*/  SHF.R.S32.HI R3, RZ, 0x4, R2 ;  /* 0x00000004ff037819 */ /* 0x000fe40000011402 */
[----:B------:R-:W-:-:S02]  /*0110*/  SHF.R.S32.HI R248, RZ, 0x3, R8 ;  /* 0x00000003fff87819 */ /* 0x000fc40000011408 */
[----:B------:R-:W-:Y:S02]  /*0120*/  LEA.HI R0, R2, R3, RZ, 0x1 ;  /* 0x0000000302007211 */ /* 0x000fe400078f08ff */
[----:B------:R-:W-:Y:S02]  /*0130*/  LEA.HI R12, R16, R20, RZ, 0x2 ;  /* 0x00000014100c7211 */ /* 0x000fe400078f10ff */
[----:B------:R-:W-:Y:S02]  /*0140*/  LOP3.LUT R0, R0, 0xfffffffe, RZ, 0xc0, !PT ;  /* 0xfffffffe00007812 */ /* 0x000fe400078ec0ff */
[--C-:B------:R-:W-:Y:S02]  /*0150*/  SHF.R.S32.HI R9, RZ, 0x2, R12.reuse ;  /* 0x00000002ff097819 */ /* 0x100fe4000001140c */
[----:B------:R-:W-:Y:S01]  /*0160*/  SHF.R.S32.HI R4, RZ, 0x1f, R12 ;  /* 0x0000001fff047819 */ /* 0x000fe2000001140c */
[----:B------:R-:W-:Y:S01]  /*0170*/  IMAD.IADD R14, R3, 0x1, -R0 ;  /* 0x00000001030e7824 */ /* 0x000fe200078e0a00 */
[----:B------:R-:W-:-:S02]  /*0180*/  LOP3.LUT R3, R8, 0xfffffff8, RZ, 0xc0, !PT ;  /* 0xfffffff808037812 */ /* 0x000fc400078ec0ff */
[----:B------:R-:W-:Y:S01]  /*0190*/  LOP3.LUT R0, R2, 0xfffffff0, RZ, 0xc0, !PT ;  /* 0xfffffff002007812 */ /* 0x000fe200078ec0ff */
[----:B------:R-:W-:Y:S01]  /*01a0*/  IMAD.SHL.U32 R2, R248, 0x40, RZ ;  /* 0x00000040f8027824 */ /* 0x000fe200078e00ff */
[----:B------:R-:W-:Y:S01]  /*01b0*/  LEA.HI R7, R16, R20, RZ, 0x5 ;  /* 0x0000001410077211 */ /* 0x000fe200078f28ff */
[----:B------:R-:W-:Y:S01]  /*01c0*/  IMAD.IADD R216, R20, 0x1, -R3 ;  /* 0x0000000114d87824 */ /* 0x000fe200078e0a03 */
[----:B------:R-:W-:Y:S01]  /*01d0*/  LEA.HI R3, R4, R9, RZ, 0x3 ;  /* 0x0000000904037211 */ /* 0x000fe200078f18ff */
[----:B------:R-:W-:Y:S01]  /*01e0*/  IMAD.IADD R0, R20, 0x1, -R0 ;  /* 0x0000000114007824 */ /* 0x000fe200078e0a00 */
[----:B------:R-:W-:Y:S01]  /*01f0*/  LOP3.LUT R2, R2, 0x1c0, RZ, 0xc0, !PT ;  /* 0x000001c002027812 */ /* 0x000fe200078ec0ff */
[C---:B------:R-:W-:Y:S01]  /*0200*/  IMAD.SHL.U32 R195, R216.reuse, 0x8, RZ ;  /* 0x00000008d8c37824 */ /* 0x040fe200078e00ff */
[----:B------:R-:W-:Y:S01]  /*0210*/  LOP3.LUT R3, R3, 0xfffffff8, RZ, 0xc0, !PT ;  /* 0xfffffff803037812 */ /* 0x000fe200078ec0ff */
[C---:B------:R-:W-:Y:S01]  /*0220*/  IMAD.SHL.U32 R5, R216.reuse, 0x40, RZ ;  /* 0x00000040d8057824 */ /* 0x040fe200078e00ff */
[----:B------:R-:W-:Y:S01]  /*0230*/  SHF.R.S32.HI R6, RZ, 0x1f, R0 ;  /* 0x0000001fff067819 */ /* 0x000fe20000011400 */
[----:B------:R-:W-:Y:S01]  /*0240*/  IMAD R218, R216, 0x20, R248 ;  /* 0x00000020d8da7824 */ /* 0x000fe200078e02f8 */
[----:B------:R-:W-:Y:S01]  /*0250*/  SHF.R.U32.HI R4, RZ, 0x3, R2 ;  /* 0x00000003ff047819 */ /* 0x000fe20000011602 */
[----:B------:R-:W-:Y:S01]  /*0260*/  IMAD.IADD R9, R9, 0x1, -R3 ;  /* 0x0000000109097824 */ /* 0x000fe200078e0a03 */
[----:B------:R-:W-:-:S02]  /*0270*/  LOP3.LUT R2, R2, 0x38, R195, 0xf8, !PT ;  /* 0x0000003802027812 */ /* 0x000fc400078ef8c3 */
[----:B------:R-:W-:Y:S02]  /*0280*/  LEA.HI R11, R6, R0, RZ, 0x3 ;  /* 0x00000000060b7211 */ /* 0x000fe400078f18ff */
[----:B------:R-:W-:Y:S02]  /*0290*/  LOP3.LUT R13, R2, R4, RZ, 0x3c, !PT ;  /* 0x00000004020d7212 */ /* 0x000fe400078e3cff */
[----:B------:R-:W-:Y:S02]  /*02a0*/  LOP3.LUT R4, R11, 0xfffffff8, RZ, 0xc0, !PT ;  /* 0xfffffff80b047812 */ /* 0x000fe400078ec0ff */
[----:B------:R-:W-:Y:S02]  /*02b0*/  LOP3.LUT R2, R5, 0x1c0, RZ, 0xc0, !PT ;  /* 0x000001c005027812 */ /* 0x000fe400078ec0ff */
[----:B------:R-:W-:Y:S01]  /*02c0*/  LOP3.LUT R3, R9, 0x1, RZ, 0xc0, !PT ;  /* 0x0000000109037812 */ /* 0x000fe200078ec0ff */
[----:B------:R-:W-:Y:S01]  /*02d0*/  IMAD.IADD R10, R0, 0x1, -R4 ;  /* 0x00000001000a7824 */ /* 0x000fe200078e0a04 */
[----:B------:R-:W-:-:S02]  /*02e0*/  LOP3.LUT R5, R2, 0x8, R8, 0xf8, !PT ;  /* 0x0000000802057812 */ /* 0x000fc400078ef808 */
[----:B------:R-:W-:Y:S02]  /*02f0*/  LOP3.LUT R0, R7, 0xffffffe0, RZ, 0xc0, !PT ;  /* 0xffffffe007007812 */ /* 0x000fe400078ec0ff */
[----:B------:R-:W-:Y:S02]  /*0300*/  SHF.R.U32.HI R2, RZ, 0x3, R2 ;  /* 0x00000003ff027819 */ /* 0x000fe40000011602 */
[--C-:B------:R-:W-:Y:S01]  /*0310*/  SHF.R.S32.HI R6, RZ, 0x5, R7.reuse ;  /* 0x00000005ff067819 */ /* 0x100fe20000011407 */
[----:B------:R-:W-:Y:S01]  /*0320*/  IMAD.IADD R19, R20, 0x1, -R0 ;  /* 0x0000000114137824 */ /* 0x000fe200078e0a00 */
[----:B------:R-:W-:Y:S02]  /*0330*/  LOP3.LUT R15, R5, R2, RZ, 0x3c, !PT ;  /* 0x00000002050f7212 */ /* 0x000fe400078e3cff */
[----:B------:R-:W-:Y:S01]  /*0340*/  SHF.R.S32.HI R2, RZ, 0x1f, R7 ;  /* 0x0000001fff027819 */ /* 0x000fe20000011407 */
[----:B------:R-:W-:Y:S01]  /*0350*/  IMAD.SHL.U32 R7, R14, 0x8, RZ ;  /* 0x000000080e077824 */ /* 0x000fe200078e00ff */
[----:B------:R-:W-:-:S02]  /*0360*/  ISETP.NE.U32.AND P3, PT, R3, 0x1, PT ;  /* 0x000000010300780c */ /* 0x000fc40003f65070 */
[----:B------:R-:W-:Y:S02]  /*0370*/  LOP3.LUT R3, R12, 0xfffffffc, RZ, 0xc0, !PT ;  /* 0xfffffffc0c037812 */ /* 0x000fe400078ec0ff */
[----:B------:R-:W-:Y:S01]  /*0380*/  LEA.HI R0, R2, R6, RZ, 0x3 ;  /* 0x0000000602007211 */ /* 0x000fe200078f18ff */
[----:B------:R-:W-:Y:S01]  /*0390*/  IMAD.SHL.U32 R2, R10, 0x40, RZ ;  /* 0x000000400a027824 */ /* 0x000fe200078e00ff */
[----:B------:R-:W-:Y:S02]  /*03a0*/  SHF.R.S32.HI R12, RZ, 0x1f, R19 ;  /* 0x0000001fff0c7819 */ /* 0x000fe40000011413 */
[----:B------:R-:W-:Y:S01]  /*03b0*/  LOP3.LUT R4, R0, 0xffffff8, RZ, 0xc0, !PT ;  /* 0x0ffffff800047812 */ /* 0x000fe200078ec0ff */
[----:B------:R-:W-:Y:S01]  /*03c0*/  IMAD.IADD R0, R20, 0x1, -R3 ;  /* 0x0000000114007824 */ /* 0x000fe200078e0a03 */
[----:B------:R-:W-:Y:S02]  /*03d0*/  LEA.HI R12, R12, R19, RZ, 0x2 ;  /* 0x000000130c0c7211 */ /* 0x000fe400078f10ff */
[----:B------:R-:W-:Y:S01]  /*03e0*/  LEA.HI R8, R16, R20, RZ, 0x6 ;  /* 0x0000001410087211 */ /* 0x000fe200078f30ff */
[----:B------:R-:W-:Y:S01]  /*03f0*/  IMAD.IADD R4, R6, 0x1, -R4 ;  /* 0x0000000106047824 */ /* 0x000fe200078e0a04 */
[----:B------:R-:W-:-:S02]  /*0400*/  LOP3.LUT R2, R2, 0x1c0, RZ, 0xc0, !PT ;  /* 0x000001c002027812 */ /* 0x000fc400078ec0ff */
[----:B------:R-:W-:Y:S01]  /*0410*/  SHF.R.S32.HI R3, RZ, 0x2, R12 ;  /* 0x00000002ff037819 */ /* 0x000fe2000001140c */
[----:B------:R-:W-:Y:S01]  /*0420*/  IMAD.SHL.U32 R8, R8, 0x8, RZ ;  /* 0x0000000808087824 */ /* 0x000fe200078e00ff */
[----:B------:R-:W-:Y:S02]  /*0430*/  LOP3.LUT R7, R2, 0x8, R7, 0xf8, !PT ;  /* 0x0000000802077812 */ /* 0x000fe400078ef807 */
[----:B------:R-:W-:Y:S01]  /*0440*/  SHF.R.U32.HI R5, RZ, 0x3, R2 ;  /* 0x00000003ff057819 */ /* 0x000fe20000011602 */
[----:B------:R-:W-:Y:S01]  /*0450*/  IMAD R18, R4, 0x10, R3 ;  /* 0x0000001004127824 */ /* 0x000fe200078e0203 */
[----:B------:R-:W-:Y:S01]  /*0460*/  LEA.HI R2, R0, R0, RZ, 0x1 ;  /* 0x0000000000027211 */ /* 0x000fe200078f08ff */
[----:B------:R-:W-:Y:S01]  /*0470*/  IMAD.SHL.U32 R3, R9, 0x40, RZ ;  /* 0x0000004009037824 */ /* 0x000fe200078e00ff */
[----:B------:R-:W-:Y:S01]  /*0480*/  LOP3.LUT R13, R13, 0x7ffffe00, R8, 0xf8, !PT ;  /* 0x7ffffe000d0d7812 */ /* 0x000fe200078ef808 */
[----:B------:R-:W-:Y:S01]  /*0490*/  IMAD.SHL.U32 R4, R6, 0x400, RZ ;  /* 0x0000040006047824 */ /* 0x000fe200078e00ff */
[----:B------:R-:W-:Y:S01]  /*04a0*/  LOP3.LUT R2, R2, 0x1ffffffe, RZ, 0xc0, !PT ;  /* 0x1ffffffe02027812 */ /* 0x000fe200078ec0ff */
[----:B------:R-:W-:Y:S01]  /*04b0*/  STL [R1+0x30], R18 ;  /* 0x0000301201007387 */ /* 0x000fe20000100800 */
[----:B------:R-:W-:Y:S01]  /*04c0*/  LOP3.LUT R8, R7, R5, RZ, 0x3c, !PT ;  /* 0x0000000507087212 */ /* 0x000fe200078e3cff */
[----:B------:R-:W-:Y:S01]  /*04d0*/  IMAD.SHL.U32 R7, R11, 0x40, RZ ;  /* 0x000000400b077824 */ /* 0x000fe200078e00ff */
[----:B------:R-:W-:Y:S01]  /*04e0*/  LOP3.LUT R6, R3, 0x1c0, RZ, 0xc0, !PT ;  /* 0x000001c003067812 */ /* 0x000fe200078ec0ff */
[C---:B------:R-:W-:Y:S01]  /*04f0*/  IMAD R5, R0.reuse, 0x2, R4 ;  /* 0x0000000200057824 */ /* 0x040fe200078e0204 */
[----:B------:R-:W-:Y:S01]  /*0500*/  R2P PR, R9, 0x6 ;  /* 0x0000000609007804 */ /* 0x000fe20000000000 */
[----:B------:R-:W-:Y:S01]  /*0510*/  IMAD.IADD R9, R0, 0x1, -R2 ;  /* 0x0000000100097824 */ /* 0x000fe200078e0a02 */
[----:B------:R-:W-:Y:S01]  /*0520*/  LEA.HI R2, R6, R6, RZ, 0x1d ;  /* 0x0000000606027211 */ /* 0x000fe200078fe8ff */
[----:B------:R-:W-:Y:S01]  /*0530*/  IMAD R0, R14, 0x200, R15 ;  /* 0x000002000e007824 */ /* 0x000fe200078e020f */
[----:B------:R-:W-:Y:S01]  /*0540*/  LOP3.LUT R3, R7, 0xfffffe00, RZ, 0xc0, !PT ;  /* 0xfffffe0007037812 */ /* 0x000fe200078ec0ff */
[----:B------:R-:W-:Y:S01]  /*0550*/  STL [R1], R17 ;  /* 0x0000001101007387 */ /* 0x000fe20000100800 */
[----:B------:R-:W-:Y:S01]  /*0560*/  SHF.R.S32.HI R6, RZ, 0x1f, R195 ;  /* 0x0000001fff067819 */ /* 0x000fe200000114c3 */
[----:B------:R-:W-:Y:S01]  /*0570*/  IMAD.IADD R7, R5, 0x1, R2 ;  /* 0x0000000105077824 */ /* 0x000fe200078e0202 */
[----:B------:R-:W-:Y:S01]  /*0580*/  IADD3 R2, R8, R3, R4 ;  /* 0x0000000308027210 */ /* 0x000fe20007ffe004 */
[----:B------:R-:W-:Y:S01]  /*0590*/  IMAD.SHL.U32 R220, R13, 0x2, RZ ;  /* 0x000000020ddc7824 */ /* 0x000fe200078e00ff */
[----:B------:R-:W-:-:S02]  /*05a0*/  LEA.HI R4, R16, R20, RZ, 0x7 ;  /* 0x0000001410047211 */ /* 0x000fc400078f38ff */
[C---:B------:R-:W-:Y:S02]  /*05b0*/  IADD3 R212, R195.reuse, 0x40, RZ ;  /* 0x00000040c3d47810 */ /* 0x040fe40007ffe0ff */
[----:B------:R-:W-:Y:S02]  /*05c0*/  SHF.R.S32.HI R4, RZ, 0x7, R4 ;  /* 0x00000007ff047819 */ /* 0x000fe40000011404 */
[----:B------:R-:W-:Y:S02]  /*05d0*/  LOP3.LUT R4, R12, 0x7ffffffc, RZ, 0xc0, !PT ;  /* 0x7ffffffc0c047812 */ /* 0x000fe400078ec0ff */
[----:B------:R-:W-:Y:S02]  /*05e0*/  IADD3 R213, R195, 0x80, RZ ;  /* 0x00000080c3d57810 */ /* 0x000fe40007ffe0ff */
[C---:B------:R-:W-:Y:S01]  /*05f0*/  LOP3.LUT P0, RZ, R10.reuse, 0x2, RZ, 0xc0, !PT ;  /* 0x000000020aff7812 */ /* 0x040fe2000780c0ff */
[----:B------:R-:W-:Y:S01]  /*0600*/  IMAD.IADD R6, R19, 0x1, -R4 ;  /* 0x0000000113067824 */ /* 0x000fe200078e0a04 */
[----:B------:R-:W-:-:S02]  /*0610*/  LOP3.LUT P4, RZ, R10, 0x4, RZ, 0xc0, !PT ;  /* 0x000000040aff7812 */ /* 0x000fc4000788c0ff */
[----:B------:R-:W-:Y:S01]  /*0620*/  LOP3.LUT R3, R8, R3, RZ, 0xfc, !PT ;  /* 0x0000000308037212 */ /* 0x000fe200078efcff */
[----:B------:R-:W-:Y:S01]  /*0630*/  IMAD.MOV.U32 R8, RZ, RZ, 0x40 ;  /* 0x00000040ff087424 */ /* 0x000fe200078e00ff */
[----:B------:R-:W-:Y:S01]  /*0640*/  SHF.R.S32.HI R5, RZ, 0x1f, R212 ;  /* 0x0000001fff057819 */ /* 0x000fe200000114d4 */
[----:B------:R-:W-:Y:S01]  /*0650*/  IMAD.SHL.U32 R251, R6, 0x2, RZ ;  /* 0x0000000206fb7824 */ /* 0x000fe200078e00ff */
[----:B------:R-:W-:Y:S01]  /*0660*/  SHF.R.S32.HI R10, RZ, 0x1f, R213 ;  /* 0x0000001fff0a7819 */ /* 0x000fe200000114d5 */
[----:B------:R-:W-:Y:S01]  /*0670*/  IMAD R6, R9, 0x8, R18 ;  /* 0x0000000809067824 */ /* 0x000fe200078e0212 */
[----:B------:R-:W-:Y:S02]  /*0680*/  SEL R5, R189, 0xffffffe0, !P1 ;  /* 0xffffffe0bd057807 */ /* 0x000fe40004800000 */
[----:B------:R-:W-:Y:S02]  /*0690*/  LEA R10, R7, 0x80, 0x1 ;  /* 0x00000080070a7811 */ /* 0x000fe400078e08ff */
[----:B------:R-:W-:Y:S01]  /*06a0*/  SEL R4, R8, 0xffffffc0, !P2 ;  /* 0xffffffc008047807 */ /* 0x000fe20005000000 */
[----:B------:R1:W-:Y:S01]  /*06b0*/  STL [R1+0x28], R6 ;  /* 0x0000280601007387 */ /* 0x0003e20000100800 */
[----:B------:R-:W-:Y:S01]  /*06c0*/  LEA R190, R0, 0xc100, 0x1 ;  /* 0x0000c10000be7811 */ /* 0x000fe200078e08ff */
[----:B------:R-:W-:Y:S01]  /*06d0*/  IMAD.IADD R7, R10, 0x1, R5 ;  /* 0x000000010a077824 */ /* 0x000fe200078e0205 */
[----:B------:R-:W-:Y:S01]  /*06e0*/  SEL R0, R8, 0xffffffc0, !P4 ;  /* 0xffffffc008007807 */ /* 0x000fe20006000000 */
[----:B------:R-:W-:Y:S01]  /*06f0*/  STL [R1+0x4], R10 ;  /* 0x0000040a01007387 */ /* 0x000fe20000100800 */
[----:B------:R-:W-:Y:S01]  /*0700*/  IMAD.IADD R8, R10, 0x1, R4 ;  /* 0x000000010a087824 */ /* 0x000fe200078e0204 */
[----:B------:R-:W-:-:S02]  /*0710*/  LEA R183, R2, 0x18100, 0x1 ;  /* 0x0001810002b77811 */ /* 0x000fc400078e08ff */
[----:B------:R2:W-:Y:S01]  /*0720*/  STL [R1+0x10], R7 ;  /* 0x0000100701007387 */ /* 0x0005e20000100800 */
[----:B------:R-:W-:Y:S02]  /*0730*/  SEL R189, R189, 0xffffffe0, !P0 ;  /* 0xffffffe0bdbd7807 */ /* 0x000fe40004000000 */
[----:B------:R-:W-:Y:S01]  /*0740*/  LEA R191, R3, 0x100, 0x1 ;  /* 0x0000010003bf7811 */ /* 0x000fe200078e08ff */
[----:B------:R-:W-:Y:S01]  /*0750*/  STL [R1+0x20], R8 ;  /* 0x0000200801007387 */ /* 0x000fe20000100800 */
[C-C-:B------:R-:W-:Y:S01]  /*0760*/  IMAD.IADD R186, R183.reuse, 0x1, R0.reuse ;  /* 0x00000001b7ba7824 */ /* 0x140fe200078e0200 */
[C---:B------:R-:W-:Y:S01]  /*0770*/  IADD3 R232, R220.reuse, 0xc100, RZ ;  /* 0x0000c100dce87810 */ /* 0x040fe20007ffe0ff */
[----:B------:R-:W-:Y:S01]  /*0780*/  IMAD.IADD R184, R183, 0x1, R189 ;  /* 0x00000001b7b87824 */ /* 0x000fe200078e02bd */
[----:B------:R-:W-:Y:S01]  /*0790*/  IADD3 R231, R220, 0x100, RZ ;  /* 0x00000100dce77810 */ /* 0x000fe20007ffe0ff */
[----:B------:R-:W-:Y:S02]  /*07a0*/  IMAD.IADD R192, R0, 0x1, R191 ;  /* 0x0000000100c07824 */ /* 0x000fe400078e02bf */
[----:B------:R-:W-:Y:S01]  /*07b0*/  IMAD.IADD R185, R184, 0x1, R0 ;  /* 0x00000001b8b97824 */ /* 0x000fe200078e0200 */
[----:B-1----:R-:W-:-:S02]  /*07c0*/  IADD3 R6, R10, -0x10, RZ ;  /* 0xfffffff00a067810 */ /* 0x002fc40007ffe0ff */
[----:B------:R-:W-:-:S05]  /*07d0*/  @P3 IADD3 R6, R10, 0x10, RZ ;  /* 0x000000100a063810 */ /* 0x000fca0007ffe0ff */
[----:B------:R-:W-:Y:S01]  /*07e0*/  IMAD.IADD R5, R5, 0x1, R6 ;  /* 0x0000000105057824 */ /* 0x000fe200078e0206 */
[----:B------:R-:W-:Y:S01]  /*07f0*/  STL [R1+0x8], R6 ;  /* 0x0000080601007387 */ /* 0x000fe20000100800 */
[----:B--2---:R-:W-:Y:S02]  /*0800*/  IMAD.IADD R7, R7, 0x1, R4 ;  /* 0x0000000107077824 */ /* 0x004fe400078e0204 */
[----:B------:R-:W-:Y:S02]  /*0810*/  IMAD.IADD R2, R4, 0x1, R6 ;  /* 0x0000000104027824 */ /* 0x000fe400078e0206 */
[----:B------:R-:W-:Y:S01]  /*0820*/  IMAD.IADD R3, R5, 0x1, R4 ;  /* 0x0000000105037824 */ /* 0x000fe200078e0204 */
[----:B------:R-:W-:Y:S04]  /*0830*/  STL [R1+0x1c], R7 ;  /* 0x00001c0701007387 */ /* 0x000fe80000100800 */
[----:B------:R-:W-:Y:S04]  /*0840*/  STL [R1+0xc], R5 ;  /* 0x00000c0501007387 */ /* 0x000fe80000100800 */
[----:B------:R1:W-:Y:S04]  /*0850*/  STL [R1+0x18], R2 ;  /* 0x0000180201007387 */ /* 0x0003e80000100800 */
[----:B------:R2:W-:Y:S01]  /*0860*/  STL [R1+0x14], R3 ;  /* 0x0000140301007387 */ /* 0x0005e20000100800 */
[----:B-1----:R-:W-:-:S04]  /*0870*/  IMAD.IADD R2, R189, 0x1, R191 ;  /* 0x00000001bd027824 */ /* 0x002fc800078e02bf */
[----:B------:R-:W-:Y:S02]  /*0880*/  IMAD.IADD R2, R0, 0x1, R2 ;  /* 0x0000000100027824 */ /* 0x000fe400078e0202 */
[----:B------:R-:W-:-:S03]  /*0890*/  IMAD.IADD R0, R189, 0x1, R192 ;  /* 0x00000001bd007824 */ /* 0x000fc600078e02c0 */
[----:B------:R2:W-:Y:S04]  /*08a0*/  STL [R1+0x24], R2 ;  /* 0x0000240201007387 */ /* 0x0005e80000100800 */
.L_x_1298:
[----:B------:R-:W3:Y:S01]  /*08b0*/  LDL R4, [R1] ;  /* 0x0000000001047983 */ /* 0x000ee20000100800 */
[----:B------:R-:W-:Y:S01]  /*08c0*/  IMAD.MOV.U32 R0, RZ, RZ, c[0x0][0x560] ;  /* 0x00015800ff007624 */ /* 0x000fe200078e00ff */
[----:B------:R-:W-:Y:S01]  /*08d0*/  YIELD ;  /* 0x0000000000007946 */ /* 0x000fe20003800000 */
[----:B------:R-:W-:Y:S03]  /*08e0*/  BSSY B0, `(.L_x_1218) ;  /* 0x0000016000007945 */ /* 0x000fe60003800000 */
[----:B------:R-:W-:-:S13]  /*08f0*/  ISETP.NE.AND P0, PT, R0, 0x1, PT ;  /* 0x000000010000780c */ /* 0x000fda0003f05270 */
[----:B---3--:R-:W-:Y:S01]  /*0900*/  @P0 IMAD.HI.U32 R0, R4, c[0x0][0x564], RZ ;  /* 0x0001590004000a27 */ /* 0x008fe200078e00ff */
[----:B--2---:R-:W-:-:S04]  /*0910*/  MOV R3, R4 ;  /* 0x0000000400037202 */ /* 0x004fc80000000f00 */
[----:B------:R-:W-:-:S04]  /*0920*/  @P0 SHF.R.U32.HI R3, RZ, c[0x0][0x568], R0 ;  /* 0x00015a00ff030a19 */ /* 0x000fc80000011600 */
[----:B------:R-:W-:Y:S01]  /*0930*/  ISETP.GE.AND P0, PT, R3, c[0x0][0x578], PT ;  /* 0x00015e0003007a0c */ /* 0x000fe20003f06270 */
[----:B------:R-:W-:-:S04]  /*0940*/  IMAD.MOV R2, RZ, RZ, -R3 ;  /* 0x000000ffff027224 */ /* 0x000fc800078e0a03 */
[----:B------:R-:W-:-:S08]  /*0950*/  IMAD R2, R2, c[0x0][0x560], R4 ;  /* 0x0001580002027a24 */ /* 0x000fd000078e0204 */
[----:B------:R-:W-:Y:S05]  /*0960*/  @!P0 BRA `(.L_x_1219) ;  /* 0x0000007000008947 */ /* 0x000fea0003800000 */
[----:B------:R-:W-:-:S04]  /*0970*/  MOV R0, c[0x0][0x56c] ;  /* 0x00015b0000007a02 */ /* 0x000fc80000000f00 */
[----:B------:R-:W-:Y:S02]  /*0980*/  ISETP.NE.AND P0, PT, R0, 0x1, PT ;  /* 0x000000010000780c */ /* 0x000fe40003f05270 */
[----:B------:R-:W-:-:S11]  /*0990*/  MOV R0, R2 ;  /* 0x0000000200007202 */ /* 0x000fd60000000f00 */
[----:B------:R-:W-:-:S05]  /*09a0*/  @P0 IMAD.HI.U32 R4, R2, c[0x0][0x570], RZ ;  /* 0x00015c0002040a27 */ /* 0x000fca00078e00ff */
[----:B------:R-:W-:-:S05]  /*09b0*/  @P0 SHF.R.U32.HI R0, RZ, c[0x0][0x574], R4 ;  /* 0x00015d00ff000a19 */ /* 0x000fca0000011604 */
[----:B------:R-:W-:Y:S01]  /*09c0*/  IMAD R4, R0, c[0x0][0x56c], RZ ;  /* 0x00015b0000047a24 */ /* 0x000fe200078e02ff */
[----:B------:R-:W-:Y:S05]  /*09d0*/  BRA `(.L_x_1220) ;  /* 0x0000006000007947 */ /* 0x000fea0003800000 */
.L_x_1219:
[----:B------:R-:W-:-:S04]  /*09e0*/  MOV R0, c[0x0][0x554] ;  /* 0x0001550000007a02 */ /* 0x000fc80000000f00 */
[----:B------:R-:W-:Y:S02]  /*09f0*/  ISETP.NE.AND P0, PT, R0, 0x1, PT ;  /* 0x000000010000780c */ /* 0x000fe40003f05270 */
[----:B------:R-:W-:-:S11]  /*0a00*/  MOV R0, R2 ;  /* 0x0000000200007202 */ /* 0x000fd60000000f00 */
[----:B------:R-:W-:-:S05]  /*0a10*/  @P0 IMAD.HI.U32 R4, R2, c[0x0][0x558], RZ ;  /* 0x0001560002040a27 */ /* 0x000fca00078e00ff */
[----:B------:R-:W-:-:S05]  /*0a20*/  @P0 SHF.R.U32.HI R0, RZ, c[0x0][0x55c], R4 ;  /* 0x00015700ff000a19 */ /* 0x000fca0000011604 */
[----:B------:R-:W-:Y:S02]  /*0a30*/  IMAD R4, R0, c[0x0][0x554], RZ ;  /* 0x0001550000047a24 */ /* 0x000fe400078e02ff */
.L_x_1220:
[----:B------:R-:W-:Y:S05]  /*0a40*/  BSYNC B0 ;  /* 0x0000000000007941 */ /* 0x000fea0003800000 */
.L_x_1218:
[----:B------:R-:W-:Y:S01]  /*0a50*/  IMAD.MOV.U32 R5, RZ, RZ, c[0x0][0x548] ;  /* 0x00015200ff057624 */ /* 0x000fe200078e00ff */
[----:B------:R-:W-:Y:S01]  /*0a60*/  ISETP.NE.U32.AND P0, PT, RZ, c[0x0][0x370], PT ;  /* 0x0000dc00ff007a0c */ /* 0x000fe20003f05070 */
[----:B------:R-:W-:Y:S02]  /*0a70*/  IMAD.IADD R4, R2, 0x1, -R4 ;  /* 0x0000000102047824 */ /* 0x000fe400078e0a04 */
[----:B------:R-:W-:Y:S01]  /*0a80*/  IMAD.MOV.U32 R221, RZ, RZ, RZ ;  /* 0x000000ffffdd7224 */ /* 0x000fe200078e00ff */
[----:B------:R-:W-:Y:S01]  /*0a90*/  ISETP.NE.AND P1, PT, R5, 0x1, PT ;  /* 0x000000010500780c */ /* 0x000fe20003f25270 */
[----:B------:R-:W-:Y:S01]  /*0aa0*/  IMAD R5, R3, c[0x0][0x554], R4 ;  /* 0x0001550003057a24 */ /* 0x000fe200078e0204 */
[----:B------:R-:W-:-:S04]  /*0ab0*/  ISETP.NE.AND.EX P0, PT, RZ, c[0x0][0x374], PT, P0 ;  /* 0x0000dd00ff007a0c */ /* 0x000fc80003f05300 */
[----:B------:R-:W-:-:S07]  /*0ac0*/  MOV R249, R5 ;  /* 0x0000000500f97202 */ /* 0x000fce0000000f00 */
[----:B------:R-:W-:-:S04]  /*0ad0*/  @P1 IMAD.HI.U32 R2, R5, c[0x0][0x54c], RZ ;  /* 0x0001530005021a27 */ /* 0x000fc800078e00ff */
[----:B------:R-:W-:Y:S01]  /*0ae0*/  @P0 IMAD.MOV.U32 R3, RZ, RZ, 0x4 ;  /* 0x00000004ff030424 */ /* 0x000fe200078e00ff */
[----:B------:R-:W-:-:S05]  /*0af0*/  @P1 SHF.R.U32.HI R249, RZ, c[0x0][0x550], R2 ;  /* 0x00015400fff91a19 */ /* 0x000fca0000011602 */
[----:B------:R-:W-:Y:S01]  /*0b00*/  @P0 IMAD.WIDE R2, R249, R3, c[0x0][0x370] ;  /* 0x0000dc00f9020625 */ /* 0x000fe200078e0203 */
[----:B------:R-:W-:-:S04]  /*0b10*/  LOP3.LUT R0, R0, 0x1ffffff, RZ, 0x3c, !PT ;  /* 0x01ffffff00007812 */ /* 0x000fc800078e3cff */
[----:B------:R1:W5:Y:S01]  /*0b20*/  @P0 LDG.E R221, [R2.64] ;  /* 0x0000000602dd0981 */ /* 0x000362000c1e1900 */
[----:B------:R-:W-:Y:S01]  /*0b30*/  IADD3 R0, R0, c[0x0][0x53c], RZ ;  /* 0x00014f0000007a10 */ /* 0x000fe20007ffe0ff */
[----:B------:R-:W-:Y:S01]  /*0b40*/  IMAD.MOV.U32 R4, RZ, RZ, 0x40 ;  /* 0x00000040ff047424 */ /* 0x000fe200078e00ff */
[----:B------:R-:W-:Y:S01]  /*0b50*/  CS2R R98, SRZ ;  /* 0x0000000000627805 */ /* 0x000fe2000001ff00 */
[----:B------:R-:W-:Y:S01]  /*0b60*/  CS2R R96, SRZ ;  /* 0x0000000000607805 */ /* 0x000fe2000001ff00 */
[----:B------:R-:W-:Y:S01]  /*0b70*/  CS2R R94, SRZ ;  /* 0x00000000005e7805 */ /* 0x000fe2000001ff00 */
[----:B------:R-:W-:Y:S01]  /*0b80*/  IMAD.SHL.U32 R252, R0, 0x80, RZ ;  /* 0x0000008000fc7824 */ /* 0x000fe200078e00ff */
[----:B------:R-:W-:Y:S01]  /*0b90*/  IADD3 R4, R4, -c[0x0][0x168], RZ ;  /* 0x80005a0004047a10 */ /* 0x000fe20007ffe0ff */
[----:B------:R-:W-:Y:S01]  /*0ba0*/  CS2R R92, SRZ ;  /* 0x00000000005c7805 */ /* 0x000fe2000001ff00 */
[----:B------:R-:W-:Y:S01]  /*0bb0*/  MOV R90, RZ ;  /* 0x000000ff005a7202 */ /* 0x000fe20000000f00 */
[----:B------:R-:W-:Y:S01]  /*0bc0*/  CS2R R88, SRZ ;  /* 0x0000000000587805 */ /* 0x000fe2000001ff00 */
[----:B------:R-:W-:Y:S01]  /*0bd0*/  IADD3 R0, R252, 0x7f, RZ ;  /* 0x0000007ffc007810 */ /* 0x000fe20007ffe0ff */
[----:B------:R-:W-:Y:S01]  /*0be0*/  IMAD.MOV.U32 R86, RZ, RZ, RZ ;  /* 0x000000ffff567224 */ /* 0x000fe200078e00ff */
[----:B------:R-:W-:Y:S01]  /*0bf0*/  CS2R R84, SRZ ;  /* 0x0000000000547805 */ /* 0x000fe2000001ff00 */
[----:B------:R-:W-:Y:S01]  /*0c00*/  CS2R R8, SRZ ;  /* 0x0000000000087805 */ /* 0x000fe2000001ff00 */
[----:B------:R-:W-:Y:S01]  /*0c10*/  IMAD.MOV.U32 R82, RZ, RZ, RZ ;  /* 0x000000ffff527224 */ /* 0x000fe200078e00ff */
[----:B------:R-:W-:Y:S01]  /*0c20*/  CS2R R10, SRZ ;  /* 0x00000000000a7805 */ /* 0x000fe2000001ff00 */
[----:B------:R-:W-:Y:S01]  /*0c30*/  MOV R80, RZ ;  /* 0x000000ff00507202 */ /* 0x000fe20000000f00 */
[----:B------:R-:W-:Y:S01]  /*0c40*/  IMAD.MOV.U32 R78, RZ, RZ, RZ ;  /* 0x000000ffff4e7224 */ /* 0x000fe200078e00ff */
[----:B------:R-:W-:Y:S01]  /*0c50*/  CS2R R12, SRZ ;  /* 0x00000000000c7805 */ /* 0x000fe2000001ff00 */
[----:B------:R-:W-:Y:S01]  /*0c60*/  IMAD.MOV.U32 R76, RZ, RZ, RZ ;  /* 0x000000ffff4c7224 */ /* 0x000fe200078e00ff */
[----:B------:R-:W-:Y:S01]  /*0c70*/  MOV R74, RZ ;  /* 0x000000ff004a7202 */ /* 0x000fe20000000f00 */
[----:B------:R-:W-:Y:S01]  /*0c80*/  CS2R R14, SRZ ;  /* 0x00000000000e7805 */ /* 0x000fe2000001ff00 */
[----:B------:R-:W-:Y:S01]  /*0c90*/  IMAD.MOV.U32 R72, RZ, RZ, RZ ;  /* 0x000000ffff487224 */ /* 0x000fe200078e00ff */
[----:B------:R-:W-:Y:S01]  /*0ca0*/  CS2R R16, SRZ ;  /* 0x0000000000107805 */ /* 0x000fe2000001ff00 */
[----:B-1----:R-:W-:Y:S01]  /*0cb0*/  MOV R2, c[0x0][0x2c4] ;  /* 0x0000b10000027a02 */ /* 0x002fe20000000f00 */
[----:B------:R-:W-:Y:S01]  /*0cc0*/  IMAD.MOV.U32 R70, RZ, RZ, RZ ;  /* 0x000000ffff467224 */ /* 0x000fe200078e00ff */
[----:B------:R-:W-:Y:S01]  /*0cd0*/  MOV R68, RZ ;  /* 0x000000ff00447202 */ /* 0x000fe20000000f00 */
[----:B------:R-:W-:Y:S01]  /*0ce0*/  IMAD.MOV.U32 R66, RZ, RZ, RZ ;  /* 0x000000ffff427224 */ /* 0x000fe200078e00ff */
[----:B------:R-:W-:Y:S01]  /*0cf0*/  ISETP.NE.AND P4, PT, R2, 0x1, PT ;  /* 0x000000010200780c */ /* 0x000fe20003f85270 */
[----:B------:R-:W-:Y:S01]  /*0d00*/  CS2R R18, SRZ ;  /* 0x0000000000127805 */ /* 0x000fe2000001ff00 */
[----:B------:R-:W-:Y:S01]  /*0d10*/  MOV R2, c[0x0][0x2ac] ;  /* 0x0000ab0000027a02 */ /* 0x000fe20000000f00 */
[----:B------:R-:W-:Y:S01]  /*0d20*/  IMAD.MOV.U32 R64, RZ, RZ, RZ ;  /* 0x000000ffff407224 */ /* 0x000fe200078e00ff */
[----:B------:R-:W-:Y:S01]  /*0d30*/  MOV R62, RZ ;  /* 0x000000ff003e7202 */ /* 0x000fe20000000f00 */
[----:B------:R-:W-:Y:S01]  /*0d40*/  CS2R R20, SRZ ;  /* 0x0000000000147805 */ /* 0x000fe2000001ff00 */
[----:B------:R-:W-:Y:S01]  /*0d50*/  IMAD.MOV.U32 R60, RZ, RZ, RZ ;  /* 0x000000ffff3c7224 */ /* 0x000fe200078e00ff */
[----:B------:R-:W-:Y:S01]  /*0d60*/  CS2R R22, SRZ ;  /* 0x0000000000167805 */ /* 0x000fe2000001ff00 */
[C---:B------:R-:W-:Y:S01]  /*0d70*/  IMAD R6, R2.reuse, c[0x0][0x1d0], RZ ;  /* 0x0000740002067a24 */ /* 0x040fe200078e02ff */
[----:B------:R-:W-:Y:S01]  /*0d80*/  MOV R56, RZ ;  /* 0x000000ff00387202 */ /* 0x000fe20000000f00 */
[----:B------:R-:W-:Y:S01]  /*0d90*/  IMAD R2, R2, c[0x0][0x1d0], R4 ;  /* 0x0000740002027a24 */ /* 0x000fe200078e0204 */
[----:B------:R-:W-:Y:S01]  /*0da0*/  CS2R R24, SRZ ;  /* 0x0000000000187805 */ /* 0x000fe2000001ff00 */
[----:B------:R-:W-:Y:S01]  /*0db0*/  IMAD.MOV.U32 R58, RZ, RZ, RZ ;  /* 0x000000ffff3a7224 */ /* 0x000fe200078e00ff */
[----:B------:R-:W-:Y:S01]  /*0dc0*/  MOV R50, RZ ;  /* 0x000000ff00327202 */ /* 0x000fe20000000f00 */
[----:B------:R-:W-:Y:S01]  /*0dd0*/  @P4 IMAD.HI.U32 R3, R0, c[0x0][0x2c8], RZ ;  /* 0x0000b20000034a27 */ /* 0x000fe200078e00ff */
[----:B------:R-:W-:Y:S01]  /*0de0*/  CS2R R26, SRZ ;  /* 0x00000000001a7805 */ /* 0x000fe2000001ff00 */
[----:B------:R-:W-:Y:S01]  /*0df0*/  CS2R R136, SRZ ;  /* 0x0000000000887805 */ /* 0x000fe2000001ff00 */
[----:B------:R-:W-:Y:S01]  /*0e00*/  CS2R R28, SRZ ;  /* 0x00000000001c7805 */ /* 0x000fe2000001ff00 */
[----:B------:R-:W-:Y:S01]  /*0e10*/  IMAD.MOV.U32 R54, RZ, RZ, RZ ;  /* 0x000000ffff367224 */ /* 0x000fe200078e00ff */
[----:B------:R-:W-:Y:S01]  /*0e20*/  @P4 SHF.R.U32.HI R0, RZ, c[0x0][0x2cc], R3 ;  /* 0x0000b300ff004a19 */ /* 0x000fe20000011603 */
[----:B------:R-:W-:Y:S01]  /*0e30*/  IMAD.MOV.U32 R52, RZ, RZ, RZ ;  /* 0x000000ffff347224 */ /* 0x000fe200078e00ff */
        /* <DEDUP_REMOVED lines=9> */
[----:B------:R-:W-:Y:S01]  /*0ed0*/  IMAD.MOV.U32 R122, RZ, RZ, RZ ;  /* 0x000000ffff7a7224 */ /* 0x000fe200078e00ff */
[----:B------:R-:W-:Y:S01]  /*0ee0*/  LEA.HI R2, R2, R3, RZ, 0x6 ;  /* 0x0000000302027211 */ /* 0x000fe200078f30ff */
[----:B------:R-:W-:Y:S01]  /*0ef0*/  IMAD.MOV R3, RZ, RZ, -R249 ;  /* 0x000000ffff037224 */ /* 0x000fe200078e0af9 */
[----:B------:R-:W-:Y:S01]  /*0f00*/  LEA.HI R4, R4, R0, RZ, 0x6 ;  /* 0x0000000004047211 */ /* 0x000fe200078f30ff */
[----:B------:R-:W-:Y:S01]  /*0f10*/  CS2R R34, SRZ ;  /* 0x0000000000227805 */ /* 0x000fe2000001ff00 */
[----:B------:R-:W-:Y:S01]  /*0f20*/  SHF.R.S32.HI R0, RZ, 0x6, R2 ;  /* 0x00000006ff007819 */ /* 0x000fe20000011402 */
[----:B------:R-:W-:Y:S01]  /*0f30*/  IMAD R250, R3, c[0x0][0x548], R5 ;  /* 0x0001520003fa7a24 */ /* 0x000fe200078e0205 */
[----:B------:R-:W-:Y:S01]  /*0f40*/  SHF.R.S32.HI R2, RZ, 0x6, R4 ;  /* 0x00000006ff027819 */ /* 0x000fe20000011404 */
[----:B------:R-:W-:Y:S01]  /*0f50*/  IMAD.MOV.U32 R118, RZ, RZ, RZ ;  /* 0x000000ffff767224 */ /* 0x000fe200078e00ff */
[----:B------:R-:W-:Y:S01]  /*0f60*/  CS2R R4, SRZ ;  /* 0x0000000000047805 */ /* 0x000fe2000001ff00 */
[----:B------:R-:W-:Y:S01]  /*0f70*/  CS2R R116, SRZ ;  /* 0x0000000000747805 */ /* 0x000fe2000001ff00 */
[----:B------:R-:W-:Y:S01]  /*0f80*/  IMNMX R206, R0, R2, PT ;  /* 0x0000000200ce7217 */ /* 0x000fe20003800200 */
[----:B------:R-:W-:Y:S01]  /*0f90*/  IMAD.MOV.U32 R114, RZ, RZ, RZ ;  /* 0x000000ffff727224 */ /* 0x000fe200078e00ff */
[----:B------:R-:W-:Y:S01]  /*0fa0*/  PRMT R0, RZ, 0x7610, R0 ;  /* 0x00007610ff007816 */ /* 0x000fe20000000000 */
[----:B------:R-:W-:Y:S01]  /*0fb0*/  CS2R R112, SRZ ;  /* 0x0000000000707805 */ /* 0x000fe2000001ff00 */
[----:B------:R-:W-:Y:S01]  /*0fc0*/  ISETP.GE.AND P0, PT, R206, 0x1, PT ;  /* 0x00000001ce00780c */ /* 0x000fe20003f06270 */
[----:B------:R-:W-:Y:S01]  /*0fd0*/  CS2R R110, SRZ ;  /* 0x00000000006e7805 */ /* 0x000fe2000001ff00 */
[----:B------:R-:W-:Y:S01]  /*0fe0*/  MOV R37, RZ ;  /* 0x000000ff00257202 */ /* 0x000fe20000000f00 */
[----:B------:R-:W-:Y:S01]  /*0ff0*/  CS2R R108, SRZ ;  /* 0x00000000006c7805 */ /* 0x000fe2000001ff00 */
[----:B------:R-:W-:Y:S01]  /*1000*/  MOV R41, RZ ;  /* 0x000000ff00297202 */ /* 0x000fe20000000f00 */
[----:B------:R-:W-:Y:S01]  /*1010*/  IMAD.MOV.U32 R106, RZ, RZ, RZ ;  /* 0x000000ffff6a7224 */ /* 0x000fe200078e00ff */
[----:B------:R-:W-:Y:S01]  /*1020*/  CS2R R104, SRZ ;  /* 0x0000000000687805 */ /* 0x000fe2000001ff00 */
[----:B------:R-:W-:Y:S01]  /*1030*/  CS2R R102, SRZ ;  /* 0x0000000000667805 */ /* 0x000fe2000001ff00 */
[----:B------:R-:W-:Y:S01]  /*1040*/  CS2R R100, SRZ ;  /* 0x0000000000647805 */ /* 0x000fe2000001ff00 */
[----:B------:R-:W-:Y:S01]  /*1050*/  MOV R45, RZ ;  /* 0x000000ff002d7202 */ /* 0x000fe20000000f00 */
[----:B------:R-:W-:Y:S01]  /*1060*/  IMAD.MOV.U32 R134, RZ, RZ, RZ ;  /* 0x000000ffff867224 */ /* 0x000fe200078e00ff */
[----:B------:R-:W-:Y:S01]  /*1070*/  CS2R R132, SRZ ;  /* 0x0000000000847805 */ /* 0x000fe2000001ff00 */
[----:B------:R-:W-:Y:S01]  /*1080*/  CS2R R130, SRZ ;  /* 0x0000000000827805 */ /* 0x000fe2000001ff00 */
[----:B------:R-:W-:Y:S01]  /*1090*/  CS2R R128, SRZ ;  /* 0x0000000000807805 */ /* 0x000fe2000001ff00 */
[----:B------:R-:W-:Y:S01]  /*10a0*/  MOV R49, RZ ;  /* 0x000000ff00317202 */ /* 0x000fe20000000f00 */
[----:B------:R-:W-:Y:S05]  /*10b0*/  @!P0 BRA `(.L_x_1221) ;  /* 0x0000ad0000008947 */ /* 0x000fea0003800000 */
[----:B------:R-:W-:-:S04]  /*10c0*/  ISETP.NE.U32.AND P1, PT, RZ, c[0x0][0x340], PT ;  /* 0x0000d000ff007a0c */ /* 0x000fc80003f25070 */
[----:B------:R-:W-:-:S13]  /*10d0*/  ISETP.NE.AND.EX P1, PT, RZ, c[0x0][0x344], PT, P1 ;  /* 0x0000d100ff007a0c */ /* 0x000fda0003f25310 */
[----:B------:R-:W-:-:S05]  /*10e0*/  @P1 MOV R2, 0x4 ;  /* 0x0000000400021802 */ /* 0x000fca0000000f00 */
[----:B------:R-:W-:-:S05]  /*10f0*/  @P1 IMAD.WIDE R2, R249, R2, c[0x0][0x340] ;  /* 0x0000d000f9021625 */ /* 0x000fca00078e0202 */
[----:B------:R1:W5:Y:S01]  /*1100*/  @P1 LDG.E R12, [R2.64] ;  /* 0x00000006020c1981 */ /* 0x000362000c1e1900 */
[----:B------:R-:W-:Y:S02]  /*1110*/  SHF.R.S32.HI R14, RZ, 0x1f, R250 ;  /* 0x0000001fff0e7819 */ /* 0x000fe400000114fa */
[----:B------:R-:W-:Y:S02]  /*1120*/  IADD3 R4, R218, R252, RZ ;  /* 0x000000fcda047210 */ /* 0x000fe40007ffe0ff */
[----:B------:R-:W-:Y:S01]  /*1130*/  SHF.R.S32.HI R6, RZ, 0x1f, R249 ;  /* 0x0000001fff067819 */ /* 0x000fe200000114f9 */
[----:B------:R-:W-:Y:S01]  /*1140*/  IMAD R0, R14, c[0x0][0x1b8], RZ ;  /* 0x00006e000e007a24 */ /* 0x000fe200078e02ff */
[----:B------:R-:W-:Y:S01]  /*1150*/  ISETP.GE.AND P6, PT, R195, c[0x0][0x198], PT ;  /* 0x00006600c3007a0c */ /* 0x000fe20003fc6270 */
[----:B------:R-:W-:Y:S01]  /*1160*/  @P4 IMAD.HI.U32 R7, R4, c[0x0][0x2c8], RZ ;  /* 0x0000b20004074a27 */ /* 0x000fe200078e00ff */
[----:B------:R-:W-:Y:S02]  /*1170*/  ISETP.GE.AND P5, PT, R212, c[0x0][0x198], PT ;  /* 0x00006600d4007a0c */ /* 0x000fe40003fa6270 */
[----:B------:R-:W-:Y:S01]  /*1180*/  ISETP.GE.AND P3, PT, R213, c[0x0][0x198], PT ;  /* 0x00006600d5007a0c */ /* 0x000fe20003f66270 */
[----:B------:R-:W-:-:S02]  /*1190*/  IMAD R5, R250, c[0x0][0x1bc], R0 ;  /* 0x00006f00fa057a24 */ /* 0x000fc400078e0200 */
[----:B------:R-:W-:Y:S01]  /*11a0*/  IMAD.MOV.U32 R0, RZ, RZ, R4 ;  /* 0x000000ffff007224 */ /* 0x000fe200078e0004 */
[----:B------:R-:W-:-:S05]  /*11b0*/  @P4 SHF.R.U32.HI R0, RZ, c[0x0][0x2cc], R7 ;  /* 0x0000b300ff004a19 */ /* 0x000fca0000011607 */
[----:B------:R-:W-:-:S04]  /*11c0*/  IMAD.MOV R7, RZ, RZ, -R0 ;  /* 0x000000ffff077224 */ /* 0x000fc800078e0a00 */
[----:B------:R-:W-:Y:S02]  /*11d0*/  IMAD R4, R7, c[0x0][0x2c4], R4 ;  /* 0x0000b10007047a24 */ /* 0x000fe400078e0204 */
[----:B-1----:R-:W-:-:S05]  /*11e0*/  IMAD.WIDE.U32 R2, R250, c[0x0][0x1b8], RZ ;  /* 0x00006e00fa027a25 */ /* 0x002fca00078e00ff */
[----:B------:R-:W-:Y:S01]  /*11f0*/  IADD3 R3, R3, R5, RZ ;  /* 0x0000000503037210 */ /* 0x000fe20007ffe0ff */
[----:B------:R-:W-:Y:S01]  /*1200*/  IMAD R5, R6, c[0x0][0x1c0], RZ ;  /* 0x0000700006057a24 */ /* 0x000fe200078e02ff */
[----:B------:R-:W-:-:S03]  /*1210*/  SHF.R.S32.HI R6, RZ, 0x1f, R0 ;  /* 0x0000001fff067819 */ /* 0x000fc60000011400 */
[C---:B------:R-:W-:Y:S02]  /*1220*/  IMAD R5, R249.reuse, c[0x0][0x1c4], R5 ;  /* 0x00007100f9057a24 */ /* 0x040fe400078e0205 */
[----:B------:R-:W-:-:S05]  /*1230*/  IMAD.WIDE.U32 R2, R249, c[0x0][0x1c0], R2 ;  /* 0x00007000f9027a25 */ /* 0x000fca00078e0002 */
[----:B------:R-:W-:Y:S01]  /*1240*/  IADD3 R3, R3, R5, RZ ;  /* 0x0000000503037210 */ /* 0x000fe20007ffe0ff */
[----:B------:R-:W-:-:S04]  /*1250*/  IMAD R5, R6, c[0x0][0x1b0], RZ ;  /* 0x00006c0006057a24 */ /* 0x000fc800078e02ff */
[C---:B------:R-:W-:Y:S02]  /*1260*/  IMAD R5, R0.reuse, c[0x0][0x1b4], R5 ;  /* 0x00006d0000057a24 */ /* 0x040fe400078e0205 */
[----:B------:R-:W-:Y:S01]  /*1270*/  IMAD.WIDE.U32 R2, R0, c[0x0][0x1b0], R2 ;  /* 0x00006c0000027a25 */ /* 0x000fe200078e0002 */
[----:B------:R-:W-:-:S03]  /*1280*/  SHF.R.S32.HI R0, RZ, 0x1f, R4 ;  /* 0x0000001fff007819 */ /* 0x000fc60000011404 */
        /* <DEDUP_REMOVED lines=9> */
[----:B------:R1:W2:Y:S02]  /*1320*/  SHFL.IDX PT, R8, R9, RZ, 0x181f ;  /* 0x00181fff09087589 */ /* 0x0002a400000e0000 */
.L_x_1299:
[----:B------:R-:W-:Y:S05]  /*1330*/  BRA.DIV ~URZ, `(.L_x_1223) ;  /* 0x0000c9627f007947 */ /* 0x000fea000b800000 */
[----:B------:R3:W4:Y:S02]  /*1340*/  SHFL.IDX PT, R0, R11, RZ, 0x181f ;  /* 0x00181fff0b007589 */ /* 0x00072400000e0000 */
.L_x_1300:
[----:B------:R-:W-:Y:S01]  /*1350*/  MOV R13, c[0x0][0x2c4] ;  /* 0x0000b100000d7a02 */ /* 0x000fe20000000f00 */
[----:B------:R-:W-:Y:S01]  /*1360*/  BSSY B0, `(.L_x_1224) ;  /* 0x0000014000007945 */ /* 0x000fe20003800000 */
[----:B------:R-:W-:-:S03]  /*1370*/  IADD3 R10, R248, R252, RZ ;  /* 0x000000fcf80a7210 */ /* 0x000fc60007ffe0ff */
[----:B------:R-:W-:-:S05]  /*1380*/  IMAD R13, R13, c[0x0][0x168], RZ ;  /* 0x00005a000d0d7a24 */ /* 0x000fca00078e02ff */
[----:B------:R-:W-:-:S13]  /*1390*/  ISETP.GE.AND P0, PT, R10, R13, PT ;  /* 0x0000000d0a00720c */ /* 0x000fda0003f06270 */
[----:B------:R-:W-:Y:S05]  /*13a0*/  @P0 BRA `(.L_x_1225) ;  /* 0x000000f000000947 */ /* 0x000fea0003800000 */
[-C--:B----4-:R-:W-:Y:S02]  /*13b0*/  LEA R6, P2, R195, R0.reuse, 0x1 ;  /* 0x00000000c3067211 */ /* 0x090fe400078408ff */
[----:B------:R-:W-:Y:S02]  /*13c0*/  SHF.R.S32.HI R17, RZ, 0x1f, R195 ;  /* 0x0000001fff117819 */ /* 0x000fe400000114c3 */
[-C--:B------:R-:W-:Y:S02]  /*13d0*/  LEA R4, P1, R212, R0.reuse, 0x1 ;  /* 0x00000000d4047211 */ /* 0x080fe400078208ff */
[----:B------:R-:W-:Y:S02]  /*13e0*/  SHF.R.S32.HI R16, RZ, 0x1f, R212 ;  /* 0x0000001fff107819 */ /* 0x000fe400000114d4 */
[----:B------:R-:W-:Y:S02]  /*13f0*/  SHF.R.S32.HI R15, RZ, 0x1f, R213 ;  /* 0x0000001fff0f7819 */ /* 0x000fe400000114d5 */
[----:B------:R-:W-:-:S02]  /*1400*/  LEA R2, P0, R213, R0, 0x1 ;  /* 0x00000000d5027211 */ /* 0x000fc400078008ff */
        /* <DEDUP_REMOVED lines=9> */
.L_x_1225:
[----:B------:R-:W-:Y:S05]  /*14a0*/  BSYNC B0 ;  /* 0x0000000000007941 */ /* 0x000fea0003800000 */
.L_x_1224:
[----:B------:R-:W-:Y:S05]  /*14b0*/  BRA.DIV ~URZ, `(.L_x_1226) ;  /* 0x0000c8527f007947 */ /* 0x000fea000b800000 */
[----:B--2---:R2:W1:Y:S04]  /*14c0*/  SHFL.IDX PT, R8, R9, 0x1, 0x181f ;  /* 0x00381f0009087f89 */ /* 0x00446800000e0000 */
[----:B----4-:R2:W4:Y:S02]  /*14d0*/  SHFL.IDX PT, R0, R11, 0x1, 0x181f ;  /* 0x00381f000b007f89 */ /* 0x01052400000e0000 */
.L_x_1301:
[----:B------:R-:W-:Y:S01]  /*14e0*/  IADD3 R2, R10, 0x20, RZ ;  /* 0x000000200a027810 */ /* 0x000fe20007ffe0ff */
[----:B------:R-:W-:Y:S03]  /*14f0*/  BSSY B0, `(.L_x_1227) ;  /* 0x0000012000007945 */ /* 0x000fe60003800000 */
        /* <DEDUP_REMOVED lines=17> */
.L_x_1228:
[----:B------:R-:W-:Y:S05]  /*1610*/  BSYNC B0 ;  /* 0x0000000000007941 */ /* 0x000fea0003800000 */
.L_x_1227:
[----:B------:R-:W-:Y:S05]  /*1620*/  BRA.DIV ~URZ, `(.L_x_1229) ;  /* 0x0000c7b27f007947 */ /* 0x000fea000b800000 */
[----:B-1----:R1:W2:Y:S02]  /*1630*/  SHFL.IDX PT, R8, R9, 0x2, 0x181f ;  /* 0x00581f0009087f89 */ /* 0x0022a400000e0000 */
.L_x_1302:
[----:B------:R-:W-:Y:S05]  /*1640*/  BRA.DIV ~URZ, `(.L_x_1230) ;  /* 0x0000c8027f007947 */ /* 0x000fea000b800000 */
[----:B----4-:R4:W1:Y:S02]  /*1650*/  SHFL.IDX PT, R0, R11, 0x2, 0x181f ;  /* 0x00581f000b007f89 */ /* 0x01086400000e0000 */
.L_x_1303:
[----:B------:R-:W-:Y:S01]  /*1660*/  IADD3 R2, R10, 0x40, RZ ;  /* 0x000000400a027810 */ /* 0x000fe20007ffe0ff */
[----:B------:R-:W-:Y:S03]  /*1670*/  BSSY B0, `(.L_x_1231) ;  /* 0x0000012000007945 */ /* 0x000fe60003800000 */
[----:B------:R-:W-:-:S13]  /*1680*/  ISETP.GE.AND P0, PT, R2, R13, PT ;  /* 0x0000000d0200720c */ /* 0x000fda0003f06270 */
[----:B------:R-:W-:Y:S05]  /*1690*/  @P0 BRA `(.L_x_1232) ;  /* 0x000000f000000947 */ /* 0x000fea0003800000 */
[-C--:B-1----:R-:W-:Y:S02]  /*16a0*/  LEA R6, P2, R195, R0.reuse, 0x1 ;  /* 0x00000000c3067211 */ /* 0x082fe400078408ff */
        /* <DEDUP_REMOVED lines=14> */
.L_x_1232:
[----:B------:R-:W-:Y:S05]  /*1790*/  BSYNC B0 ;  /* 0x0000000000007941 */ /* 0x000fea0003800000 */
.L_x_1231:
[----:B------:R-:W-:Y:S05]  /*17a0*/  BRA.DIV ~URZ, `(.L_x_1233) ;  /* 0x0000c7127f007947 */ /* 0x000fea000b800000 */
[----:B--2---:R2:W3:Y:S04]  /*17b0*/  SHFL.IDX PT, R8, R9, 0x3, 0x181f ;  /* 0x00781f0009087f89 */ /* 0x0044e800000e0000 */
[----:B-1----:R2:W1:Y:S02]  /*17c0*/  SHFL.IDX PT, R0, R11, 0x3, 0x181f ;  /* 0x00781f000b007f89 */ /* 0x00246400000e0000 */
.L_x_1304:
[----:B------:R-:W-:Y:S01]  /*17d0*/  IADD3 R2, R10, 0x60, RZ ;  /* 0x000000600a027810 */ /* 0x000fe20007ffe0ff */
[----:B-----5:R-:W-:Y:S01]  /*17e0*/  IMAD.WIDE.U32 R224, R12, c[0x0][0x2b0], RZ ;  /* 0x0000ac000ce07a25 */ /* 0x020fe200078e00ff */
[----:B------:R-:W-:-:S02]  /*17f0*/  SHF.R.S32.HI R18, RZ, 0x1f, R195 ;  /* 0x0000001fff127819 */ /* 0x000fc400000114c3 */
[----:B------:R-:W-:Y:S02]  /*1800*/  ISETP.GE.AND P2, PT, R2, R13, PT ;  /* 0x0000000d0200720c */ /* 0x000fe40003f46270 */
[----:B------:R-:W-:Y:S02]  /*1810*/  SHF.R.S32.HI R16, RZ, 0x1f, R212 ;  /* 0x0000001fff107819 */ /* 0x000fe400000114d4 */
[----:B------:R-:W-:-:S09]  /*1820*/  SHF.R.S32.HI R20, RZ, 0x1f, R213 ;  /* 0x0000001fff147819 */ /* 0x000fd200000114d5 */
[CC--:B-1----:R-:W-:Y:S02]  /*1830*/  @!P2 LEA R6, P0, R195.reuse, R0.reuse, 0x1 ;  /* 0x00000000c306a211 */ /* 0x0c2fe400078008ff */
[C---:B------:R-:W-:Y:S02]  /*1840*/  @!P2 LEA R4, P1, R212.reuse, R0, 0x1 ;  /* 0x00000000d404a211 */ /* 0x040fe400078208ff */
[----:B---3--:R-:W-:Y:S02]  /*1850*/  @!P2 LEA.HI.X R7, R195, R8, R18, 0x1, P0 ;  /* 0x00000008c307a211 */ /* 0x008fe400000f0c12 */
[----:B------:R-:W-:Y:S02]  /*1860*/  @!P2 LEA R2, P0, R213, R0, 0x1 ;  /* 0x00000000d502a211 */ /* 0x000fe400078008ff */
[----:B------:R-:W-:Y:S01]  /*1870*/  SHF.R.S32.HI R0, RZ, 0x1f, R12 ;  /* 0x0000001fff007819 */ /* 0x000fe2000001140c */
[----:B------:R-:W-:Y:S01]  /*1880*/  @!PT LDS RZ, [RZ] ;  /* 0x00000000fffff984 */ /* 0x000fe20000000800 */
[----:B------:R-:W-:Y:S01]  /*1890*/  @!PT LDS RZ, [RZ] ;  /* 0x00000000fffff984 */ /* 0x000fe20000000800 */
[----:B------:R-:W-:Y:S01]  /*18a0*/  @!PT LDS RZ, [RZ] ;  /* 0x00000000fffff984 */ /* 0x000fe20000000800 */
[----:B------:R1:W-:Y:S01]  /*18b0*/  @!P2 LDGSTS.E.BYPASS.LTC128B.128 [R220+0x1b100], [R6.64], !P6 ;  /* 0x1b10000006dcafae */ /* 0x0003e2000f101d46 */
[----:B------:R-:W-:-:S02]  /*18c0*/  @!P2 LEA.HI.X R5, R212, R8, R16, 0x1, P1 ;  /* 0x00000008d405a211 */ /* 0x000fc400008f0c10 */
[----:B------:R-:W-:Y:S01]  /*18d0*/  @!P2 LEA.HI.X R3, R213, R8, R20, 0x1, P0 ;  /* 0x00000008d503a211 */ /* 0x000fe200000f0c14 */
[----:B------:R-:W-:Y:S02]  /*18e0*/  IMAD R0, R0, c[0x0][0x2b0], RZ ;  /* 0x0000ac0000007a24 */ /* 0x000fe400078e02ff */
[----:B------:R1:W-:Y:S02]  /*18f0*/  @!P2 LDGSTS.E.BYPASS.LTC128B.128 [R220+0x1f100], [R4.64], !P5 ;  /* 0x1f10000004dcafae */ /* 0x0003e4000e901d46 */
[----:B------:R-:W-:Y:S02]  /*1900*/  IMAD R0, R12, c[0x0][0x2b4], R0 ;  /* 0x0000ad000c007a24 */ /* 0x000fe400078e0200 */
[----:B------:R1:W-:Y:S02]  /*1910*/  @!P2 LDGSTS.E.BYPASS.LTC128B.128 [R220+0x23100], [R2.64], !P3 ;  /* 0x2310000002dcafae */ /* 0x0003e4000d901d46 */
[----:B------:R-:W-:Y:S02]  /*1920*/  IMAD.IADD R229, R225, 0x1, R0 ;  /* 0x00000001e1e57824 */ /* 0x000fe400078e0200 */
[----:B------:R-:W0:Y:S01]  /*1930*/  LDGDEPBAR ;  /* 0x00000000000079af */ /* 0x000e220000000000 */
[----:B------:R-:W-:Y:S03]  /*1940*/  WARPSYNC 0xffffffff ;  /* 0xffffffff00007948 */ /* 0x000fe60003800000 */
[----:B------:R-:W-:Y:S01]  /*1950*/  IMAD.MOV.U32 R0, RZ, RZ, c[0x0][0x2b8] ;  /* 0x0000ae00ff007624 */ /* 0x000fe200078e00ff */
[----:B------:R-:W-:Y:S01]  /*1960*/  BAR.SYNC.DEFER_BLOCKING 0x0 ;  /* 0x0000000000007b1d */ /* 0x000fe20000010000 */
[----:B------:R-:W-:-:S02]  /*1970*/  IMAD.MOV.U32 R15, RZ, RZ, c[0x0][0x2ac] ;  /* 0x0000ab00ff0f7624 */ /* 0x000fc400078e00ff */
[----:B-1----:R-:W-:Y:S01]  /*1980*/  IMAD R2, R206, 0x40, R218 ;  /* 0x00000040ce027824 */ /* 0x002fe200078e02da */
[----:B------:R-:W-:Y:S01]  /*1990*/  ISETP.NE.AND P3, PT, R0, 0x1, PT ;  /* 0x000000010000780c */ /* 0x000fe20003f65270 */
[----:B------:R-:W-:Y:S02]  /*19a0*/  IMAD R15, R15, c[0x0][0x1d0], RZ ;  /* 0x000074000f0f7a24 */ /* 0x000fe400078e02ff */
[----:B------:R-:W-:Y:S01]  /*19b0*/  IMAD.MOV.U32 R193, RZ, RZ, RZ ;  /* 0x000000ffffc17224 */ /* 0x000fe200078e00ff */
[----:B------:R-:W-:-:S04]  /*19c0*/  IADD3 R2, R2, -0x40, RZ ;  /* 0xffffffc002027810 */ /* 0x000fc80007ffe0ff */
[C---:B------:R-:W-:Y:S01]  /*19d0*/  ISETP.GE.AND P1, PT, R2.reuse, R15, PT ;  /* 0x0000000f0200720c */ /* 0x040fe20003f26270 */
[----:B------:R-:W-:-:S03]  /*19e0*/  IMAD.IADD R2, R2, 0x1, R221 ;  /* 0x0000000102027824 */ /* 0x000fc600078e02dd */
[----:B------:R-:W-:Y:S01]  /*19f0*/  ISETP.GT.OR P1, PT, R218, 0x3f, P1 ;  /* 0x0000003fda00780c */ /* 0x000fe20000f24670 */
[----:B------:R-:W-:-:S04]  /*1a00*/  @P3 IMAD.HI.U32 R3, R2, c[0x0][0x2bc], RZ ;  /* 0x0000af0002033a27 */ /* 0x000fc800078e00ff */
[----:B------:R-:W-:Y:S01]  /*1a10*/  IMAD.MOV.U32 R0, RZ, RZ, R2 ;  /* 0x000000ffff007224 */ /* 0x000fe200078e0002 */
[----:B------:R-:W-:-:S07]  /*1a20*/  @P3 SHF.R.U32.HI R0, RZ, c[0x0][0x2c0], R3 ;  /* 0x0000b000ff003a19 */ /* 0x000fce0000011603 */
[----:B------:R-:W-:-:S04]  /*1a30*/  @!P1 IADD3 R3, P0, R0, R224, RZ ;  /* 0x000000e000039210 */ /* 0x000fc80007f1e0ff */
[----:B------:R-:W-:Y:S02]  /*1a40*/  @!P1 LEA.HI.X.SX32 R5, R0, R229, 0x1, P0 ;  /* 0x000000e500059211 */ /* 0x000fe400000f0eff */
[----:B------:R-:W-:-:S04]  /*1a50*/  @!P1 LEA R4, P0, R3, c[0x0][0x2a0], 0x2 ;  /* 0x0000a80003049a11 */ /* 0x000fc800078010ff */
[----:B------:R-:W-:-:S05]  /*1a60*/  @!P1 LEA.HI.X R5, R3, c[0x0][0x2a4], R5, 0x2, P0 ;  /* 0x0000a90003059a11 */ /* 0x000fca00000f1405 */
[----:B------:R1:W3:Y:S01]  /*1a70*/  @!P1 LDG.E R193, [R4.64] ;  /* 0x0000000604c19981 */ /* 0x0002e2000c1e1900 */
[----:B------:R-:W-:Y:S01]  /*1a80*/  IMAD.MOV R0, RZ, RZ, -R0 ;  /* 0x000000ffff007224 */ /* 0x000fe200078e0a00 */
[----:B------:R-:W-:Y:S01]  /*1a90*/  BSSY B0, `(.L_x_1234) ;  /* 0x00000b2000007945 */ /* 0x000fe20003800000 */
[----:B------:R-:W-:-:S04]  /*1aa0*/  IMAD.WIDE.U32 R222, R250, c[0x0][0x1e8], RZ ;  /* 0x00007a00fade7a25 */ /* 0x000fc800078e00ff */
[----:B------:R-:W-:Y:S02]  /*1ab0*/  IMAD R194, R0, c[0x0][0x2b8], R2 ;  /* 0x0000ae0000c27a24 */ /* 0x000fe400078e0202 */
[----:B------:R-:W-:-:S03]  /*1ac0*/  IMAD.WIDE.U32 R226, R250, c[0x0][0x210], RZ ;  /* 0x00008400fae27a25 */ /* 0x000fc600078e00ff */
[----:B------:R-:W-:Y:S01]  /*1ad0*/  SHF.R.S32.HI R6, RZ, 0x1f, R194 ;  /* 0x0000001fff067819 */ /* 0x000fe200000114c2 */
[----:B------:R-:W-:-:S04]  /*1ae0*/  IMAD.WIDE.U32 R2, R194, c[0x0][0x1e0], RZ ;  /* 0x00007800c2027a25 */ /* 0x000fc800078e00ff */
[----:B------:R-:W-:Y:S02]  /*1af0*/  IMAD R0, R6, c[0x0][0x1e0], RZ ;  /* 0x0000780006007a24 */ /* 0x000fe400078e02ff */
[----:B------:R-:W-:Y:S02]  /*1b00*/  IMAD.SHL.U32 R17, R195, 0x2, RZ ;  /* 0x00000002c3117824 */ /* 0x000fe400078e00ff */
[----:B------:R-:W-:Y:S02]  /*1b10*/  IMAD R0, R194, c[0x0][0x1e4], R0 ;  /* 0x00007900c2007a24 */ /* 0x000fe400078e0200 */
[----:B------:R-:W-:Y:S02]  /*1b20*/  IMAD.SHL.U32 R19, R213, 0x2, RZ ;  /* 0x00000002d5137824 */ /* 0x000fe400078e00ff */
[----:B------:R-:W-:Y:S01]  /*1b30*/  IMAD.IADD R3, R3, 0x1, R0 ;  /* 0x0000000103037824 */ /* 0x000fe200078e0200 */
[----:B-1----:R-:W-:Y:S01]  /*1b40*/  LEA R5, R206, 0xffffffc0, 0x6 ;  /* 0xffffffc0ce057811 */ /* 0x002fe200078e30ff */
[----:B------:R-:W-:-:S04]  /*1b50*/  IMAD R0, R14, c[0x0][0x1e8], RZ ;  /* 0x00007a000e007a24 */ /* 0x000fc800078e02ff */
[----:B------:R-:W-:Y:S02]  /*1b60*/  IMAD R0, R250, c[0x0][0x1ec], R0 ;  /* 0x00007b00fa007a24 */ /* 0x000fe400078e0200 */
[----:B------:R-:W-:Y:S02]  /*1b70*/  IMAD.IADD R100, R15, 0x1, -R5 ;  /* 0x000000010f647824 */ /* 0x000fe400078e0a05 */
[----:B------:R-:W-:Y:S02]  /*1b80*/  IMAD.IADD R228, R223, 0x1, R0 ;  /* 0x00000001dfe47824 */ /* 0x000fe400078e0200 */
[----:B------:R-:W-:-:S05]  /*1b90*/  IMAD.IADD R13, R100, 0x1, -R248 ;  /* 0x00000001640d7824 */ /* 0x000fca00078e0af8 */
[----:B------:R-:W-:-:S13]  /*1ba0*/  ISETP.GE.AND P6, PT, R13, 0x1, PT ;  /* 0x000000010d00780c */ /* 0x000fda0003fc6270 */
[----:B------:R-:W-:Y:S02]  /*1bb0*/  @P6 ISETP.GE.AND P1, PT, R195, c[0x0][0x1d4], PT ;  /* 0x00007500c3006a0c */ /* 0x000fe40003f26270 */
[----:B------:R-:W-:Y:S02]  /*1bc0*/  @P6 ISETP.GE.AND P5, PT, R212, c[0x0][0x1d4], PT ;  /* 0x00007500d4006a0c */ /* 0x000fe40003fa6270 */
[----:B------:R-:W-:Y:S02]  /*1bd0*/  @P6 ISETP.GE.AND P2, PT, R213, c[0x0][0x1d4], PT ;  /* 0x00007500d5006a0c */ /* 0x000fe40003f46270 */
[----:B--234-:R-:W-:Y:S01]  /*1be0*/  SHF.R.S32.HI R11, RZ, 0x1f, R193 ;  /* 0x0000001fff0b7819 */ /* 0x01cfe200000114c1 */
[----:B------:R-:W-:-:S04]  /*1bf0*/  IMAD.WIDE.U32 R2, R193, c[0x0][0x1f0], R2 ;  /* 0x00007c00c1027a25 */ /* 0x000fc800078e0002 */
[C---:B------:R-:W-:Y:S01]  /*1c00*/  IMAD R4, R11.reuse, c[0x0][0x1f0], RZ ;  /* 0x00007c000b047a24 */ /* 0x040fe200078e02ff */
[----:B------:R-:W-:Y:S01]  /*1c10*/  IADD3 R0, P0, R2, R222, RZ ;  /* 0x000000de02007210 */ /* 0x000fe20007f1e0ff */
[----:B------:R-:W-:Y:S02]  /*1c20*/  IMAD R11, R11, c[0x0][0x218], RZ ;  /* 0x000086000b0b7a24 */ /* 0x000fe400078e02ff */
[C---:B------:R-:W-:Y:S02]  /*1c30*/  IMAD R4, R193.reuse, c[0x0][0x1f4], R4 ;  /* 0x00007d00c1047a24 */ /* 0x040fe400078e0204 */
[----:B------:R-:W-:-:S03]  /*1c40*/  IMAD R11, R193, c[0x0][0x21c], R11 ;  /* 0x00008700c10b7a24 */ /* 0x000fc600078e020b */
[----:B------:R-:W-:Y:S01]  /*1c50*/  IADD3.X R2, R228, R3, R4, P0, !PT ;  /* 0x00000003e4027210 */ /* 0x000fe200007fe404 */
[----:B------:R-:W-:Y:S01]  /*1c60*/  IMAD R4, R6, c[0x0][0x208], RZ ;  /* 0x0000820006047a24 */ /* 0x000fe200078e02ff */
[----:B------:R-:W-:Y:S01]  /*1c70*/  LEA R9, P0, R0, c[0x0][0x1c8], 0x1 ;  /* 0x0000720000097a11 */ /* 0x000fe200078008ff */
[----:B------:R-:W-:Y:S01]  /*1c80*/  IMAD R6, R14, c[0x0][0x210], RZ ;  /* 0x000084000e067a24 */ /* 0x000fe200078e02ff */
[----:B------:R-:W-:Y:S01]  /*1c90*/  SHF.L.U64.HI R14, R195, 0x1, R18 ;  /* 0x00000001c30e7819 */ /* 0x000fe20000010212 */
[----:B------:R-:W-:Y:S01]  /*1ca0*/  IMAD R5, R194, c[0x0][0x20c], R4 ;  /* 0x00008300c2057a24 */ /* 0x000fe200078e0204 */
[----:B------:R-:W-:Y:S01]  /*1cb0*/  LEA.HI.X R10, R0, c[0x0][0x1cc], R2, 0x1, P0 ;  /* 0x00007300000a7a11 */ /* 0x000fe200000f0c02 */
[----:B------:R-:W-:Y:S01]  /*1cc0*/  IMAD.WIDE.U32 R2, R194, c[0x0][0x208], RZ ;  /* 0x00008200c2027a25 */ /* 0x000fe200078e00ff */
[----:B------:R-:W1:Y:S03]  /*1cd0*/  SHFL.IDX PT, R0, R9, RZ, 0x181f ;  /* 0x00181fff09007589 */ /* 0x000e6600000e0000 */
[----:B------:R-:W-:Y:S01]  /*1ce0*/  IMAD.IADD R3, R3, 0x1, R5 ;  /* 0x0000000103037824 */ /* 0x000fe200078e0205 */
[----:B------:R-:W2:Y:S01]  /*1cf0*/  SHFL.IDX PT, R8, R10, RZ, 0x181f ;  /* 0x00181fff0a087589 */ /* 0x000ea200000e0000 */
[----:B------:R-:W-:-:S02]  /*1d00*/  IMAD R6, R250, c[0x0][0x214], R6 ;  /* 0x00008500fa067a24 */ /* 0x000fc400078e0206 */
[----:B------:R-:W-:Y:S01]  /*1d10*/  IMAD.WIDE.U32 R2, R193, c[0x0][0x218], R2 ;  /* 0x00008600c1027a25 */ /* 0x000fe200078e0002 */
[----:B------:R-:W3:Y:S03]  /*1d20*/  SHFL.IDX PT, R9, R9, 0x1, 0x181f ;  /* 0x00381f0009097f89 */ /* 0x000ee600000e0000 */
[----:B------:R-:W-:Y:S01]  /*1d30*/  IMAD.IADD R230, R227, 0x1, R6 ;  /* 0x00000001e3e67824 */ /* 0x000fe200078e0206 */
[----:B------:R-:W4:Y:S01]  /*1d40*/  SHFL.IDX PT, R10, R10, 0x1, 0x181f ;  /* 0x00381f000a0a7f89 */ /* 0x000f2200000e0000 */
[----:B-1----:R-:W-:-:S04]  /*1d50*/  @P6 LEA R4, P0, R195, R0, 0x1 ;  /* 0x00000000c3046211 */ /* 0x002fc800078008ff */
[----:B--2---:R-:W-:Y:S02]  /*1d60*/  @P6 LEA.HI.X R5, R195, R8, R18, 0x1, P0 ;  /* 0x00000008c3056211 */ /* 0x004fe400000f0c12 */
[----:B------:R-:W-:-:S03]  /*1d70*/  @P6 LEA R6, P0, R212, R0, 0x1 ;  /* 0x00000000d4066211 */ /* 0x000fc600078008ff */
[----:B------:R1:W-:Y:S01]  /*1d80*/  @P6 LDGSTS.E.BYPASS.LTC128B.128 [R220+0xc100], [R4.64], !P1 ;  /* 0x0c10000004dc6fae */ /* 0x0003e2000c901d46 */
[----:B------:R-:W-:-:S05]  /*1d90*/  @P6 LEA.HI.X R7, R212, R8, R16, 0x1, P0 ;  /* 0x00000008d4076211 */ /* 0x000fca00000f0c10 */
[----:B------:R3:W-:Y:S01]  /*1da0*/  @P6 LDGSTS.E.BYPASS.LTC128B.128 [R220+0xe100], [R6.64], !P5 ;  /* 0x0e10000006dc6fae */ /* 0x0007e2000e901d46 */
[C---:B-1----:R-:W-:Y:S02]  /*1db0*/  @P6 LEA R4, P1, R213.reuse, R0, 0x1 ;  /* 0x00000000d5046211 */ /* 0x042fe400078208ff */
[----:B------:R-:W-:Y:S02]  /*1dc0*/  IADD3 R0, P0, R2, R226, RZ ;  /* 0x000000e202007210 */ /* 0x000fe40007f1e0ff */
[----:B------:R-:W-:Y:S02]  /*1dd0*/  @P6 LEA.HI.X R5, R213, R8, R20, 0x1, P1 ;  /* 0x00000008d5056211 */ /* 0x000fe400008f0c14 */
[----:B------:R-:W-:Y:S02]  /*1de0*/  ISETP.GE.AND P1, PT, R13, 0x21, PT ;  /* 0x000000210d00780c */ /* 0x000fe40003f26270 */
[----:B------:R-:W-:Y:S01]  /*1df0*/  IADD3.X R2, R230, R3, R11, P0, !PT ;  /* 0x00000003e6027210 */ /* 0x000fe200007fe40b */
[----:B------:R1:W-:Y:S01]  /*1e00*/  @P6 LDGSTS.E.BYPASS.LTC128B.128 [R220+0x10100], [R4.64], !P2 ;  /* 0x1010000004dc6fae */ /* 0x0003e2000d101d46 */
[----:B------:R-:W-:-:S04]  /*1e10*/  LEA R12, P0, R0, c[0x0][0x1f8], 0x1 ;  /* 0x00007e00000c7a11 */ /* 0x000fc800078008ff */
[----:B------:R-:W-:Y:S01]  /*1e20*/  LEA.HI.X R15, R0, c[0x0][0x1fc], R2, 0x1, P0 ;  /* 0x00007f00000f7a11 */ /* 0x000fe200000f0c02 */
[----:B------:R-:W2:Y:S04]  /*1e30*/  SHFL.IDX PT, R8, R12, RZ, 0x181f ;  /* 0x00181fff0c087589 */ /* 0x000ea800000e0000 */
[C---:B---3--:R-:W-:Y:S01]  /*1e40*/  @P1 LEA R6, P0, R195.reuse, R9, 0x1 ;  /* 0x00000009c3061211 */ /* 0x048fe200078008ff */
[----:B------:R-:W3:Y:S01]  /*1e50*/  SHFL.IDX PT, R11, R15, RZ, 0x181f ;  /* 0x00181fff0f0b7589 */ /* 0x000ee200000e0000 */
[C---:B------:R-:W-:Y:S02]  /*1e60*/  @P1 ISETP.GE.AND P5, PT, R195.reuse, c[0x0][0x1d4], PT ;  /* 0x00007500c3001a0c */ /* 0x040fe40003fa6270 */
[C---:B------:R-:W-:Y:S01]  /*1e70*/  @P1 ISETP.GE.AND P2, PT, R212.reuse, c[0x0][0x1d4], PT ;  /* 0x00007500d4001a0c */ /* 0x040fe20003f46270 */
[----:B------:R-:W5:Y:S01]  /*1e80*/  SHFL.IDX PT, R0, R12, 0x1, 0x181f ;  /* 0x00381f000c007f89 */ /* 0x000f6200000e0000 */
[----:B----4-:R-:W-:Y:S01]  /*1e90*/  @P1 LEA.HI.X R7, R195, R10, R18, 0x1, P0 ;  /* 0x0000000ac3071211 */ /* 0x010fe200000f0c12 */
[----:B------:R-:W-:Y:S01]  /*1ea0*/  IMAD.SHL.U32 R18, R212, 0x2, RZ ;  /* 0x00000002d4127824 */ /* 0x000fe200078e00ff */
[----:B------:R-:W-:-:S07]  /*1eb0*/  @P1 ISETP.GE.AND P0, PT, R213, c[0x0][0x1d4], PT ;  /* 0x00007500d5001a0c */ /* 0x000fce0003f06270 */
[----:B------:R5:W-:Y:S01]  /*1ec0*/  @P1 LDGSTS.E.BYPASS.LTC128B.128 [R220+0xd100], [R6.64], !P5 ;  /* 0x0d10000006dc1fae */ /* 0x000be2000e901d46 */
[----:B------:R-:W-:Y:S02]  /*1ed0*/  ISETP.GE.AND P5, PT, R195, c[0x0][0x1d4], PT ;  /* 0x00007500c3007a0c */ /* 0x000fe40003fa6270 */
[----:B-1----:R-:W-:-:S04]  /*1ee0*/  @P1 LEA R4, P6, R212, R9, 0x1 ;  /* 0x00000009d4041211 */ /* 0x002fc800078c08ff */
[CCC-:B------:R-:W-:Y:S02]  /*1ef0*/  @P1 LEA.HI.X R5, R212.reuse, R10.reuse, R16.reuse, 0x1, P6 ;  /* 0x0000000ad4051211 */ /* 0x1c0fe400030f0c10 */
[C---:B------:R-:W-:Y:S02]  /*1f00*/  @P1 LEA R2, P6, R213.reuse, R9, 0x1 ;  /* 0x00000009d5021211 */ /* 0x040fe400078c08ff */
[C---:B------:R-:W-:Y:S01]  /*1f10*/  SHF.L.U64.HI R16, R212.reuse, 0x1, R16 ;  /* 0x00000001d4107819 */ /* 0x040fe20000010210 */
[----:B------:R2:W-:Y:S01]  /*1f20*/  @P1 LDGSTS.E.BYPASS.LTC128B.128 [R220+0xf100], [R4.64], !P2 ;  /* 0x0f10000004dc1fae */ /* 0x0005e2000d101d46 */
[----:B------:R-:W-:Y:S02]  /*1f30*/  @P1 LEA.HI.X R3, R213, R10, R20, 0x1, P6 ;  /* 0x0000000ad5031211 */ /* 0x000fe400030f0c14 */
[----:B------:R-:W-:Y:S01]  /*1f40*/  ISETP.GE.AND P2, PT, R212, c[0x0][0x1d4], PT ;  /* 0x00007500d4007a0c */ /* 0x000fe20003f46270 */
[----:B------:R1:W4:Y:S01]  /*1f50*/  SHFL.IDX PT, R10, R15, 0x1, 0x181f ;  /* 0x00381f000f0a7f89 */ /* 0x00032200000e0000 */
[----:B------:R-:W-:-:S02]  /*1f60*/  ISETP.LT.OR P6, PT, R13, 0x1, P5 ;  /* 0x000000010d00780c */ /* 0x000fc40002fc1670 */
[C---:B------:R-:W-:Y:S01]  /*1f70*/  ISETP.LT.OR P5, PT, R13.reuse, 0x21, P5 ;  /* 0x000000210d00780c */ /* 0x040fe20002fa1670 */
[----:B------:R4:W-:Y:S01]  /*1f80*/  @P1 LDGSTS.E.BYPASS.LTC128B.128 [R220+0x11100], [R2.64], !P0 ;  /* 0x1110000002dc1fae */ /* 0x0009e2000c101d46 */
[C---:B------:R-:W-:Y:S02]  /*1f90*/  ISETP.LT.OR P1, PT, R13.reuse, 0x1, P2 ;  /* 0x000000010d00780c */ /* 0x040fe40001721670 */
[----:B------:R-:W-:Y:S01]  /*1fa0*/  ISETP.LT.OR P2, PT, R13, 0x21, P2 ;  /* 0x000000210d00780c */ /* 0x000fe20001741670 */
[----:B------:R-:W0:Y:S01]  /*1fb0*/  LDGDEPBAR ;  /* 0x00000000000079af */ /* 0x000e220000000000 */
[----:B--2---:R-:W-:Y:S02]  /*1fc0*/  IADD3 R4, P0, R8, R17, RZ ;  /* 0x0000001108047210 */ /* 0x004fe40007f1e0ff */
[----:B-1----:R-:W-:-:S03]  /*1fd0*/  SHF.L.U64.HI R15, R213, 0x1, R20 ;  /* 0x00000001d50f7819 */ /* 0x002fc60000010214 */
[----:B---3--:R-:W-:Y:S01]  /*1fe0*/  IMAD.X R5, R11, 0x1, R14, P0 ;  /* 0x000000010b057824 */ /* 0x008fe200000e060e */
[----:B----4-:R-:W-:-:S04]  /*1ff0*/  IADD3 R2, P0, R8, R18, RZ ;  /* 0x0000001208027210 */ /* 0x010fc80007f1e0ff */
[----:B------:R1:W-:Y:S01]  /*2000*/  LDGSTS.E.BYPASS.LTC128B.128 [R220+0x100], [R4.64], !P6 ;  /* 0x0010000004dc7fae */ /* 0x0003e2000f101d46 */
[----:B------:R-:W-:Y:S01]  /*2010*/  IADD3 R8, P6, R8, R19, RZ ;  /* 0x0000001308087210 */ /* 0x000fe20007fde0ff */
[----:B------:R-:W-:Y:S01]  /*2020*/  IMAD.X R3, R11, 0x1, R16, P0 ;  /* 0x000000010b037824 */ /* 0x000fe200000e0610 */
[----:B-----5:R-:W-:-:S03]  /*2030*/  IADD3 R6, P0, R0, R17, RZ ;  /* 0x0000001100067210 */ /* 0x020fc60007f1e0ff */
[----:B------:R-:W-:Y:S01]  /*2040*/  IMAD.X R9, R11, 0x1, R15, P6 ;  /* 0x000000010b097824 */ /* 0x000fe200030e060f */
[----:B------:R2:W-:Y:S01]  /*2050*/  LDGSTS.E.BYPASS.LTC128B.128 [R220+0x2100], [R2.64], !P1 ;  /* 0x0210000002dc7fae */ /* 0x0005e2000c901d46 */
[----:B------:R-:W-:Y:S01]  /*2060*/  ISETP.GE.AND P1, PT, R213, c[0x0][0x1d4], PT ;  /* 0x00007500d5007a0c */ /* 0x000fe20003f26270 */
[----:B------:R-:W-:-:S03]  /*2070*/  IMAD.X R7, R10, 0x1, R14, P0 ;  /* 0x000000010a077824 */ /* 0x000fc600000e060e */
[C---:B------:R-:W-:Y:S02]  /*2080*/  ISETP.LT.OR P6, PT, R13.reuse, 0x1, P1 ;  /* 0x000000010d00780c */ /* 0x040fe40000fc1670 */
[----:B------:R-:W-:-:S11]  /*2090*/  ISETP.LT.OR P1, PT, R13, 0x21, P1 ;  /* 0x000000210d00780c */ /* 0x000fd60000f21670 */
[----:B------:R3:W-:Y:S01]  /*20a0*/  LDGSTS.E.BYPASS.LTC128B.128 [R220+0x4100], [R8.64], !P6 ;  /* 0x0410000008dc7fae */ /* 0x0007e2000f101d46 */
[----:B-1----:R-:W-:-:S03]  /*20b0*/  IADD3 R4, P0, R0, R18, RZ ;  /* 0x0000001200047210 */ /* 0x002fc60007f1e0ff */
[----:B------:R3:W-:Y:S02]  /*20c0*/  LDGSTS.E.BYPASS.LTC128B.128 [R220+0x1100], [R6.64], !P5 ;  /* 0x0110000006dc7fae */ /* 0x0007e4000e901d46 */
[----:B------:R-:W-:Y:S01]  /*20d0*/  IMAD.X R5, R10, 0x1, R16, P0 ;  /* 0x000000010a057824 */ /* 0x000fe200000e0610 */
[----:B--2---:R-:W-:-:S04]  /*20e0*/  IADD3 R2, P0, R0, R19, RZ ;  /* 0x0000001300027210 */ /* 0x004fc80007f1e0ff */
[----:B------:R3:W-:Y:S01]  /*20f0*/  LDGSTS.E.BYPASS.LTC128B.128 [R220+0x3100], [R4.64], !P2 ;  /* 0x0310000004dc7fae */ /* 0x0007e2000d101d46 */
[----:B------:R-:W-:Y:S01]  /*2100*/  ISETP.GT.AND P2, PT, R218, 0x3f, PT ;  /* 0x0000003fda00780c */ /* 0x000fe20003f44270 */
[----:B------:R-:W-:-:S05]  /*2110*/  IMAD.X R3, R10, 0x1, R15, P0 ;  /* 0x000000010a037824 */ /* 0x000fca00000e060f */
[----:B------:R3:W-:Y:S01]  /*2120*/  LDGSTS.E.BYPASS.LTC128B.128 [R220+0x5100], [R2.64], !P1 ;  /* 0x0510000002dc7fae */ /* 0x0007e2000c901d46 */
[----:B------:R-:W-:-:S03]  /*2130*/  ISETP.GE.AND P1, PT, R206, 0x2, PT ;  /* 0x00000002ce00780c */ /* 0x000fc60003f26270 */
[----:B------:R-:W0:Y:S10]  /*2140*/  LDGDEPBAR ;  /* 0x00000000000079af */ /* 0x000e340000000000 */
[----:B------:R-:W-:Y:S05]  /*2150*/  @!P1 BRA `(.L_x_1235) ;  /* 0x0000045000009947 */ /* 0x000fea0003800000 */
[----:B---3--:R-:W-:Y:S01]  /*2160*/  IMAD R2, R206, 0x40, R221 ;  /* 0x00000040ce027824 */ /* 0x008fe200078e02dd */
        /* <DEDUP_REMOVED lines=27> */
.L_x_1305:
[----:B------:R-:W-:Y:S05]  /*2320*/  BRA.DIV ~URZ, `(.L_x_1237) ;  /* 0x0000bcd27f007947 */ /* 0x000fea000b800000 */
[----:B------:R-:W3:Y:S01]  /*2330*/  SHFL.IDX PT, R0, R12, RZ, 0x181f ;  /* 0x00181fff0c007589 */ /* 0x000ee200000e0000 */
[----:B------:R-:W-:-:S04]  /*2340*/  ISETP.GE.AND P6, PT, R195, c[0x0][0x1d4], PT ;  /* 0x00007500c3007a0c */ /* 0x000fc80003fc6270 */
[----:B------:R-:W-:Y:S02]  /*2350*/  SEL R11, RZ, 0x10, P6 ;  /* 0x00000010ff0b7807 */ /* 0x000fe40003000000 */
[C---:B---3--:R-:W-:Y:S02]  /*2360*/  IADD3 R6, P0, R0.reuse, R17, RZ ;  /* 0x0000001100067210 */ /* 0x048fe40007f1e0ff */
[----:B------:R-:W-:-:S03]  /*2370*/  IADD3 R4, P5, R0, R18, RZ ;  /* 0x0000001200047210 */ /* 0x000fc60007fbe0ff */
[----:B--2---:R-:W-:Y:S01]  /*2380*/  IMAD.X R7, R8, 0x1, R14, P0 ;  /* 0x0000000108077824 */ /* 0x004fe200000e060e */
[----:B------:R-:W-:Y:S01]  /*2390*/  IADD3 R2, P0, R0, R19, RZ ;  /* 0x0000001300027210 */ /* 0x000fe20007f1e0ff */
[----:B------:R-:W-:Y:S01]  /*23a0*/  IMAD.X R5, R8, 0x1, R16, P5 ;  /* 0x0000000108057824 */ /* 0x000fe200028e0610 */
[----:B------:R-:W-:Y:S01]  /*23b0*/  ISETP.GE.AND P5, PT, R212, c[0x0][0x1d4], PT ;  /* 0x00007500d4007a0c */ /* 0x000fe20003fa6270 */
[----:B------:R-:W2:Y:S02]  /*23c0*/  SHFL.IDX PT, R0, R12, 0x1, 0x181f ;  /* 0x00381f000c007f89 */ /* 0x000ea400000e0000 */
[----:B------:R-:W-:Y:S01]  /*23d0*/  IMAD.X R3, R8, 0x1, R15, P0 ;  /* 0x0000000108037824 */ /* 0x000fe200000e060f */
[----:B------:R-:W-:Y:S01]  /*23e0*/  ISETP.GE.AND P0, PT, R213, c[0x0][0x1d4], PT ;  /* 0x00007500d5007a0c */ /* 0x000fe20003f06270 */
[----:B------:R-:W-:Y:S01]  /*23f0*/  @!PT LDS RZ, [RZ] ;  /* 0x00000000fffff984 */ /* 0x000fe20000000800 */
[----:B------:R3:W-:Y:S01]  /*2400*/  LDGSTS.E.BYPASS.LTC128B.128 [R220+0x12100], [R6.64], !P6 ;  /* 0x1210000006dc7fae */ /* 0x0007e2000f101d46 */
[----:B------:R-:W-:-:S03]  /*2410*/  SEL R10, RZ, 0x10, P5 ;  /* 0x00000010ff0a7807 */ /* 0x000fc60002800000 */
[----:B------:R4:W1:Y:S04]  /*2420*/  SHFL.IDX PT, R8, R9, 0x1, 0x181f ;  /* 0x00381f0009087f89 */ /* 0x00086800000e0000 */
[----:B------:R3:W-:Y:S04]  /*2430*/  LDGSTS.E.BYPASS.LTC128B.128 [R220+0x14100], [R4.64], !P5 ;  /* 0x1410000004dc7fae */ /* 0x0007e8000e901d46 */
[----:B------:R3:W-:Y:S01]  /*2440*/  LDGSTS.E.BYPASS.LTC128B.128 [R220+0x16100], [R2.64], !P0 ;  /* 0x1610000002dc7fae */ /* 0x0007e2000c101d46 */
[----:B-1--4-:R-:W-:-:S03]  /*2450*/  SEL R9, RZ, 0x10, P0 ;  /* 0x00000010ff097807 */ /* 0x012fc60000000000 */
.L_x_1306:
[----:B--23--:R-:W-:Y:S02]  /*2460*/  IADD3 R6, -R11, 0x10, RZ ;  /* 0x000000100b067810 */ /* 0x00cfe40007ffe1ff */
[----:B------:R-:W-:-:S02]  /*2470*/  IADD3 R4, -R10, 0x10, RZ ;  /* 0x000000100a047810 */ /* 0x000fc40007ffe1ff */
[----:B------:R-:W-:Y:S02]  /*2480*/  LOP3.LUT R6, R6, 0xf, RZ, 0xc0, !PT ;  /* 0x0000000f06067812 */ /* 0x000fe400078ec0ff */
[----:B------:R-:W-:Y:S02]  /*2490*/  LOP3.LUT R4, R4, 0xf, RZ, 0xc0, !PT ;  /* 0x0000000f04047812 */ /* 0x000fe400078ec0ff */
[----:B------:R-:W-:Y:S02]  /*24a0*/  IADD3 R6, P5, P0, R6, R0, R17 ;  /* 0x0000000006067210 */ /* 0x000fe400078be011 */
[----:B------:R-:W-:Y:S02]  /*24b0*/  IADD3 R2, -R9, 0x10, RZ ;  /* 0x0000001009027810 */ /* 0x000fe40007ffe1ff */
[----:B------:R-:W-:Y:S02]  /*24c0*/  IADD3.X R7, RZ, R8, R14, P5, P0 ;  /* 0x00000008ff077210 */ /* 0x000fe40002fe040e */
[----:B------:R-:W-:-:S02]  /*24d0*/  IADD3 R4, P5, P0, R4, R0, R18 ;  /* 0x0000000004047210 */ /* 0x000fc400078be012 */
[----:B------:R-:W-:Y:S02]  /*24e0*/  LOP3.LUT R2, R2, 0xf, RZ, 0xc0, !PT ;  /* 0x0000000f02027812 */ /* 0x000fe400078ec0ff */
[----:B------:R-:W-:Y:S02]  /*24f0*/  IADD3.X R5, RZ, R8, R16, P5, P0 ;  /* 0x00000008ff057210 */ /* 0x000fe40002fe0410 */
[----:B------:R-:W-:Y:S02]  /*2500*/  IADD3 R2, P5, P0, R2, R0, R19 ;  /* 0x0000000002027210 */ /* 0x000fe400078be013 */
[----:B------:R-:W-:Y:S02]  /*2510*/  ISETP.NE.U32.AND P6, PT, R11, RZ, PT ;  /* 0x000000ff0b00720c */ /* 0x000fe40003fc5070 */
[----:B------:R-:W-:Y:S02]  /*2520*/  IADD3.X R3, RZ, R8, R15, P5, P0 ;  /* 0x00000008ff037210 */ /* 0x000fe40002fe040f */
[----:B------:R-:W-:-:S02]  /*2530*/  ISETP.NE.U32.AND P5, PT, R10, RZ, PT ;  /* 0x000000ff0a00720c */ /* 0x000fc40003fa5070 */
[----:B------:R-:W-:-:S07]  /*2540*/  ISETP.NE.U32.AND P0, PT, R9, RZ, PT ;  /* 0x000000ff0900720c */ /* 0x000fce0003f05070 */
[----:B------:R-:W-:Y:S01]  /*2550*/  @!PT LDS RZ, [RZ] ;  /* 0x00000000fffff984 */ /* 0x000fe20000000800 */
[----:B------:R-:W-:Y:S01]  /*2560*/  @!PT LDS RZ, [RZ] ;  /* 0x00000000fffff984 */ /* 0x000fe20000000800 */
[----:B------:R-:W-:Y:S01]  /*2570*/  @!PT LDS RZ, [RZ] ;  /* 0x00000000fffff984 */ /* 0x000fe20000000800 */
[----:B------:R1:W-:Y:S04]  /*2580*/  LDGSTS.E.BYPASS.LTC128B.128.ZFILL [R220+0x13100], [R6.64], P6 ;  /* 0x1310000006dc7fae */ /* 0x0003e8000b141d46 */
[----:B------:R1:W-:Y:S04]  /*2590*/  LDGSTS.E.BYPASS.LTC128B.128.ZFILL [R220+0x15100], [R4.64], P5 ;  /* 0x1510000004dc7fae */ /* 0x0003e8000a941d46 */
[----:B------:R1:W-:Y:S02]  /*25a0*/  LDGSTS.E.BYPASS.LTC128B.128.ZFILL [R220+0x17100], [R2.64], P0 ;  /* 0x1710000002dc7fae */ /* 0x0003e40008141d46 */
.L_x_1235:
[----:B------:R-:W-:Y:S05]  /*25b0*/  BSYNC B0 ;  /* 0x0000000000007941 */ /* 0x000fea0003800000 */
.L_x_1234:
[----:B------:R-:W0:Y:S01]  /*25c0*/  LDGDEPBAR ;  /* 0x00000000000079af */ /* 0x000e220000000000 */
[----:B------:R-:W-:Y:S01]  /*25d0*/  IMAD.MOV.U32 R188, RZ, RZ, 0x20 ;  /* 0x00000020ffbc7424 */ /* 0x000fe200078e00ff */
[----:B------:R-:W-:-:S04]  /*25e0*/  LOP3.LUT P0, RZ, R216, 0x2, RZ, 0xc0, !PT ;  /* 0x00000002d8ff7812 */ /* 0x000fc8000780c0ff */
[----:B------:R-:W-:-:S05]  /*25f0*/  SEL R188, R188, 0xffffffe0, !P0 ;  /* 0xffffffe0bcbc7807 */ /* 0x000fca0004000000 */
[----:B------:R-:W-:Y:S01]  /*2600*/  IMAD.IADD R20, R190, 0x1, R188 ;  /* 0x00000001be147824 */ /* 0x000fe200078e02bc */
[----:B------:R-:W-:-:S04]  /*2610*/  DEPBAR.LE SB0, 0x3 ;  /* 0x000080c00000791a */ /* 0x000fc80000000000 */
[----:B------:R-:W-:-:S04]  /*2620*/  DEPBAR.LE SB0, 0x2 ;  /* 0x000080800000791a */ /* 0x000fc80000000000 */
[----:B------:R-:W-:Y:S01]  /*2630*/  WARPSYNC 0xffffffff ;  /* 0xffffffff00007948 */ /* 0x000fe20003800000 */
[----:B------:R-:W-:Y:S06]  /*2640*/  BAR.SYNC.DEFER_BLOCKING 0x0 ;  /* 0x0000000000007b1d */ /* 0x000fec0000010000 */
[----:B------:R-:W-:Y:S01]  /*2650*/  BSSY B0, `(.L_x_1238) ;  /* 0x000004e000007945 */ /* 0x000fe20003800000 */
[----:B---3--:R2:W3:Y:S04]  /*2660*/  LDSM.16.M88.4 R8, [R183] ;  /* 0x00000000b708783b */ /* 0x0084e80000000200 */
[----:B------:R2:W4:Y:S04]  /*2670*/  LDSM.16.M88.4 R40, [R190] ;  /* 0x00000000be28783b */ /* 0x0005280000000200 */
[----:B------:R2:W1:Y:S04]  /*2680*/  LDSM.16.M88.4 R32, [R190+0x800] ;  /* 0x00080000be20783b */ /* 0x0004680000000200 */
[----:B------:R2:W1:Y:S04]  /*2690*/  LDSM.16.M88.4 R48, [R190+0x1000] ;  /* 0x00100000be30783b */ /* 0x0004680000000200 */
[----:B------:R2:W1:Y:S04]  /*26a0*/  LDSM.16.M88.4 R52, [R190+0x1800] ;  /* 0x00180000be34783b */ /* 0x0004680000000200 */
[----:B-1----:R2:W1:Y:S04]  /*26b0*/  LDSM.16.M88.4 R4, [R184] ;  /* 0x00000000b804783b */ /* 0x0024680000000200 */
[----:B------:R2:W1:Y:S04]  /*26c0*/  LDSM.16.M88.4 R56, [R20] ;  /* 0x000000001438783b */ /* 0x0004680000000200 */
[----:B------:R2:W1:Y:S04]  /*26d0*/  LDSM.16.M88.4 R60, [R20+0x800] ;  /* 0x00080000143c783b */ /* 0x0004680000000200 */
[----:B------:R2:W1:Y:S04]  /*26e0*/  LDSM.16.M88.4 R64, [R20+0x1000] ;  /* 0x001000001440783b */ /* 0x0004680000000200 */
[----:B------:R2:W1:Y:S01]  /*26f0*/  LDSM.16.M88.4 R72, [R20+0x1800] ;  /* 0x001800001448783b */ /* 0x0004620000000200 */
[----:B------:R-:W-:Y:S05]  /*2700*/  @!P1 BRA `(.L_x_1239) ;  /* 0x0000042000009947 */ /* 0x000fea0003800000 */
[----:B------:R-:W-:Y:S01]  /*2710*/  SHF.R.S32.HI R0, RZ, 0x1f, R194 ;  /* 0x0000001fff007819 */ /* 0x000fe200000114c2 */
[----:B------:R-:W-:Y:S01]  /*2720*/  IMAD.WIDE.U32 R2, R194, c[0x0][0x208], RZ ;  /* 0x00008200c2027a25 */ /* 0x000fe200078e00ff */
[----:B------:R-:W-:-:S02]  /*2730*/  SHF.R.S32.HI R12, RZ, 0x1f, R193 ;  /* 0x0000001fff0c7819 */ /* 0x000fc400000114c1 */
[----:B------:R-:W-:Y:S01]  /*2740*/  SHF.R.S32.HI R13, RZ, 0x1f, R213 ;  /* 0x0000001fff0d7819 */ /* 0x000fe200000114d5 */
[----:B------:R-:W-:Y:S01]  /*2750*/  IMAD R0, R0, c[0x0][0x208], RZ ;  /* 0x0000820000007a24 */ /* 0x000fe200078e02ff */
[----:B------:R-:W-:Y:S01]  /*2760*/  SHF.R.S32.HI R15, RZ, 0x1f, R212 ;  /* 0x0000001fff0f7819 */ /* 0x000fe200000114d4 */
[C---:B------:R-:W-:Y:S01]  /*2770*/  IMAD.SHL.U32 R27, R213.reuse, 0x2, RZ ;  /* 0x00000002d51b7824 */ /* 0x040fe200078e00ff */
[----:B------:R-:W-:Y:S01]  /*2780*/  SHF.R.S32.HI R14, RZ, 0x1f, R195 ;  /* 0x0000001fff0e7819 */ /* 0x000fe200000114c3 */
[----:B------:R-:W-:Y:S01]  /*2790*/  IMAD R0, R194, c[0x0][0x20c], R0 ;  /* 0x00008300c2007a24 */ /* 0x000fe200078e0200 */
[----:B------:R-:W-:Y:S01]  /*27a0*/  SHF.L.U64.HI R24, R213, 0x1, R13 ;  /* 0x00000001d5187819 */ /* 0x000fe2000001020d */
[C---:B------:R-:W-:Y:S01]  /*27b0*/  IMAD.SHL.U32 R26, R212.reuse, 0x2, RZ ;  /* 0x00000002d41a7824 */ /* 0x040fe200078e00ff */
[----:B------:R-:W-:Y:S01]  /*27c0*/  SHF.L.U64.HI R23, R212, 0x1, R15 ;  /* 0x00000001d4177819 */ /* 0x000fe2000001020f */
[----:B------:R-:W-:Y:S01]  /*27d0*/  IMAD.IADD R3, R3, 0x1, R0 ;  /* 0x0000000103037824 */ /* 0x000fe200078e0200 */
[----:B------:R-:W-:Y:S01]  /*27e0*/  SHF.L.U64.HI R22, R195, 0x1, R14 ;  /* 0x00000001c3167819 */ /* 0x000fe2000001020e */
[----:B------:R-:W-:-:S02]  /*27f0*/  IMAD R0, R12, c[0x0][0x218], RZ ;  /* 0x000086000c007a24 */ /* 0x000fc400078e02ff */
[----:B------:R-:W-:-:S04]  /*2800*/  IMAD.WIDE.U32 R2, R193, c[0x0][0x218], R2 ;  /* 0x00008600c1027a25 */ /* 0x000fc800078e0002 */
[----:B------:R-:W-:Y:S01]  /*2810*/  IMAD R12, R193, c[0x0][0x21c], R0 ;  /* 0x00008700c10c7a24 */ /* 0x000fe200078e0200 */
[----:B------:R-:W-:Y:S01]  /*2820*/  IADD3 R0, P0, R226, R2, RZ ;  /* 0x00000002e2007210 */ /* 0x000fe20007f1e0ff */
[----:B------:R-:W-:-:S03]  /*2830*/  IMAD.SHL.U32 R25, R195, 0x2, RZ ;  /* 0x00000002c3197824 */ /* 0x000fc600078e00ff */
[----:B------:R-:W-:Y:S02]  /*2840*/  IADD3.X R2, R230, R3, R12, P0, !PT ;  /* 0x00000003e6027210 */ /* 0x000fe400007fe40c */
[----:B------:R-:W-:-:S04]  /*2850*/  LEA R21, P0, R0, c[0x0][0x1f8], 0x1 ;  /* 0x00007e0000157a11 */ /* 0x000fc800078008ff */
[----:B------:R-:W-:Y:S01]  /*2860*/  LEA.HI.X R13, R0, c[0x0][0x1fc], R2, 0x1, P0 ;  /* 0x00007f00000d7a11 */ /* 0x000fe200000f0c02 */
[----:B------:R-:W-:Y:S06]  /*2870*/  BRA.DIV ~URZ, `(.L_x_1240) ;  /* 0x0000b9c27f007947 */ /* 0x000fec000b800000 */
[----:B------:R2:W4:Y:S02]  /*2880*/  SHFL.IDX PT, R12, R13, RZ, 0x181f ;  /* 0x00181fff0d0c7589 */ /* 0x00052400000e0000 */
.L_x_1307:
[----:B------:R-:W-:Y:S05]  /*2890*/  BRA.DIV ~URZ, `(.L_x_1241) ;  /* 0x0000ba127f007947 */ /* 0x000fea000b800000 */
[----:B------:R-:W5:Y:S01]  /*28a0*/  SHFL.IDX PT, R0, R21, RZ, 0x181f ;  /* 0x00181fff15007589 */ /* 0x000f6200000e0000 */
[----:B------:R-:W-:Y:S02]  /*28b0*/  ISETP.GE.AND P5, PT, R195, c[0x0][0x1d4], PT ;  /* 0x00007500c3007a0c */ /* 0x000fe40003fa6270 */
[----:B------:R-:W-:Y:S02]  /*28c0*/  ISETP.GE.AND P1, PT, R212, c[0x0][0x1d4], PT ;  /* 0x00007500d4007a0c */ /* 0x000fe40003f26270 */
[----:B------:R-:W-:Y:S02]  /*28d0*/  SEL R19, RZ, 0x10, P5 ;  /* 0x00000010ff137807 */ /* 0x000fe40002800000 */
[----:B------:R-:W-:Y:S02]  /*28e0*/  SEL R18, RZ, 0x10, P1 ;  /* 0x00000010ff127807 */ /* 0x000fe40000800000 */
[----:B-----5:R-:W-:-:S02]  /*28f0*/  IADD3 R14, P0, R0, R25, RZ ;  /* 0x00000019000e7210 */ /* 0x020fc40007f1e0ff */
[----:B------:R-:W-:-:S03]  /*2900*/  IADD3 R2, P6, R0, R26, RZ ;  /* 0x0000001a00027210 */ /* 0x000fc60007fde0ff */
[C---:B----4-:R-:W-:Y:S01]  /*2910*/  IMAD.X R15, R12.reuse, 0x1, R22, P0 ;  /* 0x000000010c0f7824 */ /* 0x050fe200000e0616 */
[----:B------:R-:W-:Y:S01]  /*2920*/  ISETP.GE.AND P0, PT, R213, c[0x0][0x1d4], PT ;  /* 0x00007500d5007a0c */ /* 0x000fe20003f06270 */
[----:B------:R-:W-:Y:S01]  /*2930*/  IMAD.X R3, R12, 0x1, R23, P6 ;  /* 0x000000010c037824 */ /* 0x000fe200030e0617 */
[----:B------:R-:W-:Y:S02]  /*2940*/  IADD3 R16, P6, R0, R27, RZ ;  /* 0x0000001b00107210 */ /* 0x000fe40007fde0ff */
[----:B------:R-:W-:Y:S01]  /*2950*/  @!PT LDS RZ, [RZ] ;  /* 0x00000000fffff984 */ /* 0x000fe20000000800 */
[----:B------:R-:W-:Y:S01]  /*2960*/  @!PT LDS RZ, [RZ] ;  /* 0x00000000fffff984 */ /* 0x000fe20000000800 */
[----:B------:R4:W-:Y:S03]  /*2970*/  LDGSTS.E.BYPASS.LTC128B.128 [R220+0x6100], [R14.64], !P5 ;  /* 0x061000000edc7fae */ /* 0x0009e6000e901d46 */
[----:B------:R-:W-:Y:S01]  /*2980*/  IMAD.X R17, R12, 0x1, R24, P6 ;  /* 0x000000010c117824 */ /* 0x000fe200030e0618 */
[----:B------:R4:W-:Y:S04]  /*2990*/  LDGSTS.E.BYPASS.LTC128B.128 [R220+0x8100], [R2.64], !P1 ;  /* 0x0810000002dc7fae */ /* 0x0009e8000c901d46 */
[----:B------:R-:W2:Y:S04]  /*29a0*/  SHFL.IDX PT, R0, R21, 0x1, 0x181f ;  /* 0x00381f0015007f89 */ /* 0x000ea800000e0000 */
[----:B------:R4:W-:Y:S04]  /*29b0*/  LDGSTS.E.BYPASS.LTC128B.128 [R220+0xa100], [R16.64], !P0 ;  /* 0x0a10000010dc7fae */ /* 0x0009e8000c101d46 */
[----:B------:R5:W3:Y:S02]  /*29c0*/  SHFL.IDX PT, R12, R13, 0x1, 0x181f ;  /* 0x00381f000d0c7f89 */ /* 0x000ae400000e0000 */
[----:B--2--5:R-:W-:-:S02]  /*29d0*/  SEL R13, RZ, 0x10, P0 ;  /* 0x00000010ff0d7807 */ /* 0x024fc40000000000 */
.L_x_1308:
[----:B----4-:R-:W-:Y:S02]  /*29e0*/  IADD3 R2, -R19, 0x10, RZ ;  /* 0x0000001013027810 */ /* 0x010fe40007ffe1ff */
[----:B------:R-:W-:-:S02]  /*29f0*/  IADD3 R3, -R18, 0x10, RZ ;  /* 0x0000001012037810 */ /* 0x000fc40007ffe1ff */
[----:B------:R-:W-:Y:S02]  /*2a00*/  LOP3.LUT R2, R2, 0xf, RZ, 0xc0, !PT ;  /* 0x0000000f02027812 */ /* 0x000fe400078ec0ff */
[----:B------:R-:W-:Y:S02]  /*2a10*/  IADD3 R14, -R13, 0x10, RZ ;  /* 0x000000100d0e7810 */ /* 0x000fe40007ffe1ff */
[----:B------:R-:W-:Y:S02]  /*2a20*/  LOP3.LUT R3, R3, 0xf, RZ, 0xc0, !PT ;  /* 0x0000000f03037812 */ /* 0x000fe400078ec0ff */
[-C--:B------:R-:W-:Y:S02]  /*2a30*/  IADD3 R16, P1, P0, R2, R0.reuse, R25 ;  /* 0x0000000002107210 */ /* 0x080fe4000783e019 */
[----:B------:R-:W-:Y:S02]  /*2a40*/  LOP3.LUT R2, R14, 0xf, RZ, 0xc0, !PT ;  /* 0x0000000f0e027812 */ /* 0x000fe400078ec0ff */
[----:B------:R-:W-:-:S02]  /*2a50*/  IADD3 R14, P6, P5, R3, R0, R26 ;  /* 0x00000000030e7210 */ /* 0x000fc40007dde01a */
[----:B---3--:R-:W-:Y:S02]  /*2a60*/  IADD3.X R17, RZ, R12, R22, P1, P0 ;  /* 0x0000000cff117210 */ /* 0x008fe40000fe0416 */
[----:B------:R-:W-:Y:S02]  /*2a70*/  IADD3 R2, P1, P0, R2, R0, R27 ;  /* 0x0000000002027210 */ /* 0x000fe4000783e01b */
[-C--:B------:R-:W-:Y:S02]  /*2a80*/  IADD3.X R15, RZ, R12.reuse, R23, P6, P5 ;  /* 0x0000000cff0f7210 */ /* 0x080fe400037ea417 */
[----:B------:R-:W-:Y:S02]  /*2a90*/  ISETP.NE.U32.AND P6, PT, R19, RZ, PT ;  /* 0x000000ff1300720c */ /* 0x000fe40003fc5070 */
[----:B------:R-:W-:Y:S02]  /*2aa0*/  ISETP.NE.U32.AND P5, PT, R18, RZ, PT ;  /* 0x000000ff1200720c */ /* 0x000fe40003fa5070 */
[----:B------:R-:W-:-:S02]  /*2ab0*/  IADD3.X R3, RZ, R12, R24, P1, P0 ;  /* 0x0000000cff037210 */ /* 0x000fc40000fe0418 */
[----:B------:R-:W-:-:S07]  /*2ac0*/  ISETP.NE.U32.AND P0, PT, R13, RZ, PT ;  /* 0x000000ff0d00720c */ /* 0x000fce0003f05070 */
[----:B------:R-:W-:Y:S01]  /*2ad0*/  @!PT LDS RZ, [RZ] ;  /* 0x00000000fffff984 */ /* 0x000fe20000000800 */
[----:B------:R-:W-:Y:S01]  /*2ae0*/  @!PT LDS RZ, [RZ] ;  /* 0x00000000fffff984 */ /* 0x000fe20000000800 */
[----:B------:R-:W-:Y:S01]  /*2af0*/  @!PT LDS RZ, [RZ] ;  /* 0x00000000fffff984 */ /* 0x000fe20000000800 */
[----:B------:R2:W-:Y:S04]  /*2b00*/  LDGSTS.E.BYPASS.LTC128B.128.ZFILL [R220+0x7100], [R16.64], P6 ;  /* 0x0710000010dc7fae */ /* 0x0005e8000b141d46 */
[----:B------:R2:W-:Y:S04]  /*2b10*/  LDGSTS.E.BYPASS.LTC128B.128.ZFILL [R220+0x9100], [R14.64], P5 ;  /* 0x091000000edc7fae */ /* 0x0005e8000a941d46 */
[----:B------:R2:W-:Y:S02]  /*2b20*/  LDGSTS.E.BYPASS.LTC128B.128.ZFILL [R220+0xb100], [R2.64], P0 ;  /* 0x0b10000002dc7fae */ /* 0x0005e40008141d46 */
.L_x_1239:
[----:B------:R-:W-:Y:S05]  /*2b30*/  BSYNC B0 ;  /* 0x0000000000007941 */ /* 0x000fea0003800000 */
.L_x_1238:
[----:B--2---:R-:W2:Y:S01]  /*2b40*/  LDL R3, [R1+0x28] ;  /* 0x0000280001037983 */ /* 0x004ea20000100800 */
[----:B------:R-:W-:Y:S01]  /*2b50*/  IMAD.MOV.U32 R0, RZ, RZ, 0x40 ;  /* 0x00000040ff007424 */ /* 0x000fe200078e00ff */
[----:B------:R-:W-:-:S02]  /*2b60*/  LOP3.LUT P0, RZ, R216, 0x4, RZ, 0xc0, !PT ;  /* 0x00000004d8ff7812 */ /* 0x000fc4000780c0ff */
[----:B------:R-:W0:Y:S01]  /*2b70*/  LDGDEPBAR ;  /* 0x00000000000079af */ /* 0x000e220000000000 */
[----:B------:R-:W-:Y:S01]  /*2b80*/  WARPSYNC 0xffffffff ;  /* 0xffffffff00007948 */ /* 0x000fe20003800000 */
[C---:B---34-:R-:W-:Y:S01]  /*2b90*/  HMMA.16816.F32 R44, R8.reuse, R40, RZ ;  /* 0x00000028082c723c */ /* 0x058fe200000018ff */
[----:B------:R-:W-:Y:S01]  /*2ba0*/  SEL R187, R0, 0xffffffc0, !P0 ;  /* 0xffffffc000bb7807 */ /* 0x000fe20004000000 */
[----:B------:R-:W-:Y:S03]  /*2bb0*/  LDSM.16.M88.4 R16, [R186] ;  /* 0x00000000ba10783b */ /* 0x000fe60000000200 */
[----:B------:R-:W-:Y:S01]  /*2bc0*/  IADD3 R0, R187, R190, R188 ;  /* 0x000000bebb007210 */ /* 0x000fe20007ffe0bc */
[----:B------:R-:W-:Y:S01]  /*2bd0*/  IMAD.IADD R2, R190, 0x1, R187 ;  /* 0x00000001be027824 */ /* 0x000fe200078e02bb */
[----:B------:R-:W-:Y:S01]  /*2be0*/  LDSM.16.M88.4 R88, [R190+0x2000] ;  /* 0x00200000be58783b */ /* 0x000fe20000000200 */
[C---:B------:R-:W-:Y:S03]  /*2bf0*/  HMMA.16816.F32 R40, R8.reuse, R42, RZ ;  /* 0x0000002a0828723c */ /* 0x040fe600000018ff */
[----:B------:R-:W3:Y:S04]  /*2c00*/  LDSM.16.M88.4 R68, [R2] ;  /* 0x000000000244783b */ /* 0x000ee80000000200 */
[----:B------:R-:W4:Y:S01]  /*2c10*/  LDSM.16.M88.4 R80, [R2+0x1000] ;  /* 0x001000000250783b */ /* 0x000f220000000200 */
[C---:B------:R-:W-:Y:S03]  /*2c20*/  HMMA.16816.F32 R36, R8.reuse, R32, RZ ;  /* 0x000000200824723c */ /* 0x040fe600000018ff */
[----:B------:R-:W5:Y:S04]  /*2c30*/  LDSM.16.M88.4 R76, [R2+0x800] ;  /* 0x00080000024c783b */ /* 0x000f680000000200 */
[----:B------:R-:W-:Y:S01]  /*2c40*/  LDSM.16.M88.4 R92, [R0+0x800] ;  /* 0x00080000005c783b */ /* 0x000fe20000000200 */
[C---:B------:R-:W-:Y:S03]  /*2c50*/  HMMA.16816.F32 R32, R8.reuse, R34, RZ ;  /* 0x000000220820723c */ /* 0x040fe600000018ff */
[----:B------:R-:W-:Y:S04]  /*2c60*/  LDSM.16.M88.4 R84, [R190+0x2800] ;  /* 0x00280000be54783b */ /* 0x000fe80000000200 */
[----:B------:R-:W-:Y:S01]  /*2c70*/  LDSM.16.M88.4 R96, [R190+0x3800] ;  /* 0x00380000be60783b */ /* 0x000fe20000000200 */
[C---:B------:R-:W-:Y:S03]  /*2c80*/  HMMA.16816.F32 R28, R8.reuse, R48, RZ ;  /* 0x00000030081c723c */ /* 0x040fe600000018ff */
[----:B------:R-:W2:Y:S05]  /*2c90*/  LDL R112, [R1+0x24] ;  /* 0x0000240001707983 */ /* 0x000eaa0000100800 */
[C---:B------:R-:W-:Y:S08]  /*2ca0*/  HMMA.16816.F32 R24, R8.reuse, R50, RZ ;  /* 0x000000320818723c */ /* 0x040ff000000018ff */
[C---:B------:R-:W-:Y:S08]  /*2cb0*/  HMMA.16816.F32 R12, R8.reuse, R52, RZ ;  /* 0x00000034080c723c */ /* 0x040ff000000018ff */
[----:B------:R-:W-:Y:S08]  /*2cc0*/  HMMA.16816.F32 R8, R8, R54, RZ ;  /* 0x000000360808723c */ /* 0x000ff000000018ff */
[C---:B-1----:R-:W-:Y:S08]  /*2cd0*/  HMMA.16816.F32 R52, R4.reuse, R56, R44 ;  /* 0x000000380434723c */ /* 0x042ff0000000182c */
[C---:B------:R-:W-:Y:S08]  /*2ce0*/  HMMA.16816.F32 R44, R4.reuse, R58, R40 ;  /* 0x0000003a042c723c */ /* 0x040ff00000001828 */
[C---:B------:R-:W-:Y:S08]  /*2cf0*/  HMMA.16816.F32 R36, R4.reuse, R60, R36 ;  /* 0x0000003c0424723c */ /* 0x040ff00000001824 */
[C---:B------:R-:W-:Y:S08]  /*2d00*/  HMMA.16816.F32 R40, R4.reuse, R62, R32 ;  /* 0x0000003e0428723c */ /* 0x040ff00000001820 */
[C---:B------:R-:W-:Y:S08]  /*2d10*/  HMMA.16816.F32 R48, R4.reuse, R64, R28 ;  /* 0x000000400430723c */ /* 0x040ff0000000181c */
[C---:B------:R-:W-:Y:S01]  /*2d20*/  HMMA.16816.F32 R60, R4.reuse, R66, R24 ;  /* 0x00000042043c723c */ /* 0x040fe20000001818 */
[----:B------:R-:W1:Y:S07]  /*2d30*/  LDSM.16.M88.4 R64, [R2+0x1800] ;  /* 0x001800000240783b */ /* 0x000e6e0000000200 */
[C---:B------:R-:W-:Y:S01]  /*2d40*/  HMMA.16816.F32 R56, R4.reuse, R72, R12 ;  /* 0x000000480438723c */ /* 0x040fe2000000180c */
[----:B------:R-:W-:Y:S07]  /*2d50*/  LDSM.16.M88.4 R12, [R185] ;  /* 0x00000000b90c783b */ /* 0x000fee0000000200 */
[----:B------:R-:W-:Y:S01]  /*2d60*/  HMMA.16816.F32 R32, R4, R74, R8 ;  /* 0x0000004a0420723c */ /* 0x000fe20000001808 */
[----:B------:R-:W1:Y:S04]  /*2d70*/  LDSM.16.M88.4 R72, [R0] ;  /* 0x000000000048783b */ /* 0x000e680000000200 */
[----:B------:R-:W-:Y:S03]  /*2d80*/  LDSM.16.M88.4 R8, [R183+0x4000] ;  /* 0x00400000b708783b */ /* 0x000fe60000000200 */
[C---:B---3--:R-:W-:Y:S01]  /*2d90*/  HMMA.16816.F32 R28, R16.reuse, R68, R52 ;  /* 0x00000044101c723c */ /* 0x048fe20000001834 */
[----:B------:R-:W3:Y:S07]  /*2da0*/  LDSM.16.M88.4 R52, [R0+0x1000] ;  /* 0x001000000034783b */ /* 0x000eee0000000200 */
[C---:B----4-:R-:W-:Y:S08]  /*2db0*/  HMMA.16816.F32 R48, R16.reuse, R80, R48 ;  /* 0x000000501030723c */ /* 0x050ff00000001830 */
[C---:B------:R-:W-:Y:S01]  /*2dc0*/  HMMA.16816.F32 R60, R16.reuse, R82, R60 ;  /* 0x00000052103c723c */ /* 0x040fe2000000183c */
[----:B------:R-:W4:Y:S07]  /*2dd0*/  LDSM.16.M88.4 R80, [R0+0x1800] ;  /* 0x001800000050783b */ /* 0x000f2e0000000200 */
[C---:B------:R-:W-:Y:S08]  /*2de0*/  HMMA.16816.F32 R24, R16.reuse, R70, R44 ;  /* 0x000000461018723c */ /* 0x040ff0000000182c */
[C---:B-----5:R-:W-:Y:S08]  /*2df0*/  HMMA.16816.F32 R40, R16.reuse, R78, R40 ;  /* 0x0000004e1028723c */ /* 0x060ff00000001828 */
[C---:B------:R-:W-:Y:S01]  /*2e00*/  HMMA.16816.F32 R4, R16.reuse, R76, R36 ;  /* 0x0000004c1004723c */ /* 0x040fe20000001824 */
[----:B------:R-:W5:Y:S07]  /*2e10*/  LDSM.16.M88.4 R76, [R190+0x3000] ;  /* 0x00300000be4c783b */ /* 0x000f6e0000000200 */
[C---:B-1----:R-:W-:Y:S08]  /*2e20*/  HMMA.16816.F32 R68, R16.reuse, R64, R56 ;  /* 0x000000401044723c */ /* 0x042ff00000001838 */
[----:B------:R-:W-:Y:S08]  /*2e30*/  HMMA.16816.F32 R64, R16, R66, R32 ;  /* 0x000000421040723c */ /* 0x000ff00000001820 */
[C---:B------:R-:W-:Y:S08]  /*2e40*/  HMMA.16816.F32 R44, R12.reuse, R74, R24 ;  /* 0x0000004a0c2c723c */ /* 0x040ff00000001818 */
[C---:B------:R-:W-:Y:S01]  /*2e50*/  HMMA.16816.F32 R56, R12.reuse, R72, R28 ;  /* 0x000000480c38723c */ /* 0x040fe2000000181c */
[----:B------:R-:W-:Y:S07]  /*2e60*/  LDSM.16.M88.4 R72, [R20+0x3000] ;  /* 0x003000001448783b */ /* 0x000fee0000000200 */
[C---:B------:R-:W-:Y:S08]  /*2e70*/  HMMA.16816.F32 R32, R12.reuse, R94, R40 ;  /* 0x0000005e0c20723c */ /* 0x040ff00000001828 */
[C---:B------:R-:W-:Y:S01]  /*2e80*/  HMMA.16816.F32 R36, R12.reuse, R92, R4 ;  /* 0x0000005c0c24723c */ /* 0x040fe20000001804 */
[----:B------:R-:W-:Y:S04]  /*2e90*/  LDSM.16.M88.4 R4, [R184+0x4000] ;  /* 0x00400000b804783b */ /* 0x000fe80000000200 */
[----:B------:R-:W1:Y:S03]  /*2ea0*/  LDSM.16.M88.4 R92, [R20+0x2000] ;  /* 0x00200000145c783b */ /* 0x000e660000000200 */
[C---:B---3--:R-:W-:Y:S08]  /*2eb0*/  HMMA.16816.F32 R28, R12.reuse, R52, R48 ;  /* 0x000000340c1c723c */ /* 0x048ff00000001830 */
[C---:B------:R-:W-:Y:S01]  /*2ec0*/  HMMA.16816.F32 R24, R12.reuse, R54, R60 ;  /* 0x000000360c18723c */ /* 0x040fe2000000183c */
[----:B------:R-:W3:Y:S07]  /*2ed0*/  LDSM.16.M88.4 R60, [R20+0x2800] ;  /* 0x00280000143c783b */ /* 0x000eee0000000200 */
[C---:B----4-:R-:W-:Y:S01]  /*2ee0*/  HMMA.16816.F32 R16, R12.reuse, R80, R68 ;  /* 0x000000500c10723c */ /* 0x050fe20000001844 */
[----:B------:R-:W-:Y:S07]  /*2ef0*/  LDSM.16.M88.4 R68, [R2+0x3000] ;  /* 0x003000000244783b */ /* 0x000fee0000000200 */
[----:B------:R-:W-:Y:S01]  /*2f00*/  HMMA.16816.F32 R64, R12, R82, R64 ;  /* 0x000000520c40723c */ /* 0x000fe20000001840 */
[----:B------:R-:W-:Y:S07]  /*2f10*/  LDSM.16.M88.4 R80, [R2+0x3800] ;  /* 0x003800000250783b */ /* 0x000fee0000000200 */
[C---:B------:R-:W-:Y:S08]  /*2f20*/  HMMA.16816.F32 R52, R8.reuse, R90, R44 ;  /* 0x0000005a0834723c */ /* 0x040ff0000000182c */
[C---:B------:R-:W-:Y:S01]  /*2f30*/  HMMA.16816.F32 R12, R8.reuse, R88, R56 ;  /* 0x00000058080c723c */ /* 0x040fe20000001838 */
[----:B------:R-:W-:Y:S07]  /*2f40*/  LDSM.16.M88.4 R88, [R190+0x5800] ;  /* 0x00580000be58783b */ /* 0x000fee0000000200 */
[C---:B------:R-:W-:Y:S01]  /*2f50*/  HMMA.16816.F32 R44, R8.reuse, R86, R32 ;  /* 0x00000056082c723c */ /* 0x040fe20000001820 */
[----:B------:R-:W4:Y:S07]  /*2f60*/  LDSM.16.M88.4 R32, [R20+0x3800] ;  /* 0x003800001420783b */ /* 0x000f2e0000000200 */
[C---:B------:R-:W-:Y:S01]  /*2f70*/  HMMA.16816.F32 R48, R8.reuse, R84, R36 ;  /* 0x000000540830723c */ /* 0x040fe20000001824 */
[----:B------:R-:W-:Y:S07]  /*2f80*/  LDSM.16.M88.4 R84, [R2+0x2800] ;  /* 0x002800000254783b */ /* 0x000fee0000000200 */
[----:B-----5:R-:W-:Y:S01]  /*2f90*/  HMMA.16816.F32 R40, R8, R76, R28 ;  /* 0x0000004c0828723c */ /* 0x020fe2000000181c */
[----:B--2---:R-:W-:-:S07]  /*2fa0*/  IMAD.IADD R217, R3, 0x1, R252 ;  /* 0x0000000103d97824 */ /* 0x004fce00078e02fc */
[C---:B------:R-:W-:Y:S01]  /*2fb0*/  HMMA.16816.F32 R36, R8.reuse, R78, R24 ;  /* 0x0000004e0824723c */ /* 0x040fe20000001818 */
[----:B------:R-:W-:Y:S07]  /*2fc0*/  LDSM.16.M88.4 R76, [R2+0x2000] ;  /* 0x00200000024c783b */ /* 0x000fee0000000200 */
[C---:B------:R-:W-:Y:S01]  /*2fd0*/  HMMA.16816.F32 R28, R8.reuse, R96, R16 ;  /* 0x00000060081c723c */ /* 0x040fe20000001810 */
[----:B------:R-:W2:Y:S07]  /*2fe0*/  LDSM.16.M88.4 R16, [R186+0x4000] ;  /* 0x00400000ba10783b */ /* 0x000eae0000000200 */
[----:B------:R-:W-:Y:S08]  /*2ff0*/  HMMA.16816.F32 R24, R8, R98, R64 ;  /* 0x000000620818723c */ /* 0x000ff00000001840 */
[C---:B-1----:R-:W-:Y:S08]  /*3000*/  HMMA.16816.F32 R12, R4.reuse, R92, R12 ;  /* 0x0000005c040c723c */ /* 0x042ff0000000180c */
[C---:B------:R-:W-:Y:S08]  /*3010*/  HMMA.16816.F32 R8, R4.reuse, R94, R52 ;  /* 0x0000005e0408723c */ /* 0x040ff00000001834 */
[C---:B---3--:R-:W-:Y:S08]  /*3020*/  HMMA.16816.F32 R56, R4.reuse, R60, R48 ;  /* 0x0000003c0438723c */ /* 0x048ff00000001830 */
[C---:B------:R-:W-:Y:S08]  /*3030*/  HMMA.16816.F32 R64, R4.reuse, R62, R44 ;  /* 0x0000003e0440723c */ /* 0x040ff0000000182c */
[C---:B------:R-:W-:Y:S08]  /*3040*/  HMMA.16816.F32 R60, R4.reuse, R72, R40 ;  /* 0x00000048043c723c */ /* 0x040ff00000001828 */
[C---:B------:R-:W-:Y:S01]  /*3050*/  HMMA.16816.F32 R52, R4.reuse, R74, R36 ;  /* 0x0000004a0434723c */ /* 0x040fe20000001824 */
[----:B------:R-:W-:Y:S07]  /*3060*/  LDSM.16.M88.4 R72, [R0+0x3000] ;  /* 0x003000000048783b */ /* 0x000fee0000000200 */
[C---:B----4-:R-:W-:Y:S01]  /*3070*/  HMMA.16816.F32 R48, R4.reuse, R32, R28 ;  /* 0x000000200430723c */ /* 0x050fe2000000181c */
[----:B------:R-:W-:Y:S07]  /*3080*/  LDSM.16.M88.4 R28, [R0+0x2000] ;  /* 0x00200000001c783b */ /* 0x000fee0000000200 */
[----:B------:R-:W-:Y:S01]  /*3090*/  HMMA.16816.F32 R44, R4, R34, R24 ;  /* 0x00000022042c723c */ /* 0x000fe20000001818 */
[----:B------:R-:W1:Y:S04]  /*30a0*/  LDSM.16.M88.4 R4, [R185+0x4000] ;  /* 0x00400000b904783b */ /* 0x000e680000000200 */
[----:B------:R-:W3:Y:S03]  /*30b0*/  LDSM.16.M88.4 R32, [R0+0x2800] ;  /* 0x002800000020783b */ /* 0x000ee60000000200 */
[C---:B--2---:R-:W-:Y:S01]  /*30c0*/  HMMA.16816.F32 R36, R16.reuse, R76, R12 ;  /* 0x0000004c1024723c */ /* 0x044fe2000000180c */
[----:B------:R-:W-:Y:S07]  /*30d0*/  LDSM.16.M88.4 R12, [R183+0x8000] ;  /* 0x00800000b70c783b */ /* 0x000fee0000000200 */
[C---:B------:R-:W-:Y:S01]  /*30e0*/  HMMA.16816.F32 R24, R16.reuse, R78, R8 ;  /* 0x0000004e1018723c */ /* 0x040fe20000001808 */
[----:B------:R-:W2:Y:S07]  /*30f0*/  LDSM.16.M88.4 R76, [R0+0x3800] ;  /* 0x00380000004c783b */ /* 0x000eae0000000200 */
[C---:B------:R-:W-:Y:S08]  /*3100*/  HMMA.16816.F32 R8, R16.reuse, R84, R56 ;  /* 0x000000541008723c */ /* 0x040ff00000001838 */
[C---:B------:R-:W-:Y:S01]  /*3110*/  HMMA.16816.F32 R40, R16.reuse, R86, R64 ;  /* 0x000000561028723c */ /* 0x040fe20000001840 */
[----:B------:R-:W4:Y:S04]  /*3120*/  LDSM.16.M88.4 R64, [R190+0x4000] ;  /* 0x00400000be40783b */ /* 0x000f280000000200 */
[----:B------:R-:W5:Y:S03]  /*3130*/  LDSM.16.M88.4 R84, [R190+0x4800] ;  /* 0x00480000be54783b */ /* 0x000f660000000200 */
[C---:B------:R-:W-:Y:S08]  /*3140*/  HMMA.16816.F32 R60, R16.reuse, R68, R60 ;  /* 0x00000044103c723c */ /* 0x040ff0000000183c */
[C---:B------:R-:W-:Y:S01]  /*3150*/  HMMA.16816.F32 R56, R16.reuse, R70, R52 ;  /* 0x000000461038723c */ /* 0x040fe20000001834 */
[----:B------:R-:W-:Y:S07]  /*3160*/  LDSM.16.M88.4 R68, [R20+0x4800] ;  /* 0x004800001444783b */ /* 0x000fee0000000200 */
[C---:B------:R-:W-:Y:S08]  /*3170*/  HMMA.16816.F32 R52, R16.reuse, R80, R48 ;  /* 0x000000501034723c */ /* 0x040ff00000001830 */
[----:B------:R-:W-:Y:S01]  /*3180*/  HMMA.16816.F32 R48, R16, R82, R44 ;  /* 0x000000521030723c */ /* 0x000fe2000000182c */
[----:B------:R-:W2:Y:S07]  /*3190*/  LDSM.16.M88.4 R80, [R190+0x5000] ;  /* 0x00500000be50783b */ /* 0x000eae0000000200 */
[C---:B-1----:R-:W-:Y:S08]  /*31a0*/  HMMA.16816.F32 R44, R4.reuse, R28, R36 ;  /* 0x0000001c042c723c */ /* 0x042ff00000001824 */
[C---:B------:R-:W-:Y:S08]  /*31b0*/  HMMA.16816.F32 R36, R4.reuse, R30, R24 ;  /* 0x0000001e0424723c */ /* 0x040ff00000001818 */
[C---:B---3--:R-:W-:Y:S01]  /*31c0*/  HMMA.16816.F32 R28, R4.reuse, R32, R8 ;  /* 0x00000020041c723c */ /* 0x048fe20000001808 */
[----:B------:R-:W-:Y:S07]  /*31d0*/  LDSM.16.M88.4 R8, [R184+0x8000] ;  /* 0x00800000b808783b */ /* 0x000fee0000000200 */
[C---:B------:R-:W-:Y:S08]  /*31e0*/  HMMA.16816.F32 R24, R4.reuse, R34, R40 ;  /* 0x000000220418723c */ /* 0x040ff00000001828 */
[C---:B------:R-:W-:Y:S01]  /*31f0*/  HMMA.16816.F32 R16, R4.reuse, R72, R60 ;  /* 0x000000480410723c */ /* 0x040fe2000000183c */
[----:B------:R-:W1:Y:S07]  /*3200*/  LDSM.16.M88.4 R60, [R20+0x4000] ;  /* 0x00400000143c783b */ /* 0x000e6e0000000200 */
[C---:B------:R-:W-:Y:S01]  /*3210*/  HMMA.16816.F32 R32, R4.reuse, R74, R56 ;  /* 0x0000004a0420723c */ /* 0x040fe20000001838 */
[----:B------:R-:W3:Y:S07]  /*3220*/  LDSM.16.M88.4 R72, [R20+0x5000] ;  /* 0x005000001448783b */ /* 0x000eee0000000200 */
[C---:B--2---:R-:W-:Y:S08]  /*3230*/  HMMA.16816.F32 R52, R4.reuse, R76, R52 ;  /* 0x0000004c0434723c */ /* 0x044ff00000001834 */
[----:B------:R-:W-:Y:S01]  /*3240*/  HMMA.16816.F32 R48, R4, R78, R48 ;  /* 0x0000004e0430723c */ /* 0x000fe20000001830 */
[----:B------:R2:W1:Y:S04]  /*3250*/  LDSM.16.M88.4 R76, [R20+0x5800] ;  /* 0x00580000144c783b */ /* 0x0004680000000200 */
[----:B------:R-:W-:Y:S03]  /*3260*/  LDSM.16.M88.4 R4, [R186+0x8000] ;  /* 0x00800000ba04783b */ /* 0x000fe60000000200 */
[C---:B----4-:R-:W-:Y:S08]  /*3270*/  HMMA.16816.F32 R40, R12.reuse, R66, R36 ;  /* 0x000000420c28723c */ /* 0x050ff00000001824 */
[C---:B-----5:R-:W-:Y:S08]  /*3280*/  HMMA.16816.F32 R36, R12.reuse, R84, R28 ;  /* 0x000000540c24723c */ /* 0x060ff0000000181c */
[C---:B------:R-:W-:Y:S08]  /*3290*/  HMMA.16816.F32 R28, R12.reuse, R86, R24 ;  /* 0x000000560c1c723c */ /* 0x040ff00000001818 */
[C---:B------:R-:W-:Y:S01]  /*32a0*/  HMMA.16816.F32 R44, R12.reuse, R64, R44 ;  /* 0x000000400c2c723c */ /* 0x040fe2000000182c */
[----:B------:R-:W-:Y:S07]  /*32b0*/  LDSM.16.M88.4 R64, [R2+0x4800] ;  /* 0x004800000240783b */ /* 0x000fee0000000200 */
[C---:B------:R-:W-:Y:S08]  /*32c0*/  HMMA.16816.F32 R24, R12.reuse, R80, R16 ;  /* 0x000000500c18723c */ /* 0x040ff00000001810 */
[C---:B--2---:R-:W-:Y:S01]  /*32d0*/  HMMA.16816.F32 R20, R12.reuse, R82, R32 ;  /* 0x000000520c14723c */ /* 0x044fe20000001820 */
[----:B------:R-:W2:Y:S04]  /*32e0*/  LDSM.16.M88.4 R80, [R2+0x4000] ;  /* 0x004000000250783b */ /* 0x000ea80000000200 */
[----:B------:R-:W4:Y:S03]  /*32f0*/  LDSM.16.M88.4 R32, [R2+0x5000] ;  /* 0x005000000220783b */ /* 0x000f260000000200 */
[C---:B------:R-:W-:Y:S08]  /*3300*/  HMMA.16816.F32 R16, R12.reuse, R88, R52 ;  /* 0x000000580c10723c */ /* 0x040ff00000001834 */
[----:B------:R-:W-:Y:S08]  /*3310*/  HMMA.16816.F32 R12, R12, R90, R48 ;  /* 0x0000005a0c0c723c */ /* 0x000ff00000001830 */
[C---:B-1----:R-:W-:Y:S08]  /*3320*/  HMMA.16816.F32 R52, R8.reuse, R62, R40 ;  /* 0x0000003e0834723c */ /* 0x042ff00000001828 */
[C---:B------:R-:W-:Y:S01]  /*3330*/  HMMA.16816.F32 R56, R8.reuse, R60, R44 ;  /* 0x0000003c0838723c */ /* 0x040fe2000000182c */
[----:B------:R-:W-:Y:S07]  /*3340*/  LDSM.16.M88.4 R60, [R0+0x4000] ;  /* 0x00400000003c783b */ /* 0x000fee0000000200 */
[C---:B------:R-:W-:Y:S08]  /*3350*/  HMMA.16816.F32 R48, R8.reuse, R68, R36 ;  /* 0x000000440830723c */ /* 0x040ff00000001824 */
[C---:B------:R-:W-:Y:S01]  /*3360*/  HMMA.16816.F32 R44, R8.reuse, R70, R28 ;  /* 0x00000046082c723c */ /* 0x040fe2000000181c */
[----:B------:R-:W-:Y:S07]  /*3370*/  LDSM.16.M88.4 R68, [R0+0x5000] ;  /* 0x005000000044783b */ /* 0x000fee0000000200 */
[C---:B---3--:R-:W-:Y:S08]  /*3380*/  HMMA.16816.F32 R40, R8.reuse, R72, R24 ;  /* 0x000000480828723c */ /* 0x048ff00000001818 */
[C---:B------:R-:W-:Y:S01]  /*3390*/  HMMA.16816.F32 R36, R8.reuse, R74, R20 ;  /* 0x0000004a0824723c */ /* 0x040fe20000001814 */
[----:B------:R1:W3:Y:S07]  /*33a0*/  LDSM.16.M88.4 R20, [R2+0x5800] ;  /* 0x005800000214783b */ /* 0x0002ee0000000200 */
[C---:B------:R-:W-:Y:S08]  /*33b0*/  HMMA.16816.F32 R28, R8.reuse, R76, R16 ;  /* 0x0000004c081c723c */ /* 0x040ff00000001810 */
[----:B------:R-:W-:Y:S01]  /*33c0*/  HMMA.16816.F32 R24, R8, R78, R12 ;  /* 0x0000004e0818723c */ /* 0x000fe2000000180c */
[----:B------:R-:W5:Y:S07]  /*33d0*/  LDSM.16.M88.4 R8, [R185+0x8000] ;  /* 0x00800000b908783b */ /* 0x000f6e0000000200 */
[----:B--2---:R-:W-:Y:S01]  /*33e0*/  HMMA.16816.F32 R12, R4, R82, R52 ;  /* 0x00000052040c723c */ /* 0x004fe20000001834 */
[----:B-1----:R-:W-:-:S07]  /*33f0*/  @P4 IMAD.HI.U32 R2, R217, c[0x0][0x2c8], RZ ;  /* 0x0000b200d9024a27 */ /* 0x002fce00078e00ff */
[C---:B------:R-:W-:Y:S01]  /*3400*/  HMMA.16816.F32 R16, R4.reuse, R80, R56 ;  /* 0x000000500410723c */ /* 0x040fe20000001838 */
[----:B------:R-:W1:Y:S07]  /*3410*/  LDSM.16.M88.4 R56, [R0+0x4800] ;  /* 0x004800000038783b */ /* 0x000e6e0000000200 */
[C---:B------:R-:W-:Y:S08]  /*3420*/  HMMA.16816.F32 R52, R4.reuse, R66, R44 ;  /* 0x000000420434723c */ /* 0x040ff0000000182c */
[C---:B----4-:R-:W-:Y:S08]  /*3430*/  HMMA.16816.F32 R44, R4.reuse, R32, R40 ;  /* 0x00000020042c723c */ /* 0x050ff00000001828 */
[C---:B------:R-:W-:Y:S08]  /*3440*/  HMMA.16816.F32 R40, R4.reuse, R34, R36 ;  /* 0x000000220428723c */ /* 0x040ff00000001824 */
[C---:B---3--:R-:W-:Y:S08]  /*3450*/  HMMA.16816.F32 R36, R4.reuse, R20, R28 ;  /* 0x000000140424723c */ /* 0x048ff0000000181c */
[----:B------:R-:W-:Y:S08]  /*3460*/  HMMA.16816.F32 R32, R4, R22, R24 ;  /* 0x000000160420723c */ /* 0x000ff00000001818 */
[----:B-----5:R-:W-:Y:S01]  /*3470*/  HMMA.16816.F32 R20, R8, R62, R12 ;  /* 0x0000003e0814723c */ /* 0x020fe2000000180c */
[----:B------:R2:W-:Y:S01]  /*3480*/  LDSM.16.M88.4 R12, [R0+0x5800] ;  /* 0x00580000000c783b */ /* 0x0005e20000000200 */
[----:B------:R-:W-:Y:S01]  /*3490*/  IMAD.MOV.U32 R3, RZ, RZ, c[0x0][0x2ac] ;  /* 0x0000ab00ff037624 */ /* 0x000fe200078e00ff */
[----:B------:R-:W-:-:S05]  /*34a0*/  DEPBAR.LE SB0, 0x2 ;  /* 0x000080800000791a */ /* 0x000fca0000000000 */
[----:B------:R-:W-:Y:S08]  /*34b0*/  HMMA.16816.F32 R48, R4, R64, R48 ;  /* 0x000000400430723c */ /* 0x000ff00000001830 */
[----:B------:R-:W-:Y:S01]  /*34c0*/  HMMA.16816.F32 R24, R8, R60, R16 ;  /* 0x0000003c0818723c */ /* 0x000fe20000001810 */
[----:B--2---:R-:W-:Y:S01]  /*34d0*/  IMAD.MOV.U32 R0, RZ, RZ, R217 ;  /* 0x000000ffff007224 */ /* 0x004fe200078e00d9 */
[----:B------:R-:W-:-:S05]  /*34e0*/  @P4 SHF.R.U32.HI R0, RZ, c[0x0][0x2cc], R2 ;  /* 0x0000b300ff004a19 */ /* 0x000fca0000011602 */
[----:B------:R-:W2:Y:S04]  /*34f0*/  SHFL.IDX PT, R4, R0, RZ, 0x1c1f ;  /* 0x001c1fff00047589 */ /* 0x000ea800000e0000 */
[----:B------:R3:W4:Y:S05]  /*3500*/  SHFL.IDX PT, R2, R0, 0x1, 0x1c1f ;  /* 0x003c1f0000027f89 */ /* 0x00072a00000e0000 */
[----:B-1----:R-:W-:Y:S01]  /*3510*/  HMMA.16816.F32 R16, R8, R56, R48 ;  /* 0x000000380810723c */ /* 0x002fe20000001830 */
[----:B---3--:R-:W-:-:S04]  /*3520*/  IMAD.MOV.U32 R0, RZ, RZ, -0x40 ;  /* 0xffffffc0ff007424 */ /* 0x008fc800078e00ff */
[----:B------:R-:W-:-:S04]  /*3530*/  IMAD R0, R206, R0, 0x41 ;  /* 0x00000041ce007424 */ /* 0x000fc800078e0200 */
[----:B------:R-:W-:-:S05]  /*3540*/  IMAD R0, R3, c[0x0][0x1d0], R0 ;  /* 0x0000740003007a24 */ /* 0x000fca00078e0200 */
[--C-:B------:R-:W-:Y:S01]  /*3550*/  IADD3 R0, R0, -c[0x0][0x168], -R251.reuse ;  /* 0x80005a0000007a10 */ /* 0x100fe20007ffe8fb */
[----:B------:R-:W-:-:S04]  /*3560*/  IMAD.IADD R3, R100, 0x1, -R251 ;  /* 0x0000000164037824 */ /* 0x000fc800078e0afb */
[C---:B--2---:R-:W-:Y:S02]  /*3570*/  IMAD.IADD R4, R0.reuse, 0x1, R4 ;  /* 0x0000000100047824 */ /* 0x044fe400078e0204 */
[----:B----4-:R-:W-:-:S03]  /*3580*/  IMAD.IADD R0, R0, 0x1, R2 ;  /* 0x0000000100007824 */ /* 0x010fc600078e0202 */
[C---:B------:R-:W-:Y:S02]  /*3590*/  IMNMX R2, R3.reuse, R4, PT ;  /* 0x0000000403027217 */ /* 0x040fe40003800200 */
[----:B------:R-:W-:Y:S01]  /*35a0*/  IMNMX R0, R3, R0, PT ;  /* 0x0000000003007217 */ /* 0x000fe20003800200 */
[C---:B------:R-:W-:Y:S01]  /*35b0*/  HMMA.16816.F32 R28, R8.reuse, R58, R52 ;  /* 0x0000003a081c723c */ /* 0x040fe20000001834 */
[C---:B------:R-:W-:Y:S02]  /*35c0*/  ISETP.GT.AND P5, PT, R2.reuse, RZ, PT ;  /* 0x000000ff0200720c */ /* 0x040fe40003fa4270 */
[----:B------:R-:W-:Y:S02]  /*35d0*/  ISETP.GT.AND P6, PT, R2, 0x1, PT ;  /* 0x000000010200780c */ /* 0x000fe40003fc4270 */
[----:B------:R-:W-:Y:S02]  /*35e0*/  ISETP.GT.AND P0, PT, R0, 0x1, PT ;  /* 0x000000010000780c */ /* 0x000fe40003f04270 */
[----:B------:R-:W-:Y:S01]  /*35f0*/  FSEL R5, R24, -INF , P5 ;  /* 0xff80000018057808 */ /* 0x000fe20002800000 */
[----:B------:R-:W-:Y:S01]  /*3600*/  HMMA.16816.F32 R44, R8, R68, R44 ;  /* 0x00000044082c723c */ /* 0x000fe2000000182c */
[----:B------:R-:W-:-:S02]  /*3610*/  ISETP.GT.AND P5, PT, R2, 0x8, PT ;  /* 0x000000080200780c */ /* 0x000fc40003fa4270 */
[----:B------:R-:W-:-:S05]  /*3620*/  FSEL R6, R25, -INF , P6 ;  /* 0xff80000019067808 */ /* 0x000fca0003000000 */
[----:B------:R-:W-:Y:S01]  /*3630*/  HMMA.16816.F32 R48, R8, R70, R40 ;  /* 0x000000460830723c */ /* 0x000fe20000001828 */
[----:B------:R-:W-:Y:S02]  /*3640*/  ISETP.GT.AND P1, PT, R0, RZ, PT ;  /* 0x000000ff0000720c */ /* 0x000fe40003f24270 */
[----:B------:R-:W-:-:S05]  /*3650*/  FSEL R7, R20, -INF , P5 ;  /* 0xff80000014077808 */ /* 0x000fca0002800000 */
[----:B------:R-:W-:Y:S01]  /*3660*/  HMMA.16816.F32 R36, R8, R12, R36 ;  /* 0x0000000c0824723c */ /* 0x000fe20000001824 */
[----:B------:R-:W-:-:S07]  /*3670*/  FMNMX.FTZ R3, R5, R6, !PT ;  /* 0x0000000605037209 */ /* 0x000fce0007810000 */
[----:B------:R-:W-:Y:S07]  /*3680*/  HMMA.16816.F32 R32, R8, R14, R32 ;  /* 0x0000000e0820723c */ /* 0x000fee0000001820 */
[----:B------:R-:W-:Y:S02]  /*3690*/  FSEL R9, R27, -INF , P0 ;  /* 0xff8000001b097808 */ /* 0x000fe40000000000 */
[----:B------:R-:W-:Y:S02]  /*36a0*/  ISETP.GT.AND P0, PT, R2, 0x9, PT ;  /* 0x000000090200780c */ /* 0x000fe40003f04270 */
[----:B------:R-:W-:Y:S01]  /*36b0*/  FSEL R10, R26, -INF , P1 ;  /* 0xff8000001a0a7808 */ /* 0x000fe20000800000 */
[----:B------:R-:W-:Y:S01]  /*36c0*/  BAR.SYNC.DEFER_BLOCKING 0x0 ;  /* 0x0000000000007b1d */ /* 0x000fe20000010000 */
[----:B------:R-:W-:-:S02]  /*36d0*/  FSEL R8, R21, -INF , P0 ;  /* 0xff80000015087808 */ /* 0x000fc40000000000 */
[----:B------:R-:W-:Y:S02]  /*36e0*/  ISETP.GT.AND P0, PT, R0, 0x8, PT ;  /* 0x000000080000780c */ /* 0x000fe40003f04270 */
[----:B------:R-:W-:Y:S02]  /*36f0*/  ISETP.GT.AND P1, PT, R2, 0x10, PT ;  /* 0x000000100200780c */ /* 0x000fe40003f24270 */
[----:B------:R-:W-:Y:S02]  /*3700*/  FMNMX.FTZ R3, R7, R3, !PT ;  /* 0x0000000307037209 */ /* 0x000fe40007810000 */
[----:B------:R-:W-:Y:S02]  /*3710*/  FSEL R11, R22, -INF , P0 ;  /* 0xff800000160b7808 */ /* 0x000fe40000000000 */
[----:B------:R-:W-:Y:S02]  /*3720*/  ISETP.GT.AND P0, PT, R0, 0x11, PT ;  /* 0x000000110000780c */ /* 0x000fe40003f04270 */
[----:B------:R-:W-:-:S02]  /*3730*/  ISETP.GT.AND P6, PT, R2, 0x11, PT ;  /* 0x000000110200780c */ /* 0x000fc40003fc4270 */
[----:B------:R-:W-:Y:S02]  /*3740*/  FSEL R41, R16, -INF , P1 ;  /* 0xff80000010297808 */ /* 0x000fe40000800000 */
[----:B------:R-:W-:Y:S02]  /*3750*/  FMNMX.FTZ R3, R8, R3, !PT ;  /* 0x0000000308037209 */ /* 0x000fe40007810000 */
[C---:B------:R-:W-:Y:S02]  /*3760*/  ISETP.GT.AND P1, PT, R0.reuse, 0x10, PT ;  /* 0x000000100000780c */ /* 0x040fe40003f24270 */
[----:B------:R-:W-:Y:S02]  /*3770*/  ISETP.GT.AND P5, PT, R0, 0x9, PT ;  /* 0x000000090000780c */ /* 0x000fe40003fa4270 */
[----:B------:R-:W-:Y:S01]  /*3780*/  FSEL R56, R19, -INF , P0 ;  /* 0xff80000013387808 */ /* 0x000fe20000000000 */
[----:B------:R-:W-:Y:S01]  /*3790*/  IMAD.IADD R176, R189, 0x1, R191 ;  /* 0x00000001bdb07824 */ /* 0x000fe200078e02bf */
[----:B------:R-:W-:Y:S01]  /*37a0*/  FSEL R40, R17, -INF , P6 ;  /* 0xff80000011287808 */ /* 0x000fe20003000000 */
[----:B------:R-:W-:Y:S01]  /*37b0*/  IMAD.IADD R148, R189, 0x1, R192 ;  /* 0x00000001bd947824 */ /* 0x000fe200078e02c0 */
[----:B------:R-:W-:Y:S01]  /*37c0*/  ISETP.GT.AND P0, PT, R2, 0x18, PT ;  /* 0x000000180200780c */ /* 0x000fe20003f04270 */
[----:B------:R-:W-:Y:S01]  /*37d0*/  LDSM.16.MT88.4 R24, [R192+0x2000] ;  /* 0x00200000c018783b */ /* 0x000fe20000004200 */
[----:B------:R-:W-:-:S02]  /*37e0*/  FMNMX.FTZ R3, R41, R3, !PT ;  /* 0x0000000329037209 */ /* 0x000fc40007810000 */
[----:B------:R-:W-:Y:S02]  /*37f0*/  FSEL R57, R18, -INF , P1 ;  /* 0xff80000012397808 */ /* 0x000fe40000800000 */
[----:B------:R-:W-:Y:S01]  /*3800*/  FSEL R12, R23, -INF , P5 ;  /* 0xff800000170c7808 */ /* 0x000fe20002800000 */
[----:B------:R-:W-:Y:S01]  /*3810*/  LDSM.16.MT88.4 R16, [R112] ;  /* 0x000000007010783b */ /* 0x000fe20000004200 */
[----:B------:R-:W-:Y:S02]  /*3820*/  ISETP.GT.AND P1, PT, R0, 0x18, PT ;  /* 0x000000180000780c */ /* 0x000fe40003f24270 */
[----:B------:R-:W-:Y:S01]  /*3830*/  ISETP.GT.AND P5, PT, R2, 0x19, PT ;  /* 0x000000190200780c */ /* 0x000fe20003fa4270 */
[----:B------:R-:W-:Y:S01]  /*3840*/  LDSM.16.MT88.4 R20, [R192] ;  /* 0x00000000c014783b */ /* 0x000fe20000004200 */
[----:B------:R-:W-:Y:S02]  /*3850*/  FSEL R42, R28, -INF , P0 ;  /* 0xff8000001c2a7808 */ /* 0x000fe40000000000 */
[----:B------:R-:W-:-:S02]  /*3860*/  FMNMX.FTZ R3, R40, R3, !PT ;  /* 0x0000000328037209 */ /* 0x000fc40007810000 */
[----:B------:R-:W-:Y:S02]  /*3870*/  FMNMX.FTZ R4, R10, R9, !PT ;  /* 0x000000090a047209 */ /* 0x000fe40007810000 */
[----:B------:R-:W-:Y:S02]  /*3880*/  ISETP.GT.AND P0, PT, R0, 0x19, PT ;  /* 0x000000190000780c */ /* 0x000fe40003f04270 */
[----:B------:R-:W-:Y:S02]  /*3890*/  FSEL R58, R30, -INF , P1 ;  /* 0xff8000001e3a7808 */ /* 0x000fe40000800000 */
[----:B------:R-:W-:Y:S02]  /*38a0*/  FSEL R43, R29, -INF , P5 ;  /* 0xff8000001d2b7808 */ /* 0x000fe40002800000 */
[----:B------:R-:W-:Y:S02]  /*38b0*/  ISETP.GT.AND P1, PT, R2, 0x20, PT ;  /* 0x000000200200780c */ /* 0x000fe40003f24270 */
[----:B------:R-:W-:-:S02]  /*38c0*/  FMNMX.FTZ R3, R42, R3, !PT ;  /* 0x000000032a037209 */ /* 0x000fc40007810000 */
[----:B------:R-:W-:Y:S02]  /*38d0*/  FMNMX.FTZ R4, R11, R4, !PT ;  /* 0x000000040b047209 */ /* 0x000fe40007810000 */
[----:B------:R-:W-:Y:S02]  /*38e0*/  FSEL R59, R31, -INF , P0 ;  /* 0xff8000001f3b7808 */ /* 0x000fe40000000000 */
[----:B------:R-:W-:Y:S01]  /*38f0*/  ISETP.GT.AND P0, PT, R2, 0x21, PT ;  /* 0x000000210200780c */ /* 0x000fe20003f04270 */
[----:B------:R-:W-:Y:S01]  /*3900*/  LDSM.16.MT88.4 R28, [R176] ;  /* 0x00000000b01c783b */ /* 0x000fe20000004200 */
[----:B------:R-:W-:Y:S02]  /*3910*/  FSEL R117, R44, -INF , P1 ;  /* 0xff8000002c757808 */ /* 0x000fe40000800000 */
[----:B------:R-:W-:Y:S02]  /*3920*/  FMNMX.FTZ R3, R43, R3, !PT ;  /* 0x000000032b037209 */ /* 0x000fe40007810000 */
[----:B------:R-:W-:-:S02]  /*3930*/  FMNMX.FTZ R4, R12, R4, !PT ;  /* 0x000000040c047209 */ /* 0x000fc40007810000 */
[C---:B------:R-:W-:Y:S02]  /*3940*/  ISETP.GT.AND P5, PT, R2.reuse, 0x28, PT ;  /* 0x000000280200780c */ /* 0x040fe40003fa4270 */
[----:B------:R-:W-:Y:S02]  /*3950*/  FSEL R116, R45, -INF , P0 ;  /* 0xff8000002d747808 */ /* 0x000fe40000000000 */
[----:B------:R-:W-:Y:S02]  /*3960*/  FMNMX.FTZ R3, R117, R3, !PT ;  /* 0x0000000375037209 */ /* 0x000fe40007810000 */
[----:B------:R-:W-:Y:S02]  /*3970*/  ISETP.GT.AND P1, PT, R2, 0x29, PT ;  /* 0x000000290200780c */ /* 0x000fe40003f24270 */
[----:B------:R-:W-:Y:S02]  /*3980*/  FMNMX.FTZ R4, R57, R4, !PT ;  /* 0x0000000439047209 */ /* 0x000fe40007810000 */
[----:B------:R-:W-:-:S02]  /*3990*/  FSEL R118, R48, -INF , P5 ;  /* 0xff80000030767808 */ /* 0x000fc40002800000 */
[----:B------:R-:W-:Y:S02]  /*39a0*/  FMNMX.FTZ R3, R116, R3, !PT ;  /* 0x0000000374037209 */ /* 0x000fe40007810000 */
[----:B------:R-:W-:Y:S02]  /*39b0*/  FSEL R132, R49, -INF , P1 ;  /* 0xff80000031847808 */ /* 0x000fe40000800000 */
[----:B------:R-:W-:Y:S02]  /*39c0*/  FMNMX.FTZ R4, R56, R4, !PT ;  /* 0x0000000438047209 */ /* 0x000fe40007810000 */
[----:B------:R-:W-:Y:S02]  /*39d0*/  ISETP.GT.AND P1, PT, R0, 0x20, PT ;  /* 0x000000200000780c */ /* 0x000fe40003f24270 */
[----:B------:R-:W-:Y:S02]  /*39e0*/  ISETP.GT.AND P0, PT, R2, 0x30, PT ;  /* 0x000000300200780c */ /* 0x000fe40003f04270 */
[----:B------:R-:W-:-:S02]  /*39f0*/  FMNMX.FTZ R3, R118, R3, !PT ;  /* 0x0000000376037209 */ /* 0x000fc40007810000 */
[----:B------:R-:W-:Y:S02]  /*3a00*/  FMNMX.FTZ R4, R58, R4, !PT ;  /* 0x000000043a047209 */ /* 0x000fe40007810000 */
[----:B------:R-:W-:Y:S02]  /*3a10*/  FSEL R119, R46, -INF , P1 ;  /* 0xff8000002e777808 */ /* 0x000fe40000800000 */
[C---:B------:R-:W-:Y:S02]  /*3a20*/  ISETP.GT.AND P6, PT, R2.reuse, 0x31, PT ;  /* 0x000000310200780c */ /* 0x040fe40003fc4270 */
[----:B------:R-:W-:Y:S02]  /*3a30*/  ISETP.GT.AND P5, PT, R2, 0x38, PT ;  /* 0x000000380200780c */ /* 0x000fe40003fa4270 */
[----:B------:R-:W-:Y:S02]  /*3a40*/  FSEL R135, R36, -INF , P0 ;  /* 0xff80000024877808 */ /* 0x000fe40000000000 */
[----:B------:R-:W-:-:S02]  /*3a50*/  ISETP.GT.AND P1, PT, R2, 0x39, PT ;  /* 0x000000390200780c */ /* 0x000fc40003f24270 */
        /* <DEDUP_REMOVED lines=8> */
[----:B------:R-:W-:Y:S02]  /*3ae0*/  FSEL R207, R32, -INF , P5 ;  /* 0xff80000020cf7808 */ /* 0x000fe40002800000 */
[----:B------:R-:W-:Y:S02]  /*3af0*/  FMNMX.FTZ R125, R134, R2, !PT ;  /* 0x00000002867d7209 */ /* 0x000fe40007810000 */
[----:B------:R-:W-:Y:S02]  /*3b00*/  ISETP.GT.AND P5, PT, R0, 0x29, PT ;  /* 0x000000290000780c */ /* 0x000fe40003fa4270 */
[----:B------:R-:W-:-:S02]  /*3b10*/  FSEL R126, R50, -INF , P0 ;  /* 0xff800000327e7808 */ /* 0x000fc40000000000 */
[----:B------:R-:W-:Y:S02]  /*3b20*/  FMNMX.FTZ R2, R127, R3, !PT ;  /* 0x000000037f027209 */ /* 0x000fe40007810000 */
[----:B------:R-:W-:Y:S02]  /*3b30*/  FSEL R209, R33, -INF , P1 ;  /* 0xff80000021d17808 */ /* 0x000fe40000800000 */
        /* <DEDUP_REMOVED lines=10> */
[----:B------:R-:W-:Y:S01]  /*3be0*/  FMNMX.FTZ R2, R208, R2, !PT ;  /* 0x00000002d0027209 */ /* 0x000fe20007810000 */
[----:B------:R-:W1:Y:S01]  /*3bf0*/  SHFL.BFLY PT, R3, R125, 0x2, 0x1f ;  /* 0x0c401f007d037f89 */ /* 0x000e6200000e0000 */
[----:B------:R-:W-:Y:S02]  /*3c00*/  ISETP.GT.AND P0, PT, R0, 0x39, PT ;  /* 0x000000390000780c */ /* 0x000fe40003f04270 */
[----:B------:R-:W-:Y:S01]  /*3c10*/  FSEL R210, R34, -INF , P1 ;  /* 0xff80000022d27808 */ /* 0x000fe20000800000 */
[----:B------:R-:W-:Y:S01]  /*3c20*/  LDSM.16.MT88.4 R36, [R148+0x2000] ;  /* 0x002000009424783b */ /* 0x000fe20000004200 */
[----:B------:R-:W-:Y:S02]  /*3c30*/  FMNMX.FTZ R0, R211, R2, !PT ;  /* 0x00000002d3007209 */ /* 0x000fe40007810000 */
[----:B------:R-:W-:Y:S02]  /*3c40*/  FSEL R215, R35, -INF , P0 ;  /* 0xff80000023d77808 */ /* 0x000fe40000000000 */
[----:B------:R-:W-:Y:S01]  /*3c50*/  FMNMX.FTZ R0, R210, R0, !PT ;  /* 0x00000000d2007209 */ /* 0x000fe20007810000 */
[----:B------:R-:W-:Y:S03]  /*3c60*/  LDSM.16.MT88.4 R32, [R191] ;  /* 0x00000000bf20783b */ /* 0x000fe60000004200 */
        /* <DEDUP_REMOVED lines=12> */
[----:B------:R-:W-:Y:S02]  /*3d30*/  FFMA.FTZ R0, R6, c[0x0][0x2d0], -R2 ;  /* 0x0000b40006007a23 */ /* 0x000fe40000010802 */
[----:B------:R1:W-:Y:S01]  /*3d40*/  MUFU.EX2 R247, R3 ;  /* 0x0000000300f77308 */ /* 0x0003e20000000800 */
[----:B------:R-:W-:-:S07]  /*3d50*/  FSETP.NEU.FTZ.AND P0, PT, R124, -INF , PT ;  /* 0xff8000007c00780b */ /* 0x000fce0003f1d000 */
[----:B------:R2:W3:Y:S01]  /*3d60*/  MUFU.EX2 R245, R0 ;  /* 0x0000000000f57308 */ /* 0x0004e20000000800 */
[----:B-1----:R-:W-:-:S07]  /*3d70*/  FFMA.FTZ R3, R7, c[0x0][0x2d0], -R2 ;  /* 0x0000b40007037a23 */ /* 0x002fce0000010802 */
[----:B------:R1:W-:Y:S01]  /*3d80*/  MUFU.EX2 R244, R3 ;  /* 0x0000000300f47308 */ /* 0x0003e20000000800 */
[----:B--2---:R-:W-:-:S05]  /*3d90*/  FMUL.FTZ R0, R124, c[0x0][0x2d0] ;  /* 0x0000b4007c007a20 */ /* 0x004fca0000410000 */
[----:B------:R-:W-:Y:S01]  /*3da0*/  FSEL R0, R0, RZ, P0 ;  /* 0x000000ff00007208 */ /* 0x000fe20000000000 */
[----:B-1----:R-:W-:-:S04]  /*3db0*/  FFMA.FTZ R3, R8, c[0x0][0x2d0], -R2 ;  /* 0x0000b40008037a23 */ /* 0x002fc80000010802 */
[----:B------:R1:W2:Y:S02]  /*3dc0*/  MUFU.EX2 R246, R3 ;  /* 0x0000000300f67308 */ /* 0x0002a40000000800 */
[----:B-1----:R-:W-:-:S06]  /*3dd0*/  FFMA.FTZ R3, R10, c[0x0][0x2d0], -R0 ;  /* 0x0000b4000a037a23 */ /* 0x002fcc0000010800 */
[----:B------:R1:W-:Y:S02]  /*3de0*/  MUFU.EX2 R242, R3 ;  /* 0x0000000300f27308 */ /* 0x0003e40000000800 */
[----:B-1----:R-:W-:-:S06]  /*3df0*/  FFMA.FTZ R3, R9, c[0x0][0x2d0], -R0 ;  /* 0x0000b40009037a23 */ /* 0x002fcc0000010800 */
[----:B------:R1:W4:Y:S02]  /*3e00*/  MUFU.EX2 R241, R3 ;  /* 0x0000000300f17308 */ /* 0x0003240000000800 */
[--C-:B-1----:R-:W-:Y:S02]  /*3e10*/  FFMA.FTZ R3, R11, c[0x0][0x2d0], -R0.reuse ;  /* 0x0000b4000b037a23 */ /* 0x102fe40000010800 */
[----:B------:R-:W-:Y:S04]  /*3e20*/  LDSM.16.MT88.4 R8, [R176+0x2000] ;  /* 0x00200000b008783b */ /* 0x000fe80000004200 */
[----:B------:R1:W-:Y:S02]  /*3e30*/  MUFU.EX2 R240, R3 ;  /* 0x0000000300f07308 */ /* 0x0003e40000000800 */
[----:B-1----:R-:W-:-:S02]  /*3e40*/  FFMA.FTZ R3, R12, c[0x0][0x2d0], -R0 ;  /* 0x0000b4000c037a23 */ /* 0x002fc40000010800 */
[----:B------:R-:W1:Y:S04]  /*3e50*/  LDSM.16.MT88.4 R12, [R191+0x2000] ;  /* 0x00200000bf0c783b */ /* 0x000e680000004200 */
[----:B------:R-:W5:Y:S01]  /*3e60*/  MUFU.EX2 R243, R3 ;  /* 0x0000000300f37308 */ /* 0x000f620000000800 */
[----:B---3--:R-:W-:Y:S02]  /*3e70*/  F2FP.PACK_AB R4, R245, R247 ;  /* 0x000000f7f504723e */ /* 0x008fe400000000ff */
[----:B--2---:R-:W-:Y:S02]  /*3e80*/  F2FP.PACK_AB R6, R246, R244 ;  /* 0x000000f4f606723e */ /* 0x004fe400000000ff */
[----:B----4-:R-:W-:Y:S02]  /*3e90*/  F2FP.PACK_AB R5, R241, R242 ;  /* 0x000000f2f105723e */ /* 0x010fe400000000ff */
[----:B-----5:R-:W-:-:S07]  /*3ea0*/  F2FP.PACK_AB R7, R243, R240 ;  /* 0x000000f0f307723e */ /* 0x020fce00000000ff */
[C---:B------:R-:W-:Y:S08]  /*3eb0*/  HMMA.16816.F32 R84, R4.reuse, R16, RZ ;  /* 0x000000100454723c */ /* 0x040ff000000018ff */
[C---:B------:R-:W-:Y:S01]  /*3ec0*/  HMMA.16816.F32 R80, R4.reuse, R18, RZ ;  /* 0x000000120450723c */ /* 0x040fe200000018ff */
[----:B------:R-:W-:Y:S07]  /*3ed0*/  LDSM.16.MT88.4 R16, [R176+0x4000] ;  /* 0x00400000b010783b */ /* 0x000fee0000004200 */
[C---:B-1----:R-:W-:Y:S08]  /*3ee0*/  HMMA.16816.F32 R76, R4.reuse, R12, RZ ;  /* 0x0000000c044c723c */ /* 0x042ff000000018ff */
[C---:B------:R-:W-:Y:S01]  /*3ef0*/  HMMA.16816.F32 R72, R4.reuse, R14, RZ ;  /* 0x0000000e0448723c */ /* 0x040fe200000018ff */
[----:B------:R-:W1:Y:S07]  /*3f00*/  LDSM.16.MT88.4 R12, [R192+0x4000] ;  /* 0x00400000c00c783b */ /* 0x000e6e0000004200 */
[C---:B------:R-:W-:Y:S08]  /*3f10*/  HMMA.16816.F32 R92, R4.reuse, R20, RZ ;  /* 0x00000014045c723c */ /* 0x040ff000000018ff */
[C---:B------:R-:W-:Y:S01]  /*3f20*/  HMMA.16816.F32 R88, R4.reuse, R22, RZ ;  /* 0x000000160458723c */ /* 0x040fe200000018ff */
[----:B------:R-:W2:Y:S07]  /*3f30*/  LDSM.16.MT88.4 R20, [R191+0x4000] ;  /* 0x00400000bf14783b */ /* 0x000eae0000004200 */
[C---:B------:R-:W-:Y:S08]  /*3f40*/  HMMA.16816.F32 R64, R4.reuse, R8, RZ ;  /* 0x000000080440723c */ /* 0x040ff000000018ff */
[----:B------:R-:W-:Y:S01]  /*3f50*/  HMMA.16816.F32 R68, R4, R10, RZ ;  /* 0x0000000a0444723c */ /* 0x000fe200000018ff */
[----:B------:R2:W3:Y:S01]  /*3f60*/  LDSM.16.MT88.4 R8, [R112+0x4000] ;  /* 0x004000007008783b */ /* 0x0004e20000004200 */
[----:B------:R-:W-:-:S04]  /*3f70*/  FFMA.FTZ R3, R41, c[0x0][0x2d0], -R2 ;  /* 0x0000b40029037a23 */ /* 0x000fc80000010802 */
[----:B------:R4:W-:Y:S02]  /*3f80*/  MUFU.EX2 R237, R3 ;  /* 0x0000000300ed7308 */ /* 0x0009e40000000800 */
[----:B----4-:R-:W-:-:S06]  /*3f90*/  FFMA.FTZ R3, R40, c[0x0][0x2d0], -R2 ;  /* 0x0000b40028037a23 */ /* 0x010fcc0000010802 */
[----:B------:R4:W5:Y:S01]  /*3fa0*/  MUFU.EX2 R239, R3 ;  /* 0x0000000300ef7308 */ /* 0x0009620000000800 */
[----:B------:R-:W-:Y:S01]  /*3fb0*/  HMMA.16816.F32 R60, R4, R24, RZ ;  /* 0x00000018043c723c */ /* 0x000fe200000018ff */
[----:B----4-:R-:W-:-:S06]  /*3fc0*/  FFMA.FTZ R3, R42, c[0x0][0x2d0], -R2 ;  /* 0x0000b4002a037a23 */ /* 0x010fcc0000010802 */
[----:B------:R4:W-:Y:S01]  /*3fd0*/  MUFU.EX2 R236, R3 ;  /* 0x0000000300ec7308 */ /* 0x0009e20000000800 */
[----:B------:R-:W-:Y:S01]  /*3fe0*/  HMMA.16816.F32 R52, R4, R26, RZ ;  /* 0x0000001a0434723c */ /* 0x000fe200000018ff */
[----:B------:R-:W-:Y:S01]  /*3ff0*/  LDSM.16.MT88.4 R24, [R191+0x2800] ;  /* 0x00280000bf18783b */ /* 0x000fe20000004200 */
[----:B----4-:R-:W-:-:S06]  /*4000*/  FFMA.FTZ R3, R43, c[0x0][0x2d0], -R2 ;  /* 0x0000b4002b037a23 */ /* 0x010fcc0000010802 */
[C---:B-1----:R-:W-:Y:S01]  /*4010*/  HMMA.16816.F32 R140, R4.reuse, R12, RZ ;  /* 0x0000000c048c723c */ /* 0x042fe200000018ff */
[----:B------:R-:W1:Y:S01]  /*4020*/  LDSM.16.MT88.4 R40, [R176+0x800] ;  /* 0x00080000b028783b */ /* 0x000e620000004200 */
[----:B------:R4:W-:Y:S06]  /*4030*/  MUFU.EX2 R238, R3 ;  /* 0x0000000300ee7308 */ /* 0x0009ec0000000800 */
[----:B------:R-:W-:Y:S01]  /*4040*/  HMMA.16816.F32 R144, R4, R14, RZ ;  /* 0x0000000e0490723c */ /* 0x000fe200000018ff */
[----:B------:R-:W1:Y:S01]  /*4050*/  LDSM.16.MT88.4 R12, [R192+0x2800] ;  /* 0x00280000c00c783b */ /* 0x000e620000004200 */
[----:B----4-:R-:W-:-:S06]  /*4060*/  FFMA.FTZ R3, R57, c[0x0][0x2d0], -R0 ;  /* 0x0000b40039037a23 */ /* 0x010fcc0000010800 */
[C---:B------:R-:W-:Y:S01]  /*4070*/  HMMA.16816.F32 R128, R4.reuse, R16, RZ ;  /* 0x000000100480723c */ /* 0x040fe200000018ff */
[----:B------:R4:W-:Y:S07]  /*4080*/  MUFU.EX2 R233, R3 ;  /* 0x0000000300e97308 */ /* 0x0009ee0000000800 */
[C---:B------:R-:W-:Y:S01]  /*4090*/  HMMA.16816.F32 R136, R4.reuse, R18, RZ ;  /* 0x000000120488723c */ /* 0x040fe200000018ff */
[----:B------:R-:W1:Y:S07]  /*40a0*/  LDSM.16.MT88.4 R16, [R191+0x4800] ;  /* 0x00480000bf10783b */ /* 0x000e6e0000004200 */
[----:B------:R-:W-:Y:S01]  /*40b0*/  HMMA.16816.F32 R44, R4, R36, RZ ;  /* 0x00000024042c723c */ /* 0x000fe200000018ff */
[----:B----4-:R-:W-:-:S07]  /*40c0*/  FFMA.FTZ R3, R56, c[0x0][0x2d0], -R0 ;  /* 0x0000b40038037a23 */ /* 0x010fce0000010800 */
[C---:B------:R-:W-:Y:S01]  /*40d0*/  HMMA.16816.F32 R48, R4.reuse, R38, RZ ;  /* 0x000000260430723c */ /* 0x040fe200000018ff */
[----:B------:R-:W4:Y:S01]  /*40e0*/  LDSM.16.MT88.4 R36, [R191+0x800] ;  /* 0x00080000bf24783b */ /* 0x000f220000004200 */
[----:B------:R2:W1:Y:S06]  /*40f0*/  MUFU.EX2 R235, R3 ;  /* 0x0000000300eb7308 */ /* 0x00046c0000000800 */
[C---:B------:R-:W-:Y:S08]  /*4100*/  HMMA.16816.F32 R108, R4.reuse, R32, RZ ;  /* 0x00000020046c723c */ /* 0x040ff000000018ff */
[----:B------:R-:W-:Y:S01]  /*4110*/  HMMA.16816.F32 R104, R4, R34, RZ ;  /* 0x000000220468723c */ /* 0x000fe200000018ff */
[----:B------:R-:W1:Y:S01]  /*4120*/  LDSM.16.MT88.4 R32, [R192+0x800] ;  /* 0x00080000c020783b */ /* 0x000e620000004200 */
[----:B--2---:R-:W-:-:S06]  /*4130*/  FFMA.FTZ R3, R58, c[0x0][0x2d0], -R0 ;  /* 0x0000b4003a037a23 */ /* 0x004fcc0000010800 */
[C---:B------:R-:W-:Y:S01]  /*4140*/  HMMA.16816.F32 R96, R4.reuse, R28, RZ ;  /* 0x0000001c0460723c */ /* 0x040fe200000018ff */
[----:B------:R2:W-:Y:S07]  /*4150*/  MUFU.EX2 R219, R3 ;  /* 0x0000000300db7308 */ /* 0x0005ee0000000800 */
[C---:B------:R-:W-:Y:S01]  /*4160*/  HMMA.16816.F32 R100, R4.reuse, R30, RZ ;  /* 0x0000001e0464723c */ /* 0x040fe200000018ff */
[----:B------:R-:W1:Y:S07]  /*4170*/  LDSM.16.MT88.4 R28, [R148+0x800] ;  /* 0x00080000941c783b */ /* 0x000e6e0000004200 */
[----:B------:R-:W-:Y:S01]  /*4180*/  HMMA.16816.F32 R112, R4, R20, RZ ;  /* 0x000000140470723c */ /* 0x000fe200000018ff */
[----:B--2---:R-:W-:-:S07]  /*4190*/  FFMA.FTZ R3, R59, c[0x0][0x2d0], -R0 ;  /* 0x0000b4003b037a23 */ /* 0x004fce0000010800 */
[C---:B------:R-:W-:Y:S01]  /*41a0*/  HMMA.16816.F32 R120, R4.reuse, R22, RZ ;  /* 0x000000160478723c */ /* 0x040fe200000018ff */
[----:B------:R-:W2:Y:S07]  /*41b0*/  LDSM.16.MT88.4 R20, [R176+0x2800] ;  /* 0x00280000b014783b */ /* 0x000eae0000004200 */
[C---:B---3--:R-:W-:Y:S08]  /*41c0*/  HMMA.16816.F32 R152, R4.reuse, R8, RZ ;  /* 0x000000080498723c */ /* 0x048ff000000018ff */
[----:B------:R-:W-:Y:S01]  /*41d0*/  HMMA.16816.F32 R160, R4, R10, RZ ;  /* 0x0000000a04a0723c */ /* 0x000fe200000018ff */
[----:B------:R3:W2:Y:S01]  /*41e0*/  LDSM.16.MT88.4 R8, [R148+0x2800] ;  /* 0x002800009408783b */ /* 0x0006a20000004200 */
[----:B------:R-:W4:Y:S05]  /*41f0*/  MUFU.EX2 R234, R3 ;  /* 0x0000000300ea7308 */ /* 0x000f2a0000000800 */
[----:B-----5:R-:W-:-:S02]  /*4200*/  F2FP.PACK_AB R4, R239, R237 ;  /* 0x000000edef04723e */ /* 0x020fc400000000ff */
[----:B-1----:R-:W-:Y:S02]  /*4210*/  F2FP.PACK_AB R5, R235, R233 ;  /* 0x000000e9eb05723e */ /* 0x002fe400000000ff */
[----:B------:R-:W-:Y:S02]  /*4220*/  F2FP.PACK_AB R6, R238, R236 ;  /* 0x000000ecee06723e */ /* 0x000fe400000000ff */
[----:B----4-:R-:W-:-:S07]  /*4230*/  F2FP.PACK_AB R7, R234, R219 ;  /* 0x000000dbea07723e */ /* 0x010fce00000000ff */
[C---:B------:R-:W-:Y:S08]  /*4240*/  HMMA.16816.F32 R164, R4.reuse, R40, R96 ;  /* 0x0000002804a4723c */ /* 0x040ff00000001860 */
[----:B------:R-:W-:Y:S01]  /*4250*/  HMMA.16816.F32 R96, R4, R24, R76 ;  /* 0x000000180460723c */ /* 0x000fe2000000184c */
[----:B------:R-:W-:-:S07]  /*4260*/  FFMA.FTZ R3, R117, c[0x0][0x2d0], -R2 ;  /* 0x0000b40075037a23 */ /* 0x000fce0000010802 */
[C---:B------:R-:W-:Y:S08]  /*4270*/  HMMA.16816.F32 R76, R4.reuse, R14, R52 ;  /* 0x0000000e044c723c */ /* 0x040ff00000001834 */
[C---:B------:R-:W-:Y:S07]  /*4280*/  HMMA.16816.F32 R52, R4.reuse, R16, R112 ;  /* 0x000000100434723c */ /* 0x040fee0000001870 */
[----:B------:R-:W-:Y:S01]  /*4290*/  IMAD.IADD R115, R189, 0x1, R192 ;  /* 0x00000001bd737824 */ /* 0x000fe200078e02c0 */
[C---:B------:R-:W-:Y:S08]  /*42a0*/  HMMA.16816.F32 R168, R4.reuse, R38, R104 ;  /* 0x0000002604a8723c */ /* 0x040ff00000001868 */
[C---:B------:R-:W-:Y:S01]  /*42b0*/  HMMA.16816.F32 R156, R4.reuse, R42, R100 ;  /* 0x0000002a049c723c */ /* 0x040fe20000001864 */
[----:B------:R1:W-:Y:S07]  /*42c0*/  MUFU.EX2 R205, R3 ;  /* 0x0000000300cd7308 */ /* 0x0003ee0000000800 */
[C---:B---3--:R-:W-:Y:S08]  /*42d0*/  HMMA.16816.F32 R148, R4.reuse, R32, R92 ;  /* 0x000000200494723c */ /* 0x048ff0000000185c */
[C---:B------:R-:W-:Y:S08]  /*42e0*/  HMMA.16816.F32 R104, R4.reuse, R28, R84 ;  /* 0x0000001c0468723c */ /* 0x040ff00000001854 */
[C---:B------:R-:W-:Y:S01]  /*42f0*/  HMMA.16816.F32 R100, R4.reuse, R30, R80 ;  /* 0x0000001e0464723c */ /* 0x040fe20000001850 */
[--C-:B-1----:R-:W-:Y:S01]  /*4300*/  FFMA.FTZ R3, R116, c[0x0][0x2d0], -R2.reuse ;  /* 0x0000b40074037a23 */ /* 0x102fe20000010802 */
[----:B------:R-:W-:Y:S06]  /*4310*/  LDSM.16.MT88.4 R28, [R191+0x5000] ;  /* 0x00500000bf1c783b */ /* 0x000fec0000004200 */
[C---:B------:R-:W-:Y:S01]  /*4320*/  HMMA.16816.F32 R92, R4.reuse, R26, R72 ;  /* 0x0000001a045c723c */ /* 0x040fe20000001848 */
[----:B------:R-:W1:Y:S07]  /*4330*/  LDSM.16.MT88.4 R24, [R176+0x4800] ;  /* 0x00480000b018783b */ /* 0x000e6e0000004200 */
[C---:B--2---:R-:W-:Y:S08]  /*4340*/  HMMA.16816.F32 R84, R4.reuse, R22, R68 ;  /* 0x000000160454723c */ /* 0x044ff00000001844 */
[C---:B------:R-:W-:Y:S01]  /*4350*/  HMMA.16816.F32 R80, R4.reuse, R12, R60 ;  /* 0x0000000c0450723c */ /* 0x040fe2000000183c */
[----:B------:R2:W3:Y:S01]  /*4360*/  MUFU.EX2 R204, R3 ;  /* 0x0000000300cc7308 */ /* 0x0004e20000000800 */
[----:B------:R-:W-:Y:S06]  /*4370*/  LDSM.16.MT88.4 R12, [R192+0x4800] ;  /* 0x00480000c00c783b */ /* 0x000fec0000004200 */
[C---:B------:R-:W-:Y:S08]  /*4380*/  HMMA.16816.F32 R68, R4.reuse, R8, R44 ;  /* 0x000000080444723c */ /* 0x040ff0000000182c */
[----:B------:R-:W-:Y:S01]  /*4390*/  HMMA.16816.F32 R60, R4, R10, R48 ;  /* 0x0000000a043c723c */ /* 0x000fe20000001830 */
[----:B------:R-:W4:Y:S01]  /*43a0*/  LDSM.16.MT88.4 R8, [R115+0x4800] ;  /* 0x004800007308783b */ /* 0x000f220000004200 */
[----:B--2---:R-:W-:-:S04]  /*43b0*/  FFMA.FTZ R3, R118, c[0x0][0x2d0], -R2 ;  /* 0x0000b40076037a23 */ /* 0x004fc80000010802 */
[----:B------:R2:W-:Y:S02]  /*43c0*/  MUFU.EX2 R182, R3 ;  /* 0x0000000300b67308 */ /* 0x0005e40000000800 */
[----:B------:R-:W-:Y:S01]  /*43d0*/  HMMA.16816.F32 R56, R4, R18, R120 ;  /* 0x000000120438723c */ /* 0x000fe20000001878 */
[----:B------:R-:W5:Y:S01]  /*43e0*/  LDSM.16.MT88.4 R16, [R191+0x1000] ;  /* 0x00100000bf10783b */ /* 0x000f620000004200 */
[----:B--2---:R-:W-:-:S04]  /*43f0*/  FFMA.FTZ R3, R132, c[0x0][0x2d0], -R2 ;  /* 0x0000b40084037a23 */ /* 0x004fc80000010802 */
[----:B------:R2:W-:Y:S02]  /*4400*/  MUFU.EX2 R214, R3 ;  /* 0x0000000300d67308 */ /* 0x0005e40000000800 */
[----:B------:R-:W-:Y:S01]  /*4410*/  HMMA.16816.F32 R172, R4, R36, R108 ;  /* 0x0000002404ac723c */ /* 0x000fe2000000186c */
[----:B--2---:R-:W-:-:S05]  /*4420*/  FFMA.FTZ R3, R119, c[0x0][0x2d0], -R0 ;  /* 0x0000b40077037a23 */ /* 0x004fca0000010800 */
[----:B------:R2:W-:Y:S02]  /*4430*/  MUFU.EX2 R181, R3 ;  /* 0x0000000300b57308 */ /* 0x0005e40000000800 */
[----:B------:R-:W-:Y:S01]  /*4440*/  HMMA.16816.F32 R108, R4, R34, R88 ;  /* 0x00000022046c723c */ /* 0x000fe20000001858 */
[----:B------:R-:W3:Y:S01]  /*4450*/  LDSM.16.MT88.4 R32, [R192+0x1000] ;  /* 0x00100000c020783b */ /* 0x000ee20000004200 */
[----:B--2---:R-:W-:-:S04]  /*4460*/  FFMA.FTZ R3, R127, c[0x0][0x2d0], -R0 ;  /* 0x0000b4007f037a23 */ /* 0x004fc80000010800 */
[----:B------:R2:W1:Y:S02]  /*4470*/  MUFU.EX2 R180, R3 ;  /* 0x0000000300b47308 */ /* 0x0004640000000800 */
[----:B------:R-:W-:Y:S01]  /*4480*/  HMMA.16816.F32 R88, R4, R20, R64 ;  /* 0x000000140458723c */ /* 0x000fe20000001840 */
[----:B------:R-:W-:Y:S01]  /*4490*/  LDSM.16.MT88.4 R20, [R176+0x3000] ;  /* 0x00300000b014783b */ /* 0x000fe20000004200 */
[----:B--2---:R-:W-:-:S04]  /*44a0*/  FFMA.FTZ R3, R126, c[0x0][0x2d0], -R0 ;  /* 0x0000b4007e037a23 */ /* 0x004fc80000010800 */
[----:B------:R2:W-:Y:S02]  /*44b0*/  MUFU.EX2 R127, R3 ;  /* 0x00000003007f7308 */ /* 0x0005e40000000800 */
[C---:B-1----:R-:W-:Y:S08]  /*44c0*/  HMMA.16816.F32 R48, R4.reuse, R24, R128 ;  /* 0x000000180430723c */ /* 0x042ff00000001880 */
[----:B------:R-:W-:Y:S01]  /*44d0*/  HMMA.16816.F32 R40, R4, R26, R136 ;  /* 0x0000001a0428723c */ /* 0x000fe20000001888 */
[----:B------:R-:W1:Y:S01]  /*44e0*/  LDSM.16.MT88.4 R24, [R176+0x1000] ;  /* 0x00100000b018783b */ /* 0x000e620000004200 */
[----:B--2---:R-:W-:-:S06]  /*44f0*/  FFMA.FTZ R3, R133, c[0x0][0x2d0], -R0 ;  /* 0x0000b40085037a23 */ /* 0x004fcc0000010800 */
[C---:B----4-:R-:W-:Y:S01]  /*4500*/  HMMA.16816.F32 R72, R4.reuse, R8, R152 ;  /* 0x000000080448723c */ /* 0x050fe20000001898 */
[----:B------:R-:W2:Y:S07]  /*4510*/  MUFU.EX2 R126, R3 ;  /* 0x00000003007e7308 */ /* 0x000eae0000000800 */
[C---:B------:R-:W-:Y:S01]  /*4520*/  HMMA.16816.F32 R64, R4.reuse, R10, R160 ;  /* 0x0000000a0440723c */ /* 0x040fe200000018a0 */
[----:B------:R-:W4:Y:S07]  /*4530*/  LDSM.16.MT88.4 R8, [R191+0x3000] ;  /* 0x00300000bf08783b */ /* 0x000f2e0000004200 */
[C---:B------:R-:W-:Y:S08]  /*4540*/  HMMA.16816.F32 R36, R4.reuse, R12, R140 ;  /* 0x0000000c0424723c */ /* 0x040ff0000000188c */
[----:B------:R-:W-:Y:S01]  /*4550*/  HMMA.16816.F32 R44, R4, R14, R144 ;  /* 0x0000000e042c723c */ /* 0x000fe20000001890 */
[----:B------:R-:W-:Y:S06]  /*4560*/  LDSM.16.MT88.4 R12, [R115+0x1000] ;  /* 0x00100000730c783b */ /* 0x000fec0000004200 */
[----:B---3--:R-:W-:-:S02]  /*4570*/  F2FP.PACK_AB R4, R204, R205 ;  /* 0x000000cdcc04723e */ /* 0x008fc400000000ff */
[----:B------:R-:W-:Y:S02]  /*4580*/  F2FP.PACK_AB R5, R180, R181 ;  /* 0x000000b5b405723e */ /* 0x000fe400000000ff */
[----:B------:R-:W-:Y:S02]  /*4590*/  F2FP.PACK_AB R6, R214, R182 ;  /* 0x000000b6d606723e */ /* 0x000fe400000000ff */
[----:B--2---:R-:W-:-:S07]  /*45a0*/  F2FP.PACK_AB R7, R126, R127 ;  /* 0x0000007f7e07723e */ /* 0x004fce00000000ff */
[C---:B-----5:R-:W-:Y:S08]  /*45b0*/  HMMA.16816.F32 R128, R4.reuse, R16, R172 ;  /* 0x000000100480723c */ /* 0x060ff000000018ac */
[C---:B------:R-:W-:Y:S01]  /*45c0*/  HMMA.16816.F32 R196, R4.reuse, R18, R168 ;  /* 0x0000001204c4723c */ /* 0x040fe200000018a8 */
[----:B------:R-:W2:Y:S07]  /*45d0*/  LDSM.16.MT88.4 R16, [R192+0x3000] ;  /* 0x00300000c010783b */ /* 0x000eae0000004200 */
[C---:B------:R-:W-:Y:S07]  /*45e0*/  HMMA.16816.F32 R168, R4.reuse, R34, R108 ;  /* 0x0000002204a8723c */ /* 0x040fee000000186c */
[----:B------:R-:W-:Y:S01]  /*45f0*/  IMAD.IADD R111, R189, 0x1, R191 ;  /* 0x00000001bd6f7824 */ /* 0x000fe200078e02bf */
[C---:B-1----:R-:W-:Y:S08]  /*4600*/  HMMA.16816.F32 R200, R4.reuse, R24, R164 ;  /* 0x0000001804c8723c */ /* 0x042ff000000018a4 */
[C---:B------:R-:W-:Y:S01]  /*4610*/  HMMA.16816.F32 R176, R4.reuse, R26, R156 ;  /* 0x0000001a04b0723c */ /* 0x040fe2000000189c */
[----:B------:R-:W1:Y:S07]  /*4620*/  LDSM.16.MT88.4 R24, [R115+0x3000] ;  /* 0x003000007318783b */ /* 0x000e6e0000004200 */
[C---:B----4-:R-:W-:Y:S08]  /*4630*/  HMMA.16816.F32 R160, R4.reuse, R8, R96 ;  /* 0x0000000804a0723c */ /* 0x050ff00000001860 */
[----:B------:R-:W-:Y:S01]  /*4640*/  HMMA.16816.F32 R152, R4, R10, R92 ;  /* 0x0000000a0498723c */ /* 0x000fe2000000185c */
[----:B------:R-:W3:Y:S01]  /*4650*/  LDSM.16.MT88.4 R8, [R111+0x5000] ;  /* 0x005000006f08783b */ /* 0x000ee20000004200 */
[----:B------:R-:W-:-:S06]  /*4660*/  FFMA.FTZ R3, R135, c[0x0][0x2d0], -R2 ;  /* 0x0000b40087037a23 */ /* 0x000fcc0000010802 */
[C---:B--2---:R-:W-:Y:S01]  /*4670*/  HMMA.16816.F32 R144, R4.reuse, R16, R80 ;  /* 0x000000100490723c */ /* 0x044fe20000001850 */
[----:B------:R-:W-:Y:S07]  /*4680*/  LDSM.16.MT88.4 R80, [R111+0x5800] ;  /* 0x005800006f50783b */ /* 0x000fee0000004200 */
[C---:B------:R-:W-:Y:S01]  /*4690*/  HMMA.16816.F32 R140, R4.reuse, R18, R76 ;  /* 0x00000012048c723c */ /* 0x040fe2000000184c */
[----:B------:R-:W2:Y:S04]  /*46a0*/  LDSM.16.MT88.4 R16, [R115+0x5000] ;  /* 0x005000007310783b */ /* 0x000ea80000004200 */
[----:B------:R-:W-:Y:S03]  /*46b0*/  LDSM.16.MT88.4 R112, [R192+0x1800] ;  /* 0x00180000c070783b */ /* 0x000fe60000004200 */
[C---:B------:R-:W-:Y:S01]  /*46c0*/  HMMA.16816.F32 R116, R4.reuse, R12, R104 ;  /* 0x0000000c0474723c */ /* 0x040fe20000001868 */
[----:B------:R-:W-:Y:S07]  /*46d0*/  LDSM.16.MT88.4 R104, [R111+0x1800] ;  /* 0x001800006f68783b */ /* 0x000fee0000004200 */
[C---:B------:R-:W-:Y:S01]  /*46e0*/  HMMA.16816.F32 R164, R4.reuse, R14, R100 ;  /* 0x0000000e04a4723c */ /* 0x040fe20000001864 */
[----:B------:R-:W4:Y:S07]  /*46f0*/  LDSM.16.MT88.4 R12, [R192+0x5000] ;  /* 0x00500000c00c783b */ /* 0x000f2e0000004200 */
[C---:B------:R-:W-:Y:S08]  /*4700*/  HMMA.16816.F32 R172, R4.reuse, R32, R148 ;  /* 0x0000002004ac723c */ /* 0x040ff00000001894 */
[C---:B------:R-:W-:Y:S01]  /*4710*/  HMMA.16816.F32 R148, R4.reuse, R22, R84 ;  /* 0x000000160494723c */ /* 0x040fe20000001854 */
[----:B------:R5:W-:Y:S07]  /*4720*/  MUFU.EX2 R23, R3 ;  /* 0x0000000300177308 */ /* 0x000bee0000000800 */
[----:B------:R-:W-:Y:S01]  /*4730*/  HMMA.16816.F32 R156, R4, R20, R88 ;  /* 0x00000014049c723c */ /* 0x000fe20000001858 */
[----:B------:R-:W-:Y:S01]  /*4740*/  LDSM.16.MT88.4 R88, [R192+0x5800] ;  /* 0x00580000c058783b */ /* 0x000fe20000004200 */
[----:B-----5:R-:W-:-:S06]  /*4750*/  FFMA.FTZ R3, R134, c[0x0][0x2d0], -R2 ;  /* 0x0000b40086037a23 */ /* 0x020fcc0000010802 */
[C---:B-1----:R-:W-:Y:S01]  /*4760*/  HMMA.16816.F32 R136, R4.reuse, R24, R68 ;  /* 0x000000180488723c */ /* 0x042fe20000001844 */
[----:B------:R-:W1:Y:S01]  /*4770*/  LDSM.16.MT88.4 R132, [R191+0x1800] ;  /* 0x00180000bf84783b */ /* 0x000e620000004200 */
[----:B------:R5:W1:Y:S06]  /*4780*/  MUFU.EX2 R22, R3 ;  /* 0x0000000300167308 */ /* 0x000a6c0000000800 */
[----:B------:R-:W-:Y:S01]  /*4790*/  HMMA.16816.F32 R32, R4, R26, R60 ;  /* 0x0000001a0420723c */ /* 0x000fe2000000183c */
[--C-:B-----5:R-:W-:Y:S02]  /*47a0*/  FFMA.FTZ R3, R207, c[0x0][0x2d0], -R2.reuse ;  /* 0x0000b400cf037a23 */ /* 0x120fe40000010802 */
[----:B------:R-:W-:-:S04]  /*47b0*/  FFMA.FTZ R2, R209, c[0x0][0x2d0], -R2 ;  /* 0x0000b400d1027a23 */ /* 0x000fc80000010802 */
[----:B------:R5:W-:Y:S01]  /*47c0*/  MUFU.EX2 R20, R2 ;  /* 0x0000000200147308 */ /* 0x000be20000000800 */
[C---:B---3--:R-:W-:Y:S08]  /*47d0*/  HMMA.16816.F32 R24, R4.reuse, R10, R40 ;  /* 0x0000000a0418723c */ /* 0x048ff00000001828 */
[----:B------:R-:W-:Y:S01]  /*47e0*/  HMMA.16816.F32 R76, R4, R8, R48 ;  /* 0x00000008044c723c */ /* 0x000fe20000001830 */
[----:B------:R-:W-:Y:S01]  /*47f0*/  MUFU.EX2 R21, R3 ;  /* 0x0000000300157308 */ /* 0x000fe20000000800 */
[----:B------:R-:W-:Y:S01]  /*4800*/  IMAD.IADD R207, R189, 0x1, R192 ;  /* 0x00000001bdcf7824 */ /* 0x000fe200078e02c0 */
[----:B------:R-:W-:Y:S01]  /*4810*/  LDSM.16.MT88.4 R40, [R191+0x3800] ;  /* 0x00380000bf28783b */ /* 0x000fe20000004200 */
[----:B-----5:R-:W-:-:S04]  /*4820*/  FFMA.FTZ R2, R208, c[0x0][0x2d0], -R0 ;  /* 0x0000b400d0027a23 */ /* 0x020fc80000010800 */
[----:B------:R-:W-:Y:S01]  /*4830*/  HMMA.16816.F32 R68, R4, R28, R52 ;  /* 0x0000001c0444723c */ /* 0x000fe20000001834 */
[----:B------:R-:W3:Y:S01]  /*4840*/  LDSM.16.MT88.4 R120, [R207+0x1800] ;  /* 0x00180000cf78783b */ /* 0x000ee20000004200 */
[----:B------:R5:W-:Y:S03]  /*4850*/  MUFU.EX2 R10, R2 ;  /* 0x00000002000a7308 */ /* 0x000be60000000800 */
[----:B------:R1:W1:Y:S01]  /*4860*/  LDSM.16.MT88.4 R48, [R111+0x3800] ;  /* 0x003800006f30783b */ /* 0x0002620000004200 */
[----:B-----5:R-:W-:-:S04]  /*4870*/  FFMA.FTZ R2, R211, c[0x0][0x2d0], -R0 ;  /* 0x0000b400d3027a23 */ /* 0x020fc80000010800 */
[----:B------:R5:W1:Y:S01]  /*4880*/  MUFU.EX2 R9, R2 ;  /* 0x0000000200097308 */ /* 0x000a620000000800 */
[----:B--2---:R-:W-:Y:S01]  /*4890*/  HMMA.16816.F32 R92, R4, R16, R72 ;  /* 0x00000010045c723c */ /* 0x004fe20000001848 */
[----:B------:R-:W-:Y:S01]  /*48a0*/  LDSM.16.MT88.4 R72, [R191+0x5800] ;  /* 0x00580000bf48783b */ /* 0x000fe20000004200 */
[--C-:B-----5:R-:W-:Y:S02]  /*48b0*/  FFMA.FTZ R2, R210, c[0x0][0x2d0], -R0.reuse ;  /* 0x0000b400d2027a23 */ /* 0x120fe40000010800 */
[----:B------:R-:W-:-:S03]  /*48c0*/  FFMA.FTZ R0, R215, c[0x0][0x2d0], -R0 ;  /* 0x0000b400d7007a23 */ /* 0x000fc60000010800 */
[----:B------:R2:W-:Y:S08]  /*48d0*/  MUFU.EX2 R8, R2 ;  /* 0x0000000200087308 */ /* 0x0005f00000000800 */
[----:B------:R5:W1:Y:S01]  /*48e0*/  MUFU.EX2 R3, R0 ;  /* 0x0000000000037308 */ /* 0x000a620000000800 */
[----:B--2---:R-:W-:-:S04]  /*48f0*/  FADD.FTZ R2, R247, R245 ;  /* 0x000000f5f7027221 */ /* 0x004fc80000010000 */
[----:B------:R-:W-:Y:S02]  /*4900*/  FADD.FTZ R2, R244, R2 ;  /* 0x00000002f4027221 */ /* 0x000fe40000010000 */
[----:B-----5:R-:W-:-:S04]  /*4910*/  FADD.FTZ R0, R242, R241 ;  /* 0x000000f1f2007221 */ /* 0x020fc80000010000 */
[----:B------:R-:W-:Y:S02]  /*4920*/  FADD.FTZ R0, R240, R0 ;  /* 0x00000000f0007221 */ /* 0x000fe40000010000 */
[----:B------:R-:W-:Y:S02]  /*4930*/  FADD.FTZ R2, R246, R2 ;  /* 0x00000002f6027221 */ /* 0x000fe40000010000 */
[----:B------:R-:W-:Y:S01]  /*4940*/  FADD.FTZ R0, R243, R0 ;  /* 0x00000000f3007221 */ /* 0x000fe20000010000 */
[----:B------:R-:W-:Y:S01]  /*4950*/  HMMA.16816.F32 R28, R4, R30, R56 ;  /* 0x0000001e041c723c */ /* 0x000fe20000001838 */
[----:B------:R-:W2:Y:S01]  /*4960*/  LDSM.16.MT88.4 R56, [R192+0x3800] ;  /* 0x00380000c038783b */ /* 0x000ea20000004200 */
[----:B------:R-:W-:Y:S02]  /*4970*/  FADD.FTZ R2, R237, R2 ;  /* 0x00000002ed027221 */ /* 0x000fe40000010000 */
[----:B------:R-:W-:-:S04]  /*4980*/  FADD.FTZ R0, R233, R0 ;  /* 0x00000000e9007221 */ /* 0x000fc80000010000 */
[----:B----4-:R-:W-:Y:S01]  /*4990*/  HMMA.16816.F32 R84, R4, R12, R36 ;  /* 0x0000000c0454723c */ /* 0x010fe20000001824 */
[----:B------:R-:W-:-:S07]  /*49a0*/  FADD.FTZ R2, R239, R2 ;  /* 0x00000002ef027221 */ /* 0x000fce0000010000 */
[----:B------:R-:W-:Y:S01]  /*49b0*/  HMMA.16816.F32 R16, R4, R18, R64 ;  /* 0x000000120410723c */ /* 0x000fe20000001840 */
[----:B------:R-:W4:Y:S01]  /*49c0*/  LDSM.16.MT88.4 R64, [R207+0x3800] ;  /* 0x00380000cf40783b */ /* 0x000f220000004200 */
[----:B------:R-:W-:-:S06]  /*49d0*/  FADD.FTZ R0, R235, R0 ;  /* 0x00000000eb007221 */ /* 0x000fcc0000010000 */
[----:B------:R-:W-:Y:S01]  /*49e0*/  HMMA.16816.F32 R12, R4, R14, R44 ;  /* 0x0000000e040c723c */ /* 0x000fe2000000182c */
[----:B------:R-:W5:Y:S01]  /*49f0*/  LDSM.16.MT88.4 R4, [R207+0x5800] ;  /* 0x00580000cf04783b */ /* 0x000f620000004200 */
[----:B------:R-:W-:Y:S02]  /*4a00*/  FADD.FTZ R2, R236, R2 ;  /* 0x00000002ec027221 */ /* 0x000fe40000010000 */
[----:B------:R-:W-:Y:S02]  /*4a10*/  FADD.FTZ R0, R219, R0 ;  /* 0x00000000db007221 */ /* 0x000fe40000010000 */
[----:B------:R-:W-:Y:S02]  /*4a20*/  FADD.FTZ R2, R238, R2 ;  /* 0x00000002ee027221 */ /* 0x000fe40000010000 */
[----:B------:R-:W-:Y:S02]  /*4a30*/  FADD.FTZ R0, R234, R0 ;  /* 0x00000000ea007221 */ /* 0x000fe40000010000 */
[----:B------:R-:W-:-:S02]  /*4a40*/  FADD.FTZ R2, R205, R2 ;  /* 0x00000002cd027221 */ /* 0x000fc40000010000 */
[----:B------:R-:W-:Y:S02]  /*4a50*/  FADD.FTZ R0, R181, R0 ;  /* 0x00000000b5007221 */ /* 0x000fe40000010000 */
[----:B------:R-:W-:Y:S02]  /*4a60*/  FADD.FTZ R2, R204, R2 ;  /* 0x00000002cc027221 */ /* 0x000fe40000010000 */
[----:B------:R-:W-:Y:S02]  /*4a70*/  FADD.FTZ R0, R180, R0 ;  /* 0x00000000b4007221 */ /* 0x000fe40000010000 */
[----:B------:R-:W-:Y:S02]  /*4a80*/  FADD.FTZ R2, R182, R2 ;  /* 0x00000002b6027221 */ /* 0x000fe40000010000 */
[----:B------:R-:W-:Y:S01]  /*4a90*/  FADD.FTZ R0, R127, R0 ;  /* 0x000000007f007221 */ /* 0x000fe20000010000 */
[----:B------:R-:W-:Y:S01]  /*4aa0*/  ISETP.GE.AND P0, PT, R206, 0x3, PT ;  /* 0x00000003ce00780c */ /* 0x000fe20003f06270 */
[----:B------:R-:W-:-:S02]  /*4ab0*/  FADD.FTZ R214, R214, R2 ;  /* 0x00000002d6d67221 */ /* 0x000fc40000010000 */
[----:B------:R-:W-:Y:S01]  /*4ac0*/  FADD.FTZ R215, R126, R0 ;  /* 0x000000007ed77221 */ /* 0x000fe20000010000 */
[----:B-1----:R-:W-:Y:S01]  /*4ad0*/  F2FP.PACK_AB R96, R22, R23 ;  /* 0x000000171660723e */ /* 0x002fe200000000ff */
[----:B------:R-:W-:Y:S01]  /*4ae0*/  FADD.FTZ R214, R23, R214 ;  /* 0x000000d617d67221 */ /* 0x000fe20000010000 */
[----:B------:R-:W-:Y:S01]  /*4af0*/  F2FP.PACK_AB R97, R9, R10 ;  /* 0x0000000a0961723e */ /* 0x000fe200000000ff */
[----:B------:R-:W-:Y:S01]  /*4b00*/  FADD.FTZ R215, R10, R215 ;  /* 0x000000d70ad77221 */ /* 0x000fe20000010000 */
[----:B------:R-:W-:Y:S02]  /*4b10*/  F2FP.PACK_AB R98, R20, R21 ;  /* 0x000000151462723e */ /* 0x000fe400000000ff */
[----:B------:R-:W-:Y:S01]  /*4b20*/  F2FP.PACK_AB R99, R3, R8 ;  /* 0x000000080363723e */ /* 0x000fe200000000ff */
[----:B------:R-:W-:Y:S02]  /*4b30*/  FADD.FTZ R214, R22, R214 ;  /* 0x000000d616d67221 */ /* 0x000fe40000010000 */
[----:B------:R-:W-:Y:S01]  /*4b40*/  FADD.FTZ R215, R9, R215 ;  /* 0x000000d709d77221 */ /* 0x000fe20000010000 */
[----:B------:R-:W-:Y:S01]  /*4b50*/  BSSY B0, `(.L_x_1242) ;  /* 0x000006e000007945 */ /* 0x000fe20003800000 */
[----:B------:R-:W-:-:S02]  /*4b60*/  FADD.FTZ R214, R21, R214 ;  /* 0x000000d615d67221 */ /* 0x000fc40000010000 */
[----:B------:R-:W-:Y:S01]  /*4b70*/  HMMA.16816.F32 R128, R96, R132, R128 ;  /* 0x000000846080723c */ /* 0x000fe20000001880 */
[----:B------:R-:W-:Y:S02]  /*4b80*/  FADD.FTZ R215, R8, R215 ;  /* 0x000000d708d77221 */ /* 0x000fe40000010000 */
[----:B------:R-:W-:-:S05]  /*4b90*/  FADD.FTZ R214, R20, R214 ;  /* 0x000000d614d67221 */ /* 0x000fca0000010000 */
[----:B------:R-:W-:Y:S01]  /*4ba0*/  HMMA.16816.F32 R100, R96, R104, R200 ;  /* 0x000000686064723c */ /* 0x000fe200000018c8 */
[----:B------:R-:W-:-:S07]  /*4bb0*/  FADD.FTZ R215, R3, R215 ;  /* 0x000000d703d77221 */ /* 0x000fce0000010000 */
[C---:B------:R-:W-:Y:S08]  /*4bc0*/  HMMA.16816.F32 R108, R96.reuse, R112, R172 ;  /* 0x00000070606c723c */ /* 0x040ff000000018ac */
[C---:B---3--:R-:W-:Y:S08]  /*4bd0*/  HMMA.16816.F32 R116, R96.reuse, R120, R116 ;  /* 0x000000786074723c */ /* 0x048ff00000001874 */
[C---:B------:R-:W-:Y:S08]  /*4be0*/  HMMA.16816.F32 R36, R96.reuse, R40, R160 ;  /* 0x000000286024723c */ /* 0x040ff000000018a0 */
[C---:B------:R-:W-:Y:S08]  /*4bf0*/  HMMA.16816.F32 R44, R96.reuse, R48, R156 ;  /* 0x00000030602c723c */ /* 0x040ff0000000189c */
[C---:B--2---:R-:W-:Y:S08]  /*4c00*/  HMMA.16816.F32 R52, R96.reuse, R56, R144 ;  /* 0x000000386034723c */ /* 0x044ff00000001890 */
        /* <DEDUP_REMOVED lines=15> */
[C---:B-----5:R-:W-:Y:S08]  /*4d00*/  HMMA.16816.F32 R92, R96.reuse, R4, R92 ;  /* 0x00000004605c723c */ /* 0x060ff0000000185c */
[----:B------:R-:W-:Y:S01]  /*4d10*/  HMMA.16816.F32 R96, R96, R6, R16 ;  /* 0x000000066060723c */ /* 0x000fe20000001810 */
[----:B------:R-:W-:Y:S07]  /*4d20*/  @!UPT UIADD3 URZ, URZ, URZ, URZ ;  /* 0x0000003f3f3ff290 */ /* 0x000fee000fffe03f */
[----:B------:R-:W-:Y:S11]  /*4d30*/  @!P0 BRA `(.L_x_1243) ;  /* 0x000004f000008947 */ /* 0x000ff60003800000 */
[----:B------:R-:W-:Y:S02]  /*4d40*/  IMAD R194, R206, 0x40, R221 ;  /* 0x00000040cec27824 */ /* 0x000fe400078e02dd */
[----:B------:R-:W-:-:S03]  /*4d50*/  IMAD.MOV.U32 R193, RZ, RZ, RZ ;  /* 0x000000ffffc17224 */ /* 0x000fc600078e00ff */
        /* <DEDUP_REMOVED lines=8> */
[----:B------:R1:W2:Y:S01]  /*4de0*/  @!P2 LDG.E R193, [R2.64] ;  /* 0x0000000602c1a981 */ /* 0x0002a2000c1e1900 */
[----:B------:R-:W-:Y:S01]  /*4df0*/  IMAD.MOV R0, RZ, RZ, -R0 ;  /* 0x000000ffff007224 */ /* 0x000fe200078e0a00 */
[----:B------:R-:W-:Y:S01]  /*4e00*/  SHF.R.S32.HI R11, RZ, 0x1f, R213 ;  /* 0x0000001fff0b7819 */ /* 0x000fe200000114d5 */
[C---:B------:R-:W-:Y:S01]  /*4e10*/  IMAD.SHL.U32 R18, R213.reuse, 0x2, RZ ;  /* 0x00000002d5127824 */ /* 0x040fe200078e00ff */
[----:B------:R-:W-:Y:S01]  /*4e20*/  SHF.R.S32.HI R28, RZ, 0x1f, R212 ;  /* 0x0000001fff1c7819 */ /* 0x000fe200000114d4 */
[----:B------:R-:W-:Y:S01]  /*4e30*/  IMAD R194, R0, c[0x0][0x2b8], R194 ;  /* 0x0000ae0000c27a24 */ /* 0x000fe200078e02c2 */
[----:B------:R-:W-:Y:S01]  /*4e40*/  SHF.L.U64.HI R15, R213, 0x1, R11 ;  /* 0x00000001d50f7819 */ /* 0x000fe2000001020b */
[----:B------:R-:W-:Y:S01]  /*4e50*/  IMAD.SHL.U32 R17, R212, 0x2, RZ ;  /* 0x00000002d4117824 */ /* 0x000fe200078e00ff */
[----:B------:R-:W-:Y:S01]  /*4e60*/  SHF.R.S32.HI R11, RZ, 0x1f, R195 ;  /* 0x0000001fff0b7819 */ /* 0x000fe200000114c3 */
[----:B------:R-:W-:Y:S01]  /*4e70*/  IMAD.SHL.U32 R16, R195, 0x2, RZ ;  /* 0x00000002c3107824 */ /* 0x000fe200078e00ff */
[----:B------:R-:W-:-:S02]  /*4e80*/  SHF.R.S32.HI R0, RZ, 0x1f, R194 ;  /* 0x0000001fff007819 */ /* 0x000fc400000114c2 */
[----:B------:R-:W-:Y:S02]  /*4e90*/  SHF.L.U64.HI R14, R212, 0x1, R28 ;  /* 0x00000001d40e7819 */ /* 0x000fe4000001021c */
[----:B------:R-:W-:Y:S01]  /*4ea0*/  SHF.L.U64.HI R13, R195, 0x1, R11 ;  /* 0x00000001c30d7819 */ /* 0x000fe2000001020b */
[----:B------:R-:W-:-:S04]  /*4eb0*/  IMAD R0, R0, c[0x0][0x1e0], RZ ;  /* 0x0000780000007a24 */ /* 0x000fc800078e02ff */
[C---:B------:R-:W-:Y:S02]  /*4ec0*/  IMAD R0, R194.reuse, c[0x0][0x1e4], R0 ;  /* 0x00007900c2007a24 */ /* 0x040fe400078e0200 */
[----:B-1----:R-:W-:-:S04]  /*4ed0*/  IMAD.WIDE.U32 R2, R194, c[0x0][0x1e0], RZ ;  /* 0x00007800c2027a25 */ /* 0x002fc800078e00ff */
[----:B------:R-:W-:Y:S01]  /*4ee0*/  IMAD.IADD R3, R3, 0x1, R0 ;  /* 0x0000000103037824 */ /* 0x000fe200078e0200 */
[----:B--2---:R-:W-:-:S03]  /*4ef0*/  SHF.R.S32.HI R5, RZ, 0x1f, R193 ;  /* 0x0000001fff057819 */ /* 0x004fc600000114c1 */
[----:B------:R-:W-:-:S04]  /*4f00*/  IMAD.WIDE.U32 R2, R193, c[0x0][0x1f0], R2 ;  /* 0x00007c00c1027a25 */ /* 0x000fc800078e0002 */
[----:B------:R-:W-:Y:S01]  /*4f10*/  IMAD R5, R5, c[0x0][0x1f0], RZ ;  /* 0x00007c0005057a24 */ /* 0x000fe200078e02ff */
[----:B------:R-:W-:-:S03]  /*4f20*/  IADD3 R0, P0, R222, R2, RZ ;  /* 0x00000002de007210 */ /* 0x000fc60007f1e0ff */
[----:B------:R-:W-:-:S05]  /*4f30*/  IMAD R5, R193, c[0x0][0x1f4], R5 ;  /* 0x00007d00c1057a24 */ /* 0x000fca00078e0205 */
[----:B------:R-:W-:Y:S02]  /*4f40*/  IADD3.X R5, R228, R3, R5, P0, !PT ;  /* 0x00000003e4057210 */ /* 0x000fe400007fe405 */
[----:B------:R-:W-:-:S04]  /*4f50*/  LEA R12, P0, R0, c[0x0][0x1c8], 0x1 ;  /* 0x00007200000c7a11 */ /* 0x000fc800078008ff */
[----:B------:R-:W-:Y:S01]  /*4f60*/  LEA.HI.X R5, R0, c[0x0][0x1cc], R5, 0x1, P0 ;  /* 0x0000730000057a11 */ /* 0x000fe200000f0c05 */
[----:B------:R-:W-:Y:S06]  /*4f70*/  BRA.DIV ~URZ, `(.L_x_1244) ;  /* 0x000095727f007947 */ /* 0x000fec000b800000 */
[----:B------:R1:W2:Y:S02]  /*4f80*/  SHFL.IDX PT, R4, R5, RZ, 0x181f ;  /* 0x00181fff05047589 */ /* 0x0002a400000e0000 */
.L_x_1309:
[----:B------:R-:W-:Y:S05]  /*4f90*/  BRA.DIV ~URZ, `(.L_x_1245) ;  /* 0x000095c27f007947 */ /* 0x000fea000b800000 */
[----:B------:R-:W3:Y:S01]  /*4fa0*/  SHFL.IDX PT, R0, R12, RZ, 0x181f ;  /* 0x00181fff0c007589 */ /* 0x000ee200000e0000 */
[----:B------:R-:W-:Y:S02]  /*4fb0*/  ISETP.GE.AND P5, PT, R195, c[0x0][0x1d4], PT ;  /* 0x00007500c3007a0c */ /* 0x000fe40003fa6270 */
[----:B------:R-:W-:Y:S02]  /*4fc0*/  ISETP.GE.AND P1, PT, R212, c[0x0][0x1d4], PT ;  /* 0x00007500d4007a0c */ /* 0x000fe40003f26270 */
[----:B------:R-:W-:Y:S02]  /*4fd0*/  SEL R11, RZ, 0x10, P5 ;  /* 0x00000010ff0b7807 */ /* 0x000fe40002800000 */
[----:B------:R-:W-:Y:S02]  /*4fe0*/  SEL R10, RZ, 0x10, P1 ;  /* 0x00000010ff0a7807 */ /* 0x000fe40000800000 */
[----:B---3--:R-:W-:-:S02]  /*4ff0*/  IADD3 R6, P0, R0, R16, RZ ;  /* 0x0000001000067210 */ /* 0x008fc40007f1e0ff */
[----:B------:R-:W-:-:S03]  /*5000*/  IADD3 R2, P6, R0, R17, RZ ;  /* 0x0000001100027210 */ /* 0x000fc60007fde0ff */
[C---:B--2---:R-:W-:Y:S01]  /*5010*/  IMAD.X R7, R4.reuse, 0x1, R13, P0 ;  /* 0x0000000104077824 */ /* 0x044fe200000e060d */
        /* <DEDUP_REMOVED lines=8> */
[----:B------:R-:W3:Y:S04]  /*50a0*/  SHFL.IDX PT, R0, R12, 0x1, 0x181f ;  /* 0x00381f000c007f89 */ /* 0x000ee800000e0000 */
[----:B------:R2:W-:Y:S04]  /*50b0*/  LDGSTS.E.BYPASS.LTC128B.128 [R220+0x10100], [R8.64], !P0 ;  /* 0x1010000008dc7fae */ /* 0x0005e8000c101d46 */
[----:B------:R4:W1:Y:S02]  /*50c0*/  SHFL.IDX PT, R4, R5, 0x1, 0x181f ;  /* 0x00381f0005047f89 */ /* 0x00086400000e0000 */
[----:B-1--4-:R-:W-:-:S02]  /*50d0*/  SEL R5, RZ, 0x10, P0 ;  /* 0x00000010ff057807 */ /* 0x012fc40000000000 */
.L_x_1310:
[----:B--23--:R-:W-:Y:S02]  /*50e0*/  IADD3 R8, -R11, 0x10, RZ ;  /* 0x000000100b087810 */ /* 0x00cfe40007ffe1ff */
[----:B------:R-:W-:-:S02]  /*50f0*/  IADD3 R2, -R10, 0x10, RZ ;  /* 0x000000100a027810 */ /* 0x000fc40007ffe1ff */
[----:B------:R-:W-:Y:S02]  /*5100*/  LOP3.LUT R8, R8, 0xf, RZ, 0xc0, !PT ;  /* 0x0000000f08087812 */ /* 0x000fe400078ec0ff */
[----:B------:R-:W-:Y:S02]  /*5110*/  IADD3 R3, -R5, 0x10, RZ ;  /* 0x0000001005037810 */ /* 0x000fe40007ffe1ff */
[----:B------:R-:W-:Y:S02]  /*5120*/  LOP3.LUT R6, R2, 0xf, RZ, 0xc0, !PT ;  /* 0x0000000f02067812 */ /* 0x000fe400078ec0ff */
[-C--:B------:R-:W-:Y:S02]  /*5130*/  IADD3 R8, P1, P0, R8, R0.reuse, R16 ;  /* 0x0000000008087210 */ /* 0x080fe4000783e010 */
[----:B------:R-:W-:Y:S02]  /*5140*/  LOP3.LUT R2, R3, 0xf, RZ, 0xc0, !PT ;  /* 0x0000000f03027812 */ /* 0x000fe400078ec0ff */
[----:B------:R-:W-:-:S02]  /*5150*/  IADD3 R6, P6, P5, R6, R0, R17 ;  /* 0x0000000006067210 */ /* 0x000fc40007dde011 */
[----:B------:R-:W-:Y:S02]  /*5160*/  IADD3.X R9, RZ, R4, R13, P1, P0 ;  /* 0x00000004ff097210 */ /* 0x000fe40000fe040d */
        /* <DEDUP_REMOVED lines=12> */
.L_x_1243:
[----:B------:R-:W-:Y:S05]  /*5230*/  BSYNC B0 ;  /* 0x0000000000007941 */ /* 0x000fea0003800000 */
.L_x_1242:
[----:B-1----:R-:W-:Y:S01]  /*5240*/  IMAD.MOV.U32 R3, RZ, RZ, c[0x0][0x2ac] ;  /* 0x0000ab00ff037624 */ /* 0x002fe200078e00ff */
[----:B------:R-:W-:Y:S01]  /*5250*/  IADD3 R178, R206, -0x2, RZ ;  /* 0xfffffffeceb27810 */ /* 0x000fe20007ffe0ff */
[----:B------:R-:W-:Y:S01]  /*5260*/  @P4 IMAD.HI.U32 R2, R252, c[0x0][0x2c8], RZ ;  /* 0x0000b200fc024a27 */ /* 0x000fe200078e00ff */
[----:B------:R-:W0:Y:S03]  /*5270*/  LDGDEPBAR ;  /* 0x00000000000079af */ /* 0x000e260000000000 */
[----:B------:R-:W-:-:S02]  /*5280*/  IMAD R3, R3, c[0x0][0x1d0], RZ ;  /* 0x0000740003037a24 */ /* 0x000fc400078e02ff */
[----:B------:R-:W-:Y:S01]  /*5290*/  IMAD.MOV.U32 R0, RZ, RZ, R252 ;  /* 0x000000ffff007224 */ /* 0x000fe200078e00fc */
[----:B------:R-:W-:Y:S01]  /*52a0*/  @P4 SHF.R.U32.HI R0, RZ, c[0x0][0x2cc], R2 ;  /* 0x0000b300ff004a19 */ /* 0x000fe20000011602 */
[----:B------:R-:W-:Y:S02]  /*52b0*/  IMAD.MOV.U32 R210, RZ, RZ, RZ ;  /* 0x000000ffffd27224 */ /* 0x000fe400078e00ff */
[----:B------:R-:W-:Y:S01]  /*52c0*/  IMAD.MOV.U32 R182, RZ, RZ, 0x1 ;  /* 0x00000001ffb67424 */ /* 0x000fe200078e00ff */
[----:B------:R-:W-:-:S04]  /*52d0*/  IADD3 R0, R0, -c[0x0][0x168], R3 ;  /* 0x80005a0000007a10 */ /* 0x000fc80007ffe003 */
[----:B------:R-:W-:-:S04]  /*52e0*/  SHF.R.S32.HI R2, RZ, 0x1f, R0 ;  /* 0x0000001fff027819 */ /* 0x000fc80000011400 */
[----:B------:R-:W-:-:S04]  /*52f0*/  LEA.HI R0, R2, R0, RZ, 0x6 ;  /* 0x0000000002007211 */ /* 0x000fc800078f30ff */
[----:B------:R-:W-:-:S04]  /*5300*/  SHF.R.S32.HI R0, RZ, 0x6, R0 ;  /* 0x00000006ff007819 */ /* 0x000fc80000011400 */
[----:B------:R-:W-:-:S04]  /*5310*/  IMNMX R219, RZ, R0, !PT ;  /* 0x00000000ffdb7217 */ /* 0x000fc80007800200 */
[----:B------:R-:W-:-:S13]  /*5320*/  ISETP.GE.AND P0, PT, R178, R219, PT ;  /* 0x000000dbb200720c */ /* 0x000fda0003f06270 */
[----:B------:R-:W-:Y:S05]  /*5330*/  @!P0 BRA `(.L_x_1246) ;  /* 0x000033e000008947 */ /* 0x000fea0003800000 */
[----:B------:R-:W-:Y:S01]  /*5340*/  MOV R127, R124 ;  /* 0x0000007c007f7202 */ /* 0x000fe20000000f00 */
[----:B------:R-:W-:Y:S01]  /*5350*/  IMAD.MOV.U32 R201, RZ, RZ, R178 ;  /* 0x000000ffffc97224 */ /* 0x000fe200078e00b2 */
[----:B------:R-:W-:Y:S01]  /*5360*/  MOV R126, R125 ;  /* 0x0000007d007e7202 */ /* 0x000fe20000000f00 */
[----:B------:R-:W-:Y:S01]  /*5370*/  IMAD.MOV.U32 R182, RZ, RZ, 0x1 ;  /* 0x00000001ffb67424 */ /* 0x000fe200078e00ff */
[----:B------:R-:W-:Y:S02]  /*5380*/  MOV R210, RZ ;  /* 0x000000ff00d27202 */ /* 0x000fe40000000f00 */
.L_x_1255:
[----:B------:R-:W-:Y:S04]  /*5390*/  DEPBAR.LE SB0, 0x2 ;  /* 0x000080800000791a */ /* 0x000fe80000000000 */
[----:B------:R-:W-:Y:S01]  /*53a0*/  WARPSYNC 0xffffffff ;  /* 0xffffffff00007948 */ /* 0x000fe20003800000 */
[----:B------:R-:W-:Y:S01]  /*53b0*/  BAR.SYNC.DEFER_BLOCKING 0x0 ;  /* 0x0000000000007b1d */ /* 0x000fe20000010000 */
[----:B------:R-:W-:Y:S01]  /*53c0*/  IMAD R181, R182, 0x6000, RZ ;  /* 0x00006000b6b57824 */ /* 0x000fe200078e02ff */
[----:B------:R-:W-:Y:S04]  /*53d0*/  ISETP.GE.AND P0, PT, R201, 0x1, PT ;  /* 0x00000001c900780c */ /* 0x000fe80003f06270 */
[----:B------:R-:W-:Y:S04]  /*53e0*/  IADD3 R0, R190, R181, RZ ;  /* 0x000000b5be007210 */ /* 0x000fe80007ffe0ff */
[----:B------:R-:W-:Y:S01]  /*53f0*/  IADD3 R125, R188, R0, RZ ;  /* 0x00000000bc7d7210 */ /* 0x000fe20007ffe0ff */
        /* <DEDUP_REMOVED lines=12> */
[----:B------:R-:W-:Y:S01]  /*54c0*/  IMAD.SHL.U32 R31, R213, 0x2, RZ ;  /* 0x00000002d51f7824 */ /* 0x000fe200078e00ff */
[----:B------:R-:W-:Y:S01]  /*54d0*/  SHF.R.S32.HI R2, RZ, 0x1f, R194 ;  /* 0x0000001fff027819 */ /* 0x000fe200000114c2 */
[----:B------:R-:W-:Y:S01]  /*54e0*/  IMAD.SHL.U32 R30, R212, 0x2, RZ ;  /* 0x00000002d41e7824 */ /* 0x000fe200078e00ff */
[----:B------:R-:W-:Y:S01]  /*54f0*/  SHF.R.S32.HI R20, RZ, 0x1f, R193 ;  /* 0x0000001fff147819 */ /* 0x000fe200000114c1 */
[----:B------:R-:W-:Y:S01]  /*5500*/  IMAD.SHL.U32 R29, R195, 0x2, RZ ;  /* 0x00000002c31d7824 */ /* 0x000fe200078e00ff */
[----:B------:R-:W-:Y:S01]  /*5510*/  SHF.R.S32.HI R5, RZ, 0x1f, R213 ;  /* 0x0000001fff057819 */ /* 0x000fe200000114d5 */
[----:B------:R-:W-:Y:S01]  /*5520*/  IMAD R4, R2, c[0x0][0x208], RZ ;  /* 0x0000820002047a24 */ /* 0x000fe200078e02ff */
[----:B------:R-:W-:Y:S01]  /*5530*/  SHF.R.S32.HI R6, RZ, 0x1f, R212 ;  /* 0x0000001fff067819 */ /* 0x000fe200000114d4 */
[C---:B------:R-:W-:Y:S01]  /*5540*/  IMAD.WIDE.U32 R2, R194.reuse, c[0x0][0x208], RZ ;  /* 0x00008200c2027a25 */ /* 0x040fe200078e00ff */
[----:B------:R-:W-:Y:S02]  /*5550*/  SHF.L.U64.HI R28, R213, 0x1, R5 ;  /* 0x00000001d51c7819 */ /* 0x000fe40000010205 */
[----:B------:R-:W-:Y:S01]  /*5560*/  SHF.R.S32.HI R5, RZ, 0x1f, R195 ;  /* 0x0000001fff057819 */ /* 0x000fe200000114c3 */
[----:B------:R-:W-:Y:S01]  /*5570*/  IMAD R4, R194, c[0x0][0x20c], R4 ;  /* 0x00008300c2047a24 */ /* 0x000fe200078e0204 */
[----:B------:R-:W-:Y:S01]  /*5580*/  SHF.L.U64.HI R23, R212, 0x1, R6 ;  /* 0x00000001d4177819 */ /* 0x000fe20000010206 */
[----:B------:R-:W-:Y:S01]  /*5590*/  IMAD R20, R20, c[0x0][0x218], RZ ;  /* 0x0000860014147a24 */ /* 0x000fe200078e02ff */
[----:B------:R-:W-:Y:S01]  /*55a0*/  SHF.L.U64.HI R22, R195, 0x1, R5 ;  /* 0x00000001c3167819 */ /* 0x000fe20000010205 */
[----:B------:R-:W-:Y:S02]  /*55b0*/  IMAD.IADD R3, R3, 0x1, R4 ;  /* 0x0000000103037824 */ /* 0x000fe400078e0204 */
[C---:B------:R-:W-:Y:S02]  /*55c0*/  IMAD R20, R193.reuse, c[0x0][0x21c], R20 ;  /* 0x00008700c1147a24 */ /* 0x040fe400078e0214 */
[----:B------:R-:W-:Y:S05]  /*55d0*/  IMAD.WIDE.U32 R2, R193, c[0x0][0x218], R2 ;  /* 0x00008600c1027a25 */ /* 0x000fea00078e0002 */
[----:B------:R-:W-:Y:S04]  /*55e0*/  IADD3 R2, P0, R226, R2, RZ ;  /* 0x00000002e2027210 */ /* 0x000fe80007f1e0ff */
[----:B------:R-:W-:Y:S02]  /*55f0*/  IADD3.X R20, R230, R3, R20, P0, !PT ;  /* 0x00000003e6147210 */ /* 0x000fe400007fe414 */
[C---:B------:R-:W-:Y:S04]  /*5600*/  LEA R21, P0, R2.reuse, c[0x0][0x1f8], 0x1 ;  /* 0x00007e0002157a11 */ /* 0x040fe800078008ff */
[----:B------:R-:W-:Y:S01]  /*5610*/  LEA.HI.X R20, R2, c[0x0][0x1fc], R20, 0x1, P0 ;  /* 0x00007f0002147a11 */ /* 0x000fe200000f0c14 */
[----:B------:R-:W-:-:S06]  /*5620*/  BRA.DIV ~URZ, `(.L_x_1249) ;  /* 0x000091727f007947 */ /* 0x000fcc000b800000 */
[----:B------:R4:W3:Y:S02]  /*5630*/  SHFL.IDX PT, R5, R20, RZ, 0x181f ;  /* 0x00181fff14057589 */ /* 0x0008e400000e0000 */
.L_x_1311:
[----:B------:R-:W-:-:S05]  /*5640*/  BRA.DIV ~URZ, `(.L_x_1250) ;  /* 0x000091c27f007947 */ /* 0x000fca000b800000 */
[----:B------:R-:W5:Y:S01]  /*5650*/  SHFL.IDX PT, R2, R21, RZ, 0x181f ;  /* 0x00181fff15027589 */ /* 0x000f6200000e0000 */
[----:B------:R-:W-:Y:S01]  /*5660*/  ISETP.GE.AND P5, PT, R195, c[0x0][0x1d4], PT ;  /* 0x00007500c3007a0c */ /* 0x000fe20003fa6270 */
[----:B------:R-:W-:Y:S01]  /*5670*/  IMAD R4, R210, 0x6000, R231 ;  /* 0x00006000d2047824 */ /* 0x000fe200078e02e7 */
[----:B------:R-:W-:Y:S02]  /*5680*/  ISETP.GE.AND P1, PT, R212, c[0x0][0x1d4], PT ;  /* 0x00007500d4007a0c */ /* 0x000fe40003f26270 */
[C---:B-----5:R-:W-:Y:S02]  /*5690*/  IADD3 R12, P0, R2.reuse, R29, RZ ;  /* 0x0000001d020c7210 */ /* 0x060fe40007f1e0ff */
[C---:B------:R-:W-:Y:S03]  /*56a0*/  IADD3 R6, P6, R2.reuse, R30, RZ ;  /* 0x0000001e02067210 */ /* 0x040fe60007fde0ff */
[----:B---3--:R-:W-:Y:S01]  /*56b0*/  IMAD.X R13, R5, 0x1, R22, P0 ;  /* 0x00000001050d7824 */ /* 0x008fe200000e0616 */
[----:B------:R-:W-:Y:S01]  /*56c0*/  ISETP.GE.AND P0, PT, R213, c[0x0][0x1d4], PT ;  /* 0x00007500d5007a0c */ /* 0x000fe20003f06270 */
[C---:B------:R-:W-:Y:S01]  /*56d0*/  IMAD.X R7, R5.reuse, 0x1, R23, P6 ;  /* 0x0000000105077824 */ /* 0x040fe200030e0617 */
[----:B------:R-:W-:Y:S02]  /*56e0*/  IADD3 R14, P6, R2, R31, RZ ;  /* 0x0000001f020e7210 */ /* 0x000fe40007fde0ff */
[----:B------:R-:W-:Y:S01]  /*56f0*/  @!PT LDS RZ, [RZ] ;  /* 0x00000000fffff984 */ /* 0x000fe20000000800 */
[----:B------:R-:W-:Y:S01]  /*5700*/  @!PT LDS RZ, [RZ] ;  /* 0x00000000fffff984 */ /* 0x000fe20000000800 */
[----:B------:R3:W-:Y:S03]  /*5710*/  LDGSTS.E.BYPASS.LTC128B.128 [R4], [R12.64], !P5 ;  /* 0x000000000c047fae */ /* 0x0007e6000e901d46 */
[----:B------:R-:W-:Y:S01]  /*5720*/  IMAD.X R15, R5, 0x1, R28, P6 ;  /* 0x00000001050f7824 */ /* 0x000fe200030e061c */
[----:B------:R3:W-:Y:S04]  /*5730*/  LDGSTS.E.BYPASS.LTC128B.128 [R4+0x2000], [R6.64], !P1 ;  /* 0x0200000006047fae */ /* 0x0007e8000c901d46 */
[----:B------:R5:W4:Y:S04]  /*5740*/  SHFL.IDX PT, R5, R20, 0x1, 0x181f ;  /* 0x00381f0014057f89 */ /* 0x000b2800000e0000 */
[----:B------:R2:W-:Y:S04]  /*5750*/  LDGSTS.E.BYPASS.LTC128B.128 [R4+0x4000], [R14.64], !P0 ;  /* 0x040000000e047fae */ /* 0x0005e8000c101d46 */
[----:B------:R3:W1:Y:S01]  /*5760*/  SHFL.IDX PT, R2, R21, 0x1, 0x181f ;  /* 0x00381f0015027f89 */ /* 0x00066200000e0000 */
[----:B----45:R-:W-:Y:S02]  /*5770*/  SEL R20, RZ, 0x10, P5 ;  /* 0x00000010ff147807 */ /* 0x030fe40002800000 */
[----:B--2---:R-:W-:Y:S02]  /*5780*/  SEL R15, RZ, 0x10, P1 ;  /* 0x00000010ff0f7807 */ /* 0x004fe40000800000 */
[----:B------:R-:W-:Y:S02]  /*5790*/  SEL R14, RZ, 0x10, P0 ;  /* 0x00000010ff0e7807 */ /* 0x000fe40000000000 */
.L_x_1312:
[----:B-1-3--:R-:W-:Y:S02]  /*57a0*/  IADD3 R3, -R15, 0x10, RZ ;  /* 0x000000100f037810 */ /* 0x00afe40007ffe1ff */
[----:B------:R-:W-:Y:S02]  /*57b0*/  IADD3 R12, -R20, 0x10, RZ ;  /* 0x00000010140c7810 */ /* 0x000fe40007ffe1ff */
[----:B------:R-:W-:Y:S02]  /*57c0*/  IADD3 R6, -R14, 0x10, RZ ;  /* 0x000000100e067810 */ /* 0x000fe40007ffe1ff */
[----:B------:R-:W-:Y:S02]  /*57d0*/  LOP3.LUT R7, R3, 0xf, RZ, 0xc0, !PT ;  /* 0x0000000f03077812 */ /* 0x000fe400078ec0ff */
[----:B------:R-:W-:Y:S02]  /*57e0*/  LOP3.LUT R12, R12, 0xf, RZ, 0xc0, !PT ;  /* 0x0000000f0c0c7812 */ /* 0x000fe400078ec0ff */
[----:B------:R-:W-:Y:S02]  /*57f0*/  LOP3.LUT R3, R6, 0xf, RZ, 0xc0, !PT ;  /* 0x0000000f06037812 */ /* 0x000fe400078ec0ff */
[-C--:B------:R-:W-:Y:S02]  /*5800*/  IADD3 R6, P6, P5, R7, R2.reuse, R30 ;  /* 0x0000000207067210 */ /* 0x080fe40007dde01e */
[-C--:B------:R-:W-:Y:S02]  /*5810*/  IADD3 R12, P1, P0, R12, R2.reuse, R29 ;  /* 0x000000020c0c7210 */ /* 0x080fe4000783e01d */
        /* <DEDUP_REMOVED lines=13> */
.L_x_1248:
[----:B------:R-:W-:Y:S05]  /*58f0*/  BSYNC B0 ;  /* 0x0000000000007941 */ /* 0x000fea0003800000 */
.L_x_1247:
[----:B------:R-:W0:Y:S01]  /*5900*/  LDGDEPBAR ;  /* 0x00000000000079af */ /* 0x000e220000000000 */
[----:B------:R-:W-:Y:S01]  /*5910*/  WARPSYNC 0xffffffff ;  /* 0xffffffff00007948 */ /* 0x000fe20003800000 */
[C---:B-123--:R-:W-:Y:S01]  /*5920*/  HMMA.16816.F32 R4, R32.reuse, R8, RZ ;  /* 0x000000082004723c */ /* 0x04efe200000018ff */
[----:B------:R-:W-:Y:S03]  /*5930*/  BSSY B0, `(.L_x_1251) ;  /* 0x00002d4000007945 */ /* 0x000fe60003800000 */
[CC--:B------:R-:W-:Y:S02]  /*5940*/  IADD3 R2, R187.reuse, R0.reuse, RZ ;  /* 0x00000000bb027210 */ /* 0x0c0fe40007ffe0ff */
[----:B------:R-:W-:Y:S01]  /*5950*/  LDSM.16.M88.4 R160, [R186] ;  /* 0x00000000baa0783b */ /* 0x000fe20000000200 */
[----:B------:R-:W-:Y:S01]  /*5960*/  IADD3 R180, R187, R125, RZ ;  /* 0x0000007dbbb47210 */ /* 0x000fe20007ffe0ff */
[C---:B------:R-:W-:Y:S01]  /*5970*/  HMMA.16816.F32 R8, R32.reuse, R10, RZ ;  /* 0x0000000a2008723c */ /* 0x040fe200000018ff */
[CC--:B------:R-:W-:Y:S03]  /*5980*/  IADD3 R124, R188.reuse, R0.reuse, RZ ;  /* 0x00000000bc7c7210 */ /* 0x0c0fe60007ffe0ff */
[----:B------:R-:W-:Y:S02]  /*5990*/  IADD3 R3, R188, R0, R187 ;  /* 0x00000000bc037210 */ /* 0x000fe40007ffe0bb */
[----:B------:R-:W1:Y:S01]  /*59a0*/  LDSM.16.M88.4 R164, [R2] ;  /* 0x0000000002a4783b */ /* 0x000e620000000200 */
[----:B------:R-:W-:Y:S01]  /*59b0*/  SHF.L.U32 R211, R201, 0x6, RZ ;  /* 0x00000006c9d37819 */ /* 0x000fe200000006ff */
[C---:B----4-:R-:W-:Y:S06]  /*59c0*/  HMMA.16816.F32 R12, R32.reuse, R16, RZ ;  /* 0x00000010200c723c */ /* 0x050fec00000018ff */
[----:B------:R-:W2:Y:S02]  /*59d0*/  LDSM.16.M88.4 R168, [R2+0x800] ;  /* 0x0008000002a8783b */ /* 0x000ea40000000200 */
[C---:B------:R-:W-:Y:S06]  /*59e0*/  HMMA.16816.F32 R16, R32.reuse, R18, RZ ;  /* 0x000000122010723c */ /* 0x040fec00000018ff */
[----:B------:R-:W3:Y:S02]  /*59f0*/  LDSM.16.M88.4 R172, [R2+0x1000] ;  /* 0x0010000002ac783b */ /* 0x000ee40000000200 */
[C---:B------:R-:W-:Y:S06]  /*5a00*/  HMMA.16816.F32 R20, R32.reuse, R24, RZ ;  /* 0x000000182014723c */ /* 0x040fec00000018ff */
[----:B------:R-:W-:Y:S02]  /*5a10*/  LDSM.16.M88.4 R176, [R180+0x1000] ;  /* 0x00100000b4b0783b */ /* 0x000fe40000000200 */
[C---:B------:R-:W-:Y:S08]  /*5a20*/  HMMA.16816.F32 R24, R32.reuse, R26, RZ ;  /* 0x0000001a2018723c */ /* 0x040ff000000018ff */
[C---:B------:R-:W-:Y:S08]  /*5a30*/  HMMA.16816.F32 R28, R32.reuse, R136, RZ ;  /* 0x00000088201c723c */ /* 0x040ff000000018ff */
[----:B------:R-:W-:Y:S01]  /*5a40*/  HMMA.16816.F32 R32, R32, R138, RZ ;  /* 0x0000008a2020723c */ /* 0x000fe200000018ff */
[----:B------:R-:W4:Y:S07]  /*5a50*/  LDSM.16.M88.4 R136, [R2+0x1800] ;  /* 0x001800000288783b */ /* 0x000f2e0000000200 */
[C---:B------:R-:W-:Y:S08]  /*5a60*/  HMMA.16816.F32 R4, R140.reuse, R144, R4 ;  /* 0x000000908c04723c */ /* 0x040ff00000001804 */
[C---:B------:R-:W-:Y:S01]  /*5a70*/  HMMA.16816.F32 R8, R140.reuse, R146, R8 ;  /* 0x000000928c08723c */ /* 0x040fe20000001808 */
[----:B------:R-:W-:Y:S07]  /*5a80*/  LDSM.16.M88.4 R144, [R185] ;  /* 0x00000000b990783b */ /* 0x000fee0000000200 */
        /* <DEDUP_REMOVED lines=8> */
[----:B------:R-:W4:Y:S07]  /*5b10*/  LDSM.16.M88.4 R140, [R180+0x1800] ;  /* 0x00180000b48c783b */ /* 0x000f2e0000000200 */
[C---:B-1----:R-:W-:Y:S01]  /*5b20*/  HMMA.16816.F32 R4, R160.reuse, R164, R4 ;  /* 0x000000a4a004723c */ /* 0x042fe20000001804 */
[----:B------:R-:W-:Y:S07]  /*5b30*/  LDSM.16.M88.4 R156, [R183+0x4000] ;  /* 0x00400000b79c783b */ /* 0x000fee0000000200 */
[C---:B------:R-:W-:Y:S01]  /*5b40*/  HMMA.16816.F32 R8, R160.reuse, R166, R8 ;  /* 0x000000a6a008723c */ /* 0x040fe20000001808 */
[----:B------:R-:W1:Y:S07]  /*5b50*/  LDSM.16.M88.4 R164, [R0+0x2000] ;  /* 0x0020000000a4783b */ /* 0x000e6e0000000200 */
[C---:B--2---:R-:W-:Y:S08]  /*5b60*/  HMMA.16816.F32 R12, R160.reuse, R168, R12 ;  /* 0x000000a8a00c723c */ /* 0x044ff0000000180c */
[C---:B------:R-:W-:Y:S01]  /*5b70*/  HMMA.16816.F32 R16, R160.reuse, R170, R16 ;  /* 0x000000aaa010723c */ /* 0x040fe20000001810 */
[----:B------:R-:W-:Y:S07]  /*5b80*/  LDSM.16.M88.4 R168, [R2+0x2000] ;  /* 0x0020000002a8783b */ /* 0x000fee0000000200 */
[C---:B---3--:R-:W-:Y:S08]  /*5b90*/  HMMA.16816.F32 R20, R160.reuse, R172, R20 ;  /* 0x000000aca014723c */ /* 0x048ff00000001814 */
[C---:B------:R-:W-:Y:S08]  /*5ba0*/  HMMA.16816.F32 R24, R160.reuse, R174, R24 ;  /* 0x000000aea018723c */ /* 0x040ff00000001818 */
[C---:B----4-:R-:W-:Y:S08]  /*5bb0*/  HMMA.16816.F32 R28, R160.reuse, R136, R28 ;  /* 0x00000088a01c723c */ /* 0x050ff0000000181c */
[----:B------:R-:W-:Y:S01]  /*5bc0*/  HMMA.16816.F32 R32, R160, R138, R32 ;  /* 0x0000008aa020723c */ /* 0x000fe20000001820 */
[----:B------:R-:W2:Y:S07]  /*5bd0*/  LDSM.16.M88.4 R136, [R0+0x2800] ;  /* 0x002800000088783b */ /* 0x000eae0000000200 */
[C---:B-----5:R-:W-:Y:S01]  /*5be0*/  HMMA.16816.F32 R4, R144.reuse, R148, R4 ;  /* 0x000000949004723c */ /* 0x060fe20000001804 */
[----:B------:R-:W-:Y:S07]  /*5bf0*/  LDSM.16.M88.4 R160, [R124+0x2800] ;  /* 0x002800007ca0783b */ /* 0x000fee0000000200 */
[C---:B------:R-:W-:Y:S01]  /*5c00*/  HMMA.16816.F32 R8, R144.reuse, R150, R8 ;  /* 0x000000969008723c */ /* 0x040fe20000001808 */
[----:B------:R-:W3:Y:S07]  /*5c10*/  LDSM.16.M88.4 R148, [R0+0x3000] ;  /* 0x003000000094783b */ /* 0x000eee0000000200 */
[C---:B------:R-:W-:Y:S08]  /*5c20*/  HMMA.16816.F32 R12, R144.reuse, R152, R12 ;  /* 0x00000098900c723c */ /* 0x040ff0000000180c */
[C---:B------:R-:W-:Y:S01]  /*5c30*/  HMMA.16816.F32 R16, R144.reuse, R154, R16 ;  /* 0x0000009a9010723c */ /* 0x040fe20000001810 */
[----:B------:R-:W-:Y:S07]  /*5c40*/  LDSM.16.M88.4 R152, [R125+0x2000] ;  /* 0x002000007d98783b */ /* 0x000fee0000000200 */
[C---:B------:R-:W-:Y:S08]  /*5c50*/  HMMA.16816.F32 R20, R144.reuse, R176, R20 ;  /* 0x000000b09014723c */ /* 0x040ff00000001814 */
[C---:B------:R-:W-:Y:S08]  /*5c60*/  HMMA.16816.F32 R24, R144.reuse, R178, R24 ;  /* 0x000000b29018723c */ /* 0x040ff00000001818 */
[C---:B------:R-:W-:Y:S08]  /*5c70*/  HMMA.16816.F32 R28, R144.reuse, R140, R28 ;  /* 0x0000008c901c723c */ /* 0x040ff0000000181c */
[----:B------:R-:W-:Y:S01]  /*5c80*/  HMMA.16816.F32 R32, R144, R142, R32 ;  /* 0x0000008e9020723c */ /* 0x000fe20000001820 */
[----:B------:R-:W4:Y:S07]  /*5c90*/  LDSM.16.M88.4 R140, [R0+0x3800] ;  /* 0x00380000008c783b */ /* 0x000f2e0000000200 */
[C---:B-1----:R-:W-:Y:S01]  /*5ca0*/  HMMA.16816.F32 R4, R156.reuse, R164, R4 ;  /* 0x000000a49c04723c */ /* 0x042fe20000001804 */
[----:B------:R-:W1:Y:S07]  /*5cb0*/  LDSM.16.M88.4 R144, [R184+0x4000] ;  /* 0x00400000b890783b */ /* 0x000e6e0000000200 */
[C---:B------:R-:W-:Y:S01]  /*5cc0*/  HMMA.16816.F32 R8, R156.reuse, R166, R8 ;  /* 0x000000a69c08723c */ /* 0x040fe20000001808 */
[----:B------:R-:W5:Y:S07]  /*5cd0*/  LDSM.16.M88.4 R164, [R124+0x3000] ;  /* 0x003000007ca4783b */ /* 0x000f6e0000000200 */
        /* <DEDUP_REMOVED lines=8> */
[----:B------:R-:W4:Y:S07]  /*5d60*/  LDSM.16.M88.4 R140, [R2+0x2800] ;  /* 0x00280000028c783b */ /* 0x000f2e0000000200 */
[C---:B-1----:R-:W-:Y:S01]  /*5d70*/  HMMA.16816.F32 R4, R144.reuse, R152, R4 ;  /* 0x000000989004723c */ /* 0x042fe20000001804 */
[----:B------:R-:W-:Y:S07]  /*5d80*/  LDSM.16.M88.4 R156, [R2+0x3800] ;  /* 0x00380000029c783b */ /* 0x000fee0000000200 */
[C---:B------:R-:W-:Y:S01]  /*5d90*/  HMMA.16816.F32 R8, R144.reuse, R154, R8 ;  /* 0x0000009a9008723c */ /* 0x040fe20000001808 */
[----:B------:R-:W1:Y:S07]  /*5da0*/  LDSM.16.M88.4 R152, [R2+0x3000] ;  /* 0x003000000298783b */ /* 0x000e6e0000000200 */
[C---:B------:R-:W-:Y:S08]  /*5db0*/  HMMA.16816.F32 R12, R144.reuse, R160, R12 ;  /* 0x000000a0900c723c */ /* 0x040ff0000000180c */
[C---:B------:R-:W-:Y:S01]  /*5dc0*/  HMMA.16816.F32 R16, R144.reuse, R162, R16 ;  /* 0x000000a29010723c */ /* 0x040fe20000001810 */
[----:B------:R-:W-:Y:S07]  /*5dd0*/  LDSM.16.M88.4 R160, [R185+0x4000] ;  /* 0x00400000b9a0783b */ /* 0x000fee0000000200 */
[C---:B-----5:R-:W-:Y:S08]  /*5de0*/  HMMA.16816.F32 R20, R144.reuse, R164, R20 ;  /* 0x000000a49014723c */ /* 0x060ff00000001814 */
[C---:B------:R-:W-:Y:S01]  /*5df0*/  HMMA.16816.F32 R24, R144.reuse, R166, R24 ;  /* 0x000000a69018723c */ /* 0x040fe20000001818 */
[----:B------:R-:W5:Y:S07]  /*5e00*/  LDSM.16.M88.4 R164, [R180+0x2000] ;  /* 0x00200000b4a4783b */ /* 0x000f6e0000000200 */
[C---:B--2---:R-:W-:Y:S08]  /*5e10*/  HMMA.16816.F32 R28, R144.reuse, R136, R28 ;  /* 0x00000088901c723c */ /* 0x044ff0000000181c */
[----:B------:R-:W-:Y:S01]  /*5e20*/  HMMA.16816.F32 R32, R144, R138, R32 ;  /* 0x0000008a9020723c */ /* 0x000fe20000001820 */
[----:B------:R-:W2:Y:S07]  /*5e30*/  LDSM.16.M88.4 R136, [R3+0x2800] ;  /* 0x002800000388783b */ /* 0x000eae0000000200 */
[C---:B---3--:R-:W-:Y:S01]  /*5e40*/  HMMA.16816.F32 R4, R148.reuse, R168, R4 ;  /* 0x000000a89404723c */ /* 0x048fe20000001804 */
[----:B------:R-:W-:Y:S07]  /*5e50*/  LDSM.16.M88.4 R144, [R3+0x3800] ;  /* 0x003800000390783b */ /* 0x000fee0000000200 */
[C---:B------:R-:W-:Y:S01]  /*5e60*/  HMMA.16816.F32 R8, R148.reuse, R170, R8 ;  /* 0x000000aa9408723c */ /* 0x040fe20000001808 */
[----:B------:R3:W-:Y:S07]  /*5e70*/  LDSM.16.M88.4 R168, [R125+0x4000] ;  /* 0x004000007da8783b */ /* 0x0007ee0000000200 */
[C---:B----4-:R-:W-:Y:S08]  /*5e80*/  HMMA.16816.F32 R12, R148.reuse, R140, R12 ;  /* 0x0000008c940c723c */ /* 0x050ff0000000180c */
[C---:B------:R-:W-:Y:S01]  /*5e90*/  HMMA.16816.F32 R16, R148.reuse, R142, R16 ;  /* 0x0000008e9410723c */ /* 0x040fe20000001810 */
[----:B------:R-:W4:Y:S07]  /*5ea0*/  LDSM.16.M88.4 R140, [R3+0x3000] ;  /* 0x00300000038c783b */ /* 0x000f2e0000000200 */
[C---:B-1----:R-:W-:Y:S01]  /*5eb0*/  HMMA.16816.F32 R20, R148.reuse, R152, R20 ;  /* 0x000000989414723c */ /* 0x042fe20000001814 */
[----:B---3--:R-:W-:Y:S07]  /*5ec0*/  MOV R125, c[0x0][0x2ac] ;  /* 0x0000ab00007d7a02 */ /* 0x008fee0000000f00 */
[C---:B------:R-:W-:Y:S01]  /*5ed0*/  HMMA.16816.F32 R24, R148.reuse, R154, R24 ;  /* 0x0000009a9418723c */ /* 0x040fe20000001818 */
[----:B------:R-:W-:Y:S07]  /*5ee0*/  LDSM.16.M88.4 R152, [R0+0x4000] ;  /* 0x004000000098783b */ /* 0x000fee0000000200 */
[C---:B------:R-:W-:Y:S08]  /*5ef0*/  HMMA.16816.F32 R28, R148.reuse, R156, R28 ;  /* 0x0000009c941c723c */ /* 0x040ff0000000181c */
[----:B------:R-:W-:Y:S01]  /*5f00*/  HMMA.16816.F32 R32, R148, R158, R32 ;  /* 0x0000009e9420723c */ /* 0x000fe20000001820 */
[----:B------:R-:W1:Y:S07]  /*5f10*/  LDSM.16.M88.4 R148, [R183+0x8000] ;  /* 0x00800000b794783b */ /* 0x000e6e0000000200 */
[C---:B-----5:R-:W-:Y:S01]  /*5f20*/  HMMA.16816.F32 R4, R160.reuse, R164, R4 ;  /* 0x000000a4a004723c */ /* 0x060fe20000001804 */
[----:B------:R-:W3:Y:S07]  /*5f30*/  LDSM.16.M88.4 R156, [R0+0x4800] ;  /* 0x00480000009c783b */ /* 0x000eee0000000200 */
[C---:B------:R-:W-:Y:S01]  /*5f40*/  HMMA.16816.F32 R8, R160.reuse, R166, R8 ;  /* 0x000000a6a008723c */ /* 0x040fe20000001808 */
[----:B------:R-:W5:Y:S07]  /*5f50*/  LDSM.16.M88.4 R164, [R0+0x5000] ;  /* 0x0050000000a4783b */ /* 0x000f6e0000000200 */
[C---:B--2---:R-:W-:Y:S08]  /*5f60*/  HMMA.16816.F32 R12, R160.reuse, R136, R12 ;  /* 0x00000088a00c723c */ /* 0x044ff0000000180c */
[C---:B------:R-:W-:Y:S01]  /*5f70*/  HMMA.16816.F32 R16, R160.reuse, R138, R16 ;  /* 0x0000008aa010723c */ /* 0x040fe20000001810 */
[----:B------:R2:W3:Y:S07]  /*5f80*/  LDSM.16.M88.4 R136, [R0+0x5800] ;  /* 0x005800000088783b */ /* 0x0004ee0000000200 */
[C---:B----4-:R-:W-:Y:S08]  /*5f90*/  HMMA.16816.F32 R20, R160.reuse, R140, R20 ;  /* 0x0000008ca014723c */ /* 0x050ff00000001814 */
[C---:B------:R-:W-:Y:S01]  /*5fa0*/  HMMA.16816.F32 R24, R160.reuse, R142, R24 ;  /* 0x0000008ea018723c */ /* 0x040fe20000001818 */
[----:B------:R-:W4:Y:S07]  /*5fb0*/  LDSM.16.M88.4 R140, [R184+0x8000] ;  /* 0x00800000b88c783b */ /* 0x000f2e0000000200 */
[C---:B------:R-:W-:Y:S04]  /*5fc0*/  HMMA.16816.F32 R28, R160.reuse, R144, R28 ;  /* 0x00000090a01c723c */ /* 0x040fe8000000181c */
[----:B--2---:R-:W-:Y:S04]  /*5fd0*/  MOV R0, R217 ;  /* 0x000000d900007202 */ /* 0x004fe80000000f00 */
[----:B------:R-:W-:Y:S01]  /*5fe0*/  HMMA.16816.F32 R32, R160, R146, R32 ;  /* 0x00000092a020723c */ /* 0x000fe20000001820 */
[----:B------:R-:W2:Y:S07]  /*5ff0*/  LDSM.16.M88.4 R144, [R124+0x4800] ;  /* 0x004800007c90783b */ /* 0x000eae0000000200 */
[C---:B-1----:R-:W-:Y:S01]  /*6000*/  HMMA.16816.F32 R4, R148.reuse, R152, R4 ;  /* 0x000000989404723c */ /* 0x042fe20000001804 */
[----:B------:R-:W-:Y:S07]  /*6010*/  LDSM.16.M88.4 R160, [R2+0x4800] ;  /* 0x0048000002a0783b */ /* 0x000fee0000000200 */
[C---:B------:R-:W-:Y:S01]  /*6020*/  HMMA.16816.F32 R8, R148.reuse, R154, R8 ;  /* 0x0000009a9408723c */ /* 0x040fe20000001808 */
[----:B------:R-:W1:Y:S07]  /*6030*/  LDSM.16.M88.4 R152, [R124+0x5000] ;  /* 0x005000007c98783b */ /* 0x000e6e0000000200 */
[C---:B---3--:R-:W-:Y:S08]  /*6040*/  HMMA.16816.F32 R12, R148.reuse, R156, R12 ;  /* 0x0000009c940c723c */ /* 0x048ff0000000180c */
[C---:B------:R-:W-:Y:S01]  /*6050*/  HMMA.16816.F32 R16, R148.reuse, R158, R16 ;  /* 0x0000009e9410723c */ /* 0x040fe20000001810 */
[----:B------:R-:W3:Y:S07]  /*6060*/  LDSM.16.M88.4 R156, [R124+0x5800] ;  /* 0x005800007c9c783b */ /* 0x000eee0000000200 */
[C---:B-----5:R-:W-:Y:S08]  /*6070*/  HMMA.16816.F32 R20, R148.reuse, R164, R20 ;  /* 0x000000a49414723c */ /* 0x060ff00000001814 */
[C---:B------:R-:W-:Y:S01]  /*6080*/  HMMA.16816.F32 R24, R148.reuse, R166, R24 ;  /* 0x000000a69418723c */ /* 0x040fe20000001818 */
[----:B------:R-:W-:Y:S07]  /*6090*/  LDSM.16.M88.4 R164, [R2+0x5000] ;  /* 0x0050000002a4783b */ /* 0x000fee0000000200 */
[C---:B------:R-:W-:Y:S08]  /*60a0*/  HMMA.16816.F32 R28, R148.reuse, R136, R28 ;  /* 0x00000088941c723c */ /* 0x040ff0000000181c */
[----:B------:R-:W-:Y:S01]  /*60b0*/  HMMA.16816.F32 R32, R148, R138, R32 ;  /* 0x0000008a9420723c */ /* 0x000fe20000001820 */
[----:B------:R-:W-:Y:S07]  /*60c0*/  LDSM.16.M88.4 R136, [R186+0x8000] ;  /* 0x00800000ba88783b */ /* 0x000fee0000000200 */
[C---:B----4-:R-:W-:Y:S01]  /*60d0*/  HMMA.16816.F32 R4, R140.reuse, R168, R4 ;  /* 0x000000a88c04723c */ /* 0x050fe20000001804 */
[----:B------:R-:W4:Y:S07]  /*60e0*/  LDSM.16.M88.4 R148, [R2+0x4000] ;  /* 0x004000000294783b */ /* 0x000f2e0000000200 */
[C---:B------:R-:W-:Y:S01]  /*60f0*/  HMMA.16816.F32 R8, R140.reuse, R170, R8 ;  /* 0x000000aa8c08723c */ /* 0x040fe20000001808 */
[----:B------:R-:W-:Y:S07]  /*6100*/  LDSM.16.M88.4 R168, [R180+0x4000] ;  /* 0x00400000b4a8783b */ /* 0x000fee0000000200 */
[C---:B--2---:R-:W-:Y:S08]  /*6110*/  HMMA.16816.F32 R12, R140.reuse, R144, R12 ;  /* 0x000000908c0c723c */ /* 0x044ff0000000180c */
[C---:B------:R-:W-:Y:S01]  /*6120*/  HMMA.16816.F32 R16, R140.reuse, R146, R16 ;  /* 0x000000928c10723c */ /* 0x040fe20000001810 */
[----:B------:R2:W5:Y:S07]  /*6130*/  LDSM.16.M88.4 R144, [R2+0x5800] ;  /* 0x005800000290783b */ /* 0x00056e0000000200 */
[C---:B-1----:R-:W-:Y:S08]  /*6140*/  HMMA.16816.F32 R20, R140.reuse, R152, R20 ;  /* 0x000000988c14723c */ /* 0x042ff00000001814 */
[C---:B------:R-:W-:Y:S01]  /*6150*/  HMMA.16816.F32 R24, R140.reuse, R154, R24 ;  /* 0x0000009a8c18723c */ /* 0x040fe20000001818 */
[----:B------:R-:W-:Y:S07]  /*6160*/  LDSM.16.M88.4 R152, [R185+0x8000] ;  /* 0x00800000b998783b */ /* 0x000fee0000000200 */
[C---:B---3--:R-:W-:Y:S04]  /*6170*/  HMMA.16816.F32 R28, R140.reuse, R156, R28 ;  /* 0x0000009c8c1c723c */ /* 0x048fe8000000181c */
[----:B--2---:R-:W-:Y:S03]  /*6180*/  @P4 IMAD.HI.U32 R2, R217, c[0x0][0x2c8], RZ ;  /* 0x0000b200d9024a27 */ /* 0x004fe600078e00ff */
[----:B------:R-:W-:Y:S01]  /*6190*/  IADD3 R156, R191, R181, RZ ;  /* 0x000000b5bf9c7210 */ /* 0x000fe20007ffe0ff */
[----:B------:R-:W-:Y:S01]  /*61a0*/  HMMA.16816.F32 R32, R140, R158, R32 ;  /* 0x0000009e8c20723c */ /* 0x000fe20000001820 */
[----:B------:R-:W-:Y:S03]  /*61b0*/  LDSM.16.M88.4 R140, [R3+0x4800] ;  /* 0x00480000038c783b */ /* 0x000fe60000000200 */
[----:B------:R-:W-:Y:S04]  /*61c0*/  @P4 SHF.R.U32.HI R0, RZ, c[0x0][0x2cc], R2 ;  /* 0x0000b300ff004a19 */ /* 0x000fe80000011602 */
[C---:B----4-:R-:W-:Y:S01]  /*61d0*/  HMMA.16816.F32 R4, R136.reuse, R148, R4 ;  /* 0x000000948804723c */ /* 0x050fe20000001804 */
[----:B------:R-:W1:Y:S07]  /*61e0*/  SHFL.IDX PT, R2, R0, RZ, 0x1c1f ;  /* 0x001c1fff00027589 */ /* 0x000e6e00000e0000 */
[C---:B------:R-:W-:Y:S01]  /*61f0*/  HMMA.16816.F32 R8, R136.reuse, R150, R8 ;  /* 0x000000968808723c */ /* 0x040fe20000001808 */
[----:B------:R2:W3:Y:S07]  /*6200*/  SHFL.IDX PT, R124, R0, 0x1, 0x1c1f ;  /* 0x003c1f00007c7f89 */ /* 0x0004ee00000e0000 */
[C---:B------:R-:W-:Y:S08]  /*6210*/  HMMA.16816.F32 R12, R136.reuse, R160, R12 ;  /* 0x000000a0880c723c */ /* 0x040ff0000000180c */
[C---:B------:R-:W-:Y:S08]  /*6220*/  HMMA.16816.F32 R16, R136.reuse, R162, R16 ;  /* 0x000000a28810723c */ /* 0x040ff00000001810 */
[C---:B------:R-:W-:Y:S04]  /*6230*/  HMMA.16816.F32 R20, R136.reuse, R164, R20 ;  /* 0x000000a48814723c */ /* 0x040fe80000001814 */
[----:B--2---:R-:W-:Y:S04]  /*6240*/  IADD3 R0, -R251, 0x1, -R211 ;  /* 0x00000001fb007810 */ /* 0x004fe80007ffe9d3 */
[C---:B------:R-:W-:Y:S04]  /*6250*/  HMMA.16816.F32 R24, R136.reuse, R166, R24 ;  /* 0x000000a68818723c */ /* 0x040fe80000001818 */
[----:B------:R-:W-:Y:S04]  /*6260*/  IMAD R0, R125, c[0x0][0x1d0], R0 ;  /* 0x000074007d007a24 */ /* 0x000fe800078e0200 */
[C---:B-----5:R-:W-:Y:S04]  /*6270*/  HMMA.16816.F32 R28, R136.reuse, R144, R28 ;  /* 0x00000090881c723c */ /* 0x060fe8000000181c */
[----:B------:R-:W-:Y:S04]  /*6280*/  IADD3 R0, R0, -c[0x0][0x168], RZ ;  /* 0x80005a0000007a10 */ /* 0x000fe80007ffe0ff */
[----:B------:R-:W-:Y:S01]  /*6290*/  HMMA.16816.F32 R32, R136, R146, R32 ;  /* 0x000000928820723c */ /* 0x000fe20000001820 */
[----:B------:R-:W2:Y:S03]  /*62a0*/  LDSM.16.M88.4 R136, [R3+0x5000] ;  /* 0x005000000388783b */ /* 0x000ea60000000200 */
[C---:B-1----:R-:W-:Y:S02]  /*62b0*/  IADD3 R2, R0.reuse, R2, RZ ;  /* 0x0000000200027210 */ /* 0x042fe40007ffe0ff */
[----:B---3--:R-:W-:Y:S02]  /*62c0*/  IADD3 R0, R0, R124, RZ ;  /* 0x0000007c00007210 */ /* 0x008fe40007ffe0ff */
[C---:B------:R-:W-:Y:S01]  /*62d0*/  HMMA.16816.F32 R4, R152.reuse, R168, R4 ;  /* 0x000000a89804723c */ /* 0x040fe20000001804 */
[----:B------:R1:W3:Y:S01]  /*62e0*/  LDSM.16.M88.4 R144, [R3+0x5800] ;  /* 0x005800000390783b */ /* 0x0002e20000000200 */
[----:B------:R-:W-:Y:S07]  /*62f0*/  DEPBAR.LE SB0, 0x2 ;  /* 0x000080800000791a */ /* 0x000fee0000000000 */
[----:B------:R-:W-:Y:S01]  /*6300*/  BAR.SYNC.DEFER_BLOCKING 0x0 ;  /* 0x0000000000007b1d */ /* 0x000fe20000010000 */
[C---:B------:R-:W-:Y:S05]  /*6310*/  HMMA.16816.F32 R8, R152.reuse, R170, R8 ;  /* 0x000000aa9808723c */ /* 0x040fea0000001808 */
[C---:B------:R-:W-:Y:S02]  /*6320*/  ISETP.GT.AND P6, PT, R2.reuse, RZ, PT ;  /* 0x000000ff0200720c */ /* 0x040fe40003fc4270 */
[----:B------:R-:W-:Y:S01]  /*6330*/  ISETP.GT.AND P5, PT, R2, 0x1, PT ;  /* 0x000000010200780c */ /* 0x000fe20003fa4270 */
[C---:B------:R-:W-:Y:S03]  /*6340*/  HMMA.16816.F32 R12, R152.reuse, R140, R12 ;  /* 0x0000008c980c723c */ /* 0x040fe6000000180c */
[C---:B------:R-:W-:Y:S02]  /*6350*/  ISETP.GT.AND P1, PT, R0.reuse, RZ, PT ;  /* 0x000000ff0000720c */ /* 0x040fe40003f24270 */
[----:B------:R-:W-:Y:S02]  /*6360*/  ISETP.GT.AND P0, PT, R0, 0x1, PT ;  /* 0x000000010000780c */ /* 0x000fe40003f04270 */
[----:B------:R-:W-:Y:S01]  /*6370*/  FSEL R4, R4, -INF , P6 ;  /* 0xff80000004047808 */ /* 0x000fe20003000000 */
[C---:B------:R-:W-:Y:S03]  /*6380*/  HMMA.16816.F32 R16, R152.reuse, R142, R16 ;  /* 0x0000008e9810723c */ /* 0x040fe60000001810 */
[----:B------:R-:W-:Y:S02]  /*6390*/  ISETP.GT.AND P6, PT, R2, 0x8, PT ;  /* 0x000000080200780c */ /* 0x000fe40003fc4270 */
[----:B------:R-:W-:Y:S02]  /*63a0*/  FSEL R5, R5, -INF , P5 ;  /* 0xff80000005057808 */ /* 0x000fe40002800000 */
[----:B-1----:R-:W-:Y:S01]  /*63b0*/  FMNMX.FTZ R3, R4, R126, !PT ;  /* 0x0000007e04037209 */ /* 0x002fe20007810000 */
[C---:B--2---:R-:W-:Y:S03]  /*63c0*/  HMMA.16816.F32 R20, R152.reuse, R136, R20 ;  /* 0x000000889814723c */ /* 0x044fe60000001814 */
[----:B------:R-:W-:Y:S02]  /*63d0*/  ISETP.GT.AND P5, PT, R2, 0x9, PT ;  /* 0x000000090200780c */ /* 0x000fe40003fa4270 */
[----:B------:R-:W-:Y:S02]  /*63e0*/  FSEL R8, R8, -INF , P6 ;  /* 0xff80000008087808 */ /* 0x000fe40003000000 */
[----:B------:R-:W-:Y:S01]  /*63f0*/  FMNMX.FTZ R3, R5, R3, !PT ;  /* 0x0000000305037209 */ /* 0x000fe20007810000 */
[C---:B------:R-:W-:Y:S03]  /*6400*/  HMMA.16816.F32 R24, R152.reuse, R138, R24 ;  /* 0x0000008a9818723c */ /* 0x040fe60000001818 */
[----:B------:R-:W-:Y:S02]  /*6410*/  ISETP.GT.AND P6, PT, R2, 0x10, PT ;  /* 0x000000100200780c */ /* 0x000fe40003fc4270 */
[----:B------:R-:W-:Y:S02]  /*6420*/  FSEL R9, R9, -INF , P5 ;  /* 0xff80000009097808 */ /* 0x000fe40002800000 */
[----:B------:R-:W-:Y:S01]  /*6430*/  FMNMX.FTZ R3, R8, R3, !PT ;  /* 0x0000000308037209 */ /* 0x000fe20007810000 */
[C---:B---3--:R-:W-:Y:S03]  /*6440*/  HMMA.16816.F32 R28, R152.reuse, R144, R28 ;  /* 0x00000090981c723c */ /* 0x048fe6000000181c */
[----:B------:R-:W-:Y:S02]  /*6450*/  ISETP.GT.AND P5, PT, R2, 0x11, PT ;  /* 0x000000110200780c */ /* 0x000fe40003fa4270 */
[----:B------:R-:W-:Y:S02]  /*6460*/  FSEL R140, R12, -INF , P6 ;  /* 0xff8000000c8c7808 */ /* 0x000fe40003000000 */
[----:B------:R-:W-:Y:S01]  /*6470*/  FSEL R6, R6, -INF , P1 ;  /* 0xff80000006067808 */ /* 0x000fe20000800000 */
[----:B------:R-:W-:Y:S03]  /*6480*/  HMMA.16816.F32 R32, R152, R146, R32 ;  /* 0x000000929820723c */ /* 0x000fe60000001820 */
[----:B------:R-:W-:Y:S02]  /*6490*/  ISETP.GT.AND P1, PT, R0, 0x8, PT ;  /* 0x000000080000780c */ /* 0x000fe40003f24270 */
[----:B------:R-:W-:Y:S02]  /*64a0*/  FMNMX.FTZ R3, R9, R3, !PT ;  /* 0x0000000309037209 */ /* 0x000fe40007810000 */
[----:B------:R-:W-:Y:S02]  /*64b0*/  FSEL R7, R7, -INF , P0 ;  /* 0xff80000007077808 */ /* 0x000fe40000000000 */
[----:B------:R-:W-:Y:S02]  /*64c0*/  FMNMX.FTZ R125, R140, R3, !PT ;  /* 0x000000038c7d7209 */ /* 0x000fe40007810000 */
[----:B------:R-:W-:Y:S02]  /*64d0*/  ISETP.GT.AND P6, PT, R2, 0x18, PT ;  /* 0x000000180200780c */ /* 0x000fe40003fc4270 */
[----:B------:R-:W-:Y:S02]  /*64e0*/  FMNMX.FTZ R3, R6, R127, !PT ;  /* 0x0000007f06037209 */ /* 0x000fe40007810000 */
[----:B------:R-:W-:Y:S02]  /*64f0*/  FSEL R141, R13, -INF , P5 ;  /* 0xff8000000d8d7808 */ /* 0x000fe40002800000 */
[----:B------:R-:W-:Y:S02]  /*6500*/  FSEL R10, R10, -INF , P1 ;  /* 0xff8000000a0a7808 */ /* 0x000fe40000800000 */
[C---:B------:R-:W-:Y:S02]  /*6510*/  ISETP.GT.AND P1, PT, R0.reuse, 0x10, PT ;  /* 0x000000100000780c */ /* 0x040fe40003f24270 */
[----:B------:R-:W-:Y:S02]  /*6520*/  ISETP.GT.AND P0, PT, R0, 0x9, PT ;  /* 0x000000090000780c */ /* 0x000fe40003f04270 */
[----:B------:R-:W-:Y:S02]  /*6530*/  FMNMX.FTZ R3, R7, R3, !PT ;  /* 0x0000000307037209 */ /* 0x000fe40007810000 */
[----:B------:R-:W-:Y:S02]  /*6540*/  FSEL R142, R14, -INF , P1 ;  /* 0xff8000000e8e7808 */ /* 0x000fe40000800000 */
[----:B------:R-:W-:Y:S02]  /*6550*/  FSEL R148, R16, -INF , P6 ;  /* 0xff80000010947808 */ /* 0x000fe40003000000 */
[----:B------:R-:W-:Y:S02]  /*6560*/  FMNMX.FTZ R125, R141, R125, !PT ;  /* 0x0000007d8d7d7209 */ /* 0x000fe40007810000 */
[----:B------:R-:W-:Y:S02]  /*6570*/  FSEL R11, R11, -INF , P0 ;  /* 0xff8000000b0b7808 */ /* 0x000fe40000000000 */
[----:B------:R-:W-:Y:S02]  /*6580*/  ISETP.GT.AND P0, PT, R0, 0x11, PT ;  /* 0x000000110000780c */ /* 0x000fe40003f04270 */
[----:B------:R-:W-:Y:S02]  /*6590*/  ISETP.GT.AND P5, PT, R2, 0x19, PT ;  /* 0x000000190200780c */ /* 0x000fe40003fa4270 */
[----:B------:R-:W-:Y:S02]  /*65a0*/  ISETP.GT.AND P1, PT, R0, 0x18, PT ;  /* 0x000000180000780c */ /* 0x000fe40003f24270 */
[----:B------:R-:W-:Y:S02]  /*65b0*/  FMNMX.FTZ R3, R10, R3, !PT ;  /* 0x000000030a037209 */ /* 0x000fe40007810000 */
[----:B------:R-:W-:Y:S02]  /*65c0*/  FSEL R143, R15, -INF , P0 ;  /* 0xff8000000f8f7808 */ /* 0x000fe40000000000 */
[----:B------:R-:W-:Y:S01]  /*65d0*/  FSEL R149, R17, -INF , P5 ;  /* 0xff80000011957808 */ /* 0x000fe20002800000 */
[----:B------:R-:W-:Y:S01]  /*65e0*/  LDSM.16.MT88.4 R12, [R156] ;  /* 0x000000009c0c783b */ /* 0x000fe20000004200 */
[----:B------:R-:W-:Y:S02]  /*65f0*/  FSEL R150, R18, -INF , P1 ;  /* 0xff80000012967808 */ /* 0x000fe40000800000 */
[----:B------:R-:W-:Y:S02]  /*6600*/  FMNMX.FTZ R125, R148, R125, !PT ;  /* 0x0000007d947d7209 */ /* 0x000fe40007810000 */
[----:B------:R-:W-:Y:S02]  /*6610*/  ISETP.GT.AND P0, PT, R0, 0x19, PT ;  /* 0x000000190000780c */ /* 0x000fe40003f04270 */
[----:B------:R-:W-:Y:S02]  /*6620*/  ISETP.GT.AND P1, PT, R2, 0x20, PT ;  /* 0x000000200200780c */ /* 0x000fe40003f24270 */
[----:B------:R-:W-:Y:S02]  /*6630*/  FMNMX.FTZ R3, R11, R3, !PT ;  /* 0x000000030b037209 */ /* 0x000fe40007810000 */
[----:B------:R-:W-:Y:S02]  /*6640*/  FSEL R151, R19, -INF , P0 ;  /* 0xff80000013977808 */ /* 0x000fe40000000000 */
[----:B------:R-:W-:Y:S02]  /*6650*/  FSEL R146, R20, -INF , P1 ;  /* 0xff80000014927808 */ /* 0x000fe40000800000 */
[----:B------:R-:W-:Y:S02]  /*6660*/  FMNMX.FTZ R125, R149, R125, !PT ;  /* 0x0000007d957d7209 */ /* 0x000fe40007810000 */
[----:B------:R-:W-:Y:S02]  /*6670*/  ISETP.GT.AND P0, PT, R2, 0x21, PT ;  /* 0x000000210200780c */ /* 0x000fe40003f04270 */
[----:B------:R-:W-:Y:S02]  /*6680*/  FMNMX.FTZ R3, R142, R3, !PT ;  /* 0x000000038e037209 */ /* 0x000fe40007810000 */
[----:B------:R-:W-:Y:S02]  /*6690*/  ISETP.GT.AND P6, PT, R0, 0x20, PT ;  /* 0x000000200000780c */ /* 0x000fe40003fc4270 */
[C---:B------:R-:W-:Y:S02]  /*66a0*/  ISETP.GT.AND P5, PT, R2.reuse, 0x28, PT ;  /* 0x000000280200780c */ /* 0x040fe40003fa4270 */
[----:B------:R-:W-:Y:S02]  /*66b0*/  ISETP.GT.AND P1, PT, R2, 0x29, PT ;  /* 0x000000290200780c */ /* 0x000fe40003f24270 */
[----:B------:R-:W-:Y:S02]  /*66c0*/  FSEL R152, R21, -INF , P0 ;  /* 0xff80000015987808 */ /* 0x000fe40000000000 */
[----:B------:R-:W-:Y:S02]  /*66d0*/  FMNMX.FTZ R125, R146, R125, !PT ;  /* 0x0000007d927d7209 */ /* 0x000fe40007810000 */
[----:B------:R-:W-:Y:S02]  /*66e0*/  FSEL R153, R22, -INF , P6 ;  /* 0xff80000016997808 */ /* 0x000fe40003000000 */
[----:B------:R-:W-:Y:S02]  /*66f0*/  FSEL R155, R24, -INF , P5 ;  /* 0xff800000189b7808 */ /* 0x000fe40002800000 */
[----:B------:R-:W-:Y:S02]  /*6700*/  FSEL R157, R25, -INF , P1 ;  /* 0xff800000199d7808 */ /* 0x000fe40000800000 */
[C---:B------:R-:W-:Y:S02]  /*6710*/  ISETP.GT.AND P0, PT, R2.reuse, 0x30, PT ;  /* 0x000000300200780c */ /* 0x040fe40003f04270 */
[C---:B------:R-:W-:Y:S02]  /*6720*/  ISETP.GT.AND P6, PT, R2.reuse, 0x31, PT ;  /* 0x000000310200780c */ /* 0x040fe40003fc4270 */
[C---:B------:R-:W-:Y:S02]  /*6730*/  ISETP.GT.AND P5, PT, R2.reuse, 0x38, PT ;  /* 0x000000380200780c */ /* 0x040fe40003fa4270 */
[----:B------:R-:W-:Y:S02]  /*6740*/  ISETP.GT.AND P1, PT, R2, 0x39, PT ;  /* 0x000000390200780c */ /* 0x000fe40003f24270 */
[----:B------:R-:W-:Y:S02]  /*6750*/  FMNMX.FTZ R2, R143, R3, !PT ;  /* 0x000000038f027209 */ /* 0x000fe40007810000 */
[----:B------:R-:W-:Y:S02]  /*6760*/  FMNMX.FTZ R125, R152, R125, !PT ;  /* 0x0000007d987d7209 */ /* 0x000fe40007810000 */
[----:B------:R-:W-:Y:S02]  /*6770*/  FMNMX.FTZ R2, R150, R2, !PT ;  /* 0x0000000296027209 */ /* 0x000fe40007810000 */
[----:B------:R-:W-:Y:S02]  /*6780*/  FMNMX.FTZ R125, R155, R125, !PT ;  /* 0x0000007d9b7d7209 */ /* 0x000fe40007810000 */
[----:B------:R-:W-:Y:S02]  /*6790*/  FSEL R160, R28, -INF , P0 ;  /* 0xff8000001ca07808 */ /* 0x000fe40000000000 */
[----:B------:R-:W-:Y:S02]  /*67a0*/  FMNMX.FTZ R2, R151, R2, !PT ;  /* 0x0000000297027209 */ /* 0x000fe40007810000 */
[C---:B------:R-:W-:Y:S02]  /*67b0*/  ISETP.GT.AND P0, PT, R0.reuse, 0x21, PT ;  /* 0x000000210000780c */ /* 0x040fe40003f04270 */
[----:B------:R-:W-:Y:S02]  /*67c0*/  FMNMX.FTZ R125, R157, R125, !PT ;  /* 0x0000007d9d7d7209 */ /* 0x000fe40007810000 */
[----:B------:R-:W-:Y:S02]  /*67d0*/  FSEL R147, R23, -INF , P0 ;  /* 0xff80000017937808 */ /* 0x000fe40000000000 */
[----:B------:R-:W-:Y:S02]  /*67e0*/  FMNMX.FTZ R2, R153, R2, !PT ;  /* 0x0000000299027209 */ /* 0x000fe40007810000 */
[----:B------:R-:W-:Y:S02]  /*67f0*/  ISETP.GT.AND P0, PT, R0, 0x28, PT ;  /* 0x000000280000780c */ /* 0x000fe40003f04270 */
[----:B------:R-:W-:Y:S02]  /*6800*/  FSEL R161, R29, -INF , P6 ;  /* 0xff8000001da17808 */ /* 0x000fe40003000000 */
[----:B------:R-:W-:Y:S02]  /*6810*/  FMNMX.FTZ R125, R160, R125, !PT ;  /* 0x0000007da07d7209 */ /* 0x000fe40007810000 */
[----:B------:R-:W-:Y:S02]  /*6820*/  FSEL R154, R26, -INF , P0 ;  /* 0xff8000001a9a7808 */ /* 0x000fe40000000000 */
[----:B------:R-:W-:Y:S02]  /*6830*/  FMNMX.FTZ R2, R147, R2, !PT ;  /* 0x0000000293027209 */ /* 0x000fe40007810000 */
[----:B------:R-:W-:Y:S02]  /*6840*/  FSEL R199, R33, -INF , P1 ;  /* 0xff80000021c77808 */ /* 0x000fe40000800000 */
[----:B------:R-:W-:Y:S02]  /*6850*/  ISETP.GT.AND P1, PT, R0, 0x29, PT ;  /* 0x000000290000780c */ /* 0x000fe40003f24270 */
[----:B------:R-:W-:Y:S02]  /*6860*/  FSEL R163, R32, -INF , P5 ;  /* 0xff80000020a37808 */ /* 0x000fe40002800000 */
[----:B------:R-:W-:Y:S02]  /*6870*/  FMNMX.FTZ R125, R161, R125, !PT ;  /* 0x0000007da17d7209 */ /* 0x000fe40007810000 */
[----:B------:R-:W-:Y:S02]  /*6880*/  FSEL R158, R27, -INF , P1 ;  /* 0xff8000001b9e7808 */ /* 0x000fe40000800000 */
[----:B------:R-:W-:Y:S02]  /*6890*/  FMNMX.FTZ R2, R154, R2, !PT ;  /* 0x000000029a027209 */ /* 0x000fe40007810000 */
[----:B------:R-:W-:Y:S02]  /*68a0*/  ISETP.GT.AND P1, PT, R0, 0x30, PT ;  /* 0x000000300000780c */ /* 0x000fe40003f24270 */
[----:B------:R-:W-:Y:S02]  /*68b0*/  FMNMX.FTZ R125, R163, R125, !PT ;  /* 0x0000007da37d7209 */ /* 0x000fe40007810000 */
[----:B------:R-:W-:Y:S02]  /*68c0*/  FSEL R159, R30, -INF , P1 ;  /* 0xff8000001e9f7808 */ /* 0x000fe40000800000 */
[----:B------:R-:W-:Y:S02]  /*68d0*/  FMNMX.FTZ R2, R158, R2, !PT ;  /* 0x000000029e027209 */ /* 0x000fe40007810000 */
[C---:B------:R-:W-:Y:S02]  /*68e0*/  ISETP.GT.AND P0, PT, R0.reuse, 0x31, PT ;  /* 0x000000310000780c */ /* 0x040fe40003f04270 */
[----:B------:R-:W-:Y:S02]  /*68f0*/  FMNMX.FTZ R125, R199, R125, !PT ;  /* 0x0000007dc77d7209 */ /* 0x000fe40007810000 */
[----:B------:R-:W-:Y:S02]  /*6900*/  FSEL R162, R31, -INF , P0 ;  /* 0xff8000001fa27808 */ /* 0x000fe40000000000 */
[----:B------:R-:W-:Y:S01]  /*6910*/  FMNMX.FTZ R2, R159, R2, !PT ;  /* 0x000000029f027209 */ /* 0x000fe20007810000 */
[----:B------:R-:W1:Y:S01]  /*6920*/  SHFL.BFLY PT, R3, R125, 0x2, 0x1f ;  /* 0x0c401f007d037f89 */ /* 0x000e6200000e0000 */
[C---:B------:R-:W-:Y:S02]  /*6930*/  ISETP.GT.AND P1, PT, R0.reuse, 0x38, PT ;  /* 0x000000380000780c */ /* 0x040fe40003f24270 */
[----:B------:R-:W-:Y:S02]  /*6940*/  ISETP.GT.AND P0, PT, R0, 0x39, PT ;  /* 0x000000390000780c */ /* 0x000fe40003f04270 */
[----:B------:R-:W-:Y:S02]  /*6950*/  FSEL R198, R34, -INF , P1 ;  /* 0xff80000022c67808 */ /* 0x000fe40000800000 */
[----:B------:R-:W-:Y:S02]  /*6960*/  FMNMX.FTZ R0, R162, R2, !PT ;  /* 0x00000002a2007209 */ /* 0x000fe40007810000 */
[----:B------:R-:W-:Y:S02]  /*6970*/  FSEL R200, R35, -INF , P0 ;  /* 0xff80000023c87808 */ /* 0x000fe40000000000 */
[----:B------:R-:W-:Y:S04]  /*6980*/  FMNMX.FTZ R0, R198, R0, !PT ;  /* 0x00000000c6007209 */ /* 0x000fe80007810000 */
        /* <DEDUP_REMOVED lines=10> */
[--C-:B------:R-:W-:Y:S04]  /*6a30*/  FFMA.FTZ R2, R4, c[0x0][0x2d0], -R144.reuse ;  /* 0x0000b40004027a23 */ /* 0x100fe80000010890 */
[----:B------:R1:W-:Y:S01]  /*6a40*/  MUFU.EX2 R209, R2 ;  /* 0x0000000200d17308 */ /* 0x0003e20000000800 */
[----:B--2---:R-:W-:Y:S01]  /*6a50*/  FMNMX.FTZ R124, R0, R124, !PT ;  /* 0x0000007c007c7209 */ /* 0x004fe20007810000 */
[--C-:B------:R-:W-:Y:S03]  /*6a60*/  FFMA.FTZ R0, R8, c[0x0][0x2d0], -R144.reuse ;  /* 0x0000b40008007a23 */ /* 0x100fe60000010890 */
[C---:B------:R-:W-:Y:S01]  /*6a70*/  FSETP.NEU.FTZ.AND P0, PT, R124.reuse, -INF , PT ;  /* 0xff8000007c00780b */ /* 0x040fe20003f1d000 */
[----:B------:R-:W-:Y:S04]  /*6a80*/  FMUL.FTZ R145, R124, c[0x0][0x2d0] ;  /* 0x0000b4007c917a20 */ /* 0x000fe80000410000 */
[----:B------:R2:W-:Y:S01]  /*6a90*/  MUFU.EX2 R207, R0 ;  /* 0x0000000000cf7308 */ /* 0x0005e20000000800 */
[----:B------:R-:W-:Y:S05]  /*6aa0*/  FSEL R145, R145, RZ, P0 ;  /* 0x000000ff91917208 */ /* 0x000fea0000000000 */
[--C-:B------:R-:W-:Y:S04]  /*6ab0*/  FFMA.FTZ R3, R11, c[0x0][0x2d0], -R145.reuse ;  /* 0x0000b4000b037a23 */ /* 0x100fe80000010891 */
[----:B------:R3:W-:Y:S01]  /*6ac0*/  MUFU.EX2 R202, R3 ;  /* 0x0000000300ca7308 */ /* 0x0007e20000000800 */
[--C-:B-1----:R-:W-:Y:S09]  /*6ad0*/  FFMA.FTZ R2, R5, c[0x0][0x2d0], -R144.reuse ;  /* 0x0000b40005027a23 */ /* 0x102ff20000010890 */
[----:B------:R1:W4:Y:S01]  /*6ae0*/  MUFU.EX2 R208, R2 ;  /* 0x0000000200d07308 */ /* 0x0003220000000800 */
[----:B--2---:R-:W-:Y:S09]  /*6af0*/  FFMA.FTZ R0, R9, c[0x0][0x2d0], -R144 ;  /* 0x0000b40009007a23 */ /* 0x004ff20000010890 */
[----:B------:R-:W2:Y:S01]  /*6b00*/  MUFU.EX2 R206, R0 ;  /* 0x0000000000ce7308 */ /* 0x000ea20000000800 */
[----:B---3--:R-:W-:Y:S05]  /*6b10*/  IADD3 R3, R192, R181, RZ ;  /* 0x000000b5c0037210 */ /* 0x008fea0007ffe0ff */
[----:B------:R-:W-:Y:S01]  /*6b20*/  LDSM.16.MT88.4 R28, [R3] ;  /* 0x00000000031c783b */ /* 0x000fe20000004200 */
[----:B-1----:R-:W-:Y:S02]  /*6b30*/  FSEL R2, R125, RZ, P1 ;  /* 0x000000ff7d027208 */ /* 0x002fe40000800000 */
[----:B----4-:R-:W-:Y:S02]  /*6b40*/  F2FP.PACK_AB R136, R208, R209 ;  /* 0x000000d1d088723e */ /* 0x010fe400000000ff */
[----:B------:R-:W-:Y:S01]  /*6b50*/  ISETP.GE.AND P1, PT, R210, 0x1, PT ;  /* 0x00000001d200780c */ /* 0x000fe20003f26270 */
[----:B------:R-:W-:Y:S01]  /*6b60*/  FADD.FTZ R2, -R2, R126 ;  /* 0x0000007e02027221 */ /* 0x000fe20000010100 */
[----:B------:R-:W-:Y:S03]  /*6b70*/  IADD3 R126, R189, R3, RZ ;  /* 0x00000003bd7e7210 */ /* 0x000fe60007ffe0ff */
[----:B------:R-:W-:Y:S01]  /*6b80*/  FMUL.FTZ R2, R2, c[0x0][0x2d0] ;  /* 0x0000b40002027a20 */ /* 0x000fe20000410000 */
[----:B--2---:R-:W-:Y:S01]  /*6b90*/  F2FP.PACK_AB R138, R206, R207 ;  /* 0x000000cfce8a723e */ /* 0x004fe200000000ff */
[--C-:B------:R-:W-:Y:S04]  /*6ba0*/  FFMA.FTZ R0, R6, c[0x0][0x2d0], -R145.reuse ;  /* 0x0000b40006007a23 */ /* 0x100fe80000010891 */
[----:B------:R1:W-:Y:S10]  /*6bb0*/  MUFU.EX2 R205, R0 ;  /* 0x0000000000cd7308 */ /* 0x0003f40000000800 */
[----:B------:R-:W2:Y:S01]  /*6bc0*/  MUFU.EX2 R2, R2 ;  /* 0x0000000200027308 */ /* 0x000ea20000000800 */
[--C-:B-1----:R-:W-:Y:S09]  /*6bd0*/  FFMA.FTZ R0, R7, c[0x0][0x2d0], -R145.reuse ;  /* 0x0000b40007007a23 */ /* 0x102ff20000010891 */
[----:B------:R1:W3:Y:S01]  /*6be0*/  MUFU.EX2 R204, R0 ;  /* 0x0000000000cc7308 */ /* 0x0002e20000000800 */
[C---:B--2---:R-:W-:Y:S02]  /*6bf0*/  FMUL.FTZ R4, R2.reuse, R128 ;  /* 0x0000008002047220 */ /* 0x044fe40000410000 */
[C---:B------:R-:W-:Y:S02]  /*6c00*/  FMUL.FTZ R5, R2.reuse, R129 ;  /* 0x0000008102057220 */ /* 0x040fe40000410000 */
[C---:B------:R-:W-:Y:S02]  /*6c10*/  FMUL.FTZ R8, R2.reuse, R132 ;  /* 0x0000008402087220 */ /* 0x040fe40000410000 */
[C---:B------:R-:W-:Y:S02]  /*6c20*/  FMUL.FTZ R9, R2.reuse, R133 ;  /* 0x0000008502097220 */ /* 0x040fe40000410000 */
[C---:B------:R-:W-:Y:S02]  /*6c30*/  FMUL.FTZ R16, R2.reuse, R104 ;  /* 0x0000006802107220 */ /* 0x040fe40000410000 */
[C---:B------:R-:W-:Y:S02]  /*6c40*/  FMUL.FTZ R17, R2.reuse, R105 ;  /* 0x0000006902117220 */ /* 0x040fe40000410000 */
[C---:B------:R-:W-:Y:S02]  /*6c50*/  FMUL.FTZ R24, R2.reuse, R112 ;  /* 0x0000007002187220 */ /* 0x040fe40000410000 */
[C---:B------:R-:W-:Y:S02]  /*6c60*/  FMUL.FTZ R25, R2.reuse, R113 ;  /* 0x0000007102197220 */ /* 0x040fe40000410000 */
[----:B------:R-:W-:Y:S02]  /*6c70*/  FMUL.FTZ R32, R2, R120 ;  /* 0x0000007802207220 */ /* 0x000fe40000410000 */
[----:B-1----:R-:W-:Y:S01]  /*6c80*/  FFMA.FTZ R0, R10, c[0x0][0x2d0], -R145 ;  /* 0x0000b4000a007a23 */ /* 0x002fe20000010891 */
[----:B---3--:R-:W-:Y:S01]  /*6c90*/  F2FP.PACK_AB R137, R204, R205 ;  /* 0x000000cdcc89723e */ /* 0x008fe200000000ff */
[C---:B------:R-:W-:Y:S02]  /*6ca0*/  FMUL.FTZ R33, R2.reuse, R121 ;  /* 0x0000007902217220 */ /* 0x040fe40000410000 */
[----:B------:R1:W2:Y:S01]  /*6cb0*/  MUFU.EX2 R203, R0 ;  /* 0x0000000000cb7308 */ /* 0x0002a20000000800 */
[C---:B------:R-:W-:Y:S02]  /*6cc0*/  FMUL.FTZ R36, R2.reuse, R36 ;  /* 0x0000002402247220 */ /* 0x040fe40000410000 */
        /* <DEDUP_REMOVED lines=10> */
[----:B------:R-:W-:Y:S01]  /*6d70*/  FMUL.FTZ R57, R2, R57 ;  /* 0x0000003902397220 */ /* 0x000fe20000410000 */
[----:B-1----:R-:W-:Y:S01]  /*6d80*/  FSEL R0, R124, RZ, P0 ;  /* 0x000000ff7c007208 */ /* 0x002fe20000000000 */
[----:B------:R-:W-:Y:S01]  /*6d90*/  FMUL.FTZ R60, R2, R60 ;  /* 0x0000003c023c7220 */ /* 0x000fe20000410000 */
[----:B--2---:R-:W-:Y:S01]  /*6da0*/  F2FP.PACK_AB R139, R202, R203 ;  /* 0x000000cbca8b723e */ /* 0x004fe200000000ff */
[----:B------:R-:W-:Y:S01]  /*6db0*/  FMUL.FTZ R61, R2, R61 ;  /* 0x0000003d023d7220 */ /* 0x000fe20000410000 */
[----:B------:R-:W-:Y:S01]  /*6dc0*/  ISETP.GE.AND P0, PT, R201, 0x2, PT ;  /* 0x00000002c900780c */ /* 0x000fe20003f06270 */
[----:B------:R-:W-:Y:S01]  /*6dd0*/  FADD.FTZ R0, -R0, R127 ;  /* 0x0000007f00007221 */ /* 0x000fe20000010100 */
[----:B------:R-:W-:Y:S01]  /*6de0*/  IADD3 R127, R189, R156, RZ ;  /* 0x0000009cbd7f7210 */ /* 0x000fe20007ffe0ff */
[----:B------:R-:W-:Y:S02]  /*6df0*/  FMUL.FTZ R64, R2, R64 ;  /* 0x0000004002407220 */ /* 0x000fe40000410000 */
[----:B------:R-:W-:Y:S02]  /*6e00*/  FMUL.FTZ R0, R0, c[0x0][0x2d0] ;  /* 0x0000b40000007a20 */ /* 0x000fe40000410000 */
[----:B------:R-:W1:Y:S01]  /*6e10*/  LDSM.16.MT88.4 R20, [R127] ;  /* 0x000000007f14783b */ /* 0x000e620000004200 */
[C---:B------:R-:W-:Y:S02]  /*6e20*/  FMUL.FTZ R65, R2.reuse, R65 ;  /* 0x0000004102417220 */ /* 0x040fe40000410000 */
[C---:B------:R-:W-:Y:S01]  /*6e30*/  FMUL.FTZ R68, R2.reuse, R68 ;  /* 0x0000004402447220 */ /* 0x040fe20000410000 */
[----:B------:R-:W2:Y:S01]  /*6e40*/  MUFU.EX2 R0, R0 ;  /* 0x0000000000007308 */ /* 0x000ea20000000800 */
        /* <DEDUP_REMOVED lines=12> */
[C---:B--2---:R-:W-:Y:S02]  /*6f10*/  FMUL.FTZ R6, R0.reuse, R130 ;  /* 0x0000008200067220 */ /* 0x044fe40000410000 */
[C---:B------:R-:W-:Y:S02]  /*6f20*/  FMUL.FTZ R7, R0.reuse, R131 ;  /* 0x0000008300077220 */ /* 0x040fe40000410000 */
[----:B------:R-:W-:Y:S01]  /*6f30*/  LDSM.16.MT88.4 R128, [R156+0x2800] ;  /* 0x002800009c80783b */ /* 0x000fe20000004200 */
[C---:B------:R-:W-:Y:S02]  /*6f40*/  FMUL.FTZ R10, R0.reuse, R134 ;  /* 0x00000086000a7220 */ /* 0x040fe40000410000 */
[C---:B------:R-:W-:Y:S02]  /*6f50*/  FMUL.FTZ R11, R0.reuse, R135 ;  /* 0x00000087000b7220 */ /* 0x040fe40000410000 */
[C---:B------:R-:W-:Y:S03]  /*6f60*/  HMMA.16816.F32 R4, R136.reuse, R12, R4 ;  /* 0x0000000c8804723c */ /* 0x040fe60000001804 */
[----:B------:R-:W-:Y:S02]  /*6f70*/  LDSM.16.MT88.4 R132, [R127+0x2800] ;  /* 0x002800007f84783b */ /* 0x000fe40000004200 */
[----:B------:R-:W-:Y:S02]  /*6f80*/  FMUL.FTZ R18, R0, R106 ;  /* 0x0000006a00127220 */ /* 0x000fe40000410000 */
[C---:B------:R-:W-:Y:S01]  /*6f90*/  FMUL.FTZ R12, R2.reuse, R100 ;  /* 0x00000064020c7220 */ /* 0x040fe20000410000 */
[C---:B------:R-:W-:Y:S04]  /*6fa0*/  HMMA.16816.F32 R8, R136.reuse, R14, R8 ;  /* 0x0000000e8808723c */ /* 0x040fe80000001808 */
[----:B------:R-:W-:Y:S02]  /*6fb0*/  FMUL.FTZ R13, R2, R101 ;  /* 0x00000065020d7220 */ /* 0x000fe40000410000 */
[C---:B------:R-:W-:Y:S02]  /*6fc0*/  FMUL.FTZ R19, R0.reuse, R107 ;  /* 0x0000006b00137220 */ /* 0x040fe40000410000 */
[C---:B------:R-:W-:Y:S01]  /*6fd0*/  FMUL.FTZ R14, R0.reuse, R102 ;  /* 0x00000066000e7220 */ /* 0x040fe20000410000 */
[----:B------:R-:W-:Y:S03]  /*6fe0*/  LDSM.16.MT88.4 R104, [R156+0x2000] ;  /* 0x002000009c68783b */ /* 0x000fe60000004200 */
[C---:B------:R-:W-:Y:S02]  /*6ff0*/  FMUL.FTZ R15, R0.reuse, R103 ;  /* 0x00000067000f7220 */ /* 0x040fe40000410000 */
[C---:B------:R-:W-:Y:S02]  /*7000*/  FMUL.FTZ R26, R0.reuse, R114 ;  /* 0x00000072001a7220 */ /* 0x040fe40000410000 */
[C---:B------:R-:W-:Y:S01]  /*7010*/  FMUL.FTZ R27, R0.reuse, R115 ;  /* 0x00000073001b7220 */ /* 0x040fe20000410000 */
[----:B------:R-:W2:Y:S01]  /*7020*/  LDSM.16.MT88.4 R100, [R126] ;  /* 0x000000007e64783b */ /* 0x000ea20000004200 */
[C---:B------:R-:W-:Y:S01]  /*7030*/  FMUL.FTZ R34, R0.reuse, R122 ;  /* 0x0000007a00227220 */ /* 0x040fe20000410000 */
[C---:B-1----:R-:W-:Y:S03]  /*7040*/  HMMA.16816.F32 R12, R136.reuse, R20, R12 ;  /* 0x00000014880c723c */ /* 0x042fe6000000180c */
[C---:B------:R-:W-:Y:S02]  /*7050*/  FMUL.FTZ R35, R0.reuse, R123 ;  /* 0x0000007b00237220 */ /* 0x040fe40000410000 */
[----:B------:R-:W-:Y:S01]  /*7060*/  FMUL.FTZ R38, R0, R38 ;  /* 0x0000002600267220 */ /* 0x000fe20000410000 */
[----:B------:R-:W-:Y:S01]  /*7070*/  LDSM.16.MT88.4 R112, [R156+0x800] ;  /* 0x000800009c70783b */ /* 0x000fe20000004200 */
[C---:B------:R-:W-:Y:S01]  /*7080*/  FMUL.FTZ R20, R2.reuse, R108 ;  /* 0x0000006c02147220 */ /* 0x040fe20000410000 */
[C---:B------:R-:W-:Y:S04]  /*7090*/  HMMA.16816.F32 R16, R136.reuse, R22, R16 ;  /* 0x000000168810723c */ /* 0x040fe80000001810 */
[----:B------:R-:W-:Y:S02]  /*70a0*/  FMUL.FTZ R21, R2, R109 ;  /* 0x0000006d02157220 */ /* 0x000fe40000410000 */
[C---:B------:R-:W-:Y:S01]  /*70b0*/  FMUL.FTZ R39, R0.reuse, R39 ;  /* 0x0000002700277220 */ /* 0x040fe20000410000 */
[----:B------:R-:W-:Y:S01]  /*70c0*/  LDSM.16.MT88.4 R120, [R126+0x800] ;  /* 0x000800007e78783b */ /* 0x000fe20000004200 */
[C---:B------:R-:W-:Y:S04]  /*70d0*/  FMUL.FTZ R22, R0.reuse, R110 ;  /* 0x0000006e00167220 */ /* 0x040fe80000410000 */
[C---:B------:R-:W-:Y:S02]  /*70e0*/  FMUL.FTZ R23, R0.reuse, R111 ;  /* 0x0000006f00177220 */ /* 0x040fe40000410000 */
[C---:B------:R-:W-:Y:S01]  /*70f0*/  FMUL.FTZ R42, R0.reuse, R42 ;  /* 0x0000002a002a7220 */ /* 0x040fe20000410000 */
[----:B------:R-:W1:Y:S01]  /*7100*/  LDSM.16.MT88.4 R108, [R127+0x2000] ;  /* 0x002000007f6c783b */ /* 0x000e620000004200 */
[C---:B------:R-:W-:Y:S02]  /*7110*/  FMUL.FTZ R43, R0.reuse, R43 ;  /* 0x0000002b002b7220 */ /* 0x040fe40000410000 */
[C---:B------:R-:W-:Y:S01]  /*7120*/  FMUL.FTZ R46, R0.reuse, R46 ;  /* 0x0000002e002e7220 */ /* 0x040fe20000410000 */
[C---:B------:R-:W-:Y:S03]  /*7130*/  HMMA.16816.F32 R20, R136.reuse, R28, R20 ;  /* 0x0000001c8814723c */ /* 0x040fe60000001814 */
[C---:B------:R-:W-:Y:S02]  /*7140*/  FMUL.FTZ R47, R0.reuse, R47 ;  /* 0x0000002f002f7220 */ /* 0x040fe40000410000 */
[----:B------:R-:W-:Y:S02]  /*7150*/  FMUL.FTZ R50, R0, R50 ;  /* 0x0000003200327220 */ /* 0x000fe40000410000 */
[C---:B------:R-:W-:Y:S01]  /*7160*/  FMUL.FTZ R28, R2.reuse, R116 ;  /* 0x00000074021c7220 */ /* 0x040fe20000410000 */
[C---:B------:R-:W-:Y:S04]  /*7170*/  HMMA.16816.F32 R24, R136.reuse, R30, R24 ;  /* 0x0000001e8818723c */ /* 0x040fe80000001818 */
[----:B------:R-:W-:Y:S02]  /*7180*/  FMUL.FTZ R29, R2, R117 ;  /* 0x00000075021d7220 */ /* 0x000fe40000410000 */
[C---:B------:R-:W-:Y:S02]  /*7190*/  FMUL.FTZ R51, R0.reuse, R51 ;  /* 0x0000003300337220 */ /* 0x040fe40000410000 */
[C---:B------:R-:W-:Y:S04]  /*71a0*/  FMUL.FTZ R30, R0.reuse, R118 ;  /* 0x00000076001e7220 */ /* 0x040fe80000410000 */
[C---:B------:R-:W-:Y:S02]  /*71b0*/  FMUL.FTZ R31, R0.reuse, R119 ;  /* 0x00000077001f7220 */ /* 0x040fe40000410000 */
[----:B------:R-:W-:Y:S01]  /*71c0*/  LDSM.16.MT88.4 R116, [R3+0x800] ;  /* 0x000800000374783b */ /* 0x000fe20000004200 */
[C---:B------:R-:W-:Y:S02]  /*71d0*/  FMUL.FTZ R54, R0.reuse, R54 ;  /* 0x0000003600367220 */ /* 0x040fe40000410000 */
[C---:B------:R-:W-:Y:S02]  /*71e0*/  FMUL.FTZ R55, R0.reuse, R55 ;  /* 0x0000003700377220 */ /* 0x040fe40000410000 */
        /* <DEDUP_REMOVED lines=22> */
[C---:B------:R-:W-:Y:S01]  /*7350*/  FMUL.FTZ R91, R0.reuse, R91 ;  /* 0x0000005b005b7220 */ /* 0x040fe20000410000 */
[C---:B--2---:R-:W-:Y:S03]  /*7360*/  HMMA.16816.F32 R52, R136.reuse, R100, R52 ;  /* 0x000000648834723c */ /* 0x044fe60000001834 */
[C---:B------:R-:W-:Y:S02]  /*7370*/  FMUL.FTZ R94, R0.reuse, R94 ;  /* 0x0000005e005e7220 */ /* 0x040fe40000410000 */
[----:B------:R-:W-:Y:S02]  /*7380*/  FMUL.FTZ R95, R0, R95 ;  /* 0x0000005f005f7220 */ /* 0x000fe40000410000 */
[--C-:B------:R-:W-:Y:S01]  /*7390*/  FFMA.FTZ R100, R140, c[0x0][0x2d0], -R144.reuse ;  /* 0x0000b4008c647a23 */ /* 0x100fe20000010890 */
[C---:B------:R-:W-:Y:S03]  /*73a0*/  HMMA.16816.F32 R56, R136.reuse, R102, R56 ;  /* 0x000000668838723c */ /* 0x040fe60000001838 */
[----:B------:R2:W4:Y:S01]  /*73b0*/  MUFU.EX2 R197, R100 ;  /* 0x0000006400c57308 */ /* 0x0005220000000800 */
[----:B------:R-:W-:Y:S02]  /*73c0*/  FMUL.FTZ R97, R2, R97 ;  /* 0x0000006102617220 */ /* 0x000fe40000410000 */
[C---:B------:R-:W-:Y:S02]  /*73d0*/  FMUL.FTZ R98, R0.reuse, R98 ;  /* 0x0000006200627220 */ /* 0x040fe40000410000 */
[C---:B---3--:R-:W-:Y:S04]  /*73e0*/  HMMA.16816.F32 R60, R136.reuse, R104, R60 ;  /* 0x00000068883c723c */ /* 0x048fe8000000183c */
[C---:B------:R-:W-:Y:S02]  /*73f0*/  FMUL.FTZ R99, R0.reuse, R99 ;  /* 0x0000006300637220 */ /* 0x040fe40000410000 */
[C---:B------:R-:W-:Y:S02]  /*7400*/  FMUL.FTZ R78, R0.reuse, R78 ;  /* 0x0000004e004e7220 */ /* 0x040fe40000410000 */
[C---:B------:R-:W-:Y:S04]  /*7410*/  HMMA.16816.F32 R64, R136.reuse, R106, R64 ;  /* 0x0000006a8840723c */ /* 0x040fe80000001840 */
[----:B------:R-:W-:Y:S02]  /*7420*/  FFMA.FTZ R104, R141, c[0x0][0x2d0], -R144 ;  /* 0x0000b4008d687a23 */ /* 0x000fe40000010890 */
[----:B------:R-:W-:Y:S02]  /*7430*/  FMUL.FTZ R79, R0, R79 ;  /* 0x0000004f004f7220 */ /* 0x000fe40000410000 */
[C---:B-1----:R-:W-:Y:S01]  /*7440*/  HMMA.16816.F32 R68, R136.reuse, R108, R68 ;  /* 0x0000006c8844723c */ /* 0x042fe20000001844 */
[----:B------:R1:W3:Y:S01]  /*7450*/  MUFU.EX2 R196, R104 ;  /* 0x0000006800c47308 */ /* 0x0002e20000000800 */
[----:B--2---:R-:W2:Y:S02]  /*7460*/  LDSM.16.MT88.4 R100, [R127+0x4000] ;  /* 0x004000007f64783b */ /* 0x004ea40000004200 */
[C---:B------:R-:W-:Y:S02]  /*7470*/  FMUL.FTZ R80, R2.reuse, R80 ;  /* 0x0000005002507220 */ /* 0x040fe40000410000 */
[----:B------:R-:W-:Y:S02]  /*7480*/  FMUL.FTZ R81, R2, R81 ;  /* 0x0000005102517220 */ /* 0x000fe40000410000 */
[C---:B------:R-:W-:Y:S04]  /*7490*/  HMMA.16816.F32 R72, R136.reuse, R110, R72 ;  /* 0x0000006e8848723c */ /* 0x040fe80000001848 */
[----:B------:R-:W-:Y:S02]  /*74a0*/  FFMA.FTZ R108, R143, c[0x0][0x2d0], -R145 ;  /* 0x0000b4008f6c7a23 */ /* 0x000fe40000010891 */
[C---:B------:R-:W-:Y:S02]  /*74b0*/  FMUL.FTZ R82, R0.reuse, R82 ;  /* 0x0000005200527220 */ /* 0x040fe40000410000 */
[----:B------:R5:W-:Y:S01]  /*74c0*/  MUFU.EX2 R180, R108 ;  /* 0x0000006c00b47308 */ /* 0x000be20000000800 */
[----:B------:R-:W-:Y:S03]  /*74d0*/  FMUL.FTZ R83, R0, R83 ;  /* 0x0000005300537220 */ /* 0x000fe60000410000 */
[----:B------:R-:W-:Y:S02]  /*74e0*/  FFMA.FTZ R2, R2, R214, R209 ;  /* 0x000000d602027223 */ /* 0x000fe400000100d1 */
[----:B------:R-:W-:Y:S02]  /*74f0*/  FFMA.FTZ R0, R0, R215, R205 ;  /* 0x000000d700007223 */ /* 0x000fe400000100cd */
[----:B------:R-:W-:Y:S02]  /*7500*/  FADD.FTZ R2, R208, R2 ;  /* 0x00000002d0027221 */ /* 0x000fe40000010000 */
[--C-:B-1----:R-:W-:Y:S02]  /*7510*/  FFMA.FTZ R104, R142, c[0x0][0x2d0], -R145.reuse ;  /* 0x0000b4008e687a23 */ /* 0x102fe40000010891 */
[----:B------:R-:W-:Y:S01]  /*7520*/  LDSM.16.MT88.4 R140, [R3+0x2800] ;  /* 0x00280000038c783b */ /* 0x000fe20000004200 */
[----:B------:R-:W-:Y:S01]  /*7530*/  FADD.FTZ R0, R204, R0 ;  /* 0x00000000cc007221 */ /* 0x000fe20000010000 */
[----:B------:R1:W1:Y:S01]  /*7540*/  MUFU.EX2 R181, R104 ;  /* 0x0000006800b57308 */ /* 0x0002620000000800 */
[----:B------:R-:W-:Y:S02]  /*7550*/  FADD.FTZ R2, R207, R2 ;  /* 0x00000002cf027221 */ /* 0x000fe40000010000 */
[----:B------:R-:W-:Y:S02]  /*7560*/  FADD.FTZ R0, R203, R0 ;  /* 0x00000000cb007221 */ /* 0x000fe40000010000 */
[----:B------:R-:W-:Y:S02]  /*7570*/  FADD.FTZ R2, R206, R2 ;  /* 0x00000002ce027221 */ /* 0x000fe40000010000 */
[----:B------:R-:W-:Y:S02]  /*7580*/  FADD.FTZ R0, R202, R0 ;  /* 0x00000000ca007221 */ /* 0x000fe40000010000 */
[----:B----4-:R-:W-:Y:S02]  /*7590*/  FADD.FTZ R2, R197, R2 ;  /* 0x00000002c5027221 */ /* 0x010fe40000010000 */
[----:B-----5:R-:W-:Y:S01]  /*75a0*/  FFMA.FTZ R108, R148, c[0x0][0x2d0], -R144 ;  /* 0x0000b400946c7a23 */ /* 0x020fe20000010890 */
[C---:B--2---:R-:W-:Y:S03]  /*75b0*/  HMMA.16816.F32 R76, R136.reuse, R100, R76 ;  /* 0x00000064884c723c */ /* 0x044fe6000000184c */
[----:B------:R2:W4:Y:S01]  /*75c0*/  MUFU.EX2 R179, R108 ;  /* 0x0000006c00b37308 */ /* 0x0005220000000800 */
[----:B---3--:R-:W-:Y:S03]  /*75d0*/  FADD.FTZ R2, R196, R2 ;  /* 0x00000002c4027221 */ /* 0x008fe60000010000 */
[----:B------:R-:W-:Y:S01]  /*75e0*/  FFMA.FTZ R100, R149, c[0x0][0x2d0], -R144 ;  /* 0x0000b40095647a23 */ /* 0x000fe20000010890 */
[C---:B------:R-:W-:Y:S01]  /*75f0*/  HMMA.16816.F32 R80, R136.reuse, R102, R80 ;  /* 0x000000668850723c */ /* 0x040fe20000001850 */
[----:B-1----:R-:W1:Y:S04]  /*7600*/  LDSM.16.MT88.4 R104, [R3+0x4000] ;  /* 0x004000000368783b */ /* 0x002e680000004200 */
[----:B------:R3:W5:Y:S01]  /*7610*/  MUFU.EX2 R178, R100 ;  /* 0x0000006400b27308 */ /* 0x0007620000000800 */
[C---:B------:R-:W-:Y:S01]  /*7620*/  F2FP.PACK_AB R101, R180.reuse, R181 ;  /* 0x000000b5b465723e */ /* 0x040fe200000000ff */
[----:B------:R-:W-:Y:S05]  /*7630*/  FADD.FTZ R0, R181, R0 ;  /* 0x00000000b5007221 */ /* 0x000fea0000010000 */
[----:B------:R-:W-:Y:S01]  /*7640*/  FADD.FTZ R0, R180, R0 ;  /* 0x00000000b4007221 */ /* 0x000fe20000010000 */
[----:B--2---:R-:W2:Y:S01]  /*7650*/  LDSM.16.MT88.4 R108, [R126+0x4000] ;  /* 0x004000007e6c783b */ /* 0x004ea20000004200 */
[----:B----4-:R-:W-:Y:S02]  /*7660*/  FADD.FTZ R2, R179, R2 ;  /* 0x00000002b3027221 */ /* 0x010fe40000010000 */
[--C-:B---3--:R-:W-:Y:S01]  /*7670*/  FFMA.FTZ R100, R150, c[0x0][0x2d0], -R145.reuse ;  /* 0x0000b40096647a23 */ /* 0x108fe20000010891 */
[C---:B-----5:R-:W-:Y:S01]  /*7680*/  F2FP.PACK_AB R102, R178.reuse, R179 ;  /* 0x000000b3b266723e */ /* 0x060fe200000000ff */
[----:B------:R-:W-:Y:S02]  /*7690*/  FADD.FTZ R2, R178, R2 ;  /* 0x00000002b2027221 */ /* 0x000fe40000010000 */
[----:B------:R3:W4:Y:S01]  /*76a0*/  MUFU.EX2 R177, R100 ;  /* 0x0000006400b17308 */ /* 0x0007220000000800 */
[C---:B-1----:R-:W-:Y:S08]  /*76b0*/  HMMA.16816.F32 R84, R136.reuse, R104, R84 ;  /* 0x000000688854723c */ /* 0x042ff00000001854 */
[C---:B------:R-:W-:Y:S01]  /*76c0*/  HMMA.16816.F32 R88, R136.reuse, R106, R88 ;  /* 0x0000006a8858723c */ /* 0x040fe20000001858 */
[----:B------:R-:W1:Y:S03]  /*76d0*/  LDSM.16.MT88.4 R104, [R127+0x800] ;  /* 0x000800007f68783b */ /* 0x000e660000004200 */
[--C-:B---3--:R-:W-:Y:S02]  /*76e0*/  FFMA.FTZ R100, R151, c[0x0][0x2d0], -R145.reuse ;  /* 0x0000b40097647a23 */ /* 0x108fe40000010891 */
[----:B----4-:R-:W-:Y:S02]  /*76f0*/  FADD.FTZ R0, R177, R0 ;  /* 0x00000000b1007221 */ /* 0x010fe40000010000 */
[C---:B--2---:R-:W-:Y:S01]  /*7700*/  HMMA.16816.F32 R92, R136.reuse, R108, R92 ;  /* 0x0000006c885c723c */ /* 0x044fe2000000185c */
[----:B------:R2:W3:Y:S01]  /*7710*/  MUFU.EX2 R176, R100 ;  /* 0x0000006400b07308 */ /* 0x0004e20000000800 */
[----:B------:R-:W-:Y:S06]  /*7720*/  LDSM.16.MT88.4 R148, [R3+0x3800] ;  /* 0x003800000394783b */ /* 0x000fec0000004200 */
[----:B------:R-:W-:Y:S02]  /*7730*/  HMMA.16816.F32 R96, R136, R110, R96 ;  /* 0x0000006e8860723c */ /* 0x000fe40000001860 */
[----:B------:R-:W4:Y:S02]  /*7740*/  LDSM.16.MT88.4 R108, [R126+0x2800] ;  /* 0x002800007e6c783b */ /* 0x000f240000004200 */
[----:B--2---:R-:W-:Y:S01]  /*7750*/  F2FP.PACK_AB R100, R196, R197 ;  /* 0x000000c5c464723e */ /* 0x004fe200000000ff */
[C---:B---3--:R-:W-:Y:S01]  /*7760*/  FADD.FTZ R0, R176.reuse, R0 ;  /* 0x00000000b0007221 */ /* 0x048fe20000010000 */
[----:B------:R-:W-:Y:S07]  /*7770*/  F2FP.PACK_AB R103, R176, R177 ;  /* 0x000000b1b067723e */ /* 0x000fee00000000ff */
[C---:B------:R-:W-:Y:S08]  /*7780*/  HMMA.16816.F32 R4, R100.reuse, R112, R4 ;  /* 0x000000706404723c */ /* 0x040ff00000001804 */
[C---:B------:R-:W-:Y:S01]  /*7790*/  HMMA.16816.F32 R8, R100.reuse, R114, R8 ;  /* 0x000000726408723c */ /* 0x040fe20000001808 */
[----:B------:R-:W-:Y:S07]  /*77a0*/  LDSM.16.MT88.4 R112, [R127+0x4800] ;  /* 0x004800007f70783b */ /* 0x000fee0000004200 */
[C---:B-1----:R-:W-:Y:S08]  /*77b0*/  HMMA.16816.F32 R12, R100.reuse, R104, R12 ;  /* 0x00000068640c723c */ /* 0x042ff0000000180c */
[C---:B------:R-:W-:Y:S01]  /*77c0*/  HMMA.16816.F32 R16, R100.reuse, R106, R16 ;  /* 0x0000006a6410723c */ /* 0x040fe20000001810 */
[----:B------:R-:W1:Y:S07]  /*77d0*/  LDSM.16.MT88.4 R104, [R156+0x4800] ;  /* 0x004800009c68783b */ /* 0x000e6e0000004200 */
[C---:B------:R-:W-:Y:S07]  /*77e0*/  HMMA.16816.F32 R20, R100.reuse, R116, R20 ;  /* 0x000000746414723c */ /* 0x040fee0000001814 */
[--C-:B------:R-:W-:Y:S01]  /*77f0*/  FFMA.FTZ R116, R146, c[0x0][0x2d0], -R144.reuse ;  /* 0x0000b40092747a23 */ /* 0x100fe20000010890 */
[C---:B------:R-:W-:Y:S03]  /*7800*/  HMMA.16816.F32 R24, R100.reuse, R118, R24 ;  /* 0x000000766418723c */ /* 0x040fe60000001818 */
[----:B------:R2:W3:Y:S05]  /*7810*/  MUFU.EX2 R175, R116 ;  /* 0x0000007400af7308 */ /* 0x0004ea0000000800 */
[C---:B------:R-:W-:Y:S08]  /*7820*/  HMMA.16816.F32 R28, R100.reuse, R120, R28 ;  /* 0x00000078641c723c */ /* 0x040ff0000000181c */
[C---:B------:R-:W-:Y:S01]  /*7830*/  HMMA.16816.F32 R32, R100.reuse, R122, R32 ;  /* 0x0000007a6420723c */ /* 0x040fe20000001820 */
[----:B------:R-:W-:Y:S07]  /*7840*/  LDSM.16.MT88.4 R120, [R127+0x1000] ;  /* 0x001000007f78783b */ /* 0x000fee0000004200 */
[C---:B------:R-:W-:Y:S04]  /*7850*/  HMMA.16816.F32 R36, R100.reuse, R128, R36 ;  /* 0x000000806424723c */ /* 0x040fe80000001824 */
[----:B--2---:R-:W-:Y:S02]  /*7860*/  FFMA.FTZ R116, R152, c[0x0][0x2d0], -R144 ;  /* 0x0000b40098747a23 */ /* 0x004fe40000010890 */
[----:B---3--:R-:W-:Y:S02]  /*7870*/  FADD.FTZ R2, R175, R2 ;  /* 0x00000002af027221 */ /* 0x008fe40000010000 */
[C---:B------:R-:W-:Y:S01]  /*7880*/  HMMA.16816.F32 R40, R100.reuse, R130, R40 ;  /* 0x000000826428723c */ /* 0x040fe20000001828 */
[----:B------:R2:W3:Y:S03]  /*7890*/  MUFU.EX2 R174, R116 ;  /* 0x0000007400ae7308 */ /* 0x0004e60000000800 */
[--C-:B------:R-:W-:Y:S04]  /*78a0*/  FFMA.FTZ R128, R158, c[0x0][0x2d0], -R145.reuse ;  /* 0x0000b4009e807a23 */ /* 0x100fe80000010891 */
[C---:B------:R-:W-:Y:S03]  /*78b0*/  HMMA.16816.F32 R44, R100.reuse, R132, R44 ;  /* 0x00000084642c723c */ /* 0x040fe6000000182c */
[----:B------:R5:W-:Y:S05]  /*78c0*/  MUFU.EX2 R168, R128 ;  /* 0x0000008000a87308 */ /* 0x000bea0000000800 */
[C---:B------:R-:W-:Y:S01]  /*78d0*/  HMMA.16816.F32 R48, R100.reuse, R134, R48 ;  /* 0x000000866430723c */ /* 0x040fe20000001830 */
[----:B------:R-:W-:Y:S07]  /*78e0*/  LDSM.16.MT88.4 R132, [R156+0x1800] ;  /* 0x001800009c84783b */ /* 0x000fee0000004200 */
[C---:B------:R-:W-:Y:S04]  /*78f0*/  HMMA.16816.F32 R52, R100.reuse, R140, R52 ;  /* 0x0000008c6434723c */ /* 0x040fe80000001834 */
[--C-:B--2---:R-:W-:Y:S02]  /*7900*/  FFMA.FTZ R116, R147, c[0x0][0x2d0], -R145.reuse ;  /* 0x0000b40093747a23 */ /* 0x104fe40000010891 */
[----:B---3--:R-:W-:Y:S02]  /*7910*/  FADD.FTZ R2, R174, R2 ;  /* 0x00000002ae027221 */ /* 0x008fe40000010000 */
[C---:B------:R-:W-:Y:S01]  /*7920*/  HMMA.16816.F32 R56, R100.reuse, R142, R56 ;  /* 0x0000008e6438723c */ /* 0x040fe20000001838 */
[----:B------:R-:W-:Y:S01]  /*7930*/  LDSM.16.MT88.4 R140, [R156+0x3800] ;  /* 0x003800009c8c783b */ /* 0x000fe20000004200 */
[----:B------:R2:W-:Y:S06]  /*7940*/  MUFU.EX2 R172, R116 ;  /* 0x0000007400ac7308 */ /* 0x0005ec0000000800 */
[C---:B----4-:R-:W-:Y:S01]  /*7950*/  HMMA.16816.F32 R60, R100.reuse, R108, R60 ;  /* 0x0000006c643c723c */ /* 0x050fe2000000183c */
[----:B-----5:R-:W-:Y:S06]  /*7960*/  LDSM.16.MT88.4 R128, [R126+0x1000] ;  /* 0x001000007e80783b */ /* 0x020fec0000004200 */
[--C-:B------:R-:W-:Y:S01]  /*7970*/  FFMA.FTZ R108, R153, c[0x0][0x2d0], -R145.reuse ;  /* 0x0000b400996c7a23 */ /* 0x100fe20000010891 */
[C---:B------:R-:W-:Y:S03]  /*7980*/  HMMA.16816.F32 R64, R100.reuse, R110, R64 ;  /* 0x0000006e6440723c */ /* 0x040fe60000001840 */
[----:B------:R3:W4:Y:S05]  /*7990*/  MUFU.EX2 R173, R108 ;  /* 0x0000006c00ad7308 */ /* 0x00072a0000000800 */
[C---:B-1----:R-:W-:Y:S01]  /*79a0*/  HMMA.16816.F32 R68, R100.reuse, R104, R68 ;  /* 0x000000686444723c */ /* 0x042fe20000001844 */
[----:B--2---:R-:W-:Y:S06]  /*79b0*/  LDSM.16.MT88.4 R116, [R126+0x4800] ;  /* 0x004800007e74783b */ /* 0x004fec0000004200 */
[----:B------:R-:W-:Y:S01]  /*79c0*/  FFMA.FTZ R104, R155, c[0x0][0x2d0], -R144 ;  /* 0x0000b4009b687a23 */ /* 0x000fe20000010890 */
[C---:B------:R-:W-:Y:S03]  /*79d0*/  HMMA.16816.F32 R72, R100.reuse, R106, R72 ;  /* 0x0000006a6448723c */ /* 0x040fe60000001848 */
[----:B------:R1:W2:Y:S05]  /*79e0*/  MUFU.EX2 R171, R104 ;  /* 0x0000006800ab7308 */ /* 0x0002aa0000000800 */
[C---:B------:R-:W-:Y:S01]  /*79f0*/  HMMA.16816.F32 R76, R100.reuse, R112, R76 ;  /* 0x00000070644c723c */ /* 0x040fe2000000184c */
[----:B---3--:R-:W3:Y:S03]  /*7a00*/  LDSM.16.MT88.4 R108, [R3+0x4800] ;  /* 0x00480000036c783b */ /* 0x008ee60000004200 */
[----:B----4-:R-:W-:Y:S04]  /*7a10*/  FADD.FTZ R0, R173, R0 ;  /* 0x00000000ad007221 */ /* 0x010fe80000010000 */
[C---:B------:R-:W-:Y:S01]  /*7a20*/  HMMA.16816.F32 R80, R100.reuse, R114, R80 ;  /* 0x000000726450723c */ /* 0x040fe20000001850 */
[----:B------:R-:W-:Y:S03]  /*7a30*/  LDSM.16.MT88.4 R112, [R3+0x1000] ;  /* 0x001000000370783b */ /* 0x000fe60000004200 */
[----:B------:R-:W-:Y:S02]  /*7a40*/  FADD.FTZ R0, R172, R0 ;  /* 0x00000000ac007221 */ /* 0x000fe40000010000 */
[----:B-1----:R-:W-:Y:S02]  /*7a50*/  FFMA.FTZ R104, R157, c[0x0][0x2d0], -R144 ;  /* 0x0000b4009d687a23 */ /* 0x002fe40000010890 */
[----:B--2---:R-:W-:Y:S02]  /*7a60*/  FADD.FTZ R2, R171, R2 ;  /* 0x00000002ab027221 */ /* 0x004fe40000010000 */
[----:B------:R1:W2:Y:S01]  /*7a70*/  MUFU.EX2 R170, R104 ;  /* 0x0000006800aa7308 */ /* 0x0002a20000000800 */
[C---:B---3--:R-:W-:Y:S03]  /*7a80*/  HMMA.16816.F32 R84, R100.reuse, R108, R84 ;  /* 0x0000006c6454723c */ /* 0x048fe60000001854 */
[--C-:B-1----:R-:W-:Y:S02]  /*7a90*/  FFMA.FTZ R104, R154, c[0x0][0x2d0], -R145.reuse ;  /* 0x0000b4009a687a23 */ /* 0x102fe40000010891 */
[----:B------:R-:W-:Y:S03]  /*7aa0*/  LDSM.16.MT88.4 R152, [R126+0x3800] ;  /* 0x003800007e98783b */ /* 0x000fe60000004200 */
[C---:B------:R-:W-:Y:S01]  /*7ab0*/  HMMA.16816.F32 R88, R100.reuse, R110, R88 ;  /* 0x0000006e6458723c */ /* 0x040fe20000001858 */
[----:B------:R1:W3:Y:S03]  /*7ac0*/  MUFU.EX2 R169, R104 ;  /* 0x0000006800a97308 */ /* 0x0002e60000000800 */
[----:B--2---:R-:W-:Y:S01]  /*7ad0*/  FADD.FTZ R2, R170, R2 ;  /* 0x00000002aa027221 */ /* 0x004fe20000010000 */
[----:B------:R-:W-:Y:S03]  /*7ae0*/  LDSM.16.MT88.4 R108, [R156+0x3000] ;  /* 0x003000009c6c783b */ /* 0x000fe60000004200 */
[C---:B------:R-:W-:Y:S08]  /*7af0*/  HMMA.16816.F32 R92, R100.reuse, R116, R92 ;  /* 0x00000074645c723c */ /* 0x040ff0000000185c */
[----:B------:R-:W-:Y:S01]  /*7b00*/  HMMA.16816.F32 R96, R100, R118, R96 ;  /* 0x000000766460723c */ /* 0x000fe20000001860 */
[----:B------:R-:W-:Y:S06]  /*7b10*/  LDSM.16.MT88.4 R116, [R127+0x3000] ;  /* 0x003000007f74783b */ /* 0x000fec0000004200 */
[----:B------:R-:W-:Y:S02]  /*7b20*/  F2FP.PACK_AB R100, R174, R175 ;  /* 0x000000afae64723e */ /* 0x000fe400000000ff */
[----:B-1----:R-:W1:Y:S03]  /*7b30*/  LDSM.16.MT88.4 R104, [R156+0x1000] ;  /* 0x001000009c68783b */ /* 0x002e660000004200 */
[----:B------:R-:W-:Y:S01]  /*7b40*/  F2FP.PACK_AB R101, R172, R173 ;  /* 0x000000adac65723e */ /* 0x000fe200000000ff */
[----:B---3--:R-:W-:Y:S01]  /*7b50*/  FADD.FTZ R0, R169, R0 ;  /* 0x00000000a9007221 */ /* 0x008fe20000010000 */
[----:B------:R-:W-:Y:S02]  /*7b60*/  F2FP.PACK_AB R102, R170, R171 ;  /* 0x000000abaa66723e */ /* 0x000fe400000000ff */
[----:B------:R-:W-:Y:S07]  /*7b70*/  F2FP.PACK_AB R103, R168, R169 ;  /* 0x000000a9a867723e */ /* 0x000fee00000000ff */
[C---:B-1----:R-:W-:Y:S08]  /*7b80*/  HMMA.16816.F32 R4, R100.reuse, R104, R4 ;  /* 0x000000686404723c */ /* 0x042ff00000001804 */
[C---:B------:R-:W-:Y:S01]  /*7b90*/  HMMA.16816.F32 R8, R100.reuse, R106, R8 ;  /* 0x0000006a6408723c */ /* 0x040fe20000001808 */
[----:B------:R-:W1:Y:S07]  /*7ba0*/  LDSM.16.MT88.4 R104, [R3+0x3000] ;  /* 0x003000000368783b */ /* 0x000e6e0000004200 */
[C---:B------:R-:W-:Y:S07]  /*7bb0*/  HMMA.16816.F32 R12, R100.reuse, R120, R12 ;  /* 0x00000078640c723c */ /* 0x040fee000000180c */
[--C-:B------:R-:W-:Y:S01]  /*7bc0*/  FFMA.FTZ R120, R161, c[0x0][0x2d0], -R144.reuse ;  /* 0x0000b400a1787a23 */ /* 0x100fe20000010890 */
[C---:B------:R-:W-:Y:S03]  /*7bd0*/  HMMA.16816.F32 R16, R100.reuse, R122, R16 ;  /* 0x0000007a6410723c */ /* 0x040fe60000001810 */
[----:B------:R2:W-:Y:S05]  /*7be0*/  MUFU.EX2 R166, R120 ;  /* 0x0000007800a67308 */ /* 0x0005ea0000000800 */
[C---:B------:R-:W-:Y:S08]  /*7bf0*/  HMMA.16816.F32 R20, R100.reuse, R112, R20 ;  /* 0x000000706414723c */ /* 0x040ff00000001814 */
[C---:B------:R-:W-:Y:S01]  /*7c00*/  HMMA.16816.F32 R24, R100.reuse, R114, R24 ;  /* 0x000000726418723c */ /* 0x040fe20000001818 */
[----:B------:R-:W3:Y:S07]  /*7c10*/  LDSM.16.MT88.4 R112, [R126+0x3000] ;  /* 0x003000007e70783b */ /* 0x000eee0000004200 */
[C---:B------:R-:W-:Y:S01]  /*7c20*/  HMMA.16816.F32 R28, R100.reuse, R128, R28 ;  /* 0x00000080641c723c */ /* 0x040fe2000000181c */
[----:B--2---:R-:W-:Y:S07]  /*7c30*/  LDSM.16.MT88.4 R120, [R126+0x1800] ;  /* 0x001800007e78783b */ /* 0x004fee0000004200 */
[C---:B------:R-:W-:Y:S08]  /*7c40*/  HMMA.16816.F32 R32, R100.reuse, R130, R32 ;  /* 0x000000826420723c */ /* 0x040ff00000001820 */
[C---:B------:R-:W-:Y:S08]  /*7c50*/  HMMA.16816.F32 R36, R100.reuse, R108, R36 ;  /* 0x0000006c6424723c */ /* 0x040ff00000001824 */
[C---:B------:R-:W-:Y:S01]  /*7c60*/  HMMA.16816.F32 R40, R100.reuse, R110, R40 ;  /* 0x0000006e6428723c */ /* 0x040fe20000001828 */
[----:B------:R-:W2:Y:S07]  /*7c70*/  LDSM.16.MT88.4 R108, [R156+0x5000] ;  /* 0x005000009c6c783b */ /* 0x000eae0000004200 */
[C---:B------:R-:W-:Y:S07]  /*7c80*/  HMMA.16816.F32 R44, R100.reuse, R116, R44 ;  /* 0x00000074642c723c */ /* 0x040fee000000182c */
[--C-:B------:R-:W-:Y:S01]  /*7c90*/  FFMA.FTZ R116, R160, c[0x0][0x2d0], -R144.reuse ;  /* 0x0000b400a0747a23 */ /* 0x100fe20000010890 */
[C---:B------:R-:W-:Y:S03]  /*7ca0*/  HMMA.16816.F32 R48, R100.reuse, R118, R48 ;  /* 0x000000766430723c */ /* 0x040fe60000001830 */
[----:B------:R4:W5:Y:S05]  /*7cb0*/  MUFU.EX2 R167, R116 ;  /* 0x0000007400a77308 */ /* 0x00096a0000000800 */
[C---:B-1----:R-:W-:Y:S07]  /*7cc0*/  HMMA.16816.F32 R52, R100.reuse, R104, R52 ;  /* 0x000000686434723c */ /* 0x042fee0000001834 */
[--C-:B------:R-:W-:Y:S01]  /*7cd0*/  FFMA.FTZ R104, R159, c[0x0][0x2d0], -R145.reuse ;  /* 0x0000b4009f687a23 */ /* 0x100fe20000010891 */
[C---:B------:R-:W-:Y:S01]  /*7ce0*/  HMMA.16816.F32 R56, R100.reuse, R106, R56 ;  /* 0x0000006a6438723c */ /* 0x040fe20000001838 */
[----:B------:R-:W-:Y:S02]  /*7cf0*/  LDSM.16.MT88.4 R156, [R156+0x5800] ;  /* 0x005800009c9c783b */ /* 0x000fe40000004200 */
[----:B------:R1:W-:Y:S05]  /*7d00*/  MUFU.EX2 R165, R104 ;  /* 0x0000006800a57308 */ /* 0x0003ea0000000800 */
[C---:B---3--:R-:W-:Y:S01]  /*7d10*/  HMMA.16816.F32 R60, R100.reuse, R112, R60 ;  /* 0x00000070643c723c */ /* 0x048fe2000000183c */
[----:B----4-:R-:W3:Y:S03]  /*7d20*/  LDSM.16.MT88.4 R116, [R127+0x5000] ;  /* 0x005000007f74783b */ /* 0x010ee60000004200 */
[----:B-----5:R-:W-:Y:S03]  /*7d30*/  F2FP.PACK_AB R136, R166, R167 ;  /* 0x000000a7a688723e */ /* 0x020fe600000000ff */
[--C-:B------:R-:W-:Y:S01]  /*7d40*/  FFMA.FTZ R112, R162, c[0x0][0x2d0], -R145.reuse ;  /* 0x0000b400a2707a23 */ /* 0x100fe20000010891 */
[C---:B------:R-:W-:Y:S03]  /*7d50*/  HMMA.16816.F32 R64, R100.reuse, R114, R64 ;  /* 0x000000726440723c */ /* 0x040fe60000001840 */
[----:B------:R4:W5:Y:S05]  /*7d60*/  MUFU.EX2 R164, R112 ;  /* 0x0000007000a47308 */ /* 0x00096a0000000800 */
[C---:B--2---:R-:W-:Y:S01]  /*7d70*/  HMMA.16816.F32 R68, R100.reuse, R108, R68 ;  /* 0x0000006c6444723c */ /* 0x044fe20000001844 */
[----:B-1----:R-:W1:Y:S06]  /*7d80*/  LDSM.16.MT88.4 R104, [R3+0x5000] ;  /* 0x005000000368783b */ /* 0x002e6c0000004200 */
[--C-:B------:R-:W-:Y:S01]  /*7d90*/  FFMA.FTZ R108, R198, c[0x0][0x2d0], -R145.reuse ;  /* 0x0000b400c66c7a23 */ /* 0x100fe20000010891 */
[C---:B------:R-:W-:Y:S03]  /*7da0*/  HMMA.16816.F32 R72, R100.reuse, R110, R72 ;  /* 0x0000006e6448723c */ /* 0x040fe60000001848 */
[----:B------:R2:W-:Y:S01]  /*7db0*/  MUFU.EX2 R161, R108 ;  /* 0x0000006c00a17308 */ /* 0x0005e20000000800 */
[----:B------:R-:W-:Y:S02]  /*7dc0*/  FFMA.FTZ R145, R200, c[0x0][0x2d0], -R145 ;  /* 0x0000b400c8917a23 */ /* 0x000fe40000010891 */
[--C-:B----4-:R-:W-:Y:S07]  /*7dd0*/  FFMA.FTZ R112, R163, c[0x0][0x2d0], -R144.reuse ;  /* 0x0000b400a3707a23 */ /* 0x110fee0000010890 */
[----:B------:R-:W4:Y:S01]  /*7de0*/  MUFU.EX2 R160, R145 ;  /* 0x0000009100a07308 */ /* 0x000f220000000800 */
[----:B------:R-:W-:Y:S01]  /*7df0*/  FFMA.FTZ R144, R199, c[0x0][0x2d0], -R144 ;  /* 0x0000b400c7907a23 */ /* 0x000fe20000010890 */
[----:B-----5:R-:W-:Y:S01]  /*7e00*/  F2FP.PACK_AB R137, R164, R165 ;  /* 0x000000a5a489723e */ /* 0x020fe200000000ff */
[C---:B---3--:R-:W-:Y:S07]  /*7e10*/  HMMA.16816.F32 R76, R100.reuse, R116, R76 ;  /* 0x00000074644c723c */ /* 0x048fee000000184c */
[----:B------:R3:W-:Y:S01]  /*7e20*/  MUFU.EX2 R163, R112 ;  /* 0x0000007000a37308 */ /* 0x0007e20000000800 */
[C---:B------:R-:W-:Y:S01]  /*7e30*/  HMMA.16816.F32 R80, R100.reuse, R118, R80 ;  /* 0x000000766450723c */ /* 0x040fe20000001850 */
[----:B--2---:R-:W-:Y:S08]  /*7e40*/  LDSM.16.MT88.4 R108, [R127+0x1800] ;  /* 0x001800007f6c783b */ /* 0x004ff00000004200 */
[----:B------:R2:W5:Y:S01]  /*7e50*/  MUFU.EX2 R162, R144 ;  /* 0x0000009000a27308 */ /* 0x0005620000000800 */
[C---:B-1----:R-:W-:Y:S01]  /*7e60*/  HMMA.16816.F32 R84, R100.reuse, R104, R84 ;  /* 0x000000686454723c */ /* 0x042fe20000001854 */
[----:B------:R-:W-:Y:S02]  /*7e70*/  LDSM.16.MT88.4 R116, [R3+0x1800] ;  /* 0x001800000374783b */ /* 0x000fe40000004200 */
[----:B----4-:R-:W-:Y:S05]  /*7e80*/  F2FP.PACK_AB R139, R160, R161 ;  /* 0x000000a1a08b723e */ /* 0x010fea00000000ff */
[C---:B------:R-:W-:Y:S01]  /*7e90*/  HMMA.16816.F32 R88, R100.reuse, R106, R88 ;  /* 0x0000006a6458723c */ /* 0x040fe20000001858 */
[----:B---3--:R-:W1:Y:S08]  /*7ea0*/  LDSM.16.MT88.4 R112, [R126+0x5000] ;  /* 0x005000007e70783b */ /* 0x008e700000004200 */
[----:B--2---:R-:W2:Y:S03]  /*7eb0*/  LDSM.16.MT88.4 R144, [R127+0x3800] ;  /* 0x003800007f90783b */ /* 0x004ea60000004200 */
[----:B-----5:R-:W-:Y:S01]  /*7ec0*/  F2FP.PACK_AB R138, R162, R163 ;  /* 0x000000a3a28a723e */ /* 0x020fe200000000ff */
[C---:B-1----:R-:W-:Y:S08]  /*7ed0*/  HMMA.16816.F32 R92, R100.reuse, R112, R92 ;  /* 0x00000070645c723c */ /* 0x042ff0000000185c */
[----:B------:R-:W-:Y:S08]  /*7ee0*/  HMMA.16816.F32 R96, R100, R114, R96 ;  /* 0x000000726460723c */ /* 0x000ff00000001860 */
[C---:B------:R-:W-:Y:S01]  /*7ef0*/  HMMA.16816.F32 R128, R136.reuse, R132, R4 ;  /* 0x000000848880723c */ /* 0x040fe20000001804 */
[----:B------:R-:W1:Y:S07]  /*7f00*/  LDSM.16.MT88.4 R4, [R127+0x5800] ;  /* 0x005800007f04783b */ /* 0x000e6e0000004200 */
[C---:B------:R-:W-:Y:S01]  /*7f10*/  HMMA.16816.F32 R132, R136.reuse, R134, R8 ;  /* 0x000000868884723c */ /* 0x040fe20000001808 */
[----:B------:R3:W4:Y:S07]  /*7f20*/  LDSM.16.MT88.4 R8, [R3+0x5800] ;  /* 0x005800000308783b */ /* 0x00072e0000004200 */
[C---:B------:R-:W-:Y:S01]  /*7f30*/  HMMA.16816.F32 R100, R136.reuse, R108, R12 ;  /* 0x0000006c8864723c */ /* 0x040fe2000000180c */
[----:B------:R-:W5:Y:S07]  /*7f40*/  LDSM.16.MT88.4 R12, [R126+0x5800] ;  /* 0x005800007e0c783b */ /* 0x000f6e0000004200 */
[C---:B------:R-:W-:Y:S08]  /*7f50*/  HMMA.16816.F32 R104, R136.reuse, R110, R16 ;  /* 0x0000006e8868723c */ /* 0x040ff00000001810 */
[C---:B------:R-:W-:Y:S04]  /*7f60*/  HMMA.16816.F32 R108, R136.reuse, R116, R20 ;  /* 0x00000074886c723c */ /* 0x040fe80000001814 */
[----:B---3--:R-:W-:Y:S02]  /*7f70*/  FADD.FTZ R3, R168, R0 ;  /* 0x00000000a8037221 */ /* 0x008fe40000010000 */
[----:B------:R-:W-:Y:S02]  /*7f80*/  FADD.FTZ R0, R167, R2 ;  /* 0x00000002a7007221 */ /* 0x000fe40000010000 */
[C---:B------:R-:W-:Y:S04]  /*7f90*/  HMMA.16816.F32 R112, R136.reuse, R118, R24 ;  /* 0x000000768870723c */ /* 0x040fe80000001818 */
[----:B------:R-:W-:Y:S02]  /*7fa0*/  FADD.FTZ R3, R165, R3 ;  /* 0x00000003a5037221 */ /* 0x000fe40000010000 */
[----:B------:R-:W-:Y:S02]  /*7fb0*/  FADD.FTZ R2, R166, R0 ;  /* 0x00000000a6027221 */ /* 0x000fe40000010000 */
[C---:B------:R-:W-:Y:S04]  /*7fc0*/  HMMA.16816.F32 R116, R136.reuse, R120, R28 ;  /* 0x000000788874723c */ /* 0x040fe8000000181c */
[----:B------:R-:W-:Y:S02]  /*7fd0*/  FADD.FTZ R0, R164, R3 ;  /* 0x00000003a4007221 */ /* 0x000fe40000010000 */
[----:B------:R-:W-:Y:S01]  /*7fe0*/  FADD.FTZ R3, R163, R2 ;  /* 0x00000002a3037221 */ /* 0x000fe20000010000 */
[----:B------:R-:W-:Y:S01]  /*7ff0*/  IADD3 R2, R210, 0x1, RZ ;  /* 0x00000001d2027810 */ /* 0x000fe20007ffe0ff */
[C---:B------:R-:W-:Y:S04]  /*8000*/  HMMA.16816.F32 R120, R136.reuse, R122, R32 ;  /* 0x0000007a8878723c */ /* 0x040fe80000001820 */
[----:B------:R-:W-:Y:S01]  /*8010*/  FADD.FTZ R0, R161, R0 ;  /* 0x00000000a1007221 */ /* 0x000fe20000010000 */
[----:B------:R-:W-:Y:S01]  /*8020*/  SEL R210, R2, RZ, !P1 ;  /* 0x000000ff02d27207 */ /* 0x000fe20004800000 */
[----:B------:R-:W-:Y:S02]  /*8030*/  FADD.FTZ R214, R162, R3 ;  /* 0x00000003a2d67221 */ /* 0x000fe40000010000 */
[C---:B------:R-:W-:Y:S04]  /*8040*/  HMMA.16816.F32 R36, R136.reuse, R140, R36 ;  /* 0x0000008c8824723c */ /* 0x040fe80000001824 */
[----:B------:R-:W-:Y:S04]  /*8050*/  FADD.FTZ R215, R160, R0 ;  /* 0x00000000a0d77221 */ /* 0x000fe80000010000 */
        /* <DEDUP_REMOVED lines=13> */
[C---:B-----5:R-:W-:Y:S08]  /*8130*/  HMMA.16816.F32 R92, R136.reuse, R12, R92 ;  /* 0x0000000c885c723c */ /* 0x060ff0000000185c */
[----:B------:R-:W-:Y:S01]  /*8140*/  HMMA.16816.F32 R96, R136, R14, R96 ;  /* 0x0000000e8860723c */ /* 0x000fe20000001860 */
[----:B------:R-:W-:Y:S07]  /*8150*/  @!UPT UIADD3 URZ, URZ, URZ, URZ ;  /* 0x0000003f3f3ff290 */ /* 0x000fee000fffe03f */
[----:B------:R-:W-:-:S11]  /*8160*/  @!P0 BRA `(.L_x_1252) ;  /* 0x0000050000008947 */ /* 0x000fd60003800000 */
[----:B------:R-:W-:Y:S01]  /*8170*/  IADD3 R2, R218, R211, R221 ;  /* 0x000000d3da027210 */ /* 0x000fe20007ffe0dd */
[----:B------:R-:W-:Y:S01]  /*8180*/  IMAD.MOV.U32 R193, RZ, RZ, RZ ;  /* 0x000000ffffc17224 */ /* 0x000fe200078e00ff */
[----:B------:R-:W-:Y:S01]  /*8190*/  SHF.R.S32.HI R233, RZ, 0x1f, R213 ;  /* 0x0000001fffe97819 */ /* 0x000fe200000114d5 */
[C---:B------:R-:W-:Y:S01]  /*81a0*/  IMAD.SHL.U32 R18, R213.reuse, 0x2, RZ ;  /* 0x00000002d5127824 */ /* 0x040fe200078e00ff */
[----:B------:R-:W-:Y:S01]  /*81b0*/  IADD3 R2, R2, -0x80, RZ ;  /* 0xffffff8002027810 */ /* 0x000fe20007ffe0ff */
[----:B------:R-:W-:Y:S01]  /*81c0*/  IMAD.SHL.U32 R17, R212, 0x2, RZ ;  /* 0x00000002d4117824 */ /* 0x000fe200078e00ff */
[----:B------:R-:W-:Y:S01]  /*81d0*/  SHF.L.U64.HI R15, R213, 0x1, R233 ;  /* 0x00000001d50f7819 */ /* 0x000fe200000102e9 */
[C---:B------:R-:W-:Y:S01]  /*81e0*/  IMAD.SHL.U32 R16, R195.reuse, 0x2, RZ ;  /* 0x00000002c3107824 */ /* 0x040fe200078e00ff */
[----:B------:R-:W-:Y:S01]  /*81f0*/  SHF.R.S32.HI R234, RZ, 0x1f, R212 ;  /* 0x0000001fffea7819 */ /* 0x000fe200000114d4 */
[----:B------:R-:W-:Y:S01]  /*8200*/  @P3 IMAD.HI.U32 R3, R2, c[0x0][0x2bc], RZ ;  /* 0x0000af0002033a27 */ /* 0x000fe200078e00ff */
[----:B------:R-:W-:Y:S02]  /*8210*/  SHF.R.S32.HI R233, RZ, 0x1f, R195 ;  /* 0x0000001fffe97819 */ /* 0x000fe400000114c3 */
[----:B------:R-:W-:Y:S01]  /*8220*/  SHF.L.U64.HI R14, R212, 0x1, R234 ;  /* 0x00000001d40e7819 */ /* 0x000fe200000102ea */
[----:B------:R-:W-:Y:S01]  /*8230*/  IMAD.MOV.U32 R0, RZ, RZ, R2 ;  /* 0x000000ffff007224 */ /* 0x000fe200078e0002 */
[----:B------:R-:W-:Y:S02]  /*8240*/  @P3 SHF.R.U32.HI R0, RZ, c[0x0][0x2c0], R3 ;  /* 0x0000b000ff003a19 */ /* 0x000fe40000011603 */
[----:B------:R-:W-:Y:S02]  /*8250*/  SHF.L.U64.HI R13, R195, 0x1, R233 ;  /* 0x00000001c30d7819 */ /* 0x000fe400000102e9 */
[C---:B------:R-:W-:Y:S04]  /*8260*/  @!P2 IADD3 R3, P0, R0.reuse, R224, RZ ;  /* 0x000000e00003a210 */ /* 0x040fe80007f1e0ff */
[----:B------:R-:W-:Y:S01]  /*8270*/  @!P2 LEA.HI.X.SX32 R5, R0, R229, 0x1, P0 ;  /* 0x000000e50005a211 */ /* 0x000fe200000f0eff */
        /* <DEDUP_REMOVED lines=18> */
[----:B------:R-:W-:-:S06]  /*83a0*/  BRA.DIV ~URZ, `(.L_x_1253) ;  /* 0x000066b27f007947 */ /* 0x000fcc000b800000 */
[----:B------:R1:W2:Y:S02]  /*83b0*/  SHFL.IDX PT, R4, R5, RZ, 0x181f ;  /* 0x00181fff05047589 */ /* 0x0002a400000e0000 */
.L_x_1313:
[----:B------:R-:W-:-:S05]  /*83c0*/  BRA.DIV ~URZ, `(.L_x_1254) ;  /* 0x000067027f007947 */ /* 0x000fca000b800000 */
[----:B------:R-:W3:Y:S01]  /*83d0*/  SHFL.IDX PT, R2, R12, RZ, 0x181f ;  /* 0x00181fff0c027589 */ /* 0x000ee200000e0000 */
[----:B------:R-:W-:Y:S01]  /*83e0*/  ISETP.GE.AND P5, PT, R195, c[0x0][0x1d4], PT ;  /* 0x00007500c3007a0c */ /* 0x000fe20003fa6270 */
[----:B------:R-:W-:Y:S01]  /*83f0*/  IMAD R0, R210, 0x6000, R232 ;  /* 0x00006000d2007824 */ /* 0x000fe200078e02e8 */
[----:B------:R-:W-:Y:S02]  /*8400*/  ISETP.GE.AND P1, PT, R212, c[0x0][0x1d4], PT ;  /* 0x00007500d4007a0c */ /* 0x000fe40003f26270 */
[C---:B---3--:R-:W-:Y:S02]  /*8410*/  IADD3 R8, P0, R2.reuse, R16, RZ ;  /* 0x0000001002087210 */ /* 0x048fe40007f1e0ff */
[----:B------:R-:W-:Y:S03]  /*8420*/  IADD3 R6, P6, R2, R17, RZ ;  /* 0x0000001102067210 */ /* 0x000fe60007fde0ff */
[C---:B--2---:R-:W-:Y:S01]  /*8430*/  IMAD.X R9, R4.reuse, 0x1, R13, P0 ;  /* 0x0000000104097824 */ /* 0x044fe200000e060d */
[----:B------:R-:W-:Y:S01]  /*8440*/  ISETP.GE.AND P0, PT, R213, c[0x0][0x1d4], PT ;  /* 0x00007500d5007a0c */ /* 0x000fe20003f06270 */
[----:B------:R-:W-:Y:S01]  /*8450*/  IMAD.X R7, R4, 0x1, R14, P6 ;  /* 0x0000000104077824 */ /* 0x000fe200030e060e */
        /* <DEDUP_REMOVED lines=8> */
[----:B------:R2:W1:Y:S02]  /*84e0*/  SHFL.IDX PT, R2, R12, 0x1, 0x181f ;  /* 0x00381f000c027f89 */ /* 0x00046400000e0000 */
[----:B-1-3--:R-:W-:Y:S02]  /*84f0*/  SEL R5, RZ, 0x10, P0 ;  /* 0x00000010ff057807 */ /* 0x00afe40000000000 */
[----:B-----5:R-:W-:Y:S02]  /*8500*/  SEL R11, RZ, 0x10, P5 ;  /* 0x00000010ff0b7807 */ /* 0x020fe40002800000 */
[----:B------:R-:W-:Y:S04]  /*8510*/  SEL R10, RZ, 0x10, P1 ;  /* 0x00000010ff0a7807 */ /* 0x000fe80000800000 */
.L_x_1314:
[----:B--2-4-:R-:W-:Y:S02]  /*8520*/  IADD3 R3, -R10, 0x10, RZ ;  /* 0x000000100a037810 */ /* 0x014fe40007ffe1ff */
[----:B------:R-:W-:Y:S02]  /*8530*/  IADD3 R8, -R11, 0x10, RZ ;  /* 0x000000100b087810 */ /* 0x000fe40007ffe1ff */
[----:B------:R-:W-:Y:S02]  /*8540*/  IADD3 R6, -R5, 0x10, RZ ;  /* 0x0000001005067810 */ /* 0x000fe40007ffe1ff */
[----:B------:R-:W-:Y:S02]  /*8550*/  LOP3.LUT R7, R3, 0xf, RZ, 0xc0, !PT ;  /* 0x0000000f03077812 */ /* 0x000fe400078ec0ff */
[----:B------:R-:W-:Y:S02]  /*8560*/  LOP3.LUT R8, R8, 0xf, RZ, 0xc0, !PT ;  /* 0x0000000f08087812 */ /* 0x000fe400078ec0ff */
[----:B------:R-:W-:Y:S02]  /*8570*/  LOP3.LUT R3, R6, 0xf, RZ, 0xc0, !PT ;  /* 0x0000000f06037812 */ /* 0x000fe400078ec0ff */
[-C--:B------:R-:W-:Y:S02]  /*8580*/  IADD3 R6, P6, P5, R7, R2.reuse, R17 ;  /* 0x0000000207067210 */ /* 0x080fe40007dde011 */
[----:B------:R-:W-:Y:S02]  /*8590*/  IADD3 R8, P1, P0, R8, R2, R16 ;  /* 0x0000000208087210 */ /* 0x000fe4000783e010 */
[-C--:B------:R-:W-:Y:S02]  /*85a0*/  IADD3.X R7, RZ, R4.reuse, R14, P6, P5 ;  /* 0x00000004ff077210 */ /* 0x080fe400037ea40e */
[----:B------:R-:W-:Y:S02]  /*85b0*/  ISETP.NE.U32.AND P6, PT, R11, RZ, PT ;  /* 0x000000ff0b00720c */ /* 0x000fe40003fc5070 */
[----:B------:R-:W-:Y:S02]  /*85c0*/  IADD3.X R9, RZ, R4, R13, P1, P0 ;  /* 0x00000004ff097210 */ /* 0x000fe40000fe040d */
        /* <DEDUP_REMOVED lines=10> */
.L_x_1252:
[----:B------:R-:W-:Y:S05]  /*8670*/  BSYNC B0 ;  /* 0x0000000000007941 */ /* 0x000fea0003800000 */
.L_x_1251:
[C---:B------:R-:W-:Y:S01]  /*8680*/  ISETP.GT.AND P0, PT, R201.reuse, R219, PT ;  /* 0x000000dbc900720c */ /* 0x040fe20003f04270 */
[----:B------:R-:W0:Y:S01]  /*8690*/  LDGDEPBAR ;  /* 0x00000000000079af */ /* 0x000e220000000000 */
[----:B------:R-:W-:Y:S01]  /*86a0*/  IADD3 R178, R201, -0x1, RZ ;  /* 0xffffffffc9b27810 */ /* 0x000fe20007ffe0ff */
[----:B------:R-:W-:Y:S01]  /*86b0*/  IMAD.MOV.U32 R127, RZ, RZ, R124 ;  /* 0x000000ffff7f7224 */ /* 0x000fe200078e007c */
[C---:B------:R-:W-:Y:S01]  /*86c0*/  ISETP.GE.AND P1, PT, R182.reuse, 0x1, PT ;  /* 0x00000001b600780c */ /* 0x040fe20003f26270 */
[----:B------:R-:W-:Y:S01]  /*86d0*/  IMAD.MOV.U32 R126, RZ, RZ, R125 ;  /* 0x000000ffff7e7224 */ /* 0x000fe200078e007d */
[----:B------:R-:W-:Y:S01]  /*86e0*/  IADD3 R182, R182, 0x1, RZ ;  /* 0x00000001b6b67810 */ /* 0x000fe20007ffe0ff */
[----:B------:R-:W-:Y:S03]  /*86f0*/  IMAD.MOV.U32 R201, RZ, RZ, R178 ;  /* 0x000000ffffc97224 */ /* 0x000fe600078e00b2 */
[----:B------:R-:W-:Y:S03]  /*8700*/  SEL R182, R182, RZ, !P1 ;  /* 0x000000ffb6b67207 */ /* 0x000fe60004800000 */
[----:B-1----:R-:W-:-:S05]  /*8710*/  @P0 BRA `(.L_x_1255) ;  /* 0xffffcc7000000947 */ /* 0x002fca000383ffff */
.L_x_1246:
[----:B------:R-:W-:Y:S01]  /*8720*/  ISETP.GE.AND P0, PT, R178, RZ, PT ;  /* 0x000000ffb200720c */ /* 0x000fe20003f06270 */
[----:B------:R-:W-:Y:S01]  /*8730*/  IMAD.MOV.U32 R200, RZ, RZ, 0x1f ;  /* 0x0000001fffc87424 */ /* 0x000fe200078e00ff */
[----:B------:R-:W-:-:S11]  /*8740*/  MOV R199, 0xffffffff ;  /* 0xffffffff00c77802 */ /* 0x000fd60000000f00 */
[----:B------:R-:W-:Y:S05]  /*8750*/  @!P0 BRA `(.L_x_1256) ;  /* 0x00002e8000008947 */ /* 0x000fea0003800000 */
[----:B------:R-:W-:Y:S02]  /*8760*/  MOV R126, R124 ;  /* 0x0000007c007e7202 */ /* 0x000fe40000000f00 */
[----:B------:R-:W-:Y:S02]  /*8770*/  MOV R0, R125 ;  /* 0x0000007d00007202 */ /* 0x000fe40000000f00 */
.L_x_1266:
[----:B------:R-:W-:Y:S04]  /*8780*/  DEPBAR.LE SB0, 0x2 ;  /* 0x000080800000791a */ /* 0x000fe80000000000 */
[----:B------:R-:W-:Y:S01]  /*8790*/  WARPSYNC 0xffffffff ;  /* 0xffffffff00007948 */ /* 0x000fe20003800000 */
[----:B------:R-:W-:Y:S01]  /*87a0*/  BAR.SYNC.DEFER_BLOCKING 0x0 ;  /* 0x0000000000007b1d */ /* 0x000fe20000010000 */
[----:B------:R-:W-:Y:S01]  /*87b0*/  IMAD R177, R182, 0x6000, RZ ;  /* 0x00006000b6b17824 */ /* 0x000fe200078e02ff */
[----:B------:R-:W-:Y:S04]  /*87c0*/  ISETP.NE.AND P0, PT, R178, RZ, PT ;  /* 0x000000ffb200720c */ /* 0x000fe80003f05270 */
        /* <DEDUP_REMOVED lines=38> */
.L_x_1315:
[----:B------:R-:W-:-:S05]  /*8a30*/  BRA.DIV ~URZ, `(.L_x_1260) ;  /* 0x000063527f007947 */ /* 0x000fca000b800000 */
[----:B------:R-:W5:Y:S01]  /*8a40*/  SHFL.IDX PT, R2, R21, RZ, 0x181f ;  /* 0x00181fff15027589 */ /* 0x000f6200000e0000 */
[----:B------:R-:W-:Y:S01]  /*8a50*/  ISETP.GE.AND P4, PT, R195, c[0x0][0x1d4], PT ;  /* 0x00007500c3007a0c */ /* 0x000fe20003f86270 */
[----:B------:R-:W-:Y:S01]  /*8a60*/  IMAD R4, R210, 0x6000, R231 ;  /* 0x00006000d2047824 */ /* 0x000fe200078e02e7 */
[----:B------:R-:W-:Y:S02]  /*8a70*/  ISETP.GE.AND P1, PT, R212, c[0x0][0x1d4], PT ;  /* 0x00007500d4007a0c */ /* 0x000fe40003f26270 */
[----:B------:R-:W-:Y:S02]  /*8a80*/  ISETP.GE.AND P0, PT, R213, c[0x0][0x1d4], PT ;  /* 0x00007500d5007a0c */ /* 0x000fe40003f06270 */
[C---:B-----5:R-:W-:Y:S02]  /*8a90*/  IADD3 R12, P5, R2.reuse, R29, RZ ;  /* 0x0000001d020c7210 */ /* 0x060fe40007fbe0ff */
[C---:B------:R-:W-:Y:S03]  /*8aa0*/  IADD3 R6, P6, R2.reuse, R30, RZ ;  /* 0x0000001e02067210 */ /* 0x040fe60007fde0ff */
[C---:B---3--:R-:W-:Y:S01]  /*8ab0*/  IMAD.X R13, R5.reuse, 0x1, R22, P5 ;  /* 0x00000001050d7824 */ /* 0x048fe200028e0616 */
[----:B------:R-:W-:Y:S01]  /*8ac0*/  IADD3 R14, P5, R2, R31, RZ ;  /* 0x0000001f020e7210 */ /* 0x000fe20007fbe0ff */
[C---:B------:R-:W-:Y:S01]  /*8ad0*/  IMAD.X R7, R5.reuse, 0x1, R23, P6 ;  /* 0x0000000105077824 */ /* 0x040fe200030e0617 */
[----:B------:R3:W4:Y:S03]  /*8ae0*/  SHFL.IDX PT, R2, R21, 0x1, 0x181f ;  /* 0x00381f0015027f89 */ /* 0x00072600000e0000 */
[----:B------:R-:W-:Y:S01]  /*8af0*/  IMAD.X R15, R5, 0x1, R28, P5 ;  /* 0x00000001050f7824 */ /* 0x000fe200028e061c */
[----:B------:R-:W-:Y:S01]  /*8b00*/  @!PT LDS RZ, [RZ] ;  /* 0x00000000fffff984 */ /* 0x000fe20000000800 */
[----:B------:R5:W-:Y:S04]  /*8b10*/  LDGSTS.E.BYPASS.LTC128B.128 [R4], [R12.64], !P4 ;  /* 0x000000000c047fae */ /* 0x000be8000e101d46 */
[----:B------:R2:W-:Y:S04]  /*8b20*/  LDGSTS.E.BYPASS.LTC128B.128 [R4+0x2000], [R6.64], !P1 ;  /* 0x0200000006047fae */ /* 0x0005e8000c901d46 */
[----:B------:R3:W1:Y:S04]  /*8b30*/  SHFL.IDX PT, R5, R20, 0x1, 0x181f ;  /* 0x00381f0014057f89 */ /* 0x00066800000e0000 */
[----:B------:R3:W-:Y:S01]  /*8b40*/  LDGSTS.E.BYPASS.LTC128B.128 [R4+0x4000], [R14.64], !P0 ;  /* 0x040000000e047fae */ /* 0x0007e2000c101d46 */
[----:B-----5:R-:W-:Y:S02]  /*8b50*/  SEL R12, RZ, 0x10, P4 ;  /* 0x00000010ff0c7807 */ /* 0x020fe40002000000 */
[----:B--2---:R-:W-:Y:S02]  /*8b60*/  SEL R7, RZ, 0x10, P1 ;  /* 0x00000010ff077807 */ /* 0x004fe40000800000 */
[----:B------:R-:W-:Y:S02]  /*8b70*/  SEL R6, RZ, 0x10, P0 ;  /* 0x00000010ff067807 */ /* 0x000fe40000000000 */
.L_x_1316:
[----:B-1-34-:R-:W-:Y:S02]  /*8b80*/  IADD3 R14, -R12, 0x10, RZ ;  /* 0x000000100c0e7810 */ /* 0x01afe40007ffe1ff */
[----:B------:R-:W-:Y:S02]  /*8b90*/  IADD3 R3, -R7, 0x10, RZ ;  /* 0x0000001007037810 */ /* 0x000fe40007ffe1ff */
[----:B------:R-:W-:Y:S02]  /*8ba0*/  LOP3.LUT R14, R14, 0xf, RZ, 0xc0, !PT ;  /* 0x0000000f0e0e7812 */ /* 0x000fe400078ec0ff */
[----:B------:R-:W-:Y:S02]  /*8bb0*/  ISETP.NE.U32.AND P6, PT, R12, RZ, PT ;  /* 0x000000ff0c00720c */ /* 0x000fe40003fc5070 */
[-C--:B------:R-:W-:Y:S02]  /*8bc0*/  IADD3 R14, P5, P4, R14, R2.reuse, R29 ;  /* 0x000000020e0e7210 */ /* 0x080fe40007cbe01d */
[----:B------:R-:W-:Y:S02]  /*8bd0*/  LOP3.LUT R3, R3, 0xf, RZ, 0xc0, !PT ;  /* 0x0000000f03037812 */ /* 0x000fe400078ec0ff */
[C---:B------:R-:W-:Y:S02]  /*8be0*/  IADD3 R13, -R6.reuse, 0x10, RZ ;  /* 0x00000010060d7810 */ /* 0x040fe40007ffe1ff */
[-C--:B------:R-:W-:Y:S02]  /*8bf0*/  IADD3.X R15, RZ, R5.reuse, R22, P5, P4 ;  /* 0x00000005ff0f7210 */ /* 0x080fe40002fe8416 */
[----:B------:R-:W-:Y:S02]  /*8c00*/  ISETP.NE.U32.AND P5, PT, R7, RZ, PT ;  /* 0x000000ff0700720c */ /* 0x000fe40003fa5070 */
[-C--:B------:R-:W-:Y:S01]  /*8c10*/  IADD3 R12, P1, P0, R3, R2.reuse, R30 ;  /* 0x00000002030c7210 */ /* 0x080fe2000783e01e */
[----:B------:R-:W-:Y:S01]  /*8c20*/  @!PT LDS RZ, [RZ] ;  /* 0x00000000fffff984 */ /* 0x000fe20000000800 */
[----:B------:R-:W-:Y:S01]  /*8c30*/  @!PT LDS RZ, [RZ] ;  /* 0x00000000fffff984 */ /* 0x000fe20000000800 */
[----:B------:R-:W-:Y:S01]  /*8c40*/  @!PT LDS RZ, [RZ] ;  /* 0x00000000fffff984 */ /* 0x000fe20000000800 */
[----:B------:R1:W-:Y:S01]  /*8c50*/  LDGSTS.E.BYPASS.LTC128B.128.ZFILL [R4+0x1000], [R14.64], P6 ;  /* 0x010000000e047fae */ /* 0x0003e2000b141d46 */
[----:B------:R-:W-:Y:S02]  /*8c60*/  LOP3.LUT R3, R13, 0xf, RZ, 0xc0, !PT ;  /* 0x0000000f0d037812 */ /* 0x000fe400078ec0ff */
[----:B------:R-:W-:Y:S02]  /*8c70*/  ISETP.NE.U32.AND P4, PT, R6, RZ, PT ;  /* 0x000000ff0600720c */ /* 0x000fe40003f85070 */
[-C--:B------:R-:W-:Y:S02]  /*8c80*/  IADD3.X R13, RZ, R5.reuse, R23, P1, P0 ;  /* 0x00000005ff0d7210 */ /* 0x080fe40000fe0417 */
[----:B------:R-:W-:Y:S03]  /*8c90*/  IADD3 R2, P1, P0, R3, R2, R31 ;  /* 0x0000000203027210 */ /* 0x000fe6000783e01f */
[----:B------:R1:W-:Y:S01]  /*8ca0*/  LDGSTS.E.BYPASS.LTC128B.128.ZFILL [R4+0x3000], [R12.64], P5 ;  /* 0x030000000c047fae */ /* 0x0003e2000a941d46 */
[----:B------:R-:W-:Y:S05]  /*8cb0*/  IADD3.X R3, RZ, R5, R28, P1, P0 ;  /* 0x00000005ff037210 */ /* 0x000fea0000fe041c */
[----:B------:R1:W-:Y:S04]  /*8cc0*/  LDGSTS.E.BYPASS.LTC128B.128.ZFILL [R4+0x5000], [R2.64], P4 ;  /* 0x0500000002047fae */ /* 0x0003e8000a141d46 */
.L_x_1258:
[----:B------:R-:W-:Y:S05]  /*8cd0*/  BSYNC B0 ;  /* 0x0000000000007941 */ /* 0x000fea0003800000 */
.L_x_1257:
[----:B------:R-:W0:Y:S01]  /*8ce0*/  LDGDEPBAR ;  /* 0x00000000000079af */ /* 0x000e220000000000 */
[----:B------:R-:W-:Y:S01]  /*8cf0*/  WARPSYNC 0xffffffff ;  /* 0xffffffff00007948 */ /* 0x000fe20003800000 */
[C---:B-123--:R-:W-:Y:S03]  /*8d00*/  HMMA.16816.F32 R4, R32.reuse, R8, RZ ;  /* 0x000000082004723c */ /* 0x04efe600000018ff */
[----:B------:R-:W-:Y:S01]  /*8d10*/  ISETP.GE.AND P0, PT, R210, 0x1, PT ;  /* 0x00000001d200780c */ /* 0x000fe20003f06270 */
[C-C-:B------:R-:W-:Y:S01]  /*8d20*/  IMAD.IADD R2, R187.reuse, 0x1, R124.reuse ;  /* 0x00000001bb027824 */ /* 0x140fe200078e027c */
[----:B------:R-:W-:Y:S01]  /*8d30*/  LDSM.16.M88.4 R164, [R185] ;  /* 0x00000000b9a4783b */ /* 0x000fe20000000200 */
[C---:B------:R-:W-:Y:S01]  /*8d40*/  IADD3 R3, R188.reuse, R124, R187 ;  /* 0x0000007cbc037210 */ /* 0x040fe20007ffe0bb */
[----:B------:R-:W-:Y:S01]  /*8d50*/  IMAD.IADD R176, R187, 0x1, R127 ;  /* 0x00000001bbb07824 */ /* 0x000fe200078e027f */
[C---:B------:R-:W-:Y:S01]  /*8d60*/  HMMA.16816.F32 R8, R32.reuse, R10, RZ ;  /* 0x0000000a2008723c */ /* 0x040fe200000018ff */
[----:B------:R-:W-:Y:S03]  /*8d70*/  IMAD.IADD R125, R188, 0x1, R124 ;  /* 0x00000001bc7d7824 */ /* 0x000fe600078e027c */
[----:B------:R-:W-:Y:S04]  /*8d80*/  LDSM.16.M88.4 R160, [R2+0x800] ;  /* 0x0008000002a0783b */ /* 0x000fe80000000200 */
[C---:B----4-:R-:W-:Y:S03]  /*8d90*/  HMMA.16816.F32 R12, R32.reuse, R16, RZ ;  /* 0x00000010200c723c */ /* 0x050fe600000018ff */
[----:B------:R-:W-:Y:S05]  /*8da0*/  LDSM.16.M88.4 R168, [R176] ;  /* 0x00000000b0a8783b */ /* 0x000fea0000000200 */
[C---:B------:R-:W-:Y:S02]  /*8db0*/  HMMA.16816.F32 R16, R32.reuse, R18, RZ ;  /* 0x000000122010723c */ /* 0x040fe400000018ff */
[----:B------:R-:W-:Y:S06]  /*8dc0*/  LDSM.16.M88.4 R172, [R176+0x800] ;  /* 0x00080000b0ac783b */ /* 0x000fec0000000200 */
[C---:B------:R-:W-:Y:S08]  /*8dd0*/  HMMA.16816.F32 R20, R32.reuse, R24, RZ ;  /* 0x000000182014723c */ /* 0x040ff000000018ff */
[C---:B------:R-:W-:Y:S08]  /*8de0*/  HMMA.16816.F32 R24, R32.reuse, R26, RZ ;  /* 0x0000001a2018723c */ /* 0x040ff000000018ff */
[C---:B------:R-:W-:Y:S08]  /*8df0*/  HMMA.16816.F32 R28, R32.reuse, R136, RZ ;  /* 0x00000088201c723c */ /* 0x040ff000000018ff */
[----:B------:R-:W-:Y:S01]  /*8e00*/  HMMA.16816.F32 R32, R32, R138, RZ ;  /* 0x0000008a2020723c */ /* 0x000fe200000018ff */
[----:B------:R-:W-:Y:S07]  /*8e10*/  LDSM.16.M88.4 R136, [R186] ;  /* 0x00000000ba88783b */ /* 0x000fee0000000200 */
[C---:B------:R-:W-:Y:S08]  /*8e20*/  HMMA.16816.F32 R4, R140.reuse, R144, R4 ;  /* 0x000000908c04723c */ /* 0x040ff00000001804 */
[C---:B------:R-:W-:Y:S01]  /*8e30*/  HMMA.16816.F32 R8, R140.reuse, R146, R8 ;  /* 0x000000928c08723c */ /* 0x040fe20000001808 */
        /* <DEDUP_REMOVED lines=13> */
[----:B------:R-:W-:Y:S07]  /*8f10*/  LDSM.16.M88.4 R144, [R183+0x4000] ;  /* 0x00400000b790783b */ /* 0x000fee0000000200 */
[C---:B------:R-:W-:Y:S08]  /*8f20*/  HMMA.16816.F32 R12, R136.reuse, R160, R12 ;  /* 0x000000a0880c723c */ /* 0x040ff0000000180c */
[C---:B------:R-:W-:Y:S01]  /*8f30*/  HMMA.16816.F32 R16, R136.reuse, R162, R16 ;  /* 0x000000a28810723c */ /* 0x040fe20000001810 */
[----:B------:R-:W-:Y:S07]  /*8f40*/  LDSM.16.M88.4 R160, [R124+0x3800] ;  /* 0x003800007ca0783b */ /* 0x000fee0000000200 */
[C---:B--2---:R-:W-:Y:S08]  /*8f50*/  HMMA.16816.F32 R20, R136.reuse, R148, R20 ;  /* 0x000000948814723c */ /* 0x044ff00000001814 */
[C---:B------:R-:W-:Y:S01]  /*8f60*/  HMMA.16816.F32 R24, R136.reuse, R150, R24 ;  /* 0x000000968818723c */ /* 0x040fe20000001818 */
[----:B------:R-:W-:Y:S07]  /*8f70*/  LDSM.16.M88.4 R148, [R124+0x2000] ;  /* 0x002000007c94783b */ /* 0x000fee0000000200 */
[C---:B---3--:R-:W-:Y:S08]  /*8f80*/  HMMA.16816.F32 R28, R136.reuse, R152, R28 ;  /* 0x00000098881c723c */ /* 0x048ff0000000181c */
[----:B------:R-:W-:Y:S01]  /*8f90*/  HMMA.16816.F32 R32, R136, R154, R32 ;  /* 0x0000009a8820723c */ /* 0x000fe20000001820 */
[----:B------:R-:W1:Y:S07]  /*8fa0*/  LDSM.16.M88.4 R136, [R176+0x1800] ;  /* 0x00180000b088783b */ /* 0x000e6e0000000200 */
[C---:B------:R-:W-:Y:S01]  /*8fb0*/  HMMA.16816.F32 R4, R164.reuse, R168, R4 ;  /* 0x000000a8a404723c */ /* 0x040fe20000001804 */
[----:B------:R-:W2:Y:S07]  /*8fc0*/  LDSM.16.M88.4 R152, [R124+0x2800] ;  /* 0x002800007c98783b */ /* 0x000eae0000000200 */
[C---:B------:R-:W-:Y:S01]  /*8fd0*/  HMMA.16816.F32 R8, R164.reuse, R170, R8 ;  /* 0x000000aaa408723c */ /* 0x040fe20000001808 */
[----:B------:R-:W-:Y:S07]  /*8fe0*/  LDSM.16.M88.4 R168, [R127+0x2000] ;  /* 0x002000007fa8783b */ /* 0x000fee0000000200 */
[C---:B------:R-:W-:Y:S08]  /*8ff0*/  HMMA.16816.F32 R12, R164.reuse, R172, R12 ;  /* 0x000000aca40c723c */ /* 0x040ff0000000180c */
[C---:B------:R-:W-:Y:S01]  /*9000*/  HMMA.16816.F32 R16, R164.reuse, R174, R16 ;  /* 0x000000aea410723c */ /* 0x040fe20000001810 */
[----:B------:R-:W-:Y:S07]  /*9010*/  LDSM.16.M88.4 R172, [R125+0x3800] ;  /* 0x003800007dac783b */ /* 0x000fee0000000200 */
[C---:B----4-:R-:W-:Y:S08]  /*9020*/  HMMA.16816.F32 R20, R164.reuse, R140, R20 ;  /* 0x0000008ca414723c */ /* 0x050ff00000001814 */
[C---:B------:R-:W-:Y:S01]  /*9030*/  HMMA.16816.F32 R24, R164.reuse, R142, R24 ;  /* 0x0000008ea418723c */ /* 0x040fe20000001818 */
[----:B------:R-:W3:Y:S07]  /*9040*/  LDSM.16.M88.4 R140, [R184+0x4000] ;  /* 0x00400000b88c783b */ /* 0x000eee0000000200 */
[C---:B-1----:R-:W-:Y:S08]  /*9050*/  HMMA.16816.F32 R28, R164.reuse, R136, R28 ;  /* 0x00000088a41c723c */ /* 0x042ff0000000181c */
[----:B------:R-:W-:Y:S01]  /*9060*/  HMMA.16816.F32 R32, R164, R138, R32 ;  /* 0x0000008aa420723c */ /* 0x000fe20000001820 */
[----:B------:R-:W1:Y:S07]  /*9070*/  LDSM.16.M88.4 R136, [R125+0x2800] ;  /* 0x002800007d88783b */ /* 0x000e6e0000000200 */
[C---:B------:R-:W-:Y:S01]  /*9080*/  HMMA.16816.F32 R4, R144.reuse, R148, R4 ;  /* 0x000000949004723c */ /* 0x040fe20000001804 */
[----:B------:R-:W4:Y:S07]  /*9090*/  LDSM.16.M88.4 R164, [R125+0x3000] ;  /* 0x003000007da4783b */ /* 0x000f2e0000000200 */
[C---:B------:R-:W-:Y:S01]  /*90a0*/  HMMA.16816.F32 R8, R144.reuse, R150, R8 ;  /* 0x000000969008723c */ /* 0x040fe20000001808 */
[----:B------:R-:W-:Y:S07]  /*90b0*/  LDSM.16.M88.4 R148, [R186+0x4000] ;  /* 0x00400000ba94783b */ /* 0x000fee0000000200 */
[C---:B--2---:R-:W-:Y:S08]  /*90c0*/  HMMA.16816.F32 R12, R144.reuse, R152, R12 ;  /* 0x00000098900c723c */ /* 0x044ff0000000180c */
[C---:B------:R-:W-:Y:S01]  /*90d0*/  HMMA.16816.F32 R16, R144.reuse, R154, R16 ;  /* 0x0000009a9010723c */ /* 0x040fe20000001810 */
[----:B------:R-:W2:Y:S07]  /*90e0*/  LDSM.16.M88.4 R152, [R2+0x2000] ;  /* 0x002000000298783b */ /* 0x000eae0000000200 */
[C---:B------:R-:W-:Y:S08]  /*90f0*/  HMMA.16816.F32 R20, R144.reuse, R156, R20 ;  /* 0x0000009c9014723c */ /* 0x040ff00000001814 */
[C---:B------:R-:W-:Y:S01]  /*9100*/  HMMA.16816.F32 R24, R144.reuse, R158, R24 ;  /* 0x0000009e9018723c */ /* 0x040fe20000001818 */
[----:B------:R-:W-:Y:S07]  /*9110*/  LDSM.16.M88.4 R156, [R2+0x3000] ;  /* 0x00300000029c783b */ /* 0x000fee0000000200 */
[C---:B------:R-:W-:Y:S08]  /*9120*/  HMMA.16816.F32 R28, R144.reuse, R160, R28 ;  /* 0x000000a0901c723c */ /* 0x040ff0000000181c */
[----:B------:R-:W-:Y:S01]  /*9130*/  HMMA.16816.F32 R32, R144, R162, R32 ;  /* 0x000000a29020723c */ /* 0x000fe20000001820 */
[----:B------:R-:W5:Y:S07]  /*9140*/  LDSM.16.M88.4 R144, [R2+0x2800] ;  /* 0x002800000290783b */ /* 0x000f6e0000000200 */
[C---:B---3--:R-:W-:Y:S01]  /*9150*/  HMMA.16816.F32 R4, R140.reuse, R168, R4 ;  /* 0x000000a88c04723c */ /* 0x048fe20000001804 */
[----:B------:R-:W-:Y:S07]  /*9160*/  LDSM.16.M88.4 R160, [R185+0x4000] ;  /* 0x00400000b9a0783b */ /* 0x000fee0000000200 */
[C---:B------:R-:W-:Y:S01]  /*9170*/  HMMA.16816.F32 R8, R140.reuse, R170, R8 ;  /* 0x000000aa8c08723c */ /* 0x040fe20000001808 */
[----:B------:R-:W-:Y:S07]  /*9180*/  LDSM.16.M88.4 R168, [R3+0x3000] ;  /* 0x0030000003a8783b */ /* 0x000fee0000000200 */
[C---:B-1----:R-:W-:Y:S08]  /*9190*/  HMMA.16816.F32 R12, R140.reuse, R136, R12 ;  /* 0x000000888c0c723c */ /* 0x042ff0000000180c */
[C---:B------:R-:W-:Y:S01]  /*91a0*/  HMMA.16816.F32 R16, R140.reuse, R138, R16 ;  /* 0x0000008a8c10723c */ /* 0x040fe20000001810 */
[----:B------:R-:W1:Y:S07]  /*91b0*/  LDSM.16.M88.4 R136, [R2+0x3800] ;  /* 0x003800000288783b */ /* 0x000e6e0000000200 */
[C---:B----4-:R-:W-:Y:S08]  /*91c0*/  HMMA.16816.F32 R20, R140.reuse, R164, R20 ;  /* 0x000000a48c14723c */ /* 0x050ff00000001814 */
[C---:B------:R-:W-:Y:S01]  /*91d0*/  HMMA.16816.F32 R24, R140.reuse, R166, R24 ;  /* 0x000000a68c18723c */ /* 0x040fe20000001818 */
[----:B------:R-:W3:Y:S07]  /*91e0*/  LDSM.16.M88.4 R164, [R176+0x2000] ;  /* 0x00200000b0a4783b */ /* 0x000eee0000000200 */
[C---:B------:R-:W-:Y:S08]  /*91f0*/  HMMA.16816.F32 R28, R140.reuse, R172, R28 ;  /* 0x000000ac8c1c723c */ /* 0x040ff0000000181c */
[----:B------:R-:W-:Y:S01]  /*9200*/  HMMA.16816.F32 R32, R140, R174, R32 ;  /* 0x000000ae8c20723c */ /* 0x000fe20000001820 */
[----:B------:R-:W4:Y:S07]  /*9210*/  LDSM.16.M88.4 R140, [R3+0x2800] ;  /* 0x00280000038c783b */ /* 0x000f2e0000000200 */
[C---:B--2---:R-:W-:Y:S08]  /*9220*/  HMMA.16816.F32 R4, R148.reuse, R152, R4 ;  /* 0x000000989404723c */ /* 0x044ff00000001804 */
[C---:B------:R-:W-:Y:S01]  /*9230*/  HMMA.16816.F32 R8, R148.reuse, R154, R8 ;  /* 0x0000009a9408723c */ /* 0x040fe20000001808 */
[----:B------:R-:W-:Y:S07]  /*9240*/  LDSM.16.M88.4 R152, [R124+0x5000] ;  /* 0x005000007c98783b */ /* 0x000fee0000000200 */
[C---:B-----5:R-:W-:Y:S08]  /*9250*/  HMMA.16816.F32 R12, R148.reuse, R144, R12 ;  /* 0x00000090940c723c */ /* 0x060ff0000000180c */
[C---:B------:R-:W-:Y:S01]  /*9260*/  HMMA.16816.F32 R16, R148.reuse, R146, R16 ;  /* 0x000000929410723c */ /* 0x040fe20000001810 */
[----:B------:R-:W2:Y:S07]  /*9270*/  LDSM.16.M88.4 R144, [R3+0x3800] ;  /* 0x003800000390783b */ /* 0x000eae0000000200 */
[C---:B------:R-:W-:Y:S08]  /*9280*/  HMMA.16816.F32 R20, R148.reuse, R156, R20 ;  /* 0x0000009c9414723c */ /* 0x040ff00000001814 */
[C---:B------:R-:W-:Y:S01]  /*9290*/  HMMA.16816.F32 R24, R148.reuse, R158, R24 ;  /* 0x0000009e9418723c */ /* 0x040fe20000001818 */
[----:B------:R-:W-:Y:S07]  /*92a0*/  LDSM.16.M88.4 R156, [R124+0x5800] ;  /* 0x005800007c9c783b */ /* 0x000fee0000000200 */
[C---:B-1----:R-:W-:Y:S08]  /*92b0*/  HMMA.16816.F32 R28, R148.reuse, R136, R28 ;  /* 0x00000088941c723c */ /* 0x042ff0000000181c */
[----:B------:R-:W-:Y:S01]  /*92c0*/  HMMA.16816.F32 R32, R148, R138, R32 ;  /* 0x0000008a9420723c */ /* 0x000fe20000001820 */
[----:B------:R-:W-:Y:S07]  /*92d0*/  LDSM.16.M88.4 R136, [R183+0x8000] ;  /* 0x00800000b788783b */ /* 0x000fee0000000200 */
[C---:B---3--:R-:W-:Y:S01]  /*92e0*/  HMMA.16816.F32 R4, R160.reuse, R164, R4 ;  /* 0x000000a4a004723c */ /* 0x048fe20000001804 */
[----:B------:R-:W1:Y:S07]  /*92f0*/  LDSM.16.M88.4 R148, [R124+0x4000] ;  /* 0x004000007c94783b */ /* 0x000e6e0000000200 */
[C---:B------:R-:W-:Y:S01]  /*9300*/  HMMA.16816.F32 R8, R160.reuse, R166, R8 ;  /* 0x000000a6a008723c */ /* 0x040fe20000001808 */
[----:B------:R-:W-:Y:S07]  /*9310*/  LDSM.16.M88.4 R164, [R184+0x8000] ;  /* 0x00800000b8a4783b */ /* 0x000fee0000000200 */
[C---:B----4-:R-:W-:Y:S08]  /*9320*/  HMMA.16816.F32 R12, R160.reuse, R140, R12 ;  /* 0x0000008ca00c723c */ /* 0x050ff0000000180c */
[C---:B------:R-:W-:Y:S01]  /*9330*/  HMMA.16816.F32 R16, R160.reuse, R142, R16 ;  /* 0x0000008ea010723c */ /* 0x040fe20000001810 */
[----:B------:R-:W3:Y:S07]  /*9340*/  LDSM.16.M88.4 R140, [R124+0x4800] ;  /* 0x004800007c8c783b */ /* 0x000eee0000000200 */
[C---:B------:R-:W-:Y:S08]  /*9350*/  HMMA.16816.F32 R20, R160.reuse, R168, R20 ;  /* 0x000000a8a014723c */ /* 0x040ff00000001814 */
[C---:B------:R-:W-:Y:S01]  /*9360*/  HMMA.16816.F32 R24, R160.reuse, R170, R24 ;  /* 0x000000aaa018723c */ /* 0x040fe20000001818 */
[----:B------:R-:W4:Y:S07]  /*9370*/  LDSM.16.M88.4 R168, [R127+0x4000] ;  /* 0x004000007fa8783b */ /* 0x000f2e0000000200 */
[C---:B--2---:R-:W-:Y:S08]  /*9380*/  HMMA.16816.F32 R28, R160.reuse, R144, R28 ;  /* 0x00000090a01c723c */ /* 0x044ff0000000181c */
[----:B------:R-:W-:Y:S01]  /*9390*/  HMMA.16816.F32 R32, R160, R146, R32 ;  /* 0x00000092a020723c */ /* 0x000fe20000001820 */
[----:B------:R-:W2:Y:S07]  /*93a0*/  LDSM.16.M88.4 R144, [R125+0x4800] ;  /* 0x004800007d90783b */ /* 0x000eae0000000200 */
[C---:B-1----:R-:W-:Y:S01]  /*93b0*/  HMMA.16816.F32 R4, R136.reuse, R148, R4 ;  /* 0x000000948804723c */ /* 0x042fe20000001804 */
[----:B------:R-:W1:Y:S07]  /*93c0*/  LDSM.16.M88.4 R160, [R125+0x5000] ;  /* 0x005000007da0783b */ /* 0x000e6e0000000200 */
[C---:B------:R-:W-:Y:S01]  /*93d0*/  HMMA.16816.F32 R8, R136.reuse, R150, R8 ;  /* 0x000000968808723c */ /* 0x040fe20000001808 */
[----:B------:R-:W-:Y:S07]  /*93e0*/  LDSM.16.M88.4 R148, [R2+0x4000] ;  /* 0x004000000294783b */ /* 0x000fee0000000200 */
        /* <DEDUP_REMOVED lines=8> */
[----:B------:R-:W3:Y:S07]  /*9470*/  LDSM.16.M88.4 R136, [R125+0x5800] ;  /* 0x005800007d88783b */ /* 0x000eee0000000200 */
[C---:B----4-:R-:W-:Y:S01]  /*9480*/  HMMA.16816.F32 R4, R164.reuse, R168, R4 ;  /* 0x000000a8a404723c */ /* 0x050fe20000001804 */
[----:B------:R-:W-:Y:S07]  /*9490*/  LDSM.16.M88.4 R156, [R2+0x5800] ;  /* 0x00580000029c783b */ /* 0x000fee0000000200 */
        /* <DEDUP_REMOVED lines=8> */
[C---:B---3--:R-:W-:Y:S08]  /*9520*/  HMMA.16816.F32 R28, R164.reuse, R136, R28 ;  /* 0x00000088a41c723c */ /* 0x048ff0000000181c */
[----:B------:R-:W-:Y:S01]  /*9530*/  HMMA.16816.F32 R32, R164, R138, R32 ;  /* 0x0000008aa420723c */ /* 0x000fe20000001820 */
[----:B------:R-:W3:Y:S07]  /*9540*/  LDSM.16.M88.4 R136, [R3+0x4800] ;  /* 0x004800000388783b */ /* 0x000eee0000000200 */
[C---:B------:R-:W-:Y:S08]  /*9550*/  HMMA.16816.F32 R4, R140.reuse, R148, R4 ;  /* 0x000000948c04723c */ /* 0x040ff00000001804 */
[C---:B------:R-:W-:Y:S08]  /*9560*/  HMMA.16816.F32 R8, R140.reuse, R150, R8 ;  /* 0x000000968c08723c */ /* 0x040ff00000001808 */
[C---:B--2---:R-:W-:Y:S08]  /*9570*/  HMMA.16816.F32 R12, R140.reuse, R144, R12 ;  /* 0x000000908c0c723c */ /* 0x044ff0000000180c */
[C---:B------:R-:W-:Y:S01]  /*9580*/  HMMA.16816.F32 R16, R140.reuse, R146, R16 ;  /* 0x000000928c10723c */ /* 0x040fe20000001810 */
[----:B------:R-:W2:Y:S07]  /*9590*/  LDSM.16.M88.4 R144, [R3+0x5000] ;  /* 0x005000000390783b */ /* 0x000eae0000000200 */
[C---:B------:R-:W-:Y:S08]  /*95a0*/  HMMA.16816.F32 R20, R140.reuse, R152, R20 ;  /* 0x000000988c14723c */ /* 0x040ff00000001814 */
[C---:B------:R-:W-:Y:S08]  /*95b0*/  HMMA.16816.F32 R24, R140.reuse, R154, R24 ;  /* 0x0000009a8c18723c */ /* 0x040ff00000001818 */
[C---:B------:R-:W-:Y:S08]  /*95c0*/  HMMA.16816.F32 R28, R140.reuse, R156, R28 ;  /* 0x0000009c8c1c723c */ /* 0x040ff0000000181c */
[----:B------:R-:W-:Y:S01]  /*95d0*/  HMMA.16816.F32 R32, R140, R158, R32 ;  /* 0x0000009e8c20723c */ /* 0x000fe20000001820 */
[----:B------:R4:W5:Y:S07]  /*95e0*/  LDSM.16.M88.4 R140, [R3+0x5800] ;  /* 0x00580000038c783b */ /* 0x00096e0000000200 */
[C---:B-1----:R-:W-:Y:S08]  /*95f0*/  HMMA.16816.F32 R4, R160.reuse, R168, R4 ;  /* 0x000000a8a004723c */ /* 0x042ff00000001804 */
[C---:B------:R-:W-:Y:S08]  /*9600*/  HMMA.16816.F32 R8, R160.reuse, R170, R8 ;  /* 0x000000aaa008723c */ /* 0x040ff00000001808 */
[C---:B---3--:R-:W-:Y:S08]  /*9610*/  HMMA.16816.F32 R12, R160.reuse, R136, R12 ;  /* 0x00000088a00c723c */ /* 0x048ff0000000180c */
[----:B----4-:R-:W-:Y:S01]  /*9620*/  FMNMX.FTZ R3, R4, R0, !PT ;  /* 0x0000000004037209 */ /* 0x010fe20007810000 */
[C---:B------:R-:W-:Y:S03]  /*9630*/  HMMA.16816.F32 R16, R160.reuse, R138, R16 ;  /* 0x0000008aa010723c */ /* 0x040fe60000001810 */
[----:B------:R-:W-:Y:S02]  /*9640*/  FMNMX.FTZ R2, R6, R126, !PT ;  /* 0x0000007e06027209 */ /* 0x000fe40007810000 */
[----:B------:R-:W-:Y:S02]  /*9650*/  FMNMX.FTZ R3, R5, R3, !PT ;  /* 0x0000000305037209 */ /* 0x000fe40007810000 */
[----:B------:R-:W-:Y:S01]  /*9660*/  FMNMX.FTZ R2, R7, R2, !PT ;  /* 0x0000000207027209 */ /* 0x000fe20007810000 */
[C---:B--2---:R-:W-:Y:S04]  /*9670*/  HMMA.16816.F32 R20, R160.reuse, R144, R20 ;  /* 0x00000090a014723c */ /* 0x044fe80000001814 */
[----:B------:R-:W-:Y:S02]  /*9680*/  FMNMX.FTZ R3, R8, R3, !PT ;  /* 0x0000000308037209 */ /* 0x000fe40007810000 */
[----:B------:R-:W-:Y:S02]  /*9690*/  FMNMX.FTZ R2, R10, R2, !PT ;  /* 0x000000020a027209 */ /* 0x000fe40007810000 */
[----:B------:R-:W-:Y:S01]  /*96a0*/  FMNMX.FTZ R3, R9, R3, !PT ;  /* 0x0000000309037209 */ /* 0x000fe20007810000 */
[C---:B------:R-:W-:Y:S03]  /*96b0*/  HMMA.16816.F32 R24, R160.reuse, R146, R24 ;  /* 0x00000092a018723c */ /* 0x040fe60000001818 */
[----:B------:R-:W-:Y:S02]  /*96c0*/  FMNMX.FTZ R2, R11, R2, !PT ;  /* 0x000000020b027209 */ /* 0x000fe40007810000 */
[----:B------:R-:W-:Y:S02]  /*96d0*/  FMNMX.FTZ R3, R12, R3, !PT ;  /* 0x000000030c037209 */ /* 0x000fe40007810000 */
[----:B------:R-:W-:Y:S01]  /*96e0*/  FMNMX.FTZ R2, R14, R2, !PT ;  /* 0x000000020e027209 */ /* 0x000fe20007810000 */
[C---:B-----5:R-:W-:Y:S04]  /*96f0*/  HMMA.16816.F32 R28, R160.reuse, R140, R28 ;  /* 0x0000008ca01c723c */ /* 0x060fe8000000181c */
[----:B------:R-:W-:Y:S02]  /*9700*/  FMNMX.FTZ R3, R13, R3, !PT ;  /* 0x000000030d037209 */ /* 0x000fe40007810000 */
[----:B------:R-:W-:Y:S02]  /*9710*/  FMNMX.FTZ R2, R15, R2, !PT ;  /* 0x000000020f027209 */ /* 0x000fe40007810000 */
[----:B------:R-:W-:Y:S01]  /*9720*/  FMNMX.FTZ R3, R16, R3, !PT ;  /* 0x0000000310037209 */ /* 0x000fe20007810000 */
[----:B------:R-:W-:Y:S03]  /*9730*/  HMMA.16816.F32 R32, R160, R142, R32 ;  /* 0x0000008ea020723c */ /* 0x000fe60000001820 */
[----:B------:R-:W-:Y:S02]  /*9740*/  FMNMX.FTZ R2, R18, R2, !PT ;  /* 0x0000000212027209 */ /* 0x000fe40007810000 */
[----:B------:R-:W-:Y:S02]  /*9750*/  FMNMX.FTZ R3, R17, R3, !PT ;  /* 0x0000000311037209 */ /* 0x000fe40007810000 */
[----:B------:R-:W-:Y:S02]  /*9760*/  FMNMX.FTZ R2, R19, R2, !PT ;  /* 0x0000000213027209 */ /* 0x000fe40007810000 */
[----:B------:R-:W-:Y:S03]  /*9770*/  FMNMX.FTZ R125, R20, R3, !PT ;  /* 0x00000003147d7209 */ /* 0x000fe60007810000 */
        /* <DEDUP_REMOVED lines=11> */
[----:B------:R-:W-:Y:S02]  /*9830*/  IADD3 R2, R210, 0x1, RZ ;  /* 0x00000001d2027810 */ /* 0x000fe40007ffe0ff */
[----:B------:R-:W-:Y:S02]  /*9840*/  FMNMX.FTZ R125, R32, R125, !PT ;  /* 0x0000007d207d7209 */ /* 0x000fe40007810000 */
[----:B------:R-:W-:Y:S02]  /*9850*/  FMNMX.FTZ R124, R34, R124, !PT ;  /* 0x0000007c227c7209 */ /* 0x000fe40007810000 */
[----:B------:R-:W-:Y:S02]  /*9860*/  SEL R210, R2, RZ, !P0 ;  /* 0x000000ff02d27207 */ /* 0x000fe40004000000 */
[----:B------:R-:W-:Y:S02]  /*9870*/  FMNMX.FTZ R125, R33, R125, !PT ;  /* 0x0000007d217d7209 */ /* 0x000fe40007810000 */
[----:B------:R-:W-:Y:S01]  /*9880*/  FMNMX.FTZ R124, R35, R124, !PT ;  /* 0x0000007c237c7209 */ /* 0x000fe20007810000 */
[----:B------:R-:W-:-:S05]  /*9890*/  BRA.DIV ~URZ, `(.L_x_1261) ;  /* 0x000057427f007947 */ /* 0x000fca000b800000 */
[----:B------:R1:W2:Y:S02]  /*98a0*/  SHFL.BFLY PT, R2, R125, 0x2, 0x1f ;  /* 0x0c401f007d027f89 */ /* 0x0002a400000e0000 */
.L_x_1317:
[----:B-12---:R-:W-:Y:S01]  /*98b0*/  FMNMX.FTZ R125, R125, R2, !PT ;  /* 0x000000027d7d7209 */ /* 0x006fe20007810000 */
[----:B------:R-:W1:Y:S01]  /*98c0*/  SHFL.BFLY PT, R3, R124, 0x2, 0x1f ;  /* 0x0c401f007c037f89 */ /* 0x000e6200000e0000 */
[----:B------:R-:W-:Y:S07]  /*98d0*/  DEPBAR.LE SB0, 0x2 ;  /* 0x000080800000791a */ /* 0x000fee0000000000 */
[----:B------:R-:W-:Y:S01]  /*98e0*/  BAR.SYNC.DEFER_BLOCKING 0x0 ;  /* 0x0000000000007b1d */ /* 0x000fe20000010000 */
[----:B------:R-:W-:Y:S02]  /*98f0*/  ISETP.GE.AND P0, PT, R178, 0x2, PT ;  /* 0x00000002b200780c */ /* 0x000fe40003f06270 */
[----:B-1----:R-:W-:Y:S05]  /*9900*/  FMNMX.FTZ R124, R124, R3, !PT ;  /* 0x000000037c7c7209 */ /* 0x002fea0007810000 */
[----:B------:R-:W1:Y:S01]  /*9910*/  SHFL.BFLY PT, R2, R125, 0x1, 0x1f ;  /* 0x0c201f007d027f89 */ /* 0x000e6200000e0000 */
[----:B------:R-:W-:Y:S07]  /*9920*/  BSSY B0, `(.L_x_1262) ;  /* 0x00001c1000007945 */ /* 0x000fee0003800000 */
[----:B------:R-:W2:Y:S01]  /*9930*/  SHFL.BFLY PT, R3, R124, 0x1, 0x1f ;  /* 0x0c201f007c037f89 */ /* 0x000ea200000e0000 */
[----:B-1----:R-:W-:Y:S05]  /*9940*/  FMNMX.FTZ R125, R125, R2, !PT ;  /* 0x000000027d7d7209 */ /* 0x002fea0007810000 */
[C---:B------:R-:W-:Y:S02]  /*9950*/  FADD.FTZ R0, -R125.reuse, R0 ;  /* 0x000000007d007221 */ /* 0x040fe40000010100 */
[----:B------:R-:W-:Y:S01]  /*9960*/  FMUL.FTZ R161, R125, c[0x0][0x2d0] ;  /* 0x0000b4007da17a20 */ /* 0x000fe20000410000 */
[----:B--2---:R-:W-:Y:S01]  /*9970*/  FMNMX.FTZ R124, R124, R3, !PT ;  /* 0x000000037c7c7209 */ /* 0x004fe20007810000 */
[----:B------:R-:W-:Y:S01]  /*9980*/  FMUL.FTZ R0, R0, c[0x0][0x2d0] ;  /* 0x0000b40000007a20 */ /* 0x000fe20000410000 */
[----:B------:R-:W-:Y:S01]  /*9990*/  IADD3 R3, R191, R177, RZ ;  /* 0x000000b1bf037210 */ /* 0x000fe20007ffe0ff */
[--C-:B------:R-:W-:Y:S02]  /*99a0*/  FFMA.FTZ R4, R4, c[0x0][0x2d0], -R161.reuse ;  /* 0x0000b40004047a23 */ /* 0x100fe400000108a1 */
[----:B------:R1:W2:Y:S01]  /*99b0*/  MUFU.EX2 R2, R0 ;  /* 0x0000000000027308 */ /* 0x0002a20000000800 */
[----:B------:R-:W-:Y:S01]  /*99c0*/  FMUL.FTZ R162, R124, c[0x0][0x2d0] ;  /* 0x0000b4007ca27a20 */ /* 0x000fe20000410000 */
[----:B------:R-:W3:Y:S01]  /*99d0*/  LDSM.16.MT88.4 R140, [R3] ;  /* 0x00000000038c783b */ /* 0x000ee20000004200 */
[--C-:B------:R-:W-:Y:S01]  /*99e0*/  FFMA.FTZ R5, R5, c[0x0][0x2d0], -R161.reuse ;  /* 0x0000b40005057a23 */ /* 0x100fe200000108a1 */
[----:B------:R-:W-:Y:S01]  /*99f0*/  IADD3 R160, R189, R3, RZ ;  /* 0x00000003bda07210 */ /* 0x000fe20007ffe0ff */
[--C-:B------:R-:W-:Y:S02]  /*9a00*/  FFMA.FTZ R6, R6, c[0x0][0x2d0], -R162.reuse ;  /* 0x0000b40006067a23 */ /* 0x100fe400000108a2 */
[--C-:B------:R-:W-:Y:S02]  /*9a10*/  FFMA.FTZ R7, R7, c[0x0][0x2d0], -R162.reuse ;  /* 0x0000b40007077a23 */ /* 0x100fe400000108a2 */
[--C-:B------:R-:W-:Y:S01]  /*9a20*/  FFMA.FTZ R8, R8, c[0x0][0x2d0], -R161.reuse ;  /* 0x0000b40008087a23 */ /* 0x100fe200000108a1 */
[----:B------:R4:W-:Y:S01]  /*9a30*/  MUFU.EX2 R198, R4 ;  /* 0x0000000400c67308 */ /* 0x0009e20000000800 */
[--C-:B------:R-:W-:Y:S01]  /*9a40*/  FFMA.FTZ R9, R9, c[0x0][0x2d0], -R161.reuse ;  /* 0x0000b40009097a23 */ /* 0x100fe200000108a1 */
[----:B------:R-:W5:Y:S01]  /*9a50*/  LDSM.16.MT88.4 R144, [R160] ;  /* 0x00000000a090783b */ /* 0x000f620000004200 */
[--C-:B------:R-:W-:Y:S02]  /*9a60*/  FFMA.FTZ R10, R10, c[0x0][0x2d0], -R162.reuse ;  /* 0x0000b4000a0a7a23 */ /* 0x100fe400000108a2 */
[--C-:B------:R-:W-:Y:S02]  /*9a70*/  FFMA.FTZ R11, R11, c[0x0][0x2d0], -R162.reuse ;  /* 0x0000b4000b0b7a23 */ /* 0x100fe400000108a2 */
[--C-:B------:R-:W-:Y:S02]  /*9a80*/  FFMA.FTZ R16, R16, c[0x0][0x2d0], -R161.reuse ;  /* 0x0000b40010107a23 */ /* 0x100fe400000108a1 */
[--C-:B------:R-:W-:Y:S01]  /*9a90*/  FFMA.FTZ R17, R17, c[0x0][0x2d0], -R161.reuse ;  /* 0x0000b40011117a23 */ /* 0x100fe200000108a1 */
[----:B------:R-:W3:Y:S01]  /*9aa0*/  MUFU.EX2 R197, R5 ;  /* 0x0000000500c57308 */ /* 0x000ee20000000800 */
[----:B------:R-:W-:Y:S01]  /*9ab0*/  LDSM.16.MT88.4 R148, [R3+0x2800] ;  /* 0x002800000394783b */ /* 0x000fe20000004200 */
[----:B------:R-:W-:Y:S02]  /*9ac0*/  FFMA.FTZ R18, R18, c[0x0][0x2d0], -R162 ;  /* 0x0000b40012127a23 */ /* 0x000fe400000108a2 */
[----:B-1----:R-:W-:Y:S01]  /*9ad0*/  FADD.FTZ R0, -R124, R126 ;  /* 0x0000007e7c007221 */ /* 0x002fe20000010100 */
[----:B------:R-:W-:Y:S01]  /*9ae0*/  IADD3 R126, R192, R177, RZ ;  /* 0x000000b1c07e7210 */ /* 0x000fe20007ffe0ff */
[----:B--2---:R-:W-:Y:S02]  /*9af0*/  FMUL.FTZ R100, R2, R100 ;  /* 0x0000006402647220 */ /* 0x004fe40000410000 */
[----:B------:R-:W-:Y:S01]  /*9b00*/  FMUL.FTZ R0, R0, c[0x0][0x2d0] ;  /* 0x0000b40000007a20 */ /* 0x000fe20000410000 */
[----:B------:R-:W-:Y:S01]  /*9b10*/  IADD3 R127, R189, R126, RZ ;  /* 0x0000007ebd7f7210 */ /* 0x000fe20007ffe0ff */
[----:B------:R-:W-:Y:S01]  /*9b20*/  MUFU.EX2 R180, R6 ;  /* 0x0000000600b47308 */ /* 0x000fe20000000800 */
[C---:B------:R-:W-:Y:S01]  /*9b30*/  FMUL.FTZ R101, R2.reuse, R101 ;  /* 0x0000006502657220 */ /* 0x040fe20000410000 */
[----:B------:R-:W-:Y:S01]  /*9b40*/  LDSM.16.MT88.4 R152, [R160+0x2800] ;  /* 0x00280000a098783b */ /* 0x000fe20000004200 */
[C---:B------:R-:W-:Y:S02]  /*9b50*/  FMUL.FTZ R104, R2.reuse, R104 ;  /* 0x0000006802687220 */ /* 0x040fe40000410000 */
[C---:B----4-:R-:W-:Y:S02]  /*9b60*/  FMUL.FTZ R4, R2.reuse, R128 ;  /* 0x0000008002047220 */ /* 0x050fe40000410000 */
[C---:B------:R-:W-:Y:S02]  /*9b70*/  FMUL.FTZ R105, R2.reuse, R105 ;  /* 0x0000006902697220 */ /* 0x040fe40000410000 */
[C---:B------:R-:W-:Y:S01]  /*9b80*/  FMUL.FTZ R108, R2.reuse, R108 ;  /* 0x0000006c026c7220 */ /* 0x040fe20000410000 */
[----:B------:R-:W1:Y:S01]  /*9b90*/  MUFU.EX2 R0, R0 ;  /* 0x0000000000007308 */ /* 0x000e620000000800 */
[C---:B------:R-:W-:Y:S01]  /*9ba0*/  FMUL.FTZ R109, R2.reuse, R109 ;  /* 0x0000006d026d7220 */ /* 0x040fe20000410000 */
[----:B------:R-:W-:Y:S01]  /*9bb0*/  LDSM.16.MT88.4 R156, [R126+0x2800] ;  /* 0x002800007e9c783b */ /* 0x000fe20000004200 */
[--C-:B------:R-:W-:Y:S01]  /*9bc0*/  FFMA.FTZ R19, R19, c[0x0][0x2d0], -R162.reuse ;  /* 0x0000b40013137a23 */ /* 0x100fe200000108a2 */
[----:B---3--:R-:W-:Y:S01]  /*9bd0*/  F2FP.PACK_AB R136, R197, R198 ;  /* 0x000000c6c588723e */ /* 0x008fe200000000ff */
[----:B------:R-:W-:Y:S02]  /*9be0*/  FMUL.FTZ R5, R2, R129 ;  /* 0x0000008102057220 */ /* 0x000fe40000410000 */
        /* <DEDUP_REMOVED lines=8> */
[----:B------:R3:W-:Y:S01]  /*9c70*/  MUFU.EX2 R196, R8 ;  /* 0x0000000800c47308 */ /* 0x0007e20000000800 */
[--C-:B------:R-:W-:Y:S02]  /*9c80*/  FFMA.FTZ R27, R27, c[0x0][0x2d0], -R162.reuse ;  /* 0x0000b4001b1b7a23 */ /* 0x100fe400000108a2 */
[--C-:B------:R-:W-:Y:S02]  /*9c90*/  FFMA.FTZ R28, R28, c[0x0][0x2d0], -R161.reuse ;  /* 0x0000b4001c1c7a23 */ /* 0x100fe400000108a1 */
[C---:B-1----:R-:W-:Y:S02]  /*9ca0*/  FMUL.FTZ R6, R0.reuse, R130 ;  /* 0x0000008200067220 */ /* 0x042fe40000410000 */
[C---:B------:R-:W-:Y:S02]  /*9cb0*/  FMUL.FTZ R102, R0.reuse, R102 ;  /* 0x0000006600667220 */ /* 0x040fe40000410000 */
[C---:B------:R-:W-:Y:S01]  /*9cc0*/  FMUL.FTZ R103, R0.reuse, R103 ;  /* 0x0000006700677220 */ /* 0x040fe20000410000 */
[----:B------:R-:W1:Y:S01]  /*9cd0*/  MUFU.EX2 R181, R9 ;  /* 0x0000000900b57308 */ /* 0x000e620000000800 */
[C---:B------:R-:W-:Y:S02]  /*9ce0*/  FMUL.FTZ R106, R0.reuse, R106 ;  /* 0x0000006a006a7220 */ /* 0x040fe40000410000 */
[C---:B------:R-:W-:Y:S01]  /*9cf0*/  FMUL.FTZ R107, R0.reuse, R107 ;  /* 0x0000006b006b7220 */ /* 0x040fe20000410000 */
[----:B--2---:R-:W-:Y:S01]  /*9d00*/  F2FP.PACK_AB R137, R179, R180 ;  /* 0x000000b4b389723e */ /* 0x004fe200000000ff */
[C---:B------:R-:W-:Y:S02]  /*9d10*/  FMUL.FTZ R7, R0.reuse, R131 ;  /* 0x0000008300077220 */ /* 0x040fe40000410000 */
[----:B------:R-:W2:Y:S01]  /*9d20*/  LDSM.16.MT88.4 R128, [R126] ;  /* 0x000000007e80783b */ /* 0x000ea20000004200 */
[C---:B------:R-:W-:Y:S02]  /*9d30*/  FMUL.FTZ R110, R0.reuse, R110 ;  /* 0x0000006e006e7220 */ /* 0x040fe40000410000 */
[----:B------:R4:W-:Y:S01]  /*9d40*/  MUFU.EX2 R176, R10 ;  /* 0x0000000a00b07308 */ /* 0x0009e20000000800 */
[----:B------:R-:W-:Y:S02]  /*9d50*/  FMUL.FTZ R111, R0, R111 ;  /* 0x0000006f006f7220 */ /* 0x000fe40000410000 */
[--C-:B------:R-:W-:Y:S02]  /*9d60*/  FFMA.FTZ R29, R29, c[0x0][0x2d0], -R161.reuse ;  /* 0x0000b4001d1d7a23 */ /* 0x100fe400000108a1 */
[----:B---3--:R-:W-:Y:S02]  /*9d70*/  FMUL.FTZ R8, R2, R132 ;  /* 0x0000008402087220 */ /* 0x008fe40000410000 */
[--C-:B------:R-:W-:Y:S02]  /*9d80*/  FFMA.FTZ R30, R30, c[0x0][0x2d0], -R162.reuse ;  /* 0x0000b4001e1e7a23 */ /* 0x100fe400000108a2 */
[--C-:B------:R-:W-:Y:S01]  /*9d90*/  FFMA.FTZ R31, R31, c[0x0][0x2d0], -R162.reuse ;  /* 0x0000b4001f1f7a23 */ /* 0x100fe200000108a2 */
[----:B------:R-:W3:Y:S01]  /*9da0*/  MUFU.EX2 R175, R11 ;  /* 0x0000000b00af7308 */ /* 0x000ee20000000800 */
[--C-:B------:R-:W-:Y:S02]  /*9db0*/  FFMA.FTZ R32, R32, c[0x0][0x2d0], -R161.reuse ;  /* 0x0000b40020207a23 */ /* 0x100fe400000108a1 */
[--C-:B------:R-:W-:Y:S01]  /*9dc0*/  FFMA.FTZ R33, R33, c[0x0][0x2d0], -R161.reuse ;  /* 0x0000b40021217a23 */ /* 0x100fe200000108a1 */
[----:B-1----:R-:W-:Y:S01]  /*9dd0*/  F2FP.PACK_AB R138, R181, R196 ;  /* 0x000000c4b58a723e */ /* 0x002fe200000000ff */
[----:B------:R-:W-:Y:S02]  /*9de0*/  FMUL.FTZ R9, R2, R133 ;  /* 0x0000008502097220 */ /* 0x000fe40000410000 */
[--C-:B------:R-:W-:Y:S02]  /*9df0*/  FFMA.FTZ R34, R34, c[0x0][0x2d0], -R162.reuse ;  /* 0x0000b40022227a23 */ /* 0x100fe400000108a2 */
[--C-:B------:R-:W-:Y:S01]  /*9e00*/  FFMA.FTZ R35, R35, c[0x0][0x2d0], -R162.reuse ;  /* 0x0000b40023237a23 */ /* 0x100fe200000108a2 */
[----:B------:R-:W-:Y:S01]  /*9e10*/  MUFU.EX2 R172, R16 ;  /* 0x0000001000ac7308 */ /* 0x000fe20000000800 */
[C---:B------:R-:W-:Y:S02]  /*9e20*/  FMUL.FTZ R112, R2.reuse, R112 ;  /* 0x0000007002707220 */ /* 0x040fe40000410000 */
[----:B------:R-:W-:Y:S02]  /*9e30*/  FMUL.FTZ R113, R2, R113 ;  /* 0x0000007102717220 */ /* 0x000fe40000410000 */
[C---:B----4-:R-:W-:Y:S02]  /*9e40*/  FMUL.FTZ R10, R0.reuse, R134 ;  /* 0x00000086000a7220 */ /* 0x050fe40000410000 */
[C---:B------:R-:W-:Y:S02]  /*9e50*/  FMUL.FTZ R114, R0.reuse, R114 ;  /* 0x0000007200727220 */ /* 0x040fe40000410000 */
[----:B------:R-:W-:Y:S01]  /*9e60*/  FMUL.FTZ R115, R0, R115 ;  /* 0x0000007300737220 */ /* 0x000fe20000410000 */
[----:B------:R-:W-:Y:S01]  /*9e70*/  MUFU.EX2 R171, R17 ;  /* 0x0000001100ab7308 */ /* 0x000fe20000000800 */
[C---:B------:R-:W-:Y:S02]  /*9e80*/  FMUL.FTZ R116, R2.reuse, R116 ;  /* 0x0000007402747220 */ /* 0x040fe40000410000 */
[----:B------:R-:W-:Y:S01]  /*9e90*/  FMUL.FTZ R117, R2, R117 ;  /* 0x0000007502757220 */ /* 0x000fe20000410000 */
[----:B---3--:R-:W-:Y:S01]  /*9ea0*/  F2FP.PACK_AB R139, R175, R176 ;  /* 0x000000b0af8b723e */ /* 0x008fe200000000ff */
[C---:B------:R-:W-:Y:S02]  /*9eb0*/  FMUL.FTZ R11, R0.reuse, R135 ;  /* 0x00000087000b7220 */ /* 0x040fe40000410000 */
[----:B------:R-:W1:Y:S01]  /*9ec0*/  LDSM.16.MT88.4 R132, [R127] ;  /* 0x000000007f84783b */ /* 0x000e620000004200 */
[C---:B------:R-:W-:Y:S02]  /*9ed0*/  FMUL.FTZ R118, R0.reuse, R118 ;  /* 0x0000007600767220 */ /* 0x040fe40000410000 */
[----:B------:R-:W-:Y:S01]  /*9ee0*/  MUFU.EX2 R168, R18 ;  /* 0x0000001200a87308 */ /* 0x000fe20000000800 */
[C---:B------:R-:W-:Y:S05]  /*9ef0*/  HMMA.16816.F32 R4, R136.reuse, R140, R4 ;  /* 0x0000008c8804723c */ /* 0x040fea0000001804 */
[----:B------:R-:W-:Y:S02]  /*9f00*/  FMUL.FTZ R119, R0, R119 ;  /* 0x0000007700777220 */ /* 0x000fe40000410000 */
[C---:B------:R-:W-:Y:S01]  /*9f10*/  FMUL.FTZ R120, R2.reuse, R120 ;  /* 0x0000007802787220 */ /* 0x040fe20000410000 */
[C---:B------:R-:W-:Y:S01]  /*9f20*/  HMMA.16816.F32 R8, R136.reuse, R142, R8 ;  /* 0x0000008e8808723c */ /* 0x040fe20000001808 */
[----:B------:R-:W3:Y:S01]  /*9f30*/  LDSM.16.MT88.4 R140, [R3+0x2000] ;  /* 0x00200000038c783b */ /* 0x000ee20000004200 */
[----:B------:R4:W-:Y:S02]  /*9f40*/  MUFU.EX2 R167, R19 ;  /* 0x0000001300a77308 */ /* 0x0009e40000000800 */
[----:B------:R-:W-:Y:S02]  /*9f50*/  FMUL.FTZ R121, R2, R121 ;  /* 0x0000007902797220 */ /* 0x000fe40000410000 */
[C---:B------:R-:W-:Y:S02]  /*9f60*/  FMUL.FTZ R122, R0.reuse, R122 ;  /* 0x0000007a007a7220 */ /* 0x040fe40000410000 */
[C---:B-----5:R-:W-:Y:S04]  /*9f70*/  HMMA.16816.F32 R100, R136.reuse, R144, R100 ;  /* 0x000000908864723c */ /* 0x060fe80000001864 */
[----:B------:R-:W-:Y:S01]  /*9f80*/  MUFU.EX2 R166, R20 ;  /* 0x0000001400a67308 */ /* 0x000fe20000000800 */
[----:B------:R-:W-:Y:S02]  /*9f90*/  FMUL.FTZ R123, R0, R123 ;  /* 0x0000007b007b7220 */ /* 0x000fe40000410000 */
[C---:B------:R-:W-:Y:S01]  /*9fa0*/  FMUL.FTZ R36, R2.reuse, R36 ;  /* 0x0000002402247220 */ /* 0x040fe20000410000 */
[C---:B------:R-:W-:Y:S01]  /*9fb0*/  HMMA.16816.F32 R104, R136.reuse, R146, R104 ;  /* 0x000000928868723c */ /* 0x040fe20000001868 */
[----:B------:R-:W-:Y:S03]  /*9fc0*/  LDSM.16.MT88.4 R144, [R160+0x800] ;  /* 0x00080000a090783b */ /* 0x000fe60000004200 */
[----:B------:R-:W-:Y:S02]  /*9fd0*/  FMUL.FTZ R37, R2, R37 ;  /* 0x0000002502257220 */ /* 0x000fe40000410000 */
[----:B------:R-:W-:Y:S01]  /*9fe0*/  MUFU.EX2 R165, R21 ;  /* 0x0000001500a57308 */ /* 0x000fe20000000800 */
[C---:B------:R-:W-:Y:S01]  /*9ff0*/  FMUL.FTZ R38, R0.reuse, R38 ;  /* 0x0000002600267220 */ /* 0x040fe20000410000 */
[C---:B--2---:R-:W-:Y:S01]  /*a000*/  HMMA.16816.F32 R108, R136.reuse, R128, R108 ;  /* 0x00000080886c723c */ /* 0x044fe2000000186c */
[----:B----4-:R-:W-:Y:S03]  /*a010*/  LDSM.16.MT88.4 R16, [R126+0x800] ;  /* 0x000800007e10783b */ /* 0x010fe60000004200 */
[----:B------:R-:W-:Y:S02]  /*a020*/  FMUL.FTZ R39, R0, R39 ;  /* 0x0000002700277220 */ /* 0x000fe40000410000 */
[C---:B------:R-:W-:Y:S02]  /*a030*/  FMUL.FTZ R40, R2.reuse, R40 ;  /* 0x0000002802287220 */ /* 0x040fe40000410000 */
[C---:B------:R-:W-:Y:S01]  /*a040*/  HMMA.16816.F32 R112, R136.reuse, R130, R112 ;  /* 0x000000828870723c */ /* 0x040fe20000001870 */
[----:B------:R-:W-:Y:S01]  /*a050*/  MUFU.EX2 R164, R24 ;  /* 0x0000001800a47308 */ /* 0x000fe20000000800 */
[----:B------:R-:W2:Y:S02]  /*a060*/  LDSM.16.MT88.4 R128, [R160+0x2000] ;  /* 0x00200000a080783b */ /* 0x000ea40000004200 */
[----:B------:R-:W-:Y:S02]  /*a070*/  FMUL.FTZ R41, R2, R41 ;  /* 0x0000002902297220 */ /* 0x000fe40000410000 */
[C---:B------:R-:W-:Y:S02]  /*a080*/  FMUL.FTZ R42, R0.reuse, R42 ;  /* 0x0000002a002a7220 */ /* 0x040fe40000410000 */
[C---:B-1----:R-:W-:Y:S03]  /*a090*/  HMMA.16816.F32 R116, R136.reuse, R132, R116 ;  /* 0x000000848874723c */ /* 0x042fe60000001874 */
[----:B------:R-:W-:Y:S01]  /*a0a0*/  MUFU.EX2 R163, R25 ;  /* 0x0000001900a37308 */ /* 0x000fe20000000800 */
[----:B------:R-:W-:Y:S02]  /*a0b0*/  FMUL.FTZ R43, R0, R43 ;  /* 0x0000002b002b7220 */ /* 0x000fe40000410000 */
[C---:B------:R-:W-:Y:S02]  /*a0c0*/  FMUL.FTZ R44, R2.reuse, R44 ;  /* 0x0000002c022c7220 */ /* 0x040fe40000410000 */
[C---:B------:R-:W-:Y:S01]  /*a0d0*/  HMMA.16816.F32 R120, R136.reuse, R134, R120 ;  /* 0x000000868878723c */ /* 0x040fe20000001878 */
[----:B------:R-:W1:Y:S03]  /*a0e0*/  LDSM.16.MT88.4 R132, [R126+0x2000] ;  /* 0x002000007e84783b */ /* 0x000e660000004200 */
[----:B------:R-:W-:Y:S02]  /*a0f0*/  FMUL.FTZ R45, R2, R45 ;  /* 0x0000002d022d7220 */ /* 0x000fe40000410000 */
[C---:B------:R-:W-:Y:S02]  /*a100*/  FMUL.FTZ R46, R0.reuse, R46 ;  /* 0x0000002e002e7220 */ /* 0x040fe40000410000 */
[C---:B---3--:R-:W-:Y:S04]  /*a110*/  HMMA.16816.F32 R36, R136.reuse, R140, R36 ;  /* 0x0000008c8824723c */ /* 0x048fe80000001824 */
[----:B------:R-:W-:Y:S02]  /*a120*/  FMUL.FTZ R47, R0, R47 ;  /* 0x0000002f002f7220 */ /* 0x000fe40000410000 */
[C---:B------:R-:W-:Y:S02]  /*a130*/  FMUL.FTZ R48, R2.reuse, R48 ;  /* 0x0000003002307220 */ /* 0x040fe40000410000 */
[C---:B------:R-:W-:Y:S01]  /*a140*/  HMMA.16816.F32 R40, R136.reuse, R142, R40 ;  /* 0x0000008e8828723c */ /* 0x040fe20000001828 */
[----:B------:R-:W3:Y:S03]  /*a150*/  LDSM.16.MT88.4 R140, [R127+0x2000] ;  /* 0x002000007f8c783b */ /* 0x000ee60000004200 */
        /* <DEDUP_REMOVED lines=11> */
[----:B------:R-:W-:Y:S03]  /*a210*/  FMUL.FTZ R57, R2, R57 ;  /* 0x0000003902397220 */ /* 0x000fe60000410000 */
[C---:B-1----:R-:W-:Y:S03]  /*a220*/  HMMA.16816.F32 R52, R136.reuse, R132, R52 ;  /* 0x000000848834723c */ /* 0x042fe60000001834 */
[C---:B------:R-:W-:Y:S02]  /*a230*/  FMUL.FTZ R58, R0.reuse, R58 ;  /* 0x0000003a003a7220 */ /* 0x040fe40000410000 */
[----:B------:R-:W-:Y:S02]  /*a240*/  FMUL.FTZ R59, R0, R59 ;  /* 0x0000003b003b7220 */ /* 0x000fe40000410000 */
[C---:B------:R-:W-:Y:S02]  /*a250*/  FMUL.FTZ R60, R2.reuse, R60 ;  /* 0x0000003c023c7220 */ /* 0x040fe40000410000 */
[----:B------:R-:W-:Y:S03]  /*a260*/  FMUL.FTZ R61, R2, R61 ;  /* 0x0000003d023d7220 */ /* 0x000fe60000410000 */
[C---:B------:R-:W-:Y:S01]  /*a270*/  HMMA.16816.F32 R56, R136.reuse, R134, R56 ;  /* 0x000000868838723c */ /* 0x040fe20000001838 */
[----:B------:R-:W1:Y:S02]  /*a280*/  LDSM.16.MT88.4 R132, [R160+0x4000] ;  /* 0x00400000a084783b */ /* 0x000e640000004200 */
[C---:B------:R-:W-:Y:S02]  /*a290*/  FMUL.FTZ R62, R0.reuse, R62 ;  /* 0x0000003e003e7220 */ /* 0x040fe40000410000 */
[----:B------:R-:W-:Y:S02]  /*a2a0*/  FMUL.FTZ R63, R0, R63 ;  /* 0x0000003f003f7220 */ /* 0x000fe40000410000 */
[C---:B------:R-:W-:Y:S02]  /*a2b0*/  FMUL.FTZ R64, R2.reuse, R64 ;  /* 0x0000004002407220 */ /* 0x040fe40000410000 */
[----:B------:R-:W-:Y:S03]  /*a2c0*/  FMUL.FTZ R65, R2, R65 ;  /* 0x0000004102417220 */ /* 0x000fe60000410000 */
[C---:B---3--:R-:W-:Y:S03]  /*a2d0*/  HMMA.16816.F32 R60, R136.reuse, R140, R60 ;  /* 0x0000008c883c723c */ /* 0x048fe6000000183c */
[C---:B------:R-:W-:Y:S02]  /*a2e0*/  FMUL.FTZ R66, R0.reuse, R66 ;  /* 0x0000004200427220 */ /* 0x040fe40000410000 */
[----:B------:R-:W-:Y:S02]  /*a2f0*/  FMUL.FTZ R67, R0, R67 ;  /* 0x0000004300437220 */ /* 0x000fe40000410000 */
[C---:B------:R-:W-:Y:S02]  /*a300*/  FMUL.FTZ R68, R2.reuse, R68 ;  /* 0x0000004402447220 */ /* 0x040fe40000410000 */
[----:B------:R-:W-:Y:S03]  /*a310*/  FMUL.FTZ R69, R2, R69 ;  /* 0x0000004502457220 */ /* 0x000fe60000410000 */
[C---:B------:R-:W-:Y:S01]  /*a320*/  HMMA.16816.F32 R64, R136.reuse, R142, R64 ;  /* 0x0000008e8840723c */ /* 0x040fe20000001840 */
[----:B------:R-:W3:Y:S02]  /*a330*/  LDSM.16.MT88.4 R140, [R126+0x4000] ;  /* 0x004000007e8c783b */ /* 0x000ee40000004200 */
[C---:B------:R-:W-:Y:S02]  /*a340*/  FMUL.FTZ R70, R0.reuse, R70 ;  /* 0x0000004600467220 */ /* 0x040fe40000410000 */
[----:B------:R-:W-:Y:S02]  /*a350*/  FMUL.FTZ R71, R0, R71 ;  /* 0x0000004700477220 */ /* 0x000fe40000410000 */
[C---:B------:R-:W-:Y:S02]  /*a360*/  FMUL.FTZ R72, R2.reuse, R72 ;  /* 0x0000004802487220 */ /* 0x040fe40000410000 */
[----:B------:R-:W-:Y:S03]  /*a370*/  FMUL.FTZ R73, R2, R73 ;  /* 0x0000004902497220 */ /* 0x000fe60000410000 */
[C---:B--2---:R-:W-:Y:S03]  /*a380*/  HMMA.16816.F32 R68, R136.reuse, R128, R68 ;  /* 0x000000808844723c */ /* 0x044fe60000001844 */
[C---:B------:R-:W-:Y:S02]  /*a390*/  FMUL.FTZ R74, R0.reuse, R74 ;  /* 0x0000004a004a7220 */ /* 0x040fe40000410000 */
[----:B------:R-:W-:Y:S02]  /*a3a0*/  FMUL.FTZ R75, R0, R75 ;  /* 0x0000004b004b7220 */ /* 0x000fe40000410000 */
[C---:B------:R-:W-:Y:S02]  /*a3b0*/  FMUL.FTZ R76, R2.reuse, R76 ;  /* 0x0000004c024c7220 */ /* 0x040fe40000410000 */
[----:B------:R-:W-:Y:S03]  /*a3c0*/  FMUL.FTZ R77, R2, R77 ;  /* 0x0000004d024d7220 */ /* 0x000fe60000410000 */
[C---:B------:R-:W-:Y:S01]  /*a3d0*/  HMMA.16816.F32 R72, R136.reuse, R130, R72 ;  /* 0x000000828848723c */ /* 0x040fe20000001848 */
[----:B------:R-:W2:Y:S02]  /*a3e0*/  LDSM.16.MT88.4 R128, [R127+0x4000] ;  /* 0x004000007f80783b */ /* 0x000ea40000004200 */
[C---:B------:R-:W-:Y:S02]  /*a3f0*/  FMUL.FTZ R78, R0.reuse, R78 ;  /* 0x0000004e004e7220 */ /* 0x040fe40000410000 */
        /* <DEDUP_REMOVED lines=12> */
[--C-:B------:R-:W-:Y:S02]  /*a4c0*/  FFMA.FTZ R12, R12, c[0x0][0x2d0], -R161.reuse ;  /* 0x0000b4000c0c7a23 */ /* 0x100fe400000108a1 */
[----:B------:R-:W-:Y:S02]  /*a4d0*/  FFMA.FTZ R13, R13, c[0x0][0x2d0], -R161 ;  /* 0x0000b4000d0d7a23 */ /* 0x000fe400000108a1 */
[----:B------:R-:W-:Y:S01]  /*a4e0*/  MUFU.EX2 R174, R12 ;  /* 0x0000000c00ae7308 */ /* 0x000fe20000000800 */
[C---:B---3--:R-:W-:Y:S03]  /*a4f0*/  HMMA.16816.F32 R84, R136.reuse, R140, R84 ;  /* 0x0000008c8854723c */ /* 0x048fe60000001854 */
[--C-:B------:R-:W-:Y:S02]  /*a500*/  FFMA.FTZ R14, R14, c[0x0][0x2d0], -R162.reuse ;  /* 0x0000b4000e0e7a23 */ /* 0x100fe400000108a2 */
[----:B------:R-:W-:Y:S02]  /*a510*/  FFMA.FTZ R15, R15, c[0x0][0x2d0], -R162 ;  /* 0x0000b4000f0f7a23 */ /* 0x000fe400000108a2 */
[C---:B------:R-:W-:Y:S02]  /*a520*/  FMUL.FTZ R88, R2.reuse, R88 ;  /* 0x0000005802587220 */ /* 0x040fe40000410000 */
[----:B------:R-:W-:Y:S01]  /*a530*/  FMUL.FTZ R89, R2, R89 ;  /* 0x0000005902597220 */ /* 0x000fe20000410000 */
[----:B------:R-:W3:Y:S02]  /*a540*/  MUFU.EX2 R173, R13 ;  /* 0x0000000d00ad7308 */ /* 0x000ee40000000800 */
[C---:B------:R-:W-:Y:S02]  /*a550*/  FMUL.FTZ R90, R0.reuse, R90 ;  /* 0x0000005a005a7220 */ /* 0x040fe40000410000 */
[----:B------:R-:W-:Y:S02]  /*a560*/  FMUL.FTZ R91, R0, R91 ;  /* 0x0000005b005b7220 */ /* 0x000fe40000410000 */
[C---:B------:R-:W-:Y:S02]  /*a570*/  FMUL.FTZ R92, R2.reuse, R92 ;  /* 0x0000005c025c7220 */ /* 0x040fe40000410000 */
[----:B------:R-:W-:Y:S02]  /*a580*/  FMUL.FTZ R93, R2, R93 ;  /* 0x0000005d025d7220 */ /* 0x000fe40000410000 */
[----:B------:R4:W-:Y:S01]  /*a590*/  MUFU.EX2 R170, R14 ;  /* 0x0000000e00aa7308 */ /* 0x0009e20000000800 */
[C---:B------:R-:W-:Y:S01]  /*a5a0*/  HMMA.16816.F32 R88, R136.reuse, R142, R88 ;  /* 0x0000008e8858723c */ /* 0x040fe20000001858 */
[----:B------:R-:W5:Y:S02]  /*a5b0*/  LDSM.16.MT88.4 R140, [R127+0x800] ;  /* 0x000800007f8c783b */ /* 0x000f640000004200 */
[C---:B------:R-:W-:Y:S02]  /*a5c0*/  FMUL.FTZ R94, R0.reuse, R94 ;  /* 0x0000005e005e7220 */ /* 0x040fe40000410000 */
[----:B------:R-:W-:Y:S02]  /*a5d0*/  FMUL.FTZ R95, R0, R95 ;  /* 0x0000005f005f7220 */ /* 0x000fe40000410000 */
[C---:B------:R-:W-:Y:S02]  /*a5e0*/  FMUL.FTZ R96, R2.reuse, R96 ;  /* 0x0000006002607220 */ /* 0x040fe40000410000 */
[----:B------:R-:W1:Y:S03]  /*a5f0*/  MUFU.EX2 R169, R15 ;  /* 0x0000000f00a97308 */ /* 0x000e660000000800 */
[C---:B--2---:R-:W-:Y:S03]  /*a600*/  HMMA.16816.F32 R92, R136.reuse, R128, R92 ;  /* 0x00000080885c723c */ /* 0x044fe6000000185c */
[----:B------:R-:W-:Y:S01]  /*a610*/  FMUL.FTZ R97, R2, R97 ;  /* 0x0000006102617220 */ /* 0x000fe20000410000 */
[----:B---3--:R-:W-:Y:S01]  /*a620*/  F2FP.PACK_AB R12, R173, R174 ;  /* 0x000000aead0c723e */ /* 0x008fe200000000ff */
[C---:B------:R-:W-:Y:S02]  /*a630*/  FMUL.FTZ R98, R0.reuse, R98 ;  /* 0x0000006200627220 */ /* 0x040fe40000410000 */
[----:B------:R-:W-:Y:S02]  /*a640*/  FMUL.FTZ R99, R0, R99 ;  /* 0x0000006300637220 */ /* 0x000fe40000410000 */
[----:B------:R-:W-:Y:S03]  /*a650*/  FFMA.FTZ R2, R2, R214, R198 ;  /* 0x000000d602027223 */ /* 0x000fe600000100c6 */
[----:B----4-:R-:W-:Y:S01]  /*a660*/  F2FP.PACK_AB R14, R171, R172 ;  /* 0x000000acab0e723e */ /* 0x010fe200000000ff */
[----:B------:R-:W-:Y:S01]  /*a670*/  FFMA.FTZ R0, R0, R215, R180 ;  /* 0x000000d700007223 */ /* 0x000fe200000100b4 */
[----:B------:R-:W-:Y:S01]  /*a680*/  HMMA.16816.F32 R96, R136, R130, R96 ;  /* 0x000000828860723c */ /* 0x000fe20000001860 */
[----:B------:R-:W2:Y:S02]  /*a690*/  LDSM.16.MT88.4 R128, [R127+0x2800] ;  /* 0x002800007f80783b */ /* 0x000ea40000004200 */
[----:B-1----:R-:W-:Y:S02]  /*a6a0*/  F2FP.PACK_AB R13, R169, R170 ;  /* 0x000000aaa90d723e */ /* 0x002fe400000000ff */
[----:B------:R-:W-:Y:S04]  /*a6b0*/  F2FP.PACK_AB R15, R167, R168 ;  /* 0x000000a8a70f723e */ /* 0x000fe800000000ff */
[----:B------:R-:W-:Y:S03]  /*a6c0*/  LDSM.16.MT88.4 R136, [R126+0x4800] ;  /* 0x004800007e88783b */ /* 0x000fe60000004200 */
        /* <DEDUP_REMOVED lines=8> */
[----:B------:R-:W1:Y:S07]  /*a750*/  LDSM.16.MT88.4 R16, [R3+0x4800] ;  /* 0x004800000310783b */ /* 0x000e6e0000004200 */
[C---:B-----5:R-:W-:Y:S08]  /*a760*/  HMMA.16816.F32 R116, R12.reuse, R140, R116 ;  /* 0x0000008c0c74723c */ /* 0x060ff00000001874 */
[C---:B------:R-:W-:Y:S01]  /*a770*/  HMMA.16816.F32 R120, R12.reuse, R142, R120 ;  /* 0x0000008e0c78723c */ /* 0x040fe20000001878 */
[----:B------:R-:W-:Y:S07]  /*a780*/  LDSM.16.MT88.4 R140, [R126+0x1000] ;  /* 0x001000007e8c783b */ /* 0x000fee0000004200 */
[C---:B------:R-:W-:Y:S01]  /*a790*/  HMMA.16816.F32 R36, R12.reuse, R148, R36 ;  /* 0x000000940c24723c */ /* 0x040fe20000001824 */
[----:B------:R-:W-:Y:S07]  /*a7a0*/  MUFU.EX2 R149, R34 ;  /* 0x0000002200957308 */ /* 0x000fee0000000800 */
[C---:B------:R-:W-:Y:S03]  /*a7b0*/  HMMA.16816.F32 R40, R12.reuse, R150, R40 ;  /* 0x000000960c28723c */ /* 0x040fe60000001828 */
[----:B------:R-:W-:Y:S05]  /*a7c0*/  MUFU.EX2 R151, R30 ;  /* 0x0000001e00977308 */ /* 0x000fea0000000800 */
[C---:B------:R-:W-:Y:S05]  /*a7d0*/  HMMA.16816.F32 R44, R12.reuse, R152, R44 ;  /* 0x000000980c2c723c */ /* 0x040fea000000182c */
[----:B------:R-:W-:Y:S03]  /*a7e0*/  MUFU.EX2 R150, R31 ;  /* 0x0000001f00967308 */ /* 0x000fe60000000800 */
[C---:B------:R-:W-:Y:S07]  /*a7f0*/  HMMA.16816.F32 R48, R12.reuse, R154, R48 ;  /* 0x0000009a0c30723c */ /* 0x040fee0000001830 */
[----:B------:R-:W-:Y:S01]  /*a800*/  MUFU.EX2 R155, R28 ;  /* 0x0000001c009b7308 */ /* 0x000fe20000000800 */
[C---:B------:R-:W-:Y:S08]  /*a810*/  HMMA.16816.F32 R52, R12.reuse, R156, R52 ;  /* 0x0000009c0c34723c */ /* 0x040ff00000001834 */
[C---:B------:R-:W-:Y:S01]  /*a820*/  HMMA.16816.F32 R56, R12.reuse, R158, R56 ;  /* 0x0000009e0c38723c */ /* 0x040fe20000001838 */
[----:B------:R-:W-:Y:S07]  /*a830*/  MUFU.EX2 R159, R22 ;  /* 0x00000016009f7308 */ /* 0x000fee0000000800 */
[C---:B--2---:R-:W-:Y:S03]  /*a840*/  HMMA.16816.F32 R60, R12.reuse, R128, R60 ;  /* 0x000000800c3c723c */ /* 0x044fe6000000183c */
[----:B------:R2:W3:Y:S05]  /*a850*/  MUFU.EX2 R158, R23 ;  /* 0x00000017009e7308 */ /* 0x0004ea0000000800 */
[C---:B------:R-:W-:Y:S01]  /*a860*/  HMMA.16816.F32 R64, R12.reuse, R130, R64 ;  /* 0x000000820c40723c */ /* 0x040fe20000001840 */
[----:B------:R-:W4:Y:S04]  /*a870*/  LDSM.16.MT88.4 R128, [R127+0x4800] ;  /* 0x004800007f80783b */ /* 0x000f280000004200 */
[----:B------:R-:W-:Y:S03]  /*a880*/  MUFU.EX2 R157, R26 ;  /* 0x0000001a009d7308 */ /* 0x000fe60000000800 */
[C---:B-1----:R-:W-:Y:S07]  /*a890*/  HMMA.16816.F32 R68, R12.reuse, R16, R68 ;  /* 0x000000100c44723c */ /* 0x042fee0000001844 */
[----:B------:R1:W5:Y:S01]  /*a8a0*/  MUFU.EX2 R156, R27 ;  /* 0x0000001b009c7308 */ /* 0x0003620000000800 */
[C---:B------:R-:W-:Y:S01]  /*a8b0*/  HMMA.16816.F32 R72, R12.reuse, R18, R72 ;  /* 0x000000120c48723c */ /* 0x040fe20000001848 */
[----:B------:R-:W3:Y:S07]  /*a8c0*/  LDSM.16.MT88.4 R16, [R3+0x1000] ;  /* 0x001000000310783b */ /* 0x000eee0000004200 */
[C---:B------:R-:W-:Y:S01]  /*a8d0*/  HMMA.16816.F32 R76, R12.reuse, R132, R76 ;  /* 0x000000840c4c723c */ /* 0x040fe2000000184c */
[----:B--2---:R-:W2:Y:S01]  /*a8e0*/  LDSM.16.MT88.4 R20, [R160+0x1000] ;  /* 0x00100000a014783b */ /* 0x004ea20000004200 */
[----:B------:R3:W2:Y:S06]  /*a8f0*/  MUFU.EX2 R154, R29 ;  /* 0x0000001d009a7308 */ /* 0x0006ac0000000800 */
[C---:B------:R-:W-:Y:S01]  /*a900*/  HMMA.16816.F32 R80, R12.reuse, R134, R80 ;  /* 0x000000860c50723c */ /* 0x040fe20000001850 */
[----:B------:R-:W-:Y:S03]  /*a910*/  LDSM.16.MT88.4 R132, [R3+0x3000] ;  /* 0x003000000384783b */ /* 0x000fe60000004200 */
[----:B------:R-:W-:Y:S04]  /*a920*/  MUFU.EX2 R153, R32 ;  /* 0x0000002000997308 */ /* 0x000fe80000000800 */
[C---:B------:R-:W-:Y:S01]  /*a930*/  HMMA.16816.F32 R84, R12.reuse, R136, R84 ;  /* 0x000000880c54723c */ /* 0x040fe20000001854 */
[----:B-1----:R-:W1:Y:S05]  /*a940*/  LDSM.16.MT88.4 R24, [R127+0x1000] ;  /* 0x001000007f18783b */ /* 0x002e6a0000004200 */
[----:B------:R-:W1:Y:S02]  /*a950*/  MUFU.EX2 R152, R33 ;  /* 0x0000002100987308 */ /* 0x000e640000000800 */
[C---:B------:R-:W-:Y:S01]  /*a960*/  HMMA.16816.F32 R88, R12.reuse, R138, R88 ;  /* 0x0000008a0c58723c */ /* 0x040fe20000001858 */
[----:B------:R-:W-:Y:S07]  /*a970*/  LDSM.16.MT88.4 R136, [R126+0x3800] ;  /* 0x003800007e88783b */ /* 0x000fee0000004200 */
[C---:B----4-:R-:W-:Y:S01]  /*a980*/  HMMA.16816.F32 R92, R12.reuse, R128, R92 ;  /* 0x000000800c5c723c */ /* 0x050fe2000000185c */
[----:B---3--:R-:W-:Y:S01]  /*a990*/  LDSM.16.MT88.4 R28, [R126+0x1800] ;  /* 0x001800007e1c783b */ /* 0x008fe20000004200 */
[----:B------:R3:W4:Y:S06]  /*a9a0*/  MUFU.EX2 R148, R35 ;  /* 0x0000002300947308 */ /* 0x00072c0000000800 */
[----:B------:R-:W-:Y:S01]  /*a9b0*/  HMMA.16816.F32 R96, R12, R130, R96 ;  /* 0x000000820c60723c */ /* 0x000fe20000001860 */
[----:B------:R-:W1:Y:S06]  /*a9c0*/  LDSM.16.MT88.4 R128, [R160+0x3000] ;  /* 0x00300000a080783b */ /* 0x000e6c0000004200 */
[----:B------:R-:W-:Y:S02]  /*a9d0*/  F2FP.PACK_AB R12, R165, R166 ;  /* 0x000000a6a50c723e */ /* 0x000fe400000000ff */
[----:B------:R-:W-:Y:S03]  /*a9e0*/  F2FP.PACK_AB R14, R163, R164 ;  /* 0x000000a4a30e723e */ /* 0x000fe600000000ff */
[----:B------:R-:W-:Y:S02]  /*a9f0*/  F2FP.PACK_AB R13, R158, R159 ;  /* 0x0000009f9e0d723e */ /* 0x000fe400000000ff */
[----:B-----5:R-:W-:Y:S01]  /*aa00*/  F2FP.PACK_AB R15, R156, R157 ;  /* 0x0000009d9c0f723e */ /* 0x020fe200000000ff */
[----:B---3--:R-:W-:Y:S06]  /*aa10*/  LDSM.16.MT88.4 R32, [R127+0x1800] ;  /* 0x001800007f20783b */ /* 0x008fec0000004200 */
[C---:B------:R-:W-:Y:S08]  /*aa20*/  HMMA.16816.F32 R4, R12.reuse, R16, R4 ;  /* 0x000000100c04723c */ /* 0x040ff00000001804 */
[C---:B------:R-:W-:Y:S01]  /*aa30*/  HMMA.16816.F32 R8, R12.reuse, R18, R8 ;  /* 0x000000120c08723c */ /* 0x040fe20000001808 */
[----:B------:R-:W3:Y:S07]  /*aa40*/  LDSM.16.MT88.4 R16, [R126+0x3000] ;  /* 0x003000007e10783b */ /* 0x000eee0000004200 */
[C---:B--2---:R-:W-:Y:S08]  /*aa50*/  HMMA.16816.F32 R100, R12.reuse, R20, R100 ;  /* 0x000000140c64723c */ /* 0x044ff00000001864 */
[C---:B------:R-:W-:Y:S01]  /*aa60*/  HMMA.16816.F32 R104, R12.reuse, R22, R104 ;  /* 0x000000160c68723c */ /* 0x040fe20000001868 */
[----:B------:R-:W2:Y:S07]  /*aa70*/  LDSM.16.MT88.4 R20, [R127+0x3000] ;  /* 0x003000007f14783b */ /* 0x000eae0000004200 */
        /* <DEDUP_REMOVED lines=11> */
[----:B------:R-:W5:Y:S07]  /*ab30*/  LDSM.16.MT88.4 R128, [R160+0x5000] ;  /* 0x00500000a080783b */ /* 0x000f6e0000004200 */
[C---:B---3--:R-:W-:Y:S08]  /*ab40*/  HMMA.16816.F32 R52, R12.reuse, R16, R52 ;  /* 0x000000100c34723c */ /* 0x048ff00000001834 */
[C---:B------:R-:W-:Y:S01]  /*ab50*/  HMMA.16816.F32 R56, R12.reuse, R18, R56 ;  /* 0x000000120c38723c */ /* 0x040fe20000001838 */
[----:B------:R-:W3:Y:S07]  /*ab60*/  LDSM.16.MT88.4 R16, [R126+0x5000] ;  /* 0x005000007e10783b */ /* 0x000eee0000004200 */
[C---:B--2---:R-:W-:Y:S08]  /*ab70*/  HMMA.16816.F32 R60, R12.reuse, R20, R60 ;  /* 0x000000140c3c723c */ /* 0x044ff0000000183c */
[C---:B------:R-:W-:Y:S01]  /*ab80*/  HMMA.16816.F32 R64, R12.reuse, R22, R64 ;  /* 0x000000160c40723c */ /* 0x040fe20000001840 */
[----:B------:R-:W2:Y:S07]  /*ab90*/  LDSM.16.MT88.4 R20, [R127+0x5000] ;  /* 0x005000007f14783b */ /* 0x000eae0000004200 */
[C---:B-1----:R-:W-:Y:S08]  /*aba0*/  HMMA.16816.F32 R68, R12.reuse, R24, R68 ;  /* 0x000000180c44723c */ /* 0x042ff00000001844 */
[C---:B------:R-:W-:Y:S01]  /*abb0*/  HMMA.16816.F32 R72, R12.reuse, R26, R72 ;  /* 0x0000001a0c48723c */ /* 0x040fe20000001848 */
[----:B------:R-:W1:Y:S07]  /*abc0*/  LDSM.16.MT88.4 R24, [R160+0x1800] ;  /* 0x00180000a018783b */ /* 0x000e6e0000004200 */
[C---:B-----5:R-:W-:Y:S08]  /*abd0*/  HMMA.16816.F32 R76, R12.reuse, R128, R76 ;  /* 0x000000800c4c723c */ /* 0x060ff0000000184c */
[C---:B------:R-:W-:Y:S08]  /*abe0*/  HMMA.16816.F32 R80, R12.reuse, R130, R80 ;  /* 0x000000820c50723c */ /* 0x040ff00000001850 */
[C---:B---3--:R-:W-:Y:S08]  /*abf0*/  HMMA.16816.F32 R84, R12.reuse, R16, R84 ;  /* 0x000000100c54723c */ /* 0x048ff00000001854 */
[C---:B------:R-:W-:Y:S01]  /*ac00*/  HMMA.16816.F32 R88, R12.reuse, R18, R88 ;  /* 0x000000120c58723c */ /* 0x040fe20000001858 */
[----:B------:R3:W5:Y:S07]  /*ac10*/  LDSM.16.MT88.4 R16, [R3+0x3800] ;  /* 0x003800000310783b */ /* 0x00076e0000004200 */
[C---:B--2---:R-:W-:Y:S08]  /*ac20*/  HMMA.16816.F32 R92, R12.reuse, R20, R92 ;  /* 0x000000140c5c723c */ /* 0x044ff0000000185c */
[----:B------:R-:W-:Y:S01]  /*ac30*/  HMMA.16816.F32 R96, R12, R22, R96 ;  /* 0x000000160c60723c */ /* 0x000fe20000001860 */
[----:B------:R-:W2:Y:S06]  /*ac40*/  LDSM.16.MT88.4 R20, [R160+0x3800] ;  /* 0x00380000a014783b */ /* 0x000eac0000004200 */
[----:B------:R-:W-:Y:S01]  /*ac50*/  F2FP.PACK_AB R12, R154, R155 ;  /* 0x0000009b9a0c723e */ /* 0x000fe200000000ff */
[----:B---3--:R-:W-:Y:S01]  /*ac60*/  FADD.FTZ R3, R197, R2 ;  /* 0x00000002c5037221 */ /* 0x008fe20000010000 */
[----:B------:R-:W-:Y:S03]  /*ac70*/  F2FP.PACK_AB R14, R152, R153 ;  /* 0x00000099980e723e */ /* 0x000fe600000000ff */
[----:B------:R-:W-:Y:S01]  /*ac80*/  F2FP.PACK_AB R13, R150, R151 ;  /* 0x00000097960d723e */ /* 0x000fe200000000ff */
[----:B------:R-:W-:Y:S01]  /*ac90*/  FADD.FTZ R2, R179, R0 ;  /* 0x00000000b3027221 */ /* 0x000fe20000010000 */
[----:B----4-:R-:W-:Y:S01]  /*aca0*/  F2FP.PACK_AB R15, R148, R149 ;  /* 0x00000095940f723e */ /* 0x010fe200000000ff */
[----:B------:R-:W-:Y:S02]  /*acb0*/  FADD.FTZ R0, R196, R3 ;  /* 0x00000003c4007221 */ /* 0x000fe40000010000 */
[----:B------:R-:W-:Y:S02]  /*acc0*/  FADD.FTZ R2, R176, R2 ;  /* 0x00000002b0027221 */ /* 0x000fe40000010000 */
[----:B------:R-:W-:Y:S02]  /*acd0*/  FADD.FTZ R0, R181, R0 ;  /* 0x00000000b5007221 */ /* 0x000fe40000010000 */
[C---:B------:R-:W-:Y:S01]  /*ace0*/  HMMA.16816.F32 R128, R12.reuse, R132, R4 ;  /* 0x000000840c80723c */ /* 0x040fe20000001804 */
[----:B------:R-:W3:Y:S02]  /*acf0*/  LDSM.16.MT88.4 R4, [R160+0x5800] ;  /* 0x00580000a004783b */ /* 0x000ee40000004200 */
[----:B------:R-:W-:Y:S02]  /*ad00*/  FADD.FTZ R2, R175, R2 ;  /* 0x00000002af027221 */ /* 0x000fe40000010000 */
[----:B------:R-:W-:Y:S02]  /*ad10*/  FADD.FTZ R0, R174, R0 ;  /* 0x00000000ae007221 */ /* 0x000fe40000010000 */
[----:B------:R-:W-:Y:S01]  /*ad20*/  FADD.FTZ R2, R170, R2 ;  /* 0x00000002aa027221 */ /* 0x000fe20000010000 */
[C---:B------:R-:W-:Y:S01]  /*ad30*/  HMMA.16816.F32 R132, R12.reuse, R134, R8 ;  /* 0x000000860c84723c */ /* 0x040fe20000001808 */
[----:B------:R-:W4:Y:S03]  /*ad40*/  LDSM.16.MT88.4 R8, [R126+0x5800] ;  /* 0x005800007e08783b */ /* 0x000f260000004200 */
[----:B------:R-:W-:Y:S02]  /*ad50*/  FADD.FTZ R0, R173, R0 ;  /* 0x00000000ad007221 */ /* 0x000fe40000010000 */
[----:B------:R-:W-:Y:S02]  /*ad60*/  FADD.FTZ R2, R169, R2 ;  /* 0x00000002a9027221 */ /* 0x000fe40000010000 */
[C---:B-1----:R-:W-:Y:S04]  /*ad70*/  HMMA.16816.F32 R100, R12.reuse, R24, R100 ;  /* 0x000000180c64723c */ /* 0x042fe80000001864 */
[----:B------:R-:W-:Y:S02]  /*ad80*/  FADD.FTZ R0, R172, R0 ;  /* 0x00000000ac007221 */ /* 0x000fe40000010000 */
[----:B------:R-:W-:Y:S02]  /*ad90*/  FADD.FTZ R2, R168, R2 ;  /* 0x00000002a8027221 */ /* 0x000fe40000010000 */
[C---:B------:R-:W-:Y:S04]  /*ada0*/  HMMA.16816.F32 R104, R12.reuse, R26, R104 ;  /* 0x0000001a0c68723c */ /* 0x040fe80000001868 */
        /* <DEDUP_REMOVED lines=14> */
[C---:B-----5:R-:W-:Y:S04]  /*ae90*/  HMMA.16816.F32 R36, R12.reuse, R16, R36 ;  /* 0x000000100c24723c */ /* 0x060fe80000001824 */
        /* <DEDUP_REMOVED lines=9> */
[C---:B------:R-:W-:Y:S04]  /*af30*/  HMMA.16816.F32 R48, R12.reuse, R22, R48 ;  /* 0x000000160c30723c */ /* 0x040fe80000001830 */
[----:B------:R-:W-:Y:S02]  /*af40*/  FADD.FTZ R214, R152, R2 ;  /* 0x0000000298d67221 */ /* 0x000fe40000010000 */
[----:B------:R-:W-:Y:S02]  /*af50*/  FADD.FTZ R215, R148, R0 ;  /* 0x0000000094d77221 */ /* 0x000fe40000010000 */
        /* <DEDUP_REMOVED lines=12> */
[----:B------:R-:W-:Y:S07]  /*b020*/  @!UPT UIADD3 URZ, URZ, URZ, URZ ;  /* 0x0000003f3f3ff290 */ /* 0x000fee000fffe03f */
[----:B------:R-:W-:-:S11]  /*b030*/  @!P0 BRA `(.L_x_1263) ;  /* 0x000004f000008947 */ /* 0x000fd60003800000 */
[----:B------:R-:W-:Y:S01]  /*b040*/  IMAD R2, R178, 0x40, R221 ;  /* 0x00000040b2027824 */ /* 0x000fe200078e02dd */
[----:B------:R-:W-:Y:S01]  /*b050*/  SHF.R.S32.HI R201, RZ, 0x1f, R213 ;  /* 0x0000001fffc97819 */ /* 0x000fe200000114d5 */
[----:B------:R-:W-:Y:S01]  /*b060*/  IMAD.MOV.U32 R193, RZ, RZ, RZ ;  /* 0x000000ffffc17224 */ /* 0x000fe200078e00ff */
[----:B------:R-:W-:Y:S01]  /*b070*/  SHF.R.S32.HI R202, RZ, 0x1f, R212 ;  /* 0x0000001fffca7819 */ /* 0x000fe200000114d4 */
[C---:B------:R-:W-:Y:S01]  /*b080*/  IMAD.SHL.U32 R18, R213.reuse, 0x2, RZ ;  /* 0x00000002d5127824 */ /* 0x040fe200078e00ff */
[----:B------:R-:W-:Y:S01]  /*b090*/  IADD3 R2, R2, -0x80, R218 ;  /* 0xffffff8002027810 */ /* 0x000fe20007ffe0da */
[----:B------:R-:W-:Y:S01]  /*b0a0*/  IMAD.SHL.U32 R17, R212, 0x2, RZ ;  /* 0x00000002d4117824 */ /* 0x000fe200078e00ff */
[----:B------:R-:W-:Y:S01]  /*b0b0*/  SHF.L.U64.HI R15, R213, 0x1, R201 ;  /* 0x00000001d50f7819 */ /* 0x000fe200000102c9 */
[C---:B------:R-:W-:Y:S01]  /*b0c0*/  IMAD.SHL.U32 R16, R195.reuse, 0x2, RZ ;  /* 0x00000002c3107824 */ /* 0x040fe200078e00ff */
[----:B------:R-:W-:Y:S01]  /*b0d0*/  SHF.R.S32.HI R201, RZ, 0x1f, R195 ;  /* 0x0000001fffc97819 */ /* 0x000fe200000114c3 */
[----:B------:R-:W-:Y:S01]  /*b0e0*/  @P3 IMAD.HI.U32 R3, R2, c[0x0][0x2bc], RZ ;  /* 0x0000af0002033a27 */ /* 0x000fe200078e00ff */
[----:B------:R-:W-:Y:S02]  /*b0f0*/  SHF.L.U64.HI R14, R212, 0x1, R202 ;  /* 0x00000001d40e7819 */ /* 0x000fe400000102ca */
[----:B------:R-:W-:Y:S01]  /*b100*/  SHF.L.U64.HI R13, R195, 0x1, R201 ;  /* 0x00000001c30d7819 */ /* 0x000fe200000102c9 */
[----:B------:R-:W-:Y:S01]  /*b110*/  IMAD.MOV.U32 R0, RZ, RZ, R2 ;  /* 0x000000ffff007224 */ /* 0x000fe200078e0002 */
[----:B------:R-:W-:Y:S04]  /*b120*/  @P3 SHF.R.U32.HI R0, RZ, c[0x0][0x2c0], R3 ;  /* 0x0000b000ff003a19 */ /* 0x000fe80000011603 */
        /* <DEDUP_REMOVED lines=22> */
.L_x_1318:
[----:B------:R-:W-:-:S05]  /*b290*/  BRA.DIV ~URZ, `(.L_x_1265) ;  /* 0x00003e127f007947 */ /* 0x000fca000b800000 */
[----:B------:R-:W3:Y:S01]  /*b2a0*/  SHFL.IDX PT, R2, R12, RZ, 0x181f ;  /* 0x00181fff0c027589 */ /* 0x000ee200000e0000 */
[----:B------:R-:W-:Y:S01]  /*b2b0*/  ISETP.GE.AND P4, PT, R195, c[0x0][0x1d4], PT ;  /* 0x00007500c3007a0c */ /* 0x000fe20003f86270 */
[----:B------:R-:W-:Y:S01]  /*b2c0*/  IMAD R0, R210, 0x6000, R232 ;  /* 0x00006000d2007824 */ /* 0x000fe200078e02e8 */
[----:B------:R-:W-:Y:S02]  /*b2d0*/  ISETP.GE.AND P1, PT, R212, c[0x0][0x1d4], PT ;  /* 0x00007500d4007a0c */ /* 0x000fe40003f26270 */
[----:B------:R-:W-:Y:S02]  /*b2e0*/  ISETP.GE.AND P0, PT, R213, c[0x0][0x1d4], PT ;  /* 0x00007500d5007a0c */ /* 0x000fe40003f06270 */
[C---:B---3--:R-:W-:Y:S02]  /*b2f0*/  IADD3 R8, P5, R2.reuse, R16, RZ ;  /* 0x0000001002087210 */ /* 0x048fe40007fbe0ff */
[----:B------:R-:W-:Y:S03]  /*b300*/  IADD3 R6, P6, R2, R17, RZ ;  /* 0x0000001102067210 */ /* 0x000fe60007fde0ff */
[----:B--2---:R-:W-:Y:S01]  /*b310*/  IMAD.X R9, R4, 0x1, R13, P5 ;  /* 0x0000000104097824 */ /* 0x004fe200028e060d */
[----:B------:R-:W-:Y:S01]  /*b320*/  IADD3 R10, P5, R2, R18, RZ ;  /* 0x00000012020a7210 */ /* 0x000fe20007fbe0ff */
[C---:B------:R-:W-:Y:S01]  /*b330*/  IMAD.X R7, R4.reuse, 0x1, R14, P6 ;  /* 0x0000000104077824 */ /* 0x040fe200030e060e */
[----:B------:R-:W2:Y:S03]  /*b340*/  SHFL.IDX PT, R2, R12, 0x1, 0x181f ;  /* 0x00381f000c027f89 */ /* 0x000ea600000e0000 */
[----:B------:R-:W-:Y:S01]  /*b350*/  IMAD.X R11, R4, 0x1, R15, P5 ;  /* 0x00000001040b7824 */ /* 0x000fe200028e060f */
[----:B------:R-:W-:Y:S01]  /*b360*/  @!PT LDS RZ, [RZ] ;  /* 0x00000000fffff984 */ /* 0x000fe20000000800 */
[----:B------:R3:W-:Y:S04]  /*b370*/  LDGSTS.E.BYPASS.LTC128B.128 [R0], [R8.64], !P4 ;  /* 0x0000000008007fae */ /* 0x0007e8000e101d46 */
[----:B------:R4:W-:Y:S04]  /*b380*/  LDGSTS.E.BYPASS.LTC128B.128 [R0+0x2000], [R6.64], !P1 ;  /* 0x0200000006007fae */ /* 0x0009e8000c901d46 */
[----:B------:R5:W-:Y:S04]  /*b390*/  LDGSTS.E.BYPASS.LTC128B.128 [R0+0x4000], [R10.64], !P0 ;  /* 0x040000000a007fae */ /* 0x000be8000c101d46 */
[----:B------:R1:W2:Y:S01]  /*b3a0*/  SHFL.IDX PT, R4, R5, 0x1, 0x181f ;  /* 0x00381f0005047f89 */ /* 0x0002a200000e0000 */
[----:B----4-:R-:W-:Y:S02]  /*b3b0*/  SEL R7, RZ, 0x10, P0 ;  /* 0x00000010ff077807 */ /* 0x010fe40000000000 */
[----:B-1----:R-:W-:Y:S02]  /*b3c0*/  SEL R5, RZ, 0x10, P4 ;  /* 0x00000010ff057807 */ /* 0x002fe40002000000 */
[----:B-----5:R-:W-:Y:S02]  /*b3d0*/  SEL R10, RZ, 0x10, P1 ;  /* 0x00000010ff0a7807 */ /* 0x020fe40000800000 */
.L_x_1319:
[----:B--23--:R-:W-:Y:S02]  /*b3e0*/  IADD3 R8, -R5, 0x10, RZ ;  /* 0x0000001005087810 */ /* 0x00cfe40007ffe1ff */
[----:B------:R-:W-:Y:S02]  /*b3f0*/  IADD3 R3, -R10, 0x10, RZ ;  /* 0x000000100a037810 */ /* 0x000fe40007ffe1ff */
[----:B------:R-:W-:Y:S02]  /*b400*/  LOP3.LUT R8, R8, 0xf, RZ, 0xc0, !PT ;  /* 0x0000000f08087812 */ /* 0x000fe400078ec0ff */
[----:B------:R-:W-:Y:S02]  /*b410*/  LOP3.LUT R3, R3, 0xf, RZ, 0xc0, !PT ;  /* 0x0000000f03037812 */ /* 0x000fe400078ec0ff */
[----:B------:R-:W-:Y:S02]  /*b420*/  IADD3 R9, -R7, 0x10, RZ ;  /* 0x0000001007097810 */ /* 0x000fe40007ffe1ff */
[-C--:B------:R-:W-:Y:S02]  /*b430*/  IADD3 R8, P5, P4, R8, R2.reuse, R16 ;  /* 0x0000000208087210 */ /* 0x080fe40007cbe010 */
[----:B------:R-:W-:Y:S02]  /*b440*/  ISETP.NE.U32.AND P6, PT, R5, RZ, PT ;  /* 0x000000ff0500720c */ /* 0x000fe40003fc5070 */
[----:B------:R-:W-:Y:S02]  /*b450*/  IADD3 R6, P1, P0, R3, R2, R17 ;  /* 0x0000000203067210 */ /* 0x000fe4000783e011 */
[----:B------:R-:W-:Y:S02]  /*b460*/  LOP3.LUT R3, R9, 0xf, RZ, 0xc0, !PT ;  /* 0x0000000f09037812 */ /* 0x000fe400078ec0ff */
[-C--:B------:R-:W-:Y:S02]  /*b470*/  IADD3.X R9, RZ, R4.reuse, R13, P5, P4 ;  /* 0x00000004ff097210 */ /* 0x080fe40002fe840d */
[----:B------:R-:W-:Y:S02]  /*b480*/  ISETP.NE.U32.AND P5, PT, R10, RZ, PT ;  /* 0x000000ff0a00720c */ /* 0x000fe40003fa5070 */
[----:B------:R-:W-:Y:S02]  /*b490*/  ISETP.NE.U32.AND P4, PT, R7, RZ, PT ;  /* 0x000000ff0700720c */ /* 0x000fe40003f85070 */
[----:B------:R-:W-:Y:S01]  /*b4a0*/  IADD3.X R7, RZ, R4, R14, P1, P0 ;  /* 0x00000004ff077210 */ /* 0x000fe20000fe040e */
[----:B------:R-:W-:Y:S01]  /*b4b0*/  @!PT LDS RZ, [RZ] ;  /* 0x00000000fffff984 */ /* 0x000fe20000000800 */
[----:B------:R-:W-:Y:S01]  /*b4c0*/  @!PT LDS RZ, [RZ] ;  /* 0x00000000fffff984 */ /* 0x000fe20000000800 */
[----:B------:R-:W-:Y:S01]  /*b4d0*/  @!PT LDS RZ, [RZ] ;  /* 0x00000000fffff984 */ /* 0x000fe20000000800 */
[----:B------:R1:W-:Y:S01]  /*b4e0*/  LDGSTS.E.BYPASS.LTC128B.128.ZFILL [R0+0x1000], [R8.64], P6 ;  /* 0x0100000008007fae */ /* 0x0003e2000b141d46 */
[----:B------:R-:W-:Y:S04]  /*b4f0*/  IADD3 R2, P1, P0, R3, R2, R18 ;  /* 0x0000000203027210 */ /* 0x000fe8000783e012 */
[----:B------:R-:W-:Y:S03]  /*b500*/  IADD3.X R3, RZ, R4, R15, P1, P0 ;  /* 0x00000004ff037210 */ /* 0x000fe60000fe040f */
[----:B------:R1:W-:Y:S04]  /*b510*/  LDGSTS.E.BYPASS.LTC128B.128.ZFILL [R0+0x3000], [R6.64], P5 ;  /* 0x0300000006007fae */ /* 0x0003e8000a941d46 */
[----:B------:R1:W-:Y:S02]  /*b520*/  LDGSTS.E.BYPASS.LTC128B.128.ZFILL [R0+0x5000], [R2.64], P4 ;  /* 0x0500000002007fae */ /* 0x0003e4000a141d46 */
.L_x_1263:
[----:B------:R-:W-:Y:S05]  /*b530*/  BSYNC B0 ;  /* 0x0000000000007941 */ /* 0x000fea0003800000 */
.L_x_1262:
[C---:B------:R-:W-:Y:S01]  /*b540*/  ISETP.GT.AND P0, PT, R178.reuse, RZ, PT ;  /* 0x000000ffb200720c */ /* 0x040fe20003f04270 */
[----:B------:R-:W0:Y:S01]  /*b550*/  LDGDEPBAR ;  /* 0x00000000000079af */ /* 0x000e220000000000 */
[----:B-1----:R-:W-:Y:S01]  /*b560*/  IADD3 R2, R178, -0x1, RZ ;  /* 0xffffffffb2027810 */ /* 0x002fe20007ffe0ff */
[----:B------:R-:W-:Y:S01]  /*b570*/  IMAD.MOV.U32 R126, RZ, RZ, R124 ;  /* 0x000000ffff7e7224 */ /* 0x000fe200078e007c */
[C---:B------:R-:W-:Y:S01]  /*b580*/  ISETP.GE.AND P1, PT, R182.reuse, 0x1, PT ;  /* 0x00000001b600780c */ /* 0x040fe20003f26270 */
[----:B------:R-:W-:Y:S01]  /*b590*/  IMAD.MOV.U32 R0, RZ, RZ, R125 ;  /* 0x000000ffff007224 */ /* 0x000fe200078e007d */
[----:B------:R-:W-:Y:S01]  /*b5a0*/  IADD3 R182, R182, 0x1, RZ ;  /* 0x00000001b6b67810 */ /* 0x000fe20007ffe0ff */
[----:B------:R-:W-:Y:S03]  /*b5b0*/  IMAD.MOV.U32 R178, RZ, RZ, R2 ;  /* 0x000000ffffb27224 */ /* 0x000fe600078e0002 */
[----:B------:R-:W-:Y:S03]  /*b5c0*/  SEL R182, R182, RZ, !P1 ;  /* 0x000000ffb6b67207 */ /* 0x000fe60004800000 */
[----:B------:R-:W-:-:S05]  /*b5d0*/  @P0 BRA `(.L_x_1266) ;  /* 0xffffd1a000000947 */ /* 0x000fca000383ffff */
.L_x_1256:
[----:B------:R-:W-:Y:S05]  /*b5e0*/  BRA.DIV ~URZ, `(.L_x_1267) ;  /* 0x00003d127f007947 */ /* 0x000fea000b800000 */
[----:B------:R1:W2:Y:S02]  /*b5f0*/  SHFL.BFLY PT, R4, R214, 0x2, 0x1f ;  /* 0x0c401f00d6047f89 */ /* 0x0002a400000e0000 */
.L_x_1320:
[----:B--2---:R-:W-:Y:S01]  /*b600*/  FADD.FTZ R4, R4, R214 ;  /* 0x000000d604047221 */ /* 0x004fe20000010000 */
[----:B------:R-:W-:Y:S05]  /*b610*/  BRA.DIV ~URZ, `(.L_x_1268) ;  /* 0x00003d427f007947 */ /* 0x000fea000b800000 */
[----:B------:R-:W2:Y:S04]  /*b620*/  SHFL.BFLY PT, R0, R215, 0x2, 0x1f ;  /* 0x0c401f00d7007f89 */ /* 0x000ea800000e0000 */
[----:B------:R-:W3:Y:S01]  /*b630*/  SHFL.BFLY PT, R2, R4, 0x1, 0x1f ;  /* 0x0c201f0004027f89 */ /* 0x000ee200000e0000 */
[----:B--2---:R-:W-:-:S02]  /*b640*/  FADD.FTZ R0, R0, R215 ;  /* 0x000000d700007221 */ /* 0x004fc40000010000 */
[----:B---3--:R-:W-:-:S03]  /*b650*/  FADD.FTZ R4, R4, R2 ;  /* 0x0000000204047221 */ /* 0x008fc60000010000 */
[----:B------:R2:W3:Y:S04]  /*b660*/  SHFL.BFLY PT, R3, R0, 0x1, 0x1f ;  /* 0x0c201f0000037f89 */ /* 0x0004e800000e0000 */
.L_x_1321:
[----:B------:R-:W-:Y:S01]  /*b670*/  FSETP.NE.FTZ.AND P1, PT, R4, RZ, PT ;  /* 0x000000ff0400720b */ /* 0x000fe20003f35000 */
[----:B---3--:R-:W-:Y:S01]  /*b680*/  FADD.FTZ R3, R3, R0 ;  /* 0x0000000003037221 */ /* 0x008fe20000010000 */
[----:B------:R-:W-:Y:S02]  /*b690*/  MOV R2, RZ ;  /* 0x000000ff00027202 */ /* 0x000fe40000000f00 */
[----:B--2---:R-:W-:Y:S02]  /*b6a0*/  MOV R0, RZ ;  /* 0x000000ff00007202 */ /* 0x004fe40000000f00 */
[----:B------:R-:W-:Y:S02]  /*b6b0*/  FSETP.NE.FTZ.AND P0, PT, R3, RZ, PT ;  /* 0x000000ff0300720b */ /* 0x000fe40003f15000 */
[----:B------:R-:W-:-:S05]  /*b6c0*/  MOV R137, 0xff800000 ;  /* 0xff80000000897802 */ /* 0x000fca0000000f00 */
[----:B------:R-:W2:Y:S01]  /*b6d0*/  @P1 MUFU.RCP R2, R4 ;  /* 0x0000000400021308 */ /* 0x000ea20000001000 */
[----:B------:R-:W-:-:S07]  /*b6e0*/  @P1 MOV R6, 0x3f317218 ;  /* 0x3f31721800061802 */ /* 0x000fce0000000f00 */
[----:B------:R-:W3:Y:S01]  /*b6f0*/  @P1 MUFU.LG2 R4, R4 ;  /* 0x0000000400041308 */ /* 0x000ee20000000c00 */
[----:B--2---:R-:W-:-:S07]  /*b700*/  FMUL.FTZ R34, R2, R121 ;  /* 0x0000007902227220 */ /* 0x004fce0000410000 */
[----:B------:R-:W2:Y:S01]  /*b710*/  @P0 MUFU.RCP R0, R3 ;  /* 0x0000000300000308 */ /* 0x000ea20000001000 */
        /* <DEDUP_REMOVED lines=15> */
[C---:B------:R-:W-:Y:S01]  /*b810*/  FMUL.FTZ R121, R2.reuse, R36 ;  /* 0x0000002402797220 */ /* 0x040fe20000410000 */
[----:B------:R-:W-:Y:S01]  /*b820*/  MOV R36, 0x1 ;  /* 0x0000000100247802 */ /* 0x000fe20000000f00 */
[C---:B------:R-:W-:Y:S02]  /*b830*/  FMUL.FTZ R32, R2.reuse, R37 ;  /* 0x0000002502207220 */ /* 0x040fe40000410000 */
[----:B------:R-:W-:-:S02]  /*b840*/  FMUL.FTZ R126, R2, R40 ;  /* 0x00000028027e7220 */ /* 0x000fc40000410000 */
[C---:B------:R-:W-:Y:S02]  /*b850*/  FMUL.FTZ R30, R2.reuse, R41 ;  /* 0x00000029021e7220 */ /* 0x040fe40000410000 */
[C---:B------:R-:W-:Y:S02]  /*b860*/  FMUL.FTZ R127, R2.reuse, R44 ;  /* 0x0000002c027f7220 */ /* 0x040fe40000410000 */
[C---:B------:R-:W-:Y:S02]  /*b870*/  FMUL.FTZ R28, R2.reuse, R45 ;  /* 0x0000002d021c7220 */ /* 0x040fe40000410000 */
[C---:B------:R-:W-:Y:S02]  /*b880*/  FMUL.FTZ R136, R2.reuse, R48 ;  /* 0x0000003002887220 */ /* 0x040fe40000410000 */
[C---:B------:R-:W-:Y:S01]  /*b890*/  FMUL.FTZ R26, R2.reuse, R49 ;  /* 0x00000031021a7220 */ /* 0x040fe20000410000 */
[----:B------:R-:W-:Y:S01]  /*b8a0*/  MOV R49, 0xff800000 ;  /* 0xff80000000317802 */ /* 0x000fe20000000f00 */
        /* <DEDUP_REMOVED lines=24> */
[----:B------:R4:W5:Y:S01]  /*ba30*/  @P0 MUFU.LG2 R2, R3 ;  /* 0x0000000300020308 */ /* 0x0009620000000c00 */
[----:B---3--:R-:W-:-:S02]  /*ba40*/  @P1 FMUL.FTZ R5, R4, 0.69314718246459960938 ;  /* 0x3f31721804051820 */ /* 0x008fc40000410000 */
[----:B------:R-:W-:Y:S02]  /*ba50*/  @P1 FMUL.FTZ R4, R6, c[0x0][0x2d0] ;  /* 0x0000b40006041a20 */ /* 0x000fe40000410000 */
[----:B--2---:R-:W-:Y:S02]  /*ba60*/  FMUL.FTZ R130, R0, R130 ;  /* 0x0000008200827220 */ /* 0x004fe40000410000 */
[----:B------:R-:W-:Y:S02]  /*ba70*/  @P1 FFMA.FTZ R137, R4, R125, R5 ;  /* 0x0000007d04891223 */ /* 0x000fe40000010005 */
[C---:B------:R-:W-:Y:S02]  /*ba80*/  FMUL.FTZ R131, R0.reuse, R131 ;  /* 0x0000008300837220 */ /* 0x040fe40000410000 */
[C---:B------:R-:W-:Y:S02]  /*ba90*/  FMUL.FTZ R134, R0.reuse, R134 ;  /* 0x0000008600867220 */ /* 0x040fe40000410000 */
[----:B------:R-:W-:-:S02]  /*baa0*/  FMUL.FTZ R45, R0, R135 ;  /* 0x00000087002d7220 */ /* 0x000fc40000410000 */
[----:B------:R-:W-:Y:S01]  /*bab0*/  FMUL.FTZ R102, R0, R102 ;  /* 0x0000006600667220 */ /* 0x000fe20000410000 */
[----:B----4-:R-:W-:Y:S01]  /*bac0*/  @P0 MOV R3, 0x3f317218 ;  /* 0x3f31721800030802 */ /* 0x010fe20000000f00 */
[----:B-----5:R-:W-:Y:S02]  /*bad0*/  @P0 FMUL.FTZ R2, R2, 0.69314718246459960938 ;  /* 0x3f31721802020820 */ /* 0x020fe40000410000 */
[C---:B------:R-:W-:Y:S02]  /*bae0*/  FMUL.FTZ R103, R0.reuse, R103 ;  /* 0x0000006700677220 */ /* 0x040fe40000410000 */
[----:B------:R-:W-:Y:S02]  /*baf0*/  @P0 FMUL.FTZ R3, R3, c[0x0][0x2d0] ;  /* 0x0000b40003030a20 */ /* 0x000fe40000410000 */
        /* <DEDUP_REMOVED lines=41> */
[----:B------:R-:W-:Y:S01]  /*bd90*/  FMUL.FTZ R99, R0, R99 ;  /* 0x0000006300637220 */ /* 0x000fe20000410000 */
[----:B------:R-:W-:Y:S01]  /*bda0*/  PRMT R0, R36, 0x7610, R0 ;  /* 0x0000761024007816 */ /* 0x000fe20000000000 */
[----:B------:R-:W-:Y:S02]  /*bdb0*/  @P0 FFMA.FTZ R49, R3, R124, R2 ;  /* 0x0000007c03310223 */ /* 0x000fe40000010002 */
.L_x_1221:
[----:B------:R2:W5:Y:S01]  /*bdc0*/  LDL R40, [R1] ;  /* 0x0000000001287983 */ /* 0x0005620000100800 */
[----:B------:R-:W-:Y:S03]  /*bdd0*/  BSSY B0, `(.L_x_1269) ;  /* 0x0000012000007945 */ /* 0x000fe60003800000 */
[----:B------:R-:W3:Y:S02]  /*bde0*/  S2R R53, SR_TID.X ;  /* 0x0000000000357919 */ /* 0x000ee40000002100 */
[----:B---3--:R-:W-:-:S13]  /*bdf0*/  LOP3.LUT P6, RZ, R53, 0xff, RZ, 0xc0, !PT ;  /* 0x000000ff35ff7812 */ /* 0x008fda00078cc0ff */
[----:B------:R-:W-:Y:S05]  /*be00*/  @P6 BRA `(.L_x_1270) ;  /* 0x000000e000006947 */ /* 0x000fea0003800000 */
[----:B--2---:R-:W2:Y:S01]  /*be10*/  S2R R36, SR_LANEID ;  /* 0x0000000000247919 */ /* 0x004ea20000000000 */
[----:B------:R-:W-:Y:S01]  /*be20*/  VOTEU.ANY UR4, UPT, PT ;  /* 0x0000000000047886 */ /* 0x000fe200038e0100 */
[----:B------:R-:W-:Y:S01]  /*be30*/  IMAD.MOV.U32 R38, RZ, RZ, c[0x0][0x580] ;  /* 0x00016000ff267624 */ /* 0x000fe200078e00ff */
[----:B------:R-:W2:Y:S01]  /*be40*/  FLO.U32 R3, UR4 ;  /* 0x0000000400037d00 */ /* 0x000ea200080e0000 */
[----:B------:R-:W-:-:S07]  /*be50*/  IMAD.MOV.U32 R39, RZ, RZ, c[0x0][0x584] ;  /* 0x00016100ff277624 */ /* 0x000fce00078e00ff */
[----:B------:R-:W3:Y:S01]  /*be60*/  POPC R2, UR4 ;  /* 0x0000000400027d09 */ /* 0x000ee20008000000 */
[----:B--2---:R-:W-:-:S13]  /*be70*/  ISETP.EQ.U32.AND P0, PT, R3, R36, PT ;  /* 0x000000240300720c */ /* 0x004fda0003f02070 */
[----:B---3--:R-:W2:Y:S04]  /*be80*/  @P0 ATOMG.E.ADD.STRONG.GPU PT, R2, [R38.64], R2 ;  /* 0x00000002260209a8 */ /* 0x008ea800081ee1c6 */
[----:B------:R-:W3:Y:S04]  /*be90*/  S2R R36, SR_LTMASK ;  /* 0x0000000000247919 */ /* 0x000ee80000003900 */
[----:B--2---:R3:W2:Y:S02]  /*bea0*/  SHFL.IDX PT, R3, R2, R3, 0x1f ;  /* 0x00001f0302037589 */ /* 0x0046a400000e0000 */
[----:B---3--:R-:W-:-:S06]  /*beb0*/  LOP3.LUT R2, R36, UR4, RZ, 0xc0, !PT ;  /* 0x0000000424027c12 */ /* 0x008fcc000f8ec0ff */
[----:B------:R-:W2:Y:S02]  /*bec0*/  POPC R2, R2 ;  /* 0x0000000200027309 */ /* 0x000ea40000000000 */
[----:B--2--5:R-:W-:-:S05]  /*bed0*/  IADD3 R40, R3, c[0x0][0xc], R2 ;  /* 0x0000030003287a10 */ /* 0x024fca0007ffe002 */
[----:B------:R2:W-:Y:S02]  /*bee0*/  STL [R1], R40 ;  /* 0x0000002801007387 */ /* 0x0005e40000100800 */
.L_x_1270:
[----:B--2---:R-:W-:Y:S05]  /*bef0*/  BSYNC B0 ;  /* 0x0000000000007941 */ /* 0x004fea0003800000 */
.L_x_1269:
[----:B------:R-:W-:Y:S01]  /*bf00*/  PRMT R0, R0, 0x9910, RZ ;  /* 0x0000991000007816 */ /* 0x000fe200000000ff */
[----:B------:R-:W-:Y:S01]  /*bf10*/  BSSY B1, `(.L_x_1271) ;  /* 0x00001bd000017945 */ /* 0x000fe20003800000 */
[----:B-----5:R-:W-:Y:S02]  /*bf20*/  IMAD.MOV.U32 R65, RZ, RZ, R40 ;  /* 0x000000ffff417224 */ /* 0x020fe400078e0028 */
[----:B------:R-:W-:-:S13]  /*bf30*/  ISETP.NE.AND P0, PT, R0, RZ, PT ;  /* 0x000000ff0000720c */ /* 0x000fda0003f05270 */
[----:B------:R-:W-:Y:S05]  /*bf40*/  @!P0 BRA `(.L_x_1272) ;  /* 0x000011a000008947 */ /* 0x000fea0003800000 */
[----:B------:R-:W2:Y:S04]  /*bf50*/  LDL R69, [R1+0x4] ;  /* 0x0000040001457983 */ /* 0x000ea80000100800 */
[----:B------:R-:W3:Y:S04]  /*bf60*/  LDL R67, [R1+0x8] ;  /* 0x0000080001437983 */ /* 0x000ee80000100800 */
[----:B------:R-:W4:Y:S04]  /*bf70*/  LDL R63, [R1+0x10] ;  /* 0x00001000013f7983 */ /* 0x000f280000100800 */
[----:B------:R-:W5:Y:S04]  /*bf80*/  LDL R61, [R1+0xc] ;  /* 0x00000c00013d7983 */ /* 0x000f680000100800 */
[----:B------:R-:W4:Y:S04]  /*bf90*/  LDL R59, [R1+0x20] ;  /* 0x00002000013b7983 */ /* 0x000f280000100800 */
[----:B------:R-:W5:Y:S04]  /*bfa0*/  LDL R57, [R1+0x18] ;  /* 0x0000180001397983 */ /* 0x000f680000100800 */
[----:B------:R-:W5:Y:S04]  /*bfb0*/  LDL R55, [R1+0x1c] ;  /* 0x00001c0001377983 */ /* 0x000f680000100800 */
[----:B------:R-:W5:Y:S01]  /*bfc0*/  LDL R51, [R1+0x14] ;  /* 0x0000140001337983 */ /* 0x000f620000100800 */
[----:B------:R-:W-:Y:S01]  /*bfd0*/  WARPSYNC 0xffffffff ;  /* 0xffffffff00007948 */ /* 0x000fe20003800000 */
[----:B------:R-:W-:-:S02]  /*bfe0*/  F2FP.PACK_AB R48, R129, R128 ;  /* 0x000000808130723e */ /* 0x000fc400000000ff */
[----:B------:R-:W-:Y:S01]  /*bff0*/  BAR.SYNC.DEFER_BLOCKING 0x1, 0x100 ;  /* 0x0044000000007b1d */ /* 0x000fe20000010000 */
        /* <DEDUP_REMOVED lines=46> */
[----:B------:R-:W-:Y:S01]  /*c2e0*/  F2FP.PACK_AB R0, R99, R98 ;  /* 0x000000626300723e */ /* 0x000fe200000000ff */
[----:B--2---:R2:W-:Y:S04]  /*c2f0*/  STS [R69], R48 ;  /* 0x0000003045007388 */ /* 0x0045e80000000800 */
[----:B------:R2:W-:Y:S04]  /*c300*/  STS [R69+0x400], R47 ;  /* 0x0004002f45007388 */ /* 0x0005e80000000800 */
[----:B---3--:R2:W-:Y:S04]  /*c310*/  STS [R67], R46 ;  /* 0x0000002e43007388 */ /* 0x0085e80000000800 */
[----:B------:R2:W-:Y:S04]  /*c320*/  STS [R67+0x400], R45 ;  /* 0x0004002d43007388 */ /* 0x0005e80000000800 */
[----:B----4-:R2:W-:Y:S04]  /*c330*/  STS [R63], R44 ;  /* 0x0000002c3f007388 */ /* 0x0105e80000000800 */
[----:B------:R2:W-:Y:S04]  /*c340*/  STS [R63+0x400], R43 ;  /* 0x0004002b3f007388 */ /* 0x0005e80000000800 */
[----:B-----5:R2:W-:Y:S04]  /*c350*/  STS [R61], R42 ;  /* 0x0000002a3d007388 */ /* 0x0205e80000000800 */
[----:B------:R2:W-:Y:S04]  /*c360*/  STS [R61+0x400], R41 ;  /* 0x000400293d007388 */ /* 0x0005e80000000800 */
[----:B------:R2:W-:Y:S04]  /*c370*/  STS [R59], R40 ;  /* 0x000000283b007388 */ /* 0x0005e80000000800 */
[----:B------:R2:W-:Y:S04]  /*c380*/  STS [R59+0x400], R39 ;  /* 0x000400273b007388 */ /* 0x0005e80000000800 */
[----:B------:R2:W-:Y:S04]  /*c390*/  STS [R57], R38 ;  /* 0x0000002639007388 */ /* 0x0005e80000000800 */
[----:B------:R2:W-:Y:S04]  /*c3a0*/  STS [R57+0x400], R37 ;  /* 0x0004002539007388 */ /* 0x0005e80000000800 */
[----:B------:R2:W-:Y:S04]  /*c3b0*/  STS [R55], R36 ;  /* 0x0000002437007388 */ /* 0x0005e80000000800 */
[----:B------:R2:W-:Y:S04]  /*c3c0*/  STS [R55+0x400], R35 ;  /* 0x0004002337007388 */ /* 0x0005e80000000800 */
[----:B------:R2:W-:Y:S04]  /*c3d0*/  STS [R51], R34 ;  /* 0x0000002233007388 */ /* 0x0005e80000000800 */
        /* <DEDUP_REMOVED lines=35> */
[----:B--2---:R-:W-:Y:S01]  /*c610*/  SHF.R.S32.HI R51, RZ, 0x1f, R53 ;  /* 0x0000001fff337819 */ /* 0x004fe20000011435 */
[----:B------:R-:W-:Y:S01]  /*c620*/  IMAD.MOV.U32 R160, RZ, RZ, RZ ;  /* 0x000000ffffa07224 */ /* 0x000fe200078e00ff */
[----:B------:R-:W-:Y:S01]  /*c630*/  MOV R2, 0xc690 ;  /* 0x0000c69000027802 */ /* 0x000fe20000000f00 */
[----:B------:R-:W-:Y:S01]  /*c640*/  IMAD.MOV.U32 R3, RZ, RZ, 0x1f ;  /* 0x0000001fff037424 */ /* 0x000fe200078e00ff */
[----:B------:R-:W-:-:S04]  /*c650*/  LEA.HI R51, R51, R53, RZ, 0x7 ;  /* 0x0000003533337211 */ /* 0x000fc800078f38ff */
[----:B------:R-:W-:-:S05]  /*c660*/  SHF.R.S32.HI R51, RZ, 0x7, R51 ;  /* 0x00000007ff337819 */ /* 0x000fca0000011433 */
[----:B------:R-:W-:Y:S02]  /*c670*/  IMAD.MOV.U32 R161, RZ, RZ, R51 ;  /* 0x000000ffffa17224 */ /* 0x000fe400078e0033 */
[----:B-1----:R-:W-:Y:S05]  /*c680*/  CALL.REL.NOINC `($__internal_3_$__cuda_sm70_shflsync_idx_p) ;  /* 0x000031f000007944 */ /* 0x002fea0003c00000 */
.L_x_1273:
[----:B--2---:R-:W2:Y:S01]  /*c690*/  LDL R2, [R1+0x28] ;  /* 0x0000280001027983 */ /* 0x004ea20000100800 */
[----:B------:R-:W-:Y:S01]  /*c6a0*/  IMAD.MOV.U32 R0, RZ, RZ, 0x1 ;  /* 0x00000001ff007424 */ /* 0x000fe200078e00ff */
[----:B------:R-:W-:Y:S02]  /*c6b0*/  SHF.R.S32.HI R8, RZ, 0x1f, R250 ;  /* 0x0000001fff087819 */ /* 0x000fe400000114fa */
[----:B------:R-:W3:Y:S02]  /*c6c0*/  LDL R13, [R1+0x30] ;  /* 0x00003000010d7983 */ /* 0x000ee40000100800 */
[----:B------:R-:W-:Y:S01]  /*c6d0*/  ISETP.NE.AND P1, PT, R0, c[0x0][0x4e8], PT ;  /* 0x00013a0000007a0c */ /* 0x000fe20003f25270 */
[----:B------:R-:W-:-:S04]  /*c6e0*/  IMAD R5, R8, c[0x0][0x490], RZ ;  /* 0x0001240008057a24 */ /* 0x000fc800078e02ff */
[----:B------:R-:W-:Y:S01]  /*c6f0*/  IMAD R5, R250, c[0x0][0x494], R5 ;  /* 0x00012500fa057a24 */ /* 0x000fe200078e0205 */
[----:B------:R-:W-:Y:S01]  /*c700*/  SHF.R.S32.HI R11, RZ, 0x1f, R249 ;  /* 0x0000001fff0b7819 */ /* 0x000fe200000114f9 */
[----:B------:R-:W4:Y:S04]  /*c710*/  S2R R15, SR_TID.X ;  /* 0x00000000000f7919 */ /* 0x000f280000002100 */
[----:B------:R-:W-:Y:S01]  /*c720*/  IMAD R9, R11, c[0x0][0x498], RZ ;  /* 0x000126000b097a24 */ /* 0x000fe200078e02ff */
[----:B------:R-:W-:Y:S01]  /*c730*/  IADD3 R10, R218, R252, RZ ;  /* 0x000000fcda0a7210 */ /* 0x000fe20007ffe0ff */
[----:B------:R-:W-:Y:S02]  /*c740*/  ULDC UR5, c[0x0][0x4e8] ;  /* 0x00013a0000057ab9 */ /* 0x000fe40000000800 */
[----:B------:R-:W-:-:S02]  /*c750*/  ULDC UR4, c[0x0][0x388] ;  /* 0x0000e20000047ab9 */ /* 0x000fc40000000800 */
[----:B------:R-:W-:Y:S01]  /*c760*/  UIMAD UR4, UR5, UR4, URZ ;  /* 0x00000004050472a4 */ /* 0x000fe2000f8e023f */
[----:B----4-:R-:W-:-:S04]  /*c770*/  SHF.R.S32.HI R14, RZ, 0x1f, R15 ;  /* 0x0000001fff0e7819 */ /* 0x010fc8000001140f */
[----:B------:R-:W-:-:S04]  /*c780*/  LEA.HI R14, R14, R15, RZ, 0x5 ;  /* 0x0000000f0e0e7211 */ /* 0x000fc800078f28ff */
[----:B------:R-:W-:-:S04]  /*c790*/  LOP3.LUT R14, R14, 0xffffffe0, RZ, 0xc0, !PT ;  /* 0xffffffe00e0e7812 */ /* 0x000fc800078ec0ff */
[----:B------:R-:W-:Y:S01]  /*c7a0*/  IADD3 R14, -R14, R15, RZ ;  /* 0x0000000f0e0e7210 */ /* 0x000fe20007ffe1ff */
[----:B------:R-:W-:Y:S01]  /*c7b0*/  BSSY B0, `(.L_x_1274) ;  /* 0x000005a000007945 */ /* 0x000fe20003800000 */
[----:B------:R-:W-:Y:S02]  /*c7c0*/  SHF.R.S32.HI R15, RZ, 0x1f, R195 ;  /* 0x0000001fff0f7819 */ /* 0x000fe400000114c3 */
[----:B--2---:R-:W-:Y:S01]  /*c7d0*/  IADD3 R4, R2, R252, RZ ;  /* 0x000000fc02047210 */ /* 0x004fe20007ffe0ff */
[----:B------:R-:W-:-:S04]  /*c7e0*/  IMAD.WIDE.U32 R2, R250, c[0x0][0x490], RZ ;  /* 0x00012400fa027a25 */ /* 0x000fc800078e00ff */
[----:B------:R-:W-:-:S04]  /*c7f0*/  @P1 IMAD.HI.U32 R6, R4, c[0x0][0x4ec], RZ ;  /* 0x00013b0004061a27 */ /* 0x000fc800078e00ff */
[----:B------:R-:W-:Y:S01]  /*c800*/  IMAD.MOV.U32 R0, RZ, RZ, R4 ;  /* 0x000000ffff007224 */ /* 0x000fe200078e0004 */
[----:B------:R-:W-:Y:S02]  /*c810*/  @P1 SHF.R.U32.HI R0, RZ, c[0x0][0x4f0], R6 ;  /* 0x00013c00ff001a19 */ /* 0x000fe40000011606 */
[----:B------:R-:W-:-:S03]  /*c820*/  IADD3 R3, R3, R5, RZ ;  /* 0x0000000503037210 */ /* 0x000fc60007ffe0ff */
[----:B------:R-:W-:Y:S02]  /*c830*/  IMAD.MOV R5, RZ, RZ, -R0 ;  /* 0x000000ffff057224 */ /* 0x000fe400078e0a00 */
[----:B------:R-:W-:-:S04]  /*c840*/  IMAD.WIDE.U32 R6, R249, c[0x0][0x498], R2 ;  /* 0x00012600f9067a25 */ /* 0x000fc800078e0002 */
[----:B------:R-:W-:Y:S01]  /*c850*/  IMAD R2, R5, c[0x0][0x4e8], R4 ;  /* 0x00013a0005027a24 */ /* 0x000fe200078e0204 */
[----:B------:R-:W-:Y:S01]  /*c860*/  IADD3 R4, P0, R0, R6, RZ ;  /* 0x0000000600047210 */ /* 0x000fe20007f1e0ff */
[----:B------:R-:W-:Y:S01]  /*c870*/  IMAD R3, R249, c[0x0][0x49c], R9 ;  /* 0x00012700f9037a24 */ /* 0x000fe200078e0209 */
[----:B------:R-:W-:Y:S02]  /*c880*/  SHF.R.S32.HI R5, RZ, 0x1f, R0 ;  /* 0x0000001fff057819 */ /* 0x000fe40000011400 */
[----:B------:R-:W-:Y:S01]  /*c890*/  SHF.R.S32.HI R6, RZ, 0x1f, R2 ;  /* 0x0000001fff067819 */ /* 0x000fe20000011402 */
[----:B------:R-:W-:Y:S01]  /*c8a0*/  IMAD R0, R8, c[0x0][0x3e8], RZ ;  /* 0x0000fa0008007a24 */ /* 0x000fe200078e02ff */
[----:B------:R-:W-:-:S03]  /*c8b0*/  IADD3.X R5, R5, R7, R3, P0, !PT ;  /* 0x0000000705057210 */ /* 0x000fc600007fe403 */
[----:B------:R-:W-:Y:S02]  /*c8c0*/  IMAD R3, R6, c[0x0][0x488], RZ ;  /* 0x0001220006037a24 */ /* 0x000fe400078e02ff */
[C---:B------:R-:W-:Y:S02]  /*c8d0*/  IMAD R8, R250.reuse, c[0x0][0x3ec], R0 ;  /* 0x0000fb00fa087a24 */ /* 0x040fe400078e0200 */
[----:B------:R-:W-:-:S04]  /*c8e0*/  IMAD.WIDE.U32 R6, R250, c[0x0][0x3e8], RZ ;  /* 0x0000fa00fa067a25 */ /* 0x000fc800078e00ff */
[C---:B------:R-:W-:Y:S02]  /*c8f0*/  IMAD R9, R2.reuse, c[0x0][0x48c], R3 ;  /* 0x0001230002097a24 */ /* 0x040fe400078e0203 */
[----:B------:R-:W-:Y:S01]  /*c900*/  IMAD.WIDE.U32 R4, R2, c[0x0][0x488], R4 ;  /* 0x0001220002047a25 */ /* 0x000fe200078e0004 */
[----:B------:R-:W-:-:S03]  /*c910*/  IADD3 R3, R7, R8, RZ ;  /* 0x0000000807037210 */ /* 0x000fc60007ffe0ff */
[----:B------:R-:W-:Y:S01]  /*c920*/  @P1 IMAD.HI.U32 R2, R10, c[0x0][0x4ec], RZ ;  /* 0x00013b000a021a27 */ /* 0x000fe200078e00ff */
[----:B------:R-:W-:-:S03]  /*c930*/  LEA R8, P0, R4, c[0x0][0x450], 0x2 ;  /* 0x0001140004087a11 */ /* 0x000fc600078010ff */
[----:B------:R-:W-:Y:S02]  /*c940*/  IMAD.IADD R5, R5, 0x1, R9 ;  /* 0x0000000105057824 */ /* 0x000fe400078e0209 */
[----:B------:R-:W-:Y:S01]  /*c950*/  IMAD.MOV.U32 R0, RZ, RZ, R10 ;  /* 0x000000ffff007224 */ /* 0x000fe200078e000a */
[----:B------:R-:W-:Y:S02]  /*c960*/  @P1 SHF.R.U32.HI R0, RZ, c[0x0][0x4f0], R2 ;  /* 0x00013c00ff001a19 */ /* 0x000fe40000011602 */
[----:B------:R-:W-:Y:S01]  /*c970*/  MOV R2, R6 ;  /* 0x0000000600027202 */ /* 0x000fe20000000f00 */
[----:B------:R-:W-:Y:S01]  /*c980*/  IMAD R6, R11, c[0x0][0x3f0], RZ ;  /* 0x0000fc000b067a24 */ /* 0x000fe200078e02ff */
[----:B------:R-:W-:-:S03]  /*c990*/  LEA.HI.X R5, R4, c[0x0][0x454], R5, 0x2, P0 ;  /* 0x0001150004057a11 */ /* 0x000fc600000f1405 */
[C---:B------:R-:W-:Y:S02]  /*c9a0*/  IMAD R9, R249.reuse, c[0x0][0x3f4], R6 ;  /* 0x0000fd00f9097a24 */ /* 0x040fe400078e0206 */
[----:B------:R-:W-:Y:S01]  /*c9b0*/  IMAD.WIDE.U32 R2, R249, c[0x0][0x3f0], R2 ;  /* 0x0000fc00f9027a25 */ /* 0x000fe200078e0002 */
[----:B------:R-:W-:Y:S04]  /*c9c0*/  SHFL.IDX PT, R6, R8, RZ, 0x1c1f ;  /* 0x001c1fff08067589 */ /* 0x000fe800000e0000 */
[----:B------:R-:W2:Y:S01]  /*c9d0*/  SHFL.IDX PT, R7, R5, RZ, 0x1c1f ;  /* 0x001c1fff05077589 */ /* 0x000ea200000e0000 */
[----:B------:R-:W-:-:S03]  /*c9e0*/  IMAD.MOV R11, RZ, RZ, -R0 ;  /* 0x000000ffff0b7224 */ /* 0x000fc600078e0a00 */
[----:B------:R4:W-:Y:S01]  /*c9f0*/  SHFL.IDX PT, R4, R8, 0x1, 0x1c1f ;  /* 0x003c1f0008047f89 */ /* 0x0009e200000e0000 */
[----:B------:R-:W-:-:S03]  /*ca00*/  IMAD.IADD R3, R3, 0x1, R9 ;  /* 0x0000000103037824 */ /* 0x000fc600078e0209 */
[----:B------:R-:W5:Y:S01]  /*ca10*/  SHFL.IDX PT, R5, R5, 0x1, 0x1c1f ;  /* 0x003c1f0005057f89 */ /* 0x000f6200000e0000 */
[----:B---3--:R-:W-:Y:S02]  /*ca20*/  IADD3 R9, R13, R252, RZ ;  /* 0x000000fc0d097210 */ /* 0x008fe40007ffe0ff */
[----:B------:R-:W-:-:S04]  /*ca30*/  LOP3.LUT P0, RZ, R14, 0x3, RZ, 0xc0, !PT ;  /* 0x000000030eff7812 */ /* 0x000fc8000780c0ff */
[----:B------:R-:W-:Y:S01]  /*ca40*/  ISETP.GE.OR P1, PT, R9, UR4, P0 ;  /* 0x0000000409007c0c */ /* 0x000fe20008726670 */
[----:B----4-:R-:W-:Y:S01]  /*ca50*/  IMAD R8, R11, c[0x0][0x4e8], R10 ;  /* 0x00013a000b087a24 */ /* 0x010fe200078e020a */
[----:B------:R-:W-:-:S04]  /*ca60*/  IADD3 R11, R9, 0x8, RZ ;  /* 0x00000008090b7810 */ /* 0x000fc80007ffe0ff */
[----:B------:R-:W-:Y:S02]  /*ca70*/  ISETP.GE.OR P0, PT, R11, UR4, P0 ;  /* 0x000000040b007c0c */ /* 0x000fe40008706670 */
[----:B------:R-:W-:-:S05]  /*ca80*/  SHF.R.S32.HI R12, RZ, 0x1f, R0 ;  /* 0x0000001fff0c7819 */ /* 0x000fca0000011400 */
[----:B--2---:R2:W-:Y:S01]  /*ca90*/  @!P1 ST.E [R6.64], R137 ;  /* 0x0000008906009985 */ /* 0x0045e2000c101906 */
[----:B------:R-:W-:Y:S02]  /*caa0*/  IMAD R10, R12, c[0x0][0x3e0], RZ ;  /* 0x0000f8000c0a7a24 */ /* 0x000fe400078e02ff */
[----:B------:R-:W-:-:S03]  /*cab0*/  IMAD.WIDE.U32 R2, R0, c[0x0][0x3e0], R2 ;  /* 0x0000f80000027a25 */ /* 0x000fc600078e0002 */
[----:B-----5:R2:W-:Y:S01]  /*cac0*/  @!P0 ST.E [R4.64], R49 ;  /* 0x0000003104008985 */ /* 0x0205e2000c101906 */
[----:B------:R-:W-:Y:S01]  /*cad0*/  IMAD R9, R0, c[0x0][0x3e4], R10 ;  /* 0x0000f90000097a24 */ /* 0x000fe200078e020a */
[----:B------:R-:W-:Y:S02]  /*cae0*/  SHF.R.S32.HI R0, RZ, 0x1f, R8 ;  /* 0x0000001fff007819 */ /* 0x000fe40000011408 */
        /* <DEDUP_REMOVED lines=8> */
[----:B------:R2:W1:Y:S01]  /*cb70*/  LDS.128 R60, [R220+0xb080] ;  /* 0x00b08000dc3c7984 */ /* 0x0004620000000c00 */
[----:B------:R-:W-:-:S02]  /*cb80*/  IMAD.IADD R3, R3, 0x1, R9 ;  /* 0x0000000103037824 */ /* 0x000fc400078e0209 */
[----:B------:R-:W-:Y:S02]  /*cb90*/  IMAD R0, R0, c[0x0][0x3d8], RZ ;  /* 0x0000f60000007a24 */ /* 0x000fe400078e02ff */
[----:B------:R-:W-:-:S04]  /*cba0*/  IMAD.WIDE.U32 R2, R8, c[0x0][0x3d8], R2 ;  /* 0x0000f60008027a25 */ /* 0x000fc800078e0002 */
[----:B------:R-:W-:Y:S01]  /*cbb0*/  IMAD R0, R8, c[0x0][0x3dc], R0 ;  /* 0x0000f70008007a24 */ /* 0x000fe200078e0200 */
[----:B------:R-:W-:Y:S01]  /*cbc0*/  LEA R12, P0, R2, c[0x0][0x380], 0x1 ;  /* 0x0000e000020c7a11 */ /* 0x000fe200078008ff */
[----:B------:R-:W-:-:S03]  /*cbd0*/  IMAD.IADD R11, R248, 0x1, R252 ;  /* 0x00000001f80b7824 */ /* 0x000fc600078e02fc */
[----:B------:R-:W-:-:S04]  /*cbe0*/  IADD3 R0, R3, R0, RZ ;  /* 0x0000000003007210 */ /* 0x000fc80007ffe0ff */
[----:B------:R-:W-:Y:S02]  /*cbf0*/  LEA.HI.X R10, R2, c[0x0][0x384], R0, 0x1, P0 ;  /* 0x0000e100020a7a11 */ /* 0x000fe400000f0c00 */
[----:B------:R-:W-:Y:S01]  /*cc00*/  ISETP.GE.AND P0, PT, R11, UR4, PT ;  /* 0x000000040b007c0c */ /* 0x000fe2000bf06270 */
[----:B------:R2:W1:Y:S01]  /*cc10*/  SHFL.IDX PT, R0, R12, RZ, 0x181f ;  /* 0x00181fff0c007589 */ /* 0x00046200000e0000 */
[----:B------:R-:W-:-:S03]  /*cc20*/  SHF.R.S32.HI R13, RZ, 0x1f, R213 ;  /* 0x0000001fff0d7819 */ /* 0x000fc600000114d5 */
[----:B------:R2:W1:Y:S01]  /*cc30*/  SHFL.IDX PT, R2, R10, RZ, 0x181f ;  /* 0x00181fff0a027589 */ /* 0x00046200000e0000 */
[----:B------:R-:W-:-:S07]  /*cc40*/  SHF.R.S32.HI R14, RZ, 0x1f, R212 ;  /* 0x0000001fff0e7819 */ /* 0x000fce00000114d4 */
[----:B------:R-:W-:Y:S05]  /*cc50*/  @P0 BRA `(.L_x_1275) ;  /* 0x000000f000000947 */ /* 0x000fea0003800000 */
[----:B---34-:R-:W3:Y:S01]  /*cc60*/  LDS.128 R24, [R220+0x80] ;  /* 0x00008000dc187984 */ /* 0x018ee20000000c00 */
[----:B------:R-:W-:Y:S02]  /*cc70*/  ISETP.GE.AND P5, PT, R195, c[0x0][0x3c8], PT ;  /* 0x0000f200c3007a0c */ /* 0x000fe40003fa6270 */
[----:B------:R-:W-:Y:S01]  /*cc80*/  ISETP.GE.AND P4, PT, R212, c[0x0][0x3c8], PT ;  /* 0x0000f200d4007a0c */ /* 0x000fe20003f86270 */
[----:B------:R-:W4:Y:S01]  /*cc90*/  LDS.128 R20, [R220+0x4080] ;  /* 0x00408000dc147984 */ /* 0x000f220000000c00 */
[----:B------:R-:W-:-:S03]  /*cca0*/  ISETP.GE.AND P3, PT, R213, c[0x0][0x3c8], PT ;  /* 0x0000f200d5007a0c */ /* 0x000fc60003f66270 */
[----:B------:R-:W5:Y:S06]  /*ccb0*/  LDS.128 R16, [R220+0x8080] ;  /* 0x00808000dc107984 */ /* 0x000f6c0000000c00 */
[-C--:B-1----:R-:W-:Y:S02]  /*ccc0*/  @!P5 LEA R8, P2, R195, R0.reuse, 0x1 ;  /* 0x00000000c308d211 */ /* 0x082fe400078408ff */
[-C--:B--2---:R-:W-:Y:S02]  /*ccd0*/  @!P4 LEA R6, P1, R212, R0.reuse, 0x1 ;  /* 0x00000000d406c211 */ /* 0x084fe400078208ff */
[----:B------:R-:W-:-:S02]  /*cce0*/  @!P3 LEA R4, P0, R213, R0, 0x1 ;  /* 0x00000000d504b211 */ /* 0x000fc400078008ff */
[-C--:B------:R-:W-:Y:S02]  /*ccf0*/  @!P5 LEA.HI.X R9, R195, R2.reuse, R15, 0x1, P2 ;  /* 0x00000002c309d211 */ /* 0x080fe400010f0c0f */
[-C--:B------:R-:W-:Y:S02]  /*cd00*/  @!P4 LEA.HI.X R7, R212, R2.reuse, R14, 0x1, P1 ;  /* 0x00000002d407c211 */ /* 0x080fe400008f0c0e */
[----:B------:R-:W-:Y:S01]  /*cd10*/  @!P3 LEA.HI.X R5, R213, R2, R13, 0x1, P0 ;  /* 0x00000002d505b211 */ /* 0x000fe200000f0c0d */
[----:B---3--:R1:W-:Y:S04]  /*cd20*/  @!P5 ST.E.128 [R8.64], R24 ;  /* 0x000000180800d985 */ /* 0x0083e8000c101d06 */
[----:B----4-:R1:W-:Y:S04]  /*cd30*/  @!P4 ST.E.128 [R6.64], R20 ;  /* 0x000000140600c985 */ /* 0x0103e8000c101d06 */
[----:B-----5:R1:W-:Y:S02]  /*cd40*/  @!P3 ST.E.128 [R4.64], R16 ;  /* 0x000000100400b985 */ /* 0x0203e4000c101d06 */
.L_x_1275:
[----:B---34-:R-:W-:Y:S05]  /*cd50*/  BSYNC B0 ;  /* 0x0000000000007941 */ /* 0x018fea0003800000 */
.L_x_1274:
        /* <DEDUP_REMOVED lines=10> */
[CC--:B--2---:R-:W-:Y:S02]  /*ce00*/  @!P1 LEA R6, P4, R212.reuse, R0.reuse, 0x1 ;  /* 0x00000000d4069211 */ /* 0x0c4fe400078808ff */
[----:B------:R-:W-:Y:S02]  /*ce10*/  @!P0 LEA R4, P3, R213, R0, 0x1 ;  /* 0x00000000d5048211 */ /* 0x000fe400078608ff */
[-C--:B---3--:R-:W-:Y:S02]  /*ce20*/  @!P2 LEA.HI.X R9, R195, R2.reuse, R15, 0x1, P5 ;  /* 0x00000002c309a211 */ /* 0x088fe400028f0c0f */
[-C--:B------:R-:W-:Y:S02]  /*ce30*/  @!P1 LEA.HI.X R7, R212, R2.reuse, R14, 0x1, P4 ;  /* 0x00000002d4079211 */ /* 0x080fe400020f0c0e */
[----:B------:R-:W-:Y:S01]  /*ce40*/  @!P0 LEA.HI.X R5, R213, R2, R13, 0x1, P3 ;  /* 0x00000002d5058211 */ /* 0x000fe200018f0c0d */
[----:B------:R2:W-:Y:S04]  /*ce50*/  @!P2 ST.E.128 [R8.64], R36 ;  /* 0x000000240800a985 */ /* 0x0005e8000c101d06 */
[----:B------:R2:W-:Y:S04]  /*ce60*/  @!P1 ST.E.128 [R6.64], R32 ;  /* 0x0000002006009985 */ /* 0x0005e8000c101d06 */
[----:B------:R2:W-:Y:S02]  /*ce70*/  @!P0 ST.E.128 [R4.64], R28 ;  /* 0x0000001c04008985 */ /* 0x0005e4000c101d06 */
.L_x_1277:
[----:B------:R-:W-:Y:S05]  /*ce80*/  BSYNC B0 ;  /* 0x0000000000007941 */ /* 0x000fea0003800000 */
.L_x_1276:
[----:B------:R-:W-:Y:S01]  /*ce90*/  IADD3 R3, R11, 0x40, RZ ;  /* 0x000000400b037810 */ /* 0x000fe20007ffe0ff */
[----:B---3--:R3:W1:Y:S01]  /*cea0*/  SHFL.IDX PT, R2, R10, 0x2, 0x181f ;  /* 0x00581f000a027f89 */ /* 0x00866200000e0000 */
[----:B------:R-:W-:Y:S02]  /*ceb0*/  BSSY B0, `(.L_x_1278) ;  /* 0x0000010000007945 */ /* 0x000fe40003800000 */
[----:B------:R-:W-:Y:S01]  /*cec0*/  ISETP.GE.AND P0, PT, R3, UR4, PT ;  /* 0x0000000403007c0c */ /* 0x000fe2000bf06270 */
[----:B----4-:R3:W4:-:S12]  /*ced0*/  SHFL.IDX PT, R0, R12, 0x2, 0x181f ;  /* 0x00581f000c007f89 */ /* 0x01071800000e0000 */
[----:B------:R-:W-:Y:S05]  /*cee0*/  @P0 BRA `(.L_x_1279) ;  /* 0x000000c000000947 */ /* 0x000fea0003800000 */
[----:B------:R-:W-:Y:S02]  /*cef0*/  ISETP.GE.AND P2, PT, R195, c[0x0][0x3c8], PT ;  /* 0x0000f200c3007a0c */ /* 0x000fe40003f46270 */
[----:B------:R-:W-:Y:S02]  /*cf00*/  ISETP.GE.AND P1, PT, R212, c[0x0][0x3c8], PT ;  /* 0x0000f200d4007a0c */ /* 0x000fe40003f26270 */
[----:B------:R-:W-:-:S09]  /*cf10*/  ISETP.GE.AND P0, PT, R213, c[0x0][0x3c8], PT ;  /* 0x0000f200d5007a0c */ /* 0x000fd20003f06270 */
[-C--:B--2-4-:R-:W-:Y:S02]  /*cf20*/  @!P2 LEA R8, P5, R195, R0.reuse, 0x1 ;  /* 0x00000000c308a211 */ /* 0x094fe400078a08ff */
        /* <DEDUP_REMOVED lines=8> */
.L_x_1279:
[----:B------:R-:W-:Y:S05]  /*cfb0*/  BSYNC B0 ;  /* 0x0000000000007941 */ /* 0x000fea0003800000 */
.L_x_1278:
[----:B------:R-:W-:Y:S01]  /*cfc0*/  IADD3 R3, R11, 0x60, RZ ;  /* 0x000000600b037810 */ /* 0x000fe20007ffe0ff */
[----:B-1----:R1:W2:Y:S03]  /*cfd0*/  SHFL.IDX PT, R2, R10, 0x3, 0x181f ;  /* 0x00781f000a027f89 */ /* 0x0022a600000e0000 */
[----:B------:R-:W-:Y:S01]  /*cfe0*/  ISETP.GE.AND P0, PT, R3, UR4, PT ;  /* 0x0000000403007c0c */ /* 0x000fe2000bf06270 */
[----:B----4-:R1:W4:-:S12]  /*cff0*/  SHFL.IDX PT, R0, R12, 0x3, 0x181f ;  /* 0x00781f000c007f89 */ /* 0x01031800000e0000 */
[----:B------:R-:W-:Y:S05]  /*d000*/  @P0 BRA `(.L_x_1280) ;  /* 0x00000ad000000947 */ /* 0x000fea0003800000 */
[----:B------:R-:W-:Y:S02]  /*d010*/  ISETP.GE.AND P1, PT, R195, c[0x0][0x3c8], PT ;  /* 0x0000f200c3007a0c */ /* 0x000fe40003f26270 */
[----:B------:R-:W-:-:S11]  /*d020*/  ISETP.GE.AND P0, PT, R212, c[0x0][0x3c8], PT ;  /* 0x0000f200d4007a0c */ /* 0x000fd60003f06270 */
[CC--:B--2-4-:R-:W-:Y:S02]  /*d030*/  @!P1 LEA R6, P3, R195.reuse, R0.reuse, 0x1 ;  /* 0x00000000c3069211 */ /* 0x0d4fe400078608ff */
[C---:B------:R-:W-:Y:S02]  /*d040*/  @!P0 LEA R4, P2, R212.reuse, R0, 0x1 ;  /* 0x00000000d4048211 */ /* 0x040fe400078408ff */
[-C--:B------:R-:W-:Y:S02]  /*d050*/  @!P1 LEA.HI.X R7, R195, R2.reuse, R15, 0x1, P3 ;  /* 0x00000002c3079211 */ /* 0x080fe400018f0c0f */
[----:B------:R-:W-:-:S03]  /*d060*/  @!P0 LEA.HI.X R5, R212, R2, R14, 0x1, P2 ;  /* 0x00000002d4058211 */ /* 0x000fc600010f0c0e */
[----:B------:R2:W-:Y:S04]  /*d070*/  @!P1 ST.E.128 [R6.64], R56 ;  /* 0x0000003806009985 */ /* 0x0005e8000c101d06 */
[----:B------:R2:W-:Y:S01]  /*d080*/  @!P0 ST.E.128 [R4.64], R52 ;  /* 0x0000003404008985 */ /* 0x0005e2000c101d06 */
[----:B------:R-:W-:-:S13]  /*d090*/  ISETP.GE.AND P0, PT, R213, c[0x0][0x3c8], PT ;  /* 0x0000f200d5007a0c */ /* 0x000fda0003f06270 */
[----:B------:R-:W-:Y:S05]  /*d0a0*/  @P0 BRA `(.L_x_1280) ;  /* 0x00000a3000000947 */ /* 0x000fea0003800000 */
[----:B--2---:R-:W-:-:S04]  /*d0b0*/  LEA R4, P0, R213, R0, 0x1 ;  /* 0x00000000d5047211 */ /* 0x004fc800078008ff */
[----:B------:R-:W-:-:S05]  /*d0c0*/  LEA.HI.X R5, R213, R2, R13, 0x1, P0 ;  /* 0x00000002d5057211 */ /* 0x000fca00000f0c0d */
[----:B------:R2:W-:Y:S01]  /*d0d0*/  ST.E.128 [R4.64], R60 ;  /* 0x0000003c04007985 */ /* 0x0005e2000c101d06 */
[----:B------:R-:W-:Y:S05]  /*d0e0*/  BRA `(.L_x_1280) ;  /* 0x000009f000007947 */ /* 0x000fea0003800000 */
.L_x_1272:
[----:B------:R-:W2:Y:S01]  /*d0f0*/  S2R R3, SR_TID.X ;  /* 0x0000000000037919 */ /* 0x000ea20000002100 */
[----:B------:R-:W-:Y:S01]  /*d100*/  BSSY B0, `(.L_x_1281) ;  /* 0x0000023000007945 */ /* 0x000fe20003800000 */
[----:B------:R-:W-:Y:S02]  /*d110*/  SHF.R.S32.HI R9, RZ, 0x1f, R250 ;  /* 0x0000001fff097819 */ /* 0x000fe400000114fa */
[----:B------:R-:W-:Y:S02]  /*d120*/  SHF.R.S32.HI R10, RZ, 0x1f, R249 ;  /* 0x0000001fff0a7819 */ /* 0x000fe400000114f9 */
[----:B--2---:R-:W-:-:S13]  /*d130*/  ISETP.GE.AND P0, PT, R3, 0x80, PT ;  /* 0x000000800300780c */ /* 0x004fda0003f06270 */
        /* <DEDUP_REMOVED lines=10> */
[----:B------:R-:W-:Y:S02]  /*d1e0*/  IMAD R4, R250, c[0x0][0x494], R4 ;  /* 0x00012500fa047a24 */ /* 0x000fe400078e0204 */
[----:B------:R-:W-:-:S03]  /*d1f0*/  IMAD R8, R10, c[0x0][0x498], RZ ;  /* 0x000126000a087a24 */ /* 0x000fc600078e02ff */
[----:B------:R-:W-:Y:S01]  /*d200*/  IADD3 R3, R3, R4, RZ ;  /* 0x0000000403037210 */ /* 0x000fe20007ffe0ff */
[----:B------:R-:W-:-:S05]  /*d210*/  @P0 IMAD.HI.U32 R5, R6, c[0x0][0x4ec], RZ ;  /* 0x00013b0006050a27 */ /* 0x000fca00078e00ff */
[----:B------:R-:W-:Y:S01]  /*d220*/  @P0 SHF.R.U32.HI R0, RZ, c[0x0][0x4f0], R5 ;  /* 0x00013c00ff000a19 */ /* 0x000fe20000011605 */
[----:B------:R-:W-:-:S03]  /*d230*/  IMAD.WIDE.U32 R4, R249, c[0x0][0x498], R2 ;  /* 0x00012600f9047a25 */ /* 0x000fc600078e0002 */
[C---:B------:R-:W-:Y:S01]  /*d240*/  IADD3 R7, -R0.reuse, RZ, RZ ;  /* 0x000000ff00077210 */ /* 0x040fe20007ffe1ff */
[----:B------:R-:W-:Y:S01]  /*d250*/  IMAD R3, R249, c[0x0][0x49c], R8 ;  /* 0x00012700f9037a24 */ /* 0x000fe200078e0208 */
[----:B------:R-:W-:-:S03]  /*d260*/  IADD3 R4, P0, R0, R4, RZ ;  /* 0x0000000400047210 */ /* 0x000fc60007f1e0ff */
[----:B------:R-:W-:Y:S01]  /*d270*/  IMAD R2, R7, c[0x0][0x4e8], R6 ;  /* 0x00013a0007027a24 */ /* 0x000fe200078e0206 */
[----:B------:R-:W-:-:S04]  /*d280*/  SHF.R.S32.HI R6, RZ, 0x1f, R0 ;  /* 0x0000001fff067819 */ /* 0x000fc80000011400 */
[----:B------:R-:W-:Y:S02]  /*d290*/  SHF.R.S32.HI R0, RZ, 0x1f, R2 ;  /* 0x0000001fff007819 */ /* 0x000fe40000011402 */
[----:B------:R-:W-:-:S03]  /*d2a0*/  IADD3.X R5, R6, R5, R3, P0, !PT ;  /* 0x0000000506057210 */ /* 0x000fc600007fe403 */
[----:B------:R-:W-:-:S04]  /*d2b0*/  IMAD R0, R0, c[0x0][0x488], RZ ;  /* 0x0001220000007a24 */ /* 0x000fc800078e02ff */
[C---:B------:R-:W-:Y:S02]  /*d2c0*/  IMAD R0, R2.reuse, c[0x0][0x48c], R0 ;  /* 0x0001230002007a24 */ /* 0x040fe400078e0200 */
[----:B------:R-:W-:-:S05]  /*d2d0*/  IMAD.WIDE.U32 R2, R2, c[0x0][0x488], R4 ;  /* 0x0001220002027a25 */ /* 0x000fca00078e0004 */
[----:B------:R-:W-:Y:S02]  /*d2e0*/  IADD3 R0, R3, R0, RZ ;  /* 0x0000000003007210 */ /* 0x000fe40007ffe0ff */
[----:B------:R-:W-:-:S04]  /*d2f0*/  LEA R4, P0, R2, c[0x0][0x450], 0x2 ;  /* 0x0001140002047a11 */ /* 0x000fc800078010ff */
[----:B------:R-:W-:Y:S02]  /*d300*/  LEA.HI.X R5, R2, c[0x0][0x454], R0, 0x2, P0 ;  /* 0x0001150002057a11 */ /* 0x000fe400000f1400 */
[----:B------:R-:W-:-:S05]  /*d310*/  MOV R0, 0xff800000 ;  /* 0xff80000000007802 */ /* 0x000fca0000000f00 */
[----:B------:R2:W-:Y:S02]  /*d320*/  STG.E [R4.64], R0 ;  /* 0x0000000004007986 */ /* 0x0005e4000c101906 */
.L_x_1282:
[----:B------:R-:W-:Y:S05]  /*d330*/  BSYNC B0 ;  /* 0x0000000000007941 */ /* 0x000fea0003800000 */
.L_x_1281:
[----:B--2---:R-:W-:Y:S01]  /*d340*/  MOV R0, c[0x0][0x4e8] ;  /* 0x00013a0000007a02 */ /* 0x004fe20000000f00 */
[----:B------:R-:W-:Y:S01]  /*d350*/  IMAD.WIDE.U32 R2, R250, c[0x0][0x3e8], RZ ;  /* 0x0000fa00fa027a25 */ /* 0x000fe200078e00ff */
[----:B------:R-:W-:Y:S02]  /*d360*/  IADD3 R4, R218, R252, RZ ;  /* 0x000000fcda047210 */ /* 0x000fe40007ffe0ff */
[----:B------:R-:W-:Y:S01]  /*d370*/  ISETP.NE.AND P0, PT, R0, 0x1, PT ;  /* 0x000000010000780c */ /* 0x000fe20003f05270 */
[----:B------:R-:W-:Y:S02]  /*d380*/  IMAD R0, R9, c[0x0][0x3e8], RZ ;  /* 0x0000fa0009007a24 */ /* 0x000fe400078e02ff */
        /* <DEDUP_REMOVED lines=24> */
[----:B------:R2:W3:Y:S02]  /*d510*/  SHFL.IDX PT, R8, R9, RZ, 0x181f ;  /* 0x00181fff09087589 */ /* 0x0004e400000e0000 */
.L_x_1322:
[----:B------:R-:W-:Y:S05]  /*d520*/  BRA.DIV ~URZ, `(.L_x_1284) ;  /* 0x00001fa27f007947 */ /* 0x000fea000b800000 */
[----:B------:R4:W1:Y:S02]  /*d530*/  SHFL.IDX PT, R0, R11, RZ, 0x181f ;  /* 0x00181fff0b007589 */ /* 0x00086400000e0000 */
.L_x_1323:
        /* <DEDUP_REMOVED lines=8> */
[----:B------:R-:W-:Y:S02]  /*d5c0*/  ISETP.GE.AND P0, PT, R213, c[0x0][0x3c8], PT ;  /* 0x0000f200d5007a0c */ /* 0x000fe40003f06270 */
[----:B------:R-:W-:Y:S02]  /*d5d0*/  SHF.R.S32.HI R15, RZ, 0x1f, R195 ;  /* 0x0000001fff0f7819 */ /* 0x000fe400000114c3 */
[----:B------:R-:W-:Y:S02]  /*d5e0*/  SHF.R.S32.HI R14, RZ, 0x1f, R212 ;  /* 0x0000001fff0e7819 */ /* 0x000fe400000114d4 */
[----:B------:R-:W-:-:S03]  /*d5f0*/  SHF.R.S32.HI R13, RZ, 0x1f, R213 ;  /* 0x0000001fff0d7819 */ /* 0x000fc600000114d5 */
[-C--:B-1----:R-:W-:Y:S02]  /*d600*/  @!P2 LEA R6, P5, R195, R0.reuse, 0x1 ;  /* 0x00000000c306a211 */ /* 0x082fe400078a08ff */
[CC--:B------:R-:W-:Y:S02]  /*d610*/  @!P1 LEA R4, P4, R212.reuse, R0.reuse, 0x1 ;  /* 0x00000000d4049211 */ /* 0x0c0fe400078808ff */
[----:B------:R-:W-:Y:S02]  /*d620*/  @!P0 LEA R2, P3, R213, R0, 0x1 ;  /* 0x00000000d5028211 */ /* 0x000fe400078608ff */
[-C--:B---3--:R-:W-:Y:S02]  /*d630*/  @!P2 LEA.HI.X R7, R195, R8.reuse, R15, 0x1, P5 ;  /* 0x00000008c307a211 */ /* 0x088fe400028f0c0f */
[-C--:B------:R-:W-:Y:S02]  /*d640*/  @!P1 LEA.HI.X R5, R212, R8.reuse, R14, 0x1, P4 ;  /* 0x00000008d4059211 */ /* 0x080fe400020f0c0e */
[----:B------:R-:W-:Y:S01]  /*d650*/  @!P0 LEA.HI.X R3, R213, R8, R13, 0x1, P3 ;  /* 0x00000008d5038211 */ /* 0x000fe200018f0c0d */
[----:B------:R1:W-:Y:S04]  /*d660*/  @!P2 ST.E.128 [R6.64], RZ ;  /* 0x000000ff0600a985 */ /* 0x0003e8000c101d06 */
[----:B------:R1:W-:Y:S04]  /*d670*/  @!P1 ST.E.128 [R4.64], RZ ;  /* 0x000000ff04009985 */ /* 0x0003e8000c101d06 */
[----:B------:R1:W-:Y:S02]  /*d680*/  @!P0 ST.E.128 [R2.64], RZ ;  /* 0x000000ff02008985 */ /* 0x0003e4000c101d06 */
.L_x_1286:
[----:B------:R-:W-:Y:S05]  /*d690*/  BSYNC B0 ;  /* 0x0000000000007941 */ /* 0x000fea0003800000 */
.L_x_1285:
[----:B------:R-:W-:Y:S05]  /*d6a0*/  BRA.DIV ~URZ, `(.L_x_1287) ;  /* 0x00001e927f007947 */ /* 0x000fea000b800000 */
[----:B---3--:R3:W2:Y:S04]  /*d6b0*/  SHFL.IDX PT, R8, R9, 0x1, 0x181f ;  /* 0x00381f0009087f89 */ /* 0x0086a800000e0000 */
[----:B-1----:R3:W1:Y:S02]  /*d6c0*/  SHFL.IDX PT, R0, R11, 0x1, 0x181f ;  /* 0x00381f000b007f89 */ /* 0x00266400000e0000 */
.L_x_1324:
[----:B------:R-:W-:Y:S01]  /*d6d0*/  IADD3 R2, R10, 0x20, RZ ;  /* 0x000000200a027810 */ /* 0x000fe20007ffe0ff */
[----:B------:R-:W-:Y:S03]  /*d6e0*/  BSSY B0, `(.L_x_1288) ;  /* 0x0000012000007945 */ /* 0x000fe60003800000 */
        /* <DEDUP_REMOVED lines=17> */
.L_x_1289:
[----:B------:R-:W-:Y:S05]  /*d800*/  BSYNC B0 ;  /* 0x0000000000007941 */ /* 0x000fea0003800000 */
.L_x_1288:
[----:B------:R-:W-:Y:S05]  /*d810*/  BRA.DIV ~URZ, `(.L_x_1290) ;  /* 0x00001df27f007947 */ /* 0x000fea000b800000 */
[----:B--2---:R2:W3:Y:S02]  /*d820*/  SHFL.IDX PT, R8, R9, 0x2, 0x181f ;  /* 0x00581f0009087f89 */ /* 0x0044e400000e0000 */
.L_x_1325:
[----:B------:R-:W-:Y:S05]  /*d830*/  BRA.DIV ~URZ, `(.L_x_1291) ;  /* 0x00001e427f007947 */ /* 0x000fea000b800000 */
[----:B-1----:R1:W2:Y:S02]  /*d840*/  SHFL.IDX PT, R0, R11, 0x2, 0x181f ;  /* 0x00581f000b007f89 */ /* 0x0022a400000e0000 */
.L_x_1326:
        /* <DEDUP_REMOVED lines=10> */
[-C--:B--2---:R-:W-:Y:S02]  /*d8f0*/  @!P2 LEA R6, P5, R195, R0.reuse, 0x1 ;  /* 0x00000000c306a211 */ /* 0x084fe400078a08ff */
        /* <DEDUP_REMOVED lines=8> */
.L_x_1293:
[----:B------:R-:W-:Y:S05]  /*d980*/  BSYNC B0 ;  /* 0x0000000000007941 */ /* 0x000fea0003800000 */
.L_x_1292:
[----:B------:R-:W-:Y:S05]  /*d990*/  BRA.DIV ~URZ, `(.L_x_1294) ;  /* 0x00001d527f007947 */ /* 0x000fea000b800000 */
[----:B---3--:R3:W1:Y:S04]  /*d9a0*/  SHFL.IDX PT, R8, R9, 0x3, 0x181f ;  /* 0x00781f0009087f89 */ /* 0x00866800000e0000 */
[----:B--2---:R3:W2:Y:S02]  /*d9b0*/  SHFL.IDX PT, R0, R11, 0x3, 0x181f ;  /* 0x00781f000b007f89 */ /* 0x0046a400000e0000 */
.L_x_1327:
[----:B------:R-:W-:-:S04]  /*d9c0*/  IADD3 R2, R10, 0x60, RZ ;  /* 0x000000600a027810 */ /* 0x000fc80007ffe0ff */
[----:B------:R-:W-:-:S13]  /*d9d0*/  ISETP.GE.AND P0, PT, R2, R12, PT ;  /* 0x0000000c0200720c */ /* 0x000fda0003f06270 */
[----:B------:R-:W-:Y:S05]  /*d9e0*/  @P0 BRA `(.L_x_1280) ;  /* 0x000000f000000947 */ /* 0x000fea0003800000 */
[----:B------:R-:W-:Y:S02]  /*d9f0*/  ISETP.GE.AND P2, PT, R195, c[0x0][0x3c8], PT ;  /* 0x0000f200c3007a0c */ /* 0x000fe40003f46270 */
[----:B------:R-:W-:Y:S02]  /*da00*/  ISETP.GE.AND P1, PT, R212, c[0x0][0x3c8], PT ;  /* 0x0000f200d4007a0c */ /* 0x000fe40003f26270 */
[----:B------:R-:W-:Y:S02]  /*da10*/  ISETP.GE.AND P0, PT, R213, c[0x0][0x3c8], PT ;  /* 0x0000f200d5007a0c */ /* 0x000fe40003f06270 */
[----:B------:R-:W-:Y:S02]  /*da20*/  SHF.R.S32.HI R13, RZ, 0x1f, R195 ;  /* 0x0000001fff0d7819 */ /* 0x000fe400000114c3 */
[----:B-1-34-:R-:W-:Y:S02]  /*da30*/  SHF.R.S32.HI R11, RZ, 0x1f, R212 ;  /* 0x0000001fff0b7819 */ /* 0x01afe400000114d4 */
[----:B------:R-:W-:-:S03]  /*da40*/  SHF.R.S32.HI R9, RZ, 0x1f, R213 ;  /* 0x0000001fff097819 */ /* 0x000fc600000114d5 */
[-C--:B--2---:R-:W-:Y:S02]  /*da50*/  @!P2 LEA R6, P5, R195, R0.reuse, 0x1 ;  /* 0x00000000c306a211 */ /* 0x084fe400078a08ff */
[CC--:B------:R-:W-:Y:S02]  /*da60*/  @!P1 LEA R4, P4, R212.reuse, R0.reuse, 0x1 ;  /* 0x00000000d4049211 */ /* 0x0c0fe400078808ff */
[----:B------:R-:W-:Y:S02]  /*da70*/  @!P0 LEA R2, P3, R213, R0, 0x1 ;  /* 0x00000000d5028211 */ /* 0x000fe400078608ff */
[-C--:B------:R-:W-:Y:S02]  /*da80*/  @!P2 LEA.HI.X R7, R195, R8.reuse, R13, 0x1, P5 ;  /* 0x00000008c307a211 */ /* 0x080fe400028f0c0d */
[-C--:B------:R-:W-:Y:S02]  /*da90*/  @!P1 LEA.HI.X R5, R212, R8.reuse, R11, 0x1, P4 ;  /* 0x00000008d4059211 */ /* 0x080fe400020f0c0b */
[----:B------:R-:W-:Y:S01]  /*daa0*/  @!P0 LEA.HI.X R3, R213, R8, R9, 0x1, P3 ;  /* 0x00000008d5038211 */ /* 0x000fe200018f0c09 */
[----:B------:R1:W-:Y:S04]  /*dab0*/  @!P2 ST.E.128 [R6.64], RZ ;  /* 0x000000ff0600a985 */ /* 0x0003e8000c101d06 */
[----:B------:R1:W-:Y:S04]  /*dac0*/  @!P1 ST.E.128 [R4.64], RZ ;  /* 0x000000ff04009985 */ /* 0x0003e8000c101d06 */
[----:B------:R1:W-:Y:S02]  /*dad0*/  @!P0 ST.E.128 [R2.64], RZ ;  /* 0x000000ff02008985 */ /* 0x0003e4000c101d06 */
.L_x_1280:
[----:B------:R-:W-:Y:S05]  /*dae0*/  BSYNC B1 ;  /* 0x0000000000017941 */ /* 0x000fea0003800000 */
.L_x_1271:
[----:B--2-4-:R-:W2:Y:S02]  /*daf0*/  LDL R0, [R1+0x2c] ;  /* 0x00002c0001007983 */ /* 0x014ea40000100800 */
[----:B--2---:R-:W-:-:S13]  /*db00*/  ISETP.NE.AND P0, PT, R0, RZ, PT ;  /* 0x000000ff0000720c */ /* 0x004fda0003f05270 */
[----:B------:R-:W-:Y:S01]  /*db10*/  @P0 WARPSYNC 0xffffffff ;  /* 0xffffffff00000948 */ /* 0x000fe20003800000 */
[----:B------:R-:W-:Y:S06]  /*db20*/  @P0 BAR.SYNC.DEFER_BLOCKING 0x5, 0x100 ;  /* 0x0144000000000b1d */ /* 0x000fec0000010000 */
[----:B------:R-:W2:Y:S04]  /*db30*/  @P0 LDS R0, [0x24100] ;  /* 0x02410000ff000984 */ /* 0x000ea80000000800 */
[----:B--2---:R2:W-:Y:S04]  /*db40*/  @P0 STL [R1], R0 ;  /* 0x0000000001000387 */ /* 0x0045e80000100800 */
[----:B------:R-:W-:Y:S06]  /*db50*/  @P0 BAR.ARV 0x4, 0x100 ;  /* 0x0104000000000b1d */ /* 0x000fec0000002000 */
[----:B------:R-:W-:Y:S05]  /*db60*/  @P0 BRA `(.L_x_1295) ;  /* 0x0000007000000947 */ /* 0x000fea0003800000 */
[----:B------:R-:W-:Y:S05]  /*db70*/  BRA.DIV ~URZ, `(.L_x_1296) ;  /* 0x00001c427f007947 */ /* 0x000fea000b800000 */
[----:B--2---:R2:W4:Y:S02]  /*db80*/  SHFL.IDX PT, R0, R65, RZ, 0x1f ;  /* 0x00001fff41007589 */ /* 0x00452400000e0000 */
.L_x_1328:
[----:B------:R-:W-:Y:S01]  /*db90*/  WARPSYNC 0xffffffff ;  /* 0xffffffff00007948 */ /* 0x000fe20003800000 */
[----:B------:R-:W-:Y:S06]  /*dba0*/  BAR.SYNC.DEFER_BLOCKING 0x4, 0x100 ;  /* 0x0104000000007b1d */ /* 0x000fec0000010000 */
[----:B----4-:R4:W-:Y:S04]  /*dbb0*/  STL [R1], R0 ;  /* 0x0000000001007387 */ /* 0x0109e80000100800 */
[----:B------:R4:W-:Y:S04]  /*dbc0*/  @!P6 STS [0x24100], R65 ;  /* 0x02410041ff00e388 */ /* 0x0009e80000000800 */
[----:B------:R-:W-:Y:S06]  /*dbd0*/  BAR.ARV 0x5, 0x100 ;  /* 0x0144000000007b1d */ /* 0x000fec0000002000 */
.L_x_1295:
[----:B--2-4-:R-:W2:Y:S02]  /*dbe0*/  LDL R0, [R1] ;  /* 0x0000000001007983 */ /* 0x014ea40000100800 */
[----:B--2---:R-:W-:-:S13]  /*dbf0*/  ISETP.GE.AND P0, PT, R0, c[0x0][0x538], PT ;  /* 0x00014e0000007a0c */ /* 0x004fda0003f06270 */
[----:B-1-3--:R-:W-:Y:S01]  /*dc00*/  @P0 CALL.REL.NOINC `(.L_x_1297) ;  /* 0x0000001000000944 */ /* 0x00afe20003c00000 */
[----:B------:R-:W-:Y:S05]  /*dc10*/  BRA `(.L_x_1298) ;  /* 0xffff2c9000007947 */ /* 0x000fea000383ffff */
.L_x_1297:
[----:B------:R-:W-:Y:S05]  /*dc20*/  EXIT ;  /* 0x000000000000794d */ /* 0x000fea0003800000 */
.L_x_1222:
[----:B------:R-:W-:Y:S01]  /*dc30*/  IMAD.MOV.U32 R161, RZ, RZ, R9 ;  /* 0x000000ffffa17224 */ /* 0x000fe200078e0009 */
[----:B------:R-:W-:Y:S01]  /*dc40*/  MOV R160, RZ ;  /* 0x000000ff00a07202 */ /* 0x000fe20000000f00 */
[----:B------:R-:W-:Y:S01]  /*dc50*/  IMAD.MOV.U32 R3, RZ, RZ, 0x181f ;  /* 0x0000181fff037424 */ /* 0x000fe200078e00ff */
[----:B------:R-:W-:Y:S02]  /*dc60*/  MOV R2, 0xdc80 ;  /* 0x0000dc8000027802 */ /* 0x000fe40000000f00 */
[----:B-----5:R-:W-:Y:S05]  /*dc70*/  CALL.REL.NOINC `($__internal_3_$__cuda_sm70_shflsync_idx_p) ;  /* 0x00001c0000007944 */ /* 0x020fea0003c00000 */
[----:B------:R-:W-:Y:S01]  /*dc80*/  MOV R8, R160 ;  /* 0x000000a000087202 */ /* 0x000fe20000000f00 */
[----:B------:R-:W-:Y:S05]  /*dc90*/  BRA `(.L_x_1299) ;  /* 0xffff369000007947 */ /* 0x000fea000383ffff */
.L_x_1223:
[----:B------:R-:W-:Y:S01]  /*dca0*/  IMAD.MOV.U32 R161, RZ, RZ, R11 ;  /* 0x000000ffffa17224 */ /* 0x000fe200078e000b */
[----:B------:R-:W-:Y:S01]  /*dcb0*/  MOV R160, RZ ;  /* 0x000000ff00a07202 */ /* 0x000fe20000000f00 */
[----:B------:R-:W-:Y:S01]  /*dcc0*/  IMAD.MOV.U32 R3, RZ, RZ, 0x181f ;  /* 0x0000181fff037424 */ /* 0x000fe200078e00ff */
[----:B------:R-:W-:Y:S02]  /*dcd0*/  MOV R2, 0xdcf0 ;  /* 0x0000dcf000027802 */ /* 0x000fe40000000f00 */
[----:B-12--5:R-:W-:Y:S05]  /*dce0*/  CALL.REL.NOINC `($__internal_3_$__cuda_sm70_shflsync_idx_p) ;  /* 0x00001b9000007944 */ /* 0x026fea0003c00000 */
[----:B------:R-:W-:Y:S01]  /*dcf0*/  MOV R0, R160 ;  /* 0x000000a000007202 */ /* 0x000fe20000000f00 */
[----:B------:R-:W-:Y:S05]  /*dd00*/  BRA `(.L_x_1300) ;  /* 0xffff364000007947 */ /* 0x000fea000383ffff */
.L_x_1226:
[----:B------:R-:W-:Y:S01]  /*dd10*/  IMAD.MOV.U32 R161, RZ, RZ, R9 ;  /* 0x000000ffffa17224 */ /* 0x000fe200078e0009 */
[----:B------:R-:W-:Y:S01]  /*dd20*/  MOV R160, 0x1 ;  /* 0x0000000100a07802 */ /* 0x000fe20000000f00 */
[----:B--2---:R-:W-:Y:S01]  /*dd30*/  IMAD.MOV.U32 R3, RZ, RZ, 0x181f ;  /* 0x0000181fff037424 */ /* 0x004fe200078e00ff */
[----:B------:R-:W-:-:S02]  /*dd40*/  MOV R2, 0xdd60 ;  /* 0x0000dd6000027802 */ /* 0x000fc40000000f00 */
[----:B-1-345:R-:W-:Y:S05]  /*dd50*/  CALL.REL.NOINC `($__internal_3_$__cuda_sm70_shflsync_idx_p) ;  /* 0x00001b2000007944 */ /* 0x03afea0003c00000 */
[----:B------:R-:W-:Y:S01]  /*dd60*/  IMAD.MOV.U32 R8, RZ, RZ, R160 ;  /* 0x000000ffff087224 */ /* 0x000fe200078e00a0 */
[----:B------:R-:W-:Y:S01]  /*dd70*/  MOV R160, 0x1 ;  /* 0x0000000100a07802 */ /* 0x000fe20000000f00 */
[----:B------:R-:W-:Y:S01]  /*dd80*/  IMAD.MOV.U32 R161, RZ, RZ, R11 ;  /* 0x000000ffffa17224 */ /* 0x000fe200078e000b */
[----:B------:R-:W-:-:S02]  /*dd90*/  MOV R3, 0x181f ;  /* 0x0000181f00037802 */ /* 0x000fc40000000f00 */
[----:B------:R-:W-:Y:S02]  /*dda0*/  MOV R2, 0xddc0 ;  /* 0x0000ddc000027802 */ /* 0x000fe40000000f00 */
[----:B------:R-:W-:Y:S05]  /*ddb0*/  CALL.REL.NOINC `($__internal_3_$__cuda_sm70_shflsync_idx_p) ;  /* 0x00001ac000007944 */ /* 0x000fea0003c00000 */
[----:B------:R-:W-:Y:S01]  /*ddc0*/  MOV R0, R160 ;  /* 0x000000a000007202 */ /* 0x000fe20000000f00 */
[----:B------:R-:W-:Y:S05]  /*ddd0*/  BRA `(.L_x_1301) ;  /* 0xffff370000007947 */ /* 0x000fea000383ffff */
.L_x_1229:
[----:B------:R-:W-:Y:S01]  /*dde0*/  IMAD.MOV.U32 R161, RZ, RZ, R9 ;  /* 0x000000ffffa17224 */ /* 0x000fe200078e0009 */
[----:B------:R-:W-:Y:S01]  /*ddf0*/  MOV R160, 0x2 ;  /* 0x0000000200a07802 */ /* 0x000fe20000000f00 */
[----:B-1----:R-:W-:Y:S01]  /*de00*/  IMAD.MOV.U32 R3, RZ, RZ, 0x181f ;  /* 0x0000181fff037424 */ /* 0x002fe200078e00ff */
[----:B------:R-:W-:Y:S02]  /*de10*/  MOV R2, 0xde30 ;  /* 0x0000de3000027802 */ /* 0x000fe40000000f00 */
[----:B--2345:R-:W-:Y:S05]  /*de20*/  CALL.REL.NOINC `($__internal_3_$__cuda_sm70_shflsync_idx_p) ;  /* 0x00001a5000007944 */ /* 0x03cfea0003c00000 */
[----:B------:R-:W-:Y:S01]  /*de30*/  MOV R8, R160 ;  /* 0x000000a000087202 */ /* 0x000fe20000000f00 */
[----:B------:R-:W-:Y:S05]  /*de40*/  BRA `(.L_x_1302) ;  /* 0xffff37f000007947 */ /* 0x000fea000383ffff */
.L_x_1230:
[----:B------:R-:W-:Y:S01]  /*de50*/  IMAD.MOV.U32 R161, RZ, RZ, R11 ;  /* 0x000000ffffa17224 */ /* 0x000fe200078e000b */
[----:B------:R-:W-:Y:S01]  /*de60*/  MOV R160, 0x2 ;  /* 0x0000000200a07802 */ /* 0x000fe20000000f00 */
[----:B------:R-:W-:Y:S01]  /*de70*/  IMAD.MOV.U32 R3, RZ, RZ, 0x181f ;  /* 0x0000181fff037424 */ /* 0x000fe200078e00ff */
[----:B------:R-:W-:Y:S02]  /*de80*/  MOV R2, 0xdea0 ;  /* 0x0000dea000027802 */ /* 0x000fe40000000f00 */
[----:B-12345:R-:W-:Y:S05]  /*de90*/  CALL.REL.NOINC `($__internal_3_$__cuda_sm70_shflsync_idx_p) ;  /* 0x000019e000007944 */ /* 0x03efea0003c00000 */
[----:B------:R-:W-:Y:S01]  /*dea0*/  MOV R0, R160 ;  /* 0x000000a000007202 */ /* 0x000fe20000000f00 */
[----:B------:R-:W-:Y:S05]  /*deb0*/  BRA `(.L_x_1303) ;  /* 0xffff37a000007947 */ /* 0x000fea000383ffff */
.L_x_1233:
[----:B------:R-:W-:Y:S01]  /*dec0*/  IMAD.MOV.U32 R161, RZ, RZ, R9 ;  /* 0x000000ffffa17224 */ /* 0x000fe200078e0009 */
[----:B------:R-:W-:Y:S01]  /*ded0*/  MOV R160, 0x3 ;  /* 0x0000000300a07802 */ /* 0x000fe20000000f00 */
[----:B-1----:R-:W-:Y:S01]  /*dee0*/  IMAD.MOV.U32 R3, RZ, RZ, 0x181f ;  /* 0x0000181fff037424 */ /* 0x002fe200078e00ff */
[----:B------:R-:W-:-:S02]  /*def0*/  MOV R2, 0xdf10 ;  /* 0x0000df1000027802 */ /* 0x000fc40000000f00 */
[----:B--2345:R-:W-:Y:S05]  /*df00*/  CALL.REL.NOINC `($__internal_3_$__cuda_sm70_shflsync_idx_p) ;  /* 0x0000197000007944 */ /* 0x03cfea0003c00000 */
        /* <DEDUP_REMOVED lines=8> */
.L_x_1236:
[----:B------:R-:W-:Y:S01]  /*df90*/  IMAD.MOV.U32 R161, RZ, RZ, R9 ;  /* 0x000000ffffa17224 */ /* 0x000fe200078e0009 */
[----:B------:R-:W-:Y:S01]  /*dfa0*/  MOV R160, RZ ;  /* 0x000000ff00a07202 */ /* 0x000fe20000000f00 */
[----:B------:R-:W-:Y:S01]  /*dfb0*/  IMAD.MOV.U32 R3, RZ, RZ, 0x181f ;  /* 0x0000181fff037424 */ /* 0x000fe200078e00ff */
[----:B------:R-:W-:Y:S02]  /*dfc0*/  MOV R2, 0xdfe0 ;  /* 0x0000dfe000027802 */ /* 0x000fe40000000f00 */
[----:B------:R-:W-:Y:S05]  /*dfd0*/  CALL.REL.NOINC `($__internal_3_$__cuda_sm70_shflsync_idx_p) ;  /* 0x000018a000007944 */ /* 0x000fea0003c00000 */
[----:B------:R-:W-:Y:S01]  /*dfe0*/  MOV R8, R160 ;  /* 0x000000a000087202 */ /* 0x000fe20000000f00 */
[----:B------:R-:W-:Y:S05]  /*dff0*/  BRA `(.L_x_1305) ;  /* 0xffff432000007947 */ /* 0x000fea000383ffff */
.L_x_1237:
[----:B------:R-:W-:Y:S01]  /*e000*/  IMAD.MOV.U32 R161, RZ, RZ, R12 ;  /* 0x000000ffffa17224 */ /* 0x000fe200078e000c */
[----:B------:R-:W-:Y:S01]  /*e010*/  MOV R160, RZ ;  /* 0x000000ff00a07202 */ /* 0x000fe20000000f00 */
[----:B------:R-:W-:Y:S01]  /*e020*/  IMAD.MOV.U32 R3, RZ, RZ, 0x181f ;  /* 0x0000181fff037424 */ /* 0x000fe200078e00ff */
[----:B------:R-:W-:Y:S02]  /*e030*/  MOV R2, 0xe050 ;  /* 0x0000e05000027802 */ /* 0x000fe40000000f00 */
[----:B-12---:R-:W-:Y:S05]  /*e040*/  CALL.REL.NOINC `($__internal_3_$__cuda_sm70_shflsync_idx_p) ;  /* 0x0000183000007944 */ /* 0x006fea0003c00000 */
[C---:B------:R-:W-:Y:S01]  /*e050*/  IADD3 R6, P6, R160.reuse, R17, RZ ;  /* 0x00000011a0067210 */ /* 0x040fe20007fde0ff */
[----:B------:R-:W-:Y:S01]  /*e060*/  IMAD.MOV.U32 R161, RZ, RZ, R9 ;  /* 0x000000ffffa17224 */ /* 0x000fe200078e0009 */
[----:B------:R-:W-:-:S02]  /*e070*/  IADD3 R4, P5, R160, R18, RZ ;  /* 0x00000012a0047210 */ /* 0x000fc40007fbe0ff */
[----:B------:R-:W-:Y:S01]  /*e080*/  IADD3 R2, P0, R160, R19, RZ ;  /* 0x00000013a0027210 */ /* 0x000fe20007f1e0ff */
[C---:B------:R-:W-:Y:S01]  /*e090*/  IMAD.X R7, R8.reuse, 0x1, R14, P6 ;  /* 0x0000000108077824 */ /* 0x040fe200030e060e */
[----:B------:R-:W-:Y:S01]  /*e0a0*/  ISETP.GE.AND P6, PT, R195, c[0x0][0x1d4], PT ;  /* 0x00007500c3007a0c */ /* 0x000fe20003fc6270 */
[----:B------:R-:W-:Y:S01]  /*e0b0*/  IMAD.X R5, R8, 0x1, R16, P5 ;  /* 0x0000000108057824 */ /* 0x000fe200028e0610 */
[----:B------:R-:W-:Y:S01]  /*e0c0*/  ISETP.GE.AND P5, PT, R212, c[0x0][0x1d4], PT ;  /* 0x00007500d4007a0c */ /* 0x000fe20003fa6270 */
[----:B------:R-:W-:Y:S01]  /*e0d0*/  IMAD.X R3, R8, 0x1, R15, P0 ;  /* 0x0000000108037824 */ /* 0x000fe200000e060f */
[----:B------:R-:W-:Y:S01]  /*e0e0*/  ISETP.GE.AND P0, PT, R213, c[0x0][0x1d4], PT ;  /* 0x00007500d5007a0c */ /* 0x000fe20003f06270 */
[----:B------:R-:W-:Y:S01]  /*e0f0*/  IMAD.MOV.U32 R160, RZ, RZ, 0x1 ;  /* 0x00000001ffa07424 */ /* 0x000fe200078e00ff */
[----:B------:R-:W-:Y:S02]  /*e100*/  SEL R11, RZ, 0x10, P6 ;  /* 0x00000010ff0b7807 */ /* 0x000fe40003000000 */
[----:B------:R-:W-:-:S02]  /*e110*/  SEL R10, RZ, 0x10, P5 ;  /* 0x00000010ff0a7807 */ /* 0x000fc40002800000 */
[----:B------:R-:W-:-:S03]  /*e120*/  SEL R9, RZ, 0x10, P0 ;  /* 0x00000010ff097807 */ /* 0x000fc60000000000 */
[----:B------:R-:W-:Y:S01]  /*e130*/  @!PT LDS RZ, [RZ] ;  /* 0x00000000fffff984 */ /* 0x000fe20000000800 */
[----:B------:R-:W-:Y:S01]  /*e140*/  @!PT LDS RZ, [RZ] ;  /* 0x00000000fffff984 */ /* 0x000fe20000000800 */
[----:B------:R-:W-:Y:S01]  /*e150*/  @!PT LDS RZ, [RZ] ;  /* 0x00000000fffff984 */ /* 0x000fe20000000800 */
[----:B------:R1:W-:Y:S04]  /*e160*/  LDGSTS.E.BYPASS.LTC128B.128 [R220+0x12100], [R6.64], !P6 ;  /* 0x1210000006dc7fae */ /* 0x0003e8000f101d46 */
[----:B------:R1:W-:Y:S04]  /*e170*/  LDGSTS.E.BYPASS.LTC128B.128 [R220+0x14100], [R4.64], !P5 ;  /* 0x1410000004dc7fae */ /* 0x0003e8000e901d46 */
[----:B------:R2:W-:Y:S02]  /*e180*/  LDGSTS.E.BYPASS.LTC128B.128 [R220+0x16100], [R2.64], !P0 ;  /* 0x1610000002dc7fae */ /* 0x0005e4000c101d46 */
[----:B--2---:R-:W-:Y:S01]  /*e190*/  IMAD.MOV.U32 R3, RZ, RZ, 0x181f ;  /* 0x0000181fff037424 */ /* 0x004fe200078e00ff */
[----:B------:R-:W-:-:S02]  /*e1a0*/  MOV R2, 0xe1c0 ;  /* 0x0000e1c000027802 */ /* 0x000fc40000000f00 */
[----:B-1----:R-:W-:Y:S05]  /*e1b0*/  CALL.REL.NOINC `($__internal_3_$__cuda_sm70_shflsync_idx_p) ;  /* 0x000016c000007944 */ /* 0x002fea0003c00000 */
        /* <DEDUP_REMOVED lines=8> */
.L_x_1240:
[----:B------:R-:W-:Y:S01]  /*e240*/  IMAD.MOV.U32 R161, RZ, RZ, R13 ;  /* 0x000000ffffa17224 */ /* 0x000fe200078e000d */
[----:B------:R-:W-:Y:S01]  /*e250*/  MOV R160, RZ ;  /* 0x000000ff00a07202 */ /* 0x000fe20000000f00 */
[----:B------:R-:W-:Y:S01]  /*e260*/  IMAD.MOV.U32 R3, RZ, RZ, 0x181f ;  /* 0x0000181fff037424 */ /* 0x000fe200078e00ff */
[----:B------:R-:W-:Y:S02]  /*e270*/  MOV R2, 0xe290 ;  /* 0x0000e29000027802 */ /* 0x000fe40000000f00 */
[----:B-1234-:R-:W-:Y:S05]  /*e280*/  CALL.REL.NOINC `($__internal_3_$__cuda_sm70_shflsync_idx_p) ;  /* 0x000015f000007944 */ /* 0x01efea0003c00000 */
[----:B------:R-:W-:Y:S01]  /*e290*/  MOV R12, R160 ;  /* 0x000000a0000c7202 */ /* 0x000fe20000000f00 */
[----:B------:R-:W-:Y:S05]  /*e2a0*/  BRA `(.L_x_1307) ;  /* 0xffff45e000007947 */ /* 0x000fea000383ffff */
.L_x_1241:
[----:B------:R-:W-:Y:S01]  /*e2b0*/  IMAD.MOV.U32 R161, RZ, RZ, R21 ;  /* 0x000000ffffa17224 */ /* 0x000fe200078e0015 */
[----:B------:R-:W-:Y:S01]  /*e2c0*/  MOV R160, RZ ;  /* 0x000000ff00a07202 */ /* 0x000fe20000000f00 */
[----:B------:R-:W-:Y:S01]  /*e2d0*/  IMAD.MOV.U32 R3, RZ, RZ, 0x181f ;  /* 0x0000181fff037424 */ /* 0x000fe200078e00ff */
[----:B------:R-:W-:Y:S02]  /*e2e0*/  MOV R2, 0xe300 ;  /* 0x0000e30000027802 */ /* 0x000fe40000000f00 */
[----:B-1234-:R-:W-:Y:S05]  /*e2f0*/  CALL.REL.NOINC `($__internal_3_$__cuda_sm70_shflsync_idx_p) ;  /* 0x0000158000007944 */ /* 0x01efea0003c00000 */
[C---:B------:R-:W-:Y:S01]  /*e300*/  IADD3 R16, P0, R160.reuse, R25, RZ ;  /* 0x00000019a0107210 */ /* 0x040fe20007f1e0ff */
[----:B------:R-:W-:Y:S01]  /*e310*/  IMAD.MOV.U32 R161, RZ, RZ, R13 ;  /* 0x000000ffffa17224 */ /* 0x000fe200078e000d */
[----:B------:R-:W-:-:S02]  /*e320*/  IADD3 R14, P1, R160, R26, RZ ;  /* 0x0000001aa00e7210 */ /* 0x000fc40007f3e0ff */
[----:B------:R-:W-:Y:S01]  /*e330*/  ISETP.GE.AND P6, PT, R195, c[0x0][0x1d4], PT ;  /* 0x00007500c3007a0c */ /* 0x000fe20003fc6270 */
[----:B------:R-:W-:Y:S01]  /*e340*/  IMAD.X R17, R12, 0x1, R22, P0 ;  /* 0x000000010c117824 */ /* 0x000fe200000e0616 */
[----:B------:R-:W-:Y:S01]  /*e350*/  ISETP.GE.AND P5, PT, R212, c[0x0][0x1d4], PT ;  /* 0x00007500d4007a0c */ /* 0x000fe20003fa6270 */
[----:B------:R-:W-:Y:S01]  /*e360*/  IMAD.X R15, R12, 0x1, R23, P1 ;  /* 0x000000010c0f7824 */ /* 0x000fe200008e0617 */
[----:B------:R-:W-:Y:S02]  /*e370*/  ISETP.GE.AND P0, PT, R213, c[0x0][0x1d4], PT ;  /* 0x00007500d5007a0c */ /* 0x000fe40003f06270 */
        /* <DEDUP_REMOVED lines=23> */
.L_x_1244:
[----:B------:R-:W-:Y:S01]  /*e4f0*/  IMAD.MOV.U32 R161, RZ, RZ, R5 ;  /* 0x000000ffffa17224 */ /* 0x000fe200078e0005 */
[----:B------:R-:W-:Y:S01]  /*e500*/  MOV R160, RZ ;  /* 0x000000ff00a07202 */ /* 0x000fe20000000f00 */
[----:B------:R-:W-:Y:S01]  /*e510*/  IMAD.MOV.U32 R3, RZ, RZ, 0x181f ;  /* 0x0000181fff037424 */ /* 0x000fe200078e00ff */
[----:B------:R-:W-:Y:S02]  /*e520*/  MOV R2, 0xe540 ;  /* 0x0000e54000027802 */ /* 0x000fe40000000f00 */
[----:B------:R-:W-:Y:S05]  /*e530*/  CALL.REL.NOINC `($__internal_3_$__cuda_sm70_shflsync_idx_p) ;  /* 0x0000134000007944 */ /* 0x000fea0003c00000 */
[----:B------:R-:W-:Y:S01]  /*e540*/  MOV R4, R160 ;  /* 0x000000a000047202 */ /* 0x000fe20000000f00 */
[----:B------:R-:W-:Y:S05]  /*e550*/  BRA `(.L_x_1309) ;  /* 0xffff6a3000007947 */ /* 0x000fea000383ffff */
.L_x_1245:
        /* <DEDUP_REMOVED lines=36> */
.L_x_1249:
[----:B------:R-:W-:Y:S01]  /*e7a0*/  MOV R160, RZ ;  /* 0x000000ff00a07202 */ /* 0x000fe20000000f00 */
[----:B------:R-:W-:Y:S01]  /*e7b0*/  IMAD.MOV.U32 R161, RZ, RZ, R20 ;  /* 0x000000ffffa17224 */ /* 0x000fe200078e0014 */
[----:B------:R-:W-:Y:S01]  /*e7c0*/  MOV R2, 0xe7f0 ;  /* 0x0000e7f000027802 */ /* 0x000fe20000000f00 */
[----:B------:R-:W-:Y:S02]  /*e7d0*/  IMAD.MOV.U32 R3, RZ, RZ, 0x181f ;  /* 0x0000181fff037424 */ /* 0x000fe400078e00ff */
[----:B-1234-:R-:W-:Y:S05]  /*e7e0*/  CALL.REL.NOINC `($__internal_3_$__cuda_sm70_shflsync_idx_p) ;  /* 0x0000109000007944 */ /* 0x01efea0003c00000 */
[----:B------:R-:W-:Y:S01]  /*e7f0*/  MOV R5, R160 ;  /* 0x000000a000057202 */ /* 0x000fe20000000f00 */
[----:B------:R-:W-:-:S05]  /*e800*/  BRA `(.L_x_1311) ;  /* 0xffff6e3000007947 */ /* 0x000fca000383ffff */
.L_x_1250:
[----:B------:R-:W-:Y:S01]  /*e810*/  MOV R160, RZ ;  /* 0x000000ff00a07202 */ /* 0x000fe20000000f00 */
[----:B------:R-:W-:Y:S01]  /*e820*/  IMAD.MOV.U32 R161, RZ, RZ, R21 ;  /* 0x000000ffffa17224 */ /* 0x000fe200078e0015 */
[----:B------:R-:W-:Y:S01]  /*e830*/  MOV R2, 0xe860 ;  /* 0x0000e86000027802 */ /* 0x000fe20000000f00 */
[----:B------:R-:W-:Y:S02]  /*e840*/  IMAD.MOV.U32 R3, RZ, RZ, 0x181f ;  /* 0x0000181fff037424 */ /* 0x000fe400078e00ff */
[----:B-1234-:R-:W-:Y:S05]  /*e850*/  CALL.REL.NOINC `($__internal_3_$__cuda_sm70_shflsync_idx_p) ;  /* 0x0000102000007944 */ /* 0x01efea0003c00000 */
[----:B------:R-:W-:Y:S01]  /*e860*/  ISETP.GE.AND P6, PT, R195, c[0x0][0x1d4], PT ;  /* 0x00007500c3007a0c */ /* 0x000fe20003fc6270 */
[----:B------:R-:W-:Y:S01]  /*e870*/  IMAD R4, R210, 0x6000, R231 ;  /* 0x00006000d2047824 */ /* 0x000fe200078e02e7 */
[----:B------:R-:W-:Y:S01]  /*e880*/  IADD3 R2, P0, R160, R29, RZ ;  /* 0x0000001da0027210 */ /* 0x000fe20007f1e0ff */
[----:B------:R-:W-:Y:S01]  /*e890*/  IMAD.MOV.U32 R161, RZ, RZ, R20 ;  /* 0x000000ffffa17224 */ /* 0x000fe200078e0014 */
[----:B------:R-:W-:Y:S02]  /*e8a0*/  ISETP.GE.AND P5, PT, R212, c[0x0][0x1d4], PT ;  /* 0x00007500d4007a0c */ /* 0x000fe40003fa6270 */
[C---:B------:R-:W-:Y:S01]  /*e8b0*/  IADD3 R6, P1, R160.reuse, R30, RZ ;  /* 0x0000001ea0067210 */ /* 0x040fe20007f3e0ff */
[----:B------:R-:W-:Y:S01]  /*e8c0*/  IMAD.X R3, R5, 0x1, R22, P0 ;  /* 0x0000000105037824 */ /* 0x000fe200000e0616 */
[----:B------:R-:W-:Y:S02]  /*e8d0*/  ISETP.GE.AND P0, PT, R213, c[0x0][0x1d4], PT ;  /* 0x00007500d5007a0c */ /* 0x000fe40003f06270 */
[----:B------:R-:W-:Y:S01]  /*e8e0*/  SEL R20, RZ, 0x10, P6 ;  /* 0x00000010ff147807 */ /* 0x000fe20003000000 */
[C---:B------:R-:W-:Y:S01]  /*e8f0*/  IMAD.X R7, R5.reuse, 0x1, R23, P1 ;  /* 0x0000000105077824 */ /* 0x040fe200008e0617 */
[----:B------:R-:W-:Y:S01]  /*e900*/  SEL R15, RZ, 0x10, P5 ;  /* 0x00000010ff0f7807 */ /* 0x000fe20002800000 */
[----:B------:R-:W-:Y:S01]  /*e910*/  @!PT LDS RZ, [RZ] ;  /* 0x00000000fffff984 */ /* 0x000fe20000000800 */
[----:B------:R-:W-:Y:S01]  /*e920*/  @!PT LDS RZ, [RZ] ;  /* 0x00000000fffff984 */ /* 0x000fe20000000800 */
[----:B------:R-:W-:Y:S01]  /*e930*/  @!PT LDS RZ, [RZ] ;  /* 0x00000000fffff984 */ /* 0x000fe20000000800 */
[----:B------:R1:W-:Y:S01]  /*e940*/  LDGSTS.E.BYPASS.LTC128B.128 [R4], [R2.64], !P6 ;  /* 0x0000000002047fae */ /* 0x0003e2000f101d46 */
[----:B------:R-:W-:Y:S03]  /*e950*/  SEL R14, RZ, 0x10, P0 ;  /* 0x00000010ff0e7807 */ /* 0x000fe60000000000 */
[----:B------:R2:W-:Y:S01]  /*e960*/  LDGSTS.E.BYPASS.LTC128B.128 [R4+0x2000], [R6.64], !P5 ;  /* 0x0200000006047fae */ /* 0x0005e2000e901d46 */
[----:B-1----:R-:W-:Y:S01]  /*e970*/  IADD3 R2, P1, R160, R31, RZ ;  /* 0x0000001fa0027210 */ /* 0x002fe20007f3e0ff */
[----:B------:R-:W-:Y:S04]  /*e980*/  IMAD.MOV.U32 R160, RZ, RZ, 0x1 ;  /* 0x00000001ffa07424 */ /* 0x000fe800078e00ff */
[----:B------:R-:W-:Y:S05]  /*e990*/  IMAD.X R3, R5, 0x1, R28, P1 ;  /* 0x0000000105037824 */ /* 0x000fea00008e061c */
[----:B------:R1:W-:Y:S02]  /*e9a0*/  LDGSTS.E.BYPASS.LTC128B.128 [R4+0x4000], [R2.64], !P0 ;  /* 0x0400000002047fae */ /* 0x0003e4000c101d46 */
[----:B-1----:R-:W-:Y:S01]  /*e9b0*/  MOV R2, 0xe9e0 ;  /* 0x0000e9e000027802 */ /* 0x002fe20000000f00 */
[----:B------:R-:W-:Y:S02]  /*e9c0*/  IMAD.MOV.U32 R3, RZ, RZ, 0x181f ;  /* 0x0000181fff037424 */ /* 0x000fe400078e00ff */
[----:B--2---:R-:W-:Y:S05]  /*e9d0*/  CALL.REL.NOINC `($__internal_3_$__cuda_sm70_shflsync_idx_p) ;  /* 0x00000ea000007944 */ /* 0x004fea0003c00000 */
[----:B------:R-:W-:Y:S01]  /*e9e0*/  MOV R3, 0x181f ;  /* 0x0000181f00037802 */ /* 0x000fe20000000f00 */
[----:B------:R-:W-:Y:S01]  /*e9f0*/  IMAD.MOV.U32 R5, RZ, RZ, R160 ;  /* 0x000000ffff057224 */ /* 0x000fe200078e00a0 */
[----:B------:R-:W-:Y:S01]  /*ea00*/  MOV R160, 0x1 ;  /* 0x0000000100a07802 */ /* 0x000fe20000000f00 */
[----:B------:R-:W-:Y:S01]  /*ea10*/  IMAD.MOV.U32 R161, RZ, RZ, R21 ;  /* 0x000000ffffa17224 */ /* 0x000fe200078e0015 */
[----:B------:R-:W-:Y:S02]  /*ea20*/  MOV R2, 0xea40 ;  /* 0x0000ea4000027802 */ /* 0x000fe40000000f00 */
[----:B------:R-:W-:Y:S05]  /*ea30*/  CALL.REL.NOINC `($__internal_3_$__cuda_sm70_shflsync_idx_p) ;  /* 0x00000e4000007944 */ /* 0x000fea0003c00000 */
[----:B------:R-:W-:Y:S01]  /*ea40*/  MOV R2, R160 ;  /* 0x000000a000027202 */ /* 0x000fe20000000f00 */
[----:B------:R-:W-:-:S05]  /*ea50*/  BRA `(.L_x_1312) ;  /* 0xffff6d4000007947 */ /* 0x000fca000383ffff */
.L_x_1253:
[----:B------:R-:W-:Y:S01]  /*ea60*/  MOV R160, RZ ;  /* 0x000000ff00a07202 */ /* 0x000fe20000000f00 */
[----:B------:R-:W-:Y:S01]  /*ea70*/  IMAD.MOV.U32 R161, RZ, RZ, R5 ;  /* 0x000000ffffa17224 */ /* 0x000fe200078e0005 */
[----:B------:R-:W-:Y:S01]  /*ea80*/  MOV R2, 0xeab0 ;  /* 0x0000eab000027802 */ /* 0x000fe20000000f00 */
[----:B------:R-:W-:Y:S02]  /*ea90*/  IMAD.MOV.U32 R3, RZ, RZ, 0x181f ;  /* 0x0000181fff037424 */ /* 0x000fe400078e00ff */
[----:B------:R-:W-:Y:S05]  /*eaa0*/  CALL.REL.NOINC `($__internal_3_$__cuda_sm70_shflsync_idx_p) ;  /* 0x00000dd000007944 */ /* 0x000fea0003c00000 */
[----:B------:R-:W-:Y:S01]  /*eab0*/  MOV R4, R160 ;  /* 0x000000a000047202 */ /* 0x000fe20000000f00 */
[----:B------:R-:W-:-:S05]  /*eac0*/  BRA `(.L_x_1313) ;  /* 0xffff98f000007947 */ /* 0x000fca000383ffff */
.L_x_1254:
[----:B------:R-:W-:Y:S01]  /*ead0*/  MOV R160, RZ ;  /* 0x000000ff00a07202 */ /* 0x000fe20000000f00 */
[----:B------:R-:W-:Y:S01]  /*eae0*/  IMAD.MOV.U32 R161, RZ, RZ, R12 ;  /* 0x000000ffffa17224 */ /* 0x000fe200078e000c */
[----:B------:R-:W-:Y:S01]  /*eaf0*/  MOV R2, 0xeb20 ;  /* 0x0000eb2000027802 */ /* 0x000fe20000000f00 */
[----:B------:R-:W-:Y:S02]  /*eb00*/  IMAD.MOV.U32 R3, RZ, RZ, 0x181f ;  /* 0x0000181fff037424 */ /* 0x000fe400078e00ff */
[----:B-12---:R-:W-:Y:S05]  /*eb10*/  CALL.REL.NOINC `($__internal_3_$__cuda_sm70_shflsync_idx_p) ;  /* 0x00000d6000007944 */ /* 0x006fea0003c00000 */
[----:B------:R-:W-:Y:S01]  /*eb20*/  ISETP.GE.AND P6, PT, R195, c[0x0][0x1d4], PT ;  /* 0x00007500c3007a0c */ /* 0x000fe20003fc6270 */
[----:B------:R-:W-:Y:S01]  /*eb30*/  IMAD R0, R210, 0x6000, R232 ;  /* 0x00006000d2007824 */ /* 0x000fe200078e02e8 */
[----:B------:R-:W-:Y:S01]  /*eb40*/  IADD3 R8, P0, R160, R16, RZ ;  /* 0x00000010a0087210 */ /* 0x000fe20007f1e0ff */
[----:B------:R-:W-:Y:S01]  /*eb50*/  IMAD.MOV.U32 R161, RZ, RZ, R5 ;  /* 0x000000ffffa17224 */ /* 0x000fe200078e0005 */
[----:B------:R-:W-:Y:S02]  /*eb60*/  ISETP.GE.AND P5, PT, R212, c[0x0][0x1d4], PT ;  /* 0x00007500d4007a0c */ /* 0x000fe40003fa6270 */
[----:B------:R-:W-:Y:S01]  /*eb70*/  IADD3 R6, P1, R160, R17, RZ ;  /* 0x00000011a0067210 */ /* 0x000fe20007f3e0ff */
[C---:B------:R-:W-:Y:S01]  /*eb80*/  IMAD.X R9, R4.reuse, 0x1, R13, P0 ;  /* 0x0000000104097824 */ /* 0x040fe200000e060d */
[----:B------:R-:W-:Y:S02]  /*eb90*/  ISETP.GE.AND P0, PT, R213, c[0x0][0x1d4], PT ;  /* 0x00007500d5007a0c */ /* 0x000fe40003f06270 */
[----:B------:R-:W-:Y:S01]  /*eba0*/  SEL R11, RZ, 0x10, P6 ;  /* 0x00000010ff0b7807 */ /* 0x000fe20003000000 */
[----:B------:R-:W-:Y:S01]  /*ebb0*/  IMAD.X R7, R4, 0x1, R14, P1 ;  /* 0x0000000104077824 */ /* 0x000fe200008e060e */
[----:B------:R-:W-:Y:S01]  /*ebc0*/  IADD3 R2, P1, R160, R18, RZ ;  /* 0x00000012a0027210 */ /* 0x000fe20007f3e0ff */
[----:B------:R-:W-:Y:S01]  /*ebd0*/  @!PT LDS RZ, [RZ] ;  /* 0x00000000fffff984 */ /* 0x000fe20000000800 */
[----:B------:R-:W-:Y:S01]  /*ebe0*/  @!PT LDS RZ, [RZ] ;  /* 0x00000000fffff984 */ /* 0x000fe20000000800 */
[----:B------:R-:W-:Y:S01]  /*ebf0*/  @!PT LDS RZ, [RZ] ;  /* 0x00000000fffff984 */ /* 0x000fe20000000800 */
[----:B------:R1:W-:Y:S01]  /*ec00*/  LDGSTS.E.BYPASS.LTC128B.128 [R0], [R8.64], !P6 ;  /* 0x0000000008007fae */ /* 0x0003e2000f101d46 */
[----:B------:R-:W-:Y:S01]  /*ec10*/  IMAD.MOV.U32 R160, RZ, RZ, 0x1 ;  /* 0x00000001ffa07424 */ /* 0x000fe200078e00ff */
[----:B------:R-:W-:Y:S02]  /*ec20*/  SEL R10, RZ, 0x10, P5 ;  /* 0x00000010ff0a7807 */ /* 0x000fe40002800000 */
[----:B------:R1:W-:Y:S01]  /*ec30*/  LDGSTS.E.BYPASS.LTC128B.128 [R0+0x2000], [R6.64], !P5 ;  /* 0x0200000006007fae */ /* 0x0003e2000e901d46 */
[----:B------:R-:W-:Y:S01]  /*ec40*/  IMAD.X R3, R4, 0x1, R15, P1 ;  /* 0x0000000104037824 */ /* 0x000fe200008e060f */
[----:B------:R-:W-:Y:S04]  /*ec50*/  SEL R5, RZ, 0x10, P0 ;  /* 0x00000010ff057807 */ /* 0x000fe80000000000 */
[----:B------:R2:W-:Y:S02]  /*ec60*/  LDGSTS.E.BYPASS.LTC128B.128 [R0+0x4000], [R2.64], !P0 ;  /* 0x0400000002007fae */ /* 0x0005e4000c101d46 */
[----:B--2---:R-:W-:Y:S01]  /*ec70*/  MOV R2, 0xeca0 ;  /* 0x0000eca000027802 */ /* 0x004fe20000000f00 */
[----:B------:R-:W-:Y:S02]  /*ec80*/  IMAD.MOV.U32 R3, RZ, RZ, 0x181f ;  /* 0x0000181fff037424 */ /* 0x000fe400078e00ff */
[----:B-1----:R-:W-:Y:S05]  /*ec90*/  CALL.REL.NOINC `($__internal_3_$__cuda_sm70_shflsync_idx_p) ;  /* 0x00000be000007944 */ /* 0x002fea0003c00000 */
        /* <DEDUP_REMOVED lines=8> */
.L_x_1259:
[----:B------:R-:W-:Y:S01]  /*ed20*/  MOV R160, RZ ;  /* 0x000000ff00a07202 */ /* 0x000fe20000000f00 */
[----:B------:R-:W-:Y:S01]  /*ed30*/  IMAD.MOV.U32 R161, RZ, RZ, R20 ;  /* 0x000000ffffa17224 */ /* 0x000fe200078e0014 */
[----:B------:R-:W-:Y:S01]  /*ed40*/  MOV R2, 0xed70 ;  /* 0x0000ed7000027802 */ /* 0x000fe20000000f00 */
[----:B------:R-:W-:Y:S02]  /*ed50*/  IMAD.MOV.U32 R3, RZ, RZ, 0x181f ;  /* 0x0000181fff037424 */ /* 0x000fe400078e00ff */
[----:B-1234-:R-:W-:Y:S05]  /*ed60*/  CALL.REL.NOINC `($__internal_3_$__cuda_sm70_shflsync_idx_p) ;  /* 0x00000b1000007944 */ /* 0x01efea0003c00000 */
[----:B------:R-:W-:Y:S01]  /*ed70*/  MOV R5, R160 ;  /* 0x000000a000057202 */ /* 0x000fe20000000f00 */
[----:B------:R-:W-:-:S05]  /*ed80*/  BRA `(.L_x_1315) ;  /* 0xffff9ca000007947 */ /* 0x000fca000383ffff */
.L_x_1260:
        /* <DEDUP_REMOVED lines=14> */
[C---:B------:R-:W-:Y:S02]  /*ee70*/  IMAD.X R7, R5.reuse, 0x1, R23, P1 ;  /* 0x0000000105077824 */ /* 0x040fe400008e0617 */
[----:B------:R-:W-:Y:S01]  /*ee80*/  @!PT LDS RZ, [RZ] ;  /* 0x00000000fffff984 */ /* 0x000fe20000000800 */
[----:B------:R-:W-:Y:S01]  /*ee90*/  @!PT LDS RZ, [RZ] ;  /* 0x00000000fffff984 */ /* 0x000fe20000000800 */
[----:B------:R-:W-:Y:S01]  /*eea0*/  @!PT LDS RZ, [RZ] ;  /* 0x00000000fffff984 */ /* 0x000fe20000000800 */
[----:B------:R1:W-:Y:S04]  /*eeb0*/  LDGSTS.E.BYPASS.LTC128B.128 [R4], [R2.64], !P5 ;  /* 0x0000000002047fae */ /* 0x0003e8000e901d46 */
[----:B------:R2:W-:Y:S01]  /*eec0*/  LDGSTS.E.BYPASS.LTC128B.128 [R4+0x2000], [R6.64], !P4 ;  /* 0x0200000006047fae */ /* 0x0005e2000e101d46 */
[----:B-1----:R-:W-:Y:S01]  /*eed0*/  IADD3 R2, P1, R160, R31, RZ ;  /* 0x0000001fa0027210 */ /* 0x002fe20007f3e0ff */
[----:B------:R-:W-:Y:S01]  /*eee0*/  IMAD.MOV.U32 R160, RZ, RZ, 0x1 ;  /* 0x00000001ffa07424 */ /* 0x000fe200078e00ff */
[----:B--2---:R-:W-:Y:S03]  /*eef0*/  SEL R7, RZ, 0x10, P4 ;  /* 0x00000010ff077807 */ /* 0x004fe60002000000 */
[----:B------:R-:W-:Y:S01]  /*ef00*/  IMAD.X R3, R5, 0x1, R28, P1 ;  /* 0x0000000105037824 */ /* 0x000fe200008e061c */
[----:B------:R-:W-:Y:S04]  /*ef10*/  SEL R6, RZ, 0x10, P0 ;  /* 0x00000010ff067807 */ /* 0x000fe80000000000 */
[----:B------:R1:W-:Y:S02]  /*ef20*/  LDGSTS.E.BYPASS.LTC128B.128 [R4+0x4000], [R2.64], !P0 ;  /* 0x0400000002047fae */ /* 0x0003e4000c101d46 */
[----:B-1----:R-:W-:Y:S01]  /*ef30*/  MOV R2, 0xef60 ;  /* 0x0000ef6000027802 */ /* 0x002fe20000000f00 */
[----:B------:R-:W-:Y:S02]  /*ef40*/  IMAD.MOV.U32 R3, RZ, RZ, 0x181f ;  /* 0x0000181fff037424 */ /* 0x000fe400078e00ff */
[----:B------:R-:W-:Y:S05]  /*ef50*/  CALL.REL.NOINC `($__internal_3_$__cuda_sm70_shflsync_idx_p) ;  /* 0x0000092000007944 */ /* 0x000fea0003c00000 */
        /* <DEDUP_REMOVED lines=8> */
.L_x_1261:
[----:B------:R-:W-:Y:S01]  /*efe0*/  MOV R127, 0x2 ;  /* 0x00000002007f7802 */ /* 0x000fe20000000f00 */
[----:B------:R-:W-:Y:S01]  /*eff0*/  IMAD.MOV.U32 R2, RZ, RZ, R125 ;  /* 0x000000ffff027224 */ /* 0x000fe200078e007d */
[----:B------:R-:W-:Y:S02]  /*f000*/  MOV R3, 0xf020 ;  /* 0x0000f02000037802 */ /* 0x000fe40000000f00 */
[----:B------:R-:W-:Y:S05]  /*f010*/  CALL.REL.NOINC `($__internal_2_$__cuda_sm70_shflsync_bfly_p) ;  /* 0x0000081000007944 */ /* 0x000fea0003c00000 */
[----:B------:R-:W-:Y:S01]  /*f020*/  MOV R2, R127 ;  /* 0x0000007f00027202 */ /* 0x000fe20000000f00 */
[----:B------:R-:W-:-:S05]  /*f030*/  BRA `(.L_x_1317) ;  /* 0xffffa87000007947 */ /* 0x000fca000383ffff */
.L_x_1264:
[----:B------:R-:W-:Y:S01]  /*f040*/  MOV R160, RZ ;  /* 0x000000ff00a07202 */ /* 0x000fe20000000f00 */
[----:B------:R-:W-:Y:S01]  /*f050*/  IMAD.MOV.U32 R161, RZ, RZ, R5 ;  /* 0x000000ffffa17224 */ /* 0x000fe200078e0005 */
[----:B------:R-:W-:Y:S01]  /*f060*/  MOV R2, 0xf090 ;  /* 0x0000f09000027802 */ /* 0x000fe20000000f00 */
[----:B------:R-:W-:Y:S02]  /*f070*/  IMAD.MOV.U32 R3, RZ, RZ, 0x181f ;  /* 0x0000181fff037424 */ /* 0x000fe400078e00ff */
[----:B------:R-:W-:Y:S05]  /*f080*/  CALL.REL.NOINC `($__internal_3_$__cuda_sm70_shflsync_idx_p) ;  /* 0x000007f000007944 */ /* 0x000fea0003c00000 */
[----:B------:R-:W-:Y:S01]  /*f090*/  MOV R4, R160 ;  /* 0x000000a000047202 */ /* 0x000fe20000000f00 */
[----:B------:R-:W-:-:S05]  /*f0a0*/  BRA `(.L_x_1318) ;  /* 0xffffc1e000007947 */ /* 0x000fca000383ffff */
.L_x_1265:
        /* <DEDUP_REMOVED lines=11> */
[----:B------:R-:W-:Y:S01]  /*f160*/  IMAD.X R9, R4, 0x1, R13, P1 ;  /* 0x0000000104097824 */ /* 0x000fe200008e060d */
[----:B------:R-:W-:Y:S02]  /*f170*/  ISETP.GE.AND P0, PT, R213, c[0x0][0x1d4], PT ;  /* 0x00007500d5007a0c */ /* 0x000fe40003f06270 */
[----:B------:R-:W-:Y:S01]  /*f180*/  IADD3 R2, P1, R160, R18, RZ ;  /* 0x00000012a0027210 */ /* 0x000fe20007f3e0ff */
[C---:B------:R-:W-:Y:S01]  /*f190*/  IMAD.X R7, R4.reuse, 0x1, R14, P5 ;  /* 0x0000000104077824 */ /* 0x040fe200028e060e */
[----:B------:R-:W-:Y:S01]  /*f1a0*/  SEL R5, RZ, 0x10, P6 ;  /* 0x00000010ff057807 */ /* 0x000fe20003000000 */
[----:B------:R-:W-:Y:S01]  /*f1b0*/  @!PT LDS RZ, [RZ] ;  /* 0x00000000fffff984 */ /* 0x000fe20000000800 */
[----:B------:R-:W-:Y:S01]  /*f1c0*/  @!PT LDS RZ, [RZ] ;  /* 0x00000000fffff984 */ /* 0x000fe20000000800 */
[----:B------:R-:W-:Y:S01]  /*f1d0*/  @!PT LDS RZ, [RZ] ;  /* 0x00000000fffff984 */ /* 0x000fe20000000800 */
[----:B------:R1:W-:Y:S01]  /*f1e0*/  LDGSTS.E.BYPASS.LTC128B.128 [R0], [R8.64], !P6 ;  /* 0x0000000008007fae */ /* 0x0003e2000f101d46 */
[----:B------:R-:W-:Y:S01]  /*f1f0*/  IMAD.MOV.U32 R160, RZ, RZ, 0x1 ;  /* 0x00000001ffa07424 */ /* 0x000fe200078e00ff */
[----:B------:R-:W-:Y:S01]  /*f200*/  SEL R10, RZ, 0x10, P4 ;  /* 0x00000010ff0a7807 */ /* 0x000fe20002000000 */
[----:B------:R-:W-:Y:S01]  /*f210*/  IMAD.X R3, R4, 0x1, R15, P1 ;  /* 0x0000000104037824 */ /* 0x000fe200008e060f */
[----:B------:R2:W-:Y:S04]  /*f220*/  LDGSTS.E.BYPASS.LTC128B.128 [R0+0x2000], [R6.64], !P4 ;  /* 0x0200000006007fae */ /* 0x0005e8000e101d46 */
[----:B------:R3:W-:Y:S01]  /*f230*/  LDGSTS.E.BYPASS.LTC128B.128 [R0+0x4000], [R2.64], !P0 ;  /* 0x0400000002007fae */ /* 0x0007e2000c101d46 */
[----:B--2---:R-:W-:Y:S02]  /*f240*/  SEL R7, RZ, 0x10, P0 ;  /* 0x00000010ff077807 */ /* 0x004fe40000000000 */
[----:B---3--:R-:W-:Y:S01]  /*f250*/  MOV R2, 0xf280 ;  /* 0x0000f28000027802 */ /* 0x008fe20000000f00 */
        /* <DEDUP_REMOVED lines=10> */
.L_x_1267:
[----:B------:R-:W-:Y:S01]  /*f300*/  IMAD.MOV.U32 R2, RZ, RZ, R214 ;  /* 0x000000ffff027224 */ /* 0x000fe200078e00d6 */
[----:B------:R-:W-:-:S02]  /*f310*/  MOV R127, 0x2 ;  /* 0x00000002007f7802 */ /* 0x000fc40000000f00 */
[----:B------:R-:W-:Y:S02]  /*f320*/  MOV R3, 0xf340 ;  /* 0x0000f34000037802 */ /* 0x000fe40000000f00 */
[----:B------:R-:W-:Y:S05]  /*f330*/  CALL.REL.NOINC `($__internal_2_$__cuda_sm70_shflsync_bfly_p) ;  /* 0x000004f000007944 */ /* 0x000fea0003c00000 */
[----:B------:R-:W-:Y:S01]  /*f340*/  MOV R4, R127 ;  /* 0x0000007f00047202 */ /* 0x000fe20000000f00 */
[----:B------:R-:W-:Y:S05]  /*f350*/  BRA `(.L_x_1320) ;  /* 0xffffc2a000007947 */ /* 0x000fea000383ffff */
.L_x_1268:
[----:B------:R-:W-:Y:S01]  /*f360*/  IMAD.MOV.U32 R2, RZ, RZ, R4 ;  /* 0x000000ffff027224 */ /* 0x000fe200078e0004 */
[----:B------:R-:W-:Y:S02]  /*f370*/  MOV R127, 0x1 ;  /* 0x00000001007f7802 */ /* 0x000fe40000000f00 */
[----:B------:R-:W-:Y:S02]  /*f380*/  MOV R3, 0xf3a0 ;  /* 0x0000f3a000037802 */ /* 0x000fe40000000f00 */
[----:B-1----:R-:W-:Y:S05]  /*f390*/  CALL.REL.NOINC `($__internal_2_$__cuda_sm70_shflsync_bfly_p) ;  /* 0x0000049000007944 */ /* 0x002fea0003c00000 */
[----:B------:R-:W-:Y:S01]  /*f3a0*/  FADD.FTZ R4, R4, R127 ;  /* 0x0000007f04047221 */ /* 0x000fe20000010000 */
[----:B------:R-:W-:Y:S02]  /*f3b0*/  MOV R2, R215 ;  /* 0x000000d700027202 */ /* 0x000fe40000000f00 */
[----:B------:R-:W-:Y:S02]  /*f3c0*/  MOV R127, 0x2 ;  /* 0x00000002007f7802 */ /* 0x000fe40000000f00 */
[----:B------:R-:W-:Y:S02]  /*f3d0*/  MOV R3, 0xf3f0 ;  /* 0x0000f3f000037802 */ /* 0x000fe40000000f00 */
[----:B------:R-:W-:Y:S05]  /*f3e0*/  CALL.REL.NOINC `($__internal_2_$__cuda_sm70_shflsync_bfly_p) ;  /* 0x0000044000007944 */ /* 0x000fea0003c00000 */
[----:B------:R-:W-:Y:S01]  /*f3f0*/  FADD.FTZ R0, R215, R127 ;  /* 0x0000007fd7007221 */ /* 0x000fe20000010000 */
[----:B------:R-:W-:-:S02]  /*f400*/  MOV R127, 0x1 ;  /* 0x00000001007f7802 */ /* 0x000fc40000000f00 */
[----:B------:R-:W-:Y:S02]  /*f410*/  MOV R3, 0xf440 ;  /* 0x0000f44000037802 */ /* 0x000fe40000000f00 */
[----:B------:R-:W-:Y:S02]  /*f420*/  MOV R2, R0 ;  /* 0x0000000000027202 */ /* 0x000fe40000000f00 */
[----:B------:R-:W-:Y:S05]  /*f430*/  CALL.REL.NOINC `($__internal_2_$__cuda_sm70_shflsync_bfly_p) ;  /* 0x000003f000007944 */ /* 0x000fea0003c00000 */
[----:B------:R-:W-:Y:S01]  /*f440*/  MOV R3, R127 ;  /* 0x0000007f00037202 */ /* 0x000fe20000000f00 */
[----:B------:R-:W-:Y:S05]  /*f450*/  BRA `(.L_x_1321) ;  /* 0xffffc21000007947 */ /* 0x000fea000383ffff */
.L_x_1283:
[----:B------:R-:W-:Y:S01]  /*f460*/  IMAD.MOV.U32 R161, RZ, RZ, R9 ;  /* 0x000000ffffa17224 */ /* 0x000fe200078e0009 */
[----:B------:R-:W-:Y:S01]  /*f470*/  MOV R160, RZ ;  /* 0x000000ff00a07202 */ /* 0x000fe20000000f00 */
[----:B------:R-:W-:Y:S01]  /*f480*/  IMAD.MOV.U32 R3, RZ, RZ, 0x181f ;  /* 0x0000181fff037424 */ /* 0x000fe200078e00ff */
[----:B------:R-:W-:Y:S02]  /*f490*/  MOV R2, 0xf4b0 ;  /* 0x0000f4b000027802 */ /* 0x000fe40000000f00 */
[----:B-1----:R-:W-:Y:S05]  /*f4a0*/  CALL.REL.NOINC `($__internal_3_$__cuda_sm70_shflsync_idx_p) ;  /* 0x000003d000007944 */ /* 0x002fea0003c00000 */
[----:B------:R-:W-:Y:S01]  /*f4b0*/  MOV R8, R160 ;  /* 0x000000a000087202 */ /* 0x000fe20000000f00 */
[----:B------:R-:W-:Y:S05]  /*f4c0*/  BRA `(.L_x_1322) ;  /* 0xffffe05000007947 */ /* 0x000fea000383ffff */
.L_x_1284:
[----:B------:R-:W-:Y:S01]  /*f4d0*/  IMAD.MOV.U32 R161, RZ, RZ, R11 ;  /* 0x000000ffffa17224 */ /* 0x000fe200078e000b */
[----:B------:R-:W-:Y:S01]  /*f4e0*/  MOV R160, RZ ;  /* 0x000000ff00a07202 */ /* 0x000fe20000000f00 */
[----:B------:R-:W-:Y:S01]  /*f4f0*/  IMAD.MOV.U32 R3, RZ, RZ, 0x181f ;  /* 0x0000181fff037424 */ /* 0x000fe200078e00ff */
[----:B------:R-:W-:-:S02]  /*f500*/  MOV R2, 0xf520 ;  /* 0x0000f52000027802 */ /* 0x000fc40000000f00 */
[----:B-123--:R-:W-:Y:S05]  /*f510*/  CALL.REL.NOINC `($__internal_3_$__cuda_sm70_shflsync_idx_p) ;  /* 0x0000036000007944 */ /* 0x00efea0003c00000 */
[----:B------:R-:W-:Y:S01]  /*f520*/  MOV R0, R160 ;  /* 0x000000a000007202 */ /* 0x000fe20000000f00 */
[----:B------:R-:W-:Y:S05]  /*f530*/  BRA `(.L_x_1323) ;  /* 0xffffe00000007947 */ /* 0x000fea000383ffff */
.L_x_1287:
[----:B------:R-:W-:Y:S01]  /*f540*/  IMAD.MOV.U32 R161, RZ, RZ, R9 ;  /* 0x000000ffffa17224 */ /* 0x000fe200078e0009 */
[----:B------:R-:W-:Y:S01]  /*f550*/  MOV R160, 0x1 ;  /* 0x0000000100a07802 */ /* 0x000fe20000000f00 */
[----:B-1----:R-:W-:Y:S01]  /*f560*/  IMAD.MOV.U32 R3, RZ, RZ, 0x181f ;  /* 0x0000181fff037424 */ /* 0x002fe200078e00ff */
[----:B------:R-:W-:-:S02]  /*f570*/  MOV R2, 0xf590 ;  /* 0x0000f59000027802 */ /* 0x000fc40000000f00 */
[----:B--234-:R-:W-:Y:S05]  /*f580*/  CALL.REL.NOINC `($__internal_3_$__cuda_sm70_shflsync_idx_p) ;  /* 0x000002f000007944 */ /* 0x01cfea0003c00000 */
        /* <DEDUP_REMOVED lines=8> */
.L_x_1290:
[----:B------:R-:W-:Y:S01]  /*f610*/  IMAD.MOV.U32 R161, RZ, RZ, R9 ;  /* 0x000000ffffa17224 */ /* 0x000fe200078e0009 */
[----:B------:R-:W-:Y:S01]  /*f620*/  MOV R160, 0x2 ;  /* 0x0000000200a07802 */ /* 0x000fe20000000f00 */
[----:B-1----:R-:W-:Y:S01]  /*f630*/  IMAD.MOV.U32 R3, RZ, RZ, 0x181f ;  /* 0x0000181fff037424 */ /* 0x002fe200078e00ff */
[----:B------:R-:W-:Y:S02]  /*f640*/  MOV R2, 0xf660 ;  /* 0x0000f66000027802 */ /* 0x000fe40000000f00 */
[----:B--234-:R-:W-:Y:S05]  /*f650*/  CALL.REL.NOINC `($__internal_3_$__cuda_sm70_shflsync_idx_p) ;  /* 0x0000022000007944 */ /* 0x01cfea0003c00000 */
[----:B------:R-:W-:Y:S01]  /*f660*/  MOV R8, R160 ;  /* 0x000000a000087202 */ /* 0x000fe20000000f00 */
[----:B------:R-:W-:Y:S05]  /*f670*/  BRA `(.L_x_1325) ;  /* 0xffffe1b000007947 */ /* 0x000fea000383ffff */
.L_x_1291:
[----:B------:R-:W-:Y:S01]  /*f680*/  IMAD.MOV.U32 R161, RZ, RZ, R11 ;  /* 0x000000ffffa17224 */ /* 0x000fe200078e000b */
[----:B------:R-:W-:Y:S01]  /*f690*/  MOV R160, 0x2 ;  /* 0x0000000200a07802 */ /* 0x000fe20000000f00 */
[----:B-1----:R-:W-:Y:S01]  /*f6a0*/  IMAD.MOV.U32 R3, RZ, RZ, 0x181f ;  /* 0x0000181fff037424 */ /* 0x002fe200078e00ff */
[----:B------:R-:W-:Y:S02]  /*f6b0*/  MOV R2, 0xf6d0 ;  /* 0x0000f6d000027802 */ /* 0x000fe40000000f00 */
[----:B--234-:R-:W-:Y:S05]  /*f6c0*/  CALL.REL.NOINC `($__internal_3_$__cuda_sm70_shflsync_idx_p) ;  /* 0x000001b000007944 */ /* 0x01cfea0003c00000 */
[----:B------:R-:W-:Y:S01]  /*f6d0*/  MOV R0, R160 ;  /* 0x000000a000007202 */ /* 0x000fe20000000f00 */
[----:B------:R-:W-:Y:S05]  /*f6e0*/  BRA `(.L_x_1326) ;  /* 0xffffe16000007947 */ /* 0x000fea000383ffff */
.L_x_1294:
[----:B------:R-:W-:Y:S01]  /*f6f0*/  IMAD.MOV.U32 R161, RZ, RZ, R9 ;  /* 0x000000ffffa17224 */ /* 0x000fe200078e0009 */
[----:B------:R-:W-:Y:S01]  /*f700*/  MOV R160, 0x3 ;  /* 0x0000000300a07802 */ /* 0x000fe20000000f00 */
[----:B--2---:R-:W-:Y:S01]  /*f710*/  IMAD.MOV.U32 R3, RZ, RZ, 0x181f ;  /* 0x0000181fff037424 */ /* 0x004fe200078e00ff */
[----:B------:R-:W-:-:S02]  /*f720*/  MOV R2, 0xf740 ;  /* 0x0000f74000027802 */ /* 0x000fc40000000f00 */
[----:B-1-34-:R-:W-:Y:S05]  /*f730*/  CALL.REL.NOINC `($__internal_3_$__cuda_sm70_shflsync_idx_p) ;  /* 0x0000014000007944 */ /* 0x01afea0003c00000 */
        /* <DEDUP_REMOVED lines=8> */
.L_x_1296:
[----:B------:R-:W-:Y:S01]  /*f7c0*/  IMAD.MOV.U32 R161, RZ, RZ, R65 ;  /* 0x000000ffffa17224 */ /* 0x000fe200078e0041 */
[----:B------:R-:W-:Y:S01]  /*f7d0*/  MOV R160, RZ ;  /* 0x000000ff00a07202 */ /* 0x000fe20000000f00 */
[----:B-1----:R-:W-:Y:S01]  /*f7e0*/  IMAD.MOV.U32 R3, RZ, RZ, 0x1f ;  /* 0x0000001fff037424 */ /* 0x002fe200078e00ff */
[----:B------:R-:W-:Y:S02]  /*f7f0*/  MOV R2, 0xf810 ;  /* 0x0000f81000027802 */ /* 0x000fe40000000f00 */
[----:B--23--:R-:W-:Y:S05]  /*f800*/  CALL.REL.NOINC `($__internal_3_$__cuda_sm70_shflsync_idx_p) ;  /* 0x0000007000007944 */ /* 0x00cfea0003c00000 */
[----:B------:R-:W-:Y:S01]  /*f810*/  MOV R0, R160 ;  /* 0x000000a000007202 */ /* 0x000fe20000000f00 */
[----:B------:R-:W-:Y:S05]  /*f820*/  BRA `(.L_x_1328) ;  /* 0xffffe36000007947 */ /* 0x000fea000383ffff */
        .weak           $__internal_2_$__cuda_sm70_shflsync_bfly_p
        .type           $__internal_2_$__cuda_sm70_shflsync_bfly_p,@function
        .size           $__internal_2_$__cuda_sm70_shflsync_bfly_p,($__internal_3_$__cuda_sm70_shflsync_idx_p - $__internal_2_$__cuda_sm70_shflsync_bfly_p)
$__internal_2_$__cuda_sm70_shflsync_bfly_p:
[----:B------:R-:W-:Y:S04]  /*f830*/  WARPSYNC R199 ;  /* 0x000000c700007348 */ /* 0x000fe80003800000 */
[----:B------:R1:W2:Y:S02]  /*f840*/  SHFL.BFLY PT, R127, R2, R127, R200 ;  /* 0x0c00007f027f7389 */ /* 0x0002a400000e00c8 */
[----:B-1----:R-:W-:-:S02]  /*f850*/  MOV R2, R3 ;  /* 0x0000000300027202 */ /* 0x002fc40000000f00 */
[----:B------:R-:W-:-:S04]  /*f860*/  MOV R3, 0x0 ;  /* 0x0000000000037802 */ /* 0x000fc80000000f00 */
[----:B--2---:R-:W-:Y:S05]  /*f870*/  RET.REL.NODEC R2 `(_ZN7cutlass13device_kernelIN5flash19enable_sm80_to_sm89INS1_16FlashAttnFwdSm80INS1_25CollectiveMainloopFwdSm80ILi8ELi2ELb0EN4cute5tupleIJNS5_1CILi128EEENS7_ILi64EEENS7_ILi192EEEEEELi192ENS_6half_tEfNS_4arch4Sm80ELb1ELb0ELb0ELb0ELb1ELb0ELb1ELb0EEENS1_21CollectiveEpilogueFwdINS6_IJS8_SA_S9_EEENS6_IJNS7_ILi1EEESI_SI_EEESC_SE_Li256ELb0ELb1ELb0ELb0EEENS1_30DynamicPersistentTileSchedulerILi256ELi256ELb0ELb1ELb0EEEEEEEEEvNT_6ParamsE) ;  /* 0xffff078002007950 */ /* 0x004fea0003c3ffff */
        .weak           $__internal_3_$__cuda_sm70_shflsync_idx_p
        .type           $__internal_3_$__cuda_sm70_shflsync_idx_p,@function
        .size           $__internal_3_$__cuda_sm70_shflsync_idx_p,(.L_x_1511 - $__internal_3_$__cuda_sm70_shflsync_idx_p)
$__internal_3_$__cuda_sm70_shflsync_idx_p:
[----:B------:R-:W-:-:S04]  /*f880*/  MOV R162, 0xffffffff ;  /* 0xffffffff00a27802 */ /* 0x000fc80000000f00 */
[----:B------:R-:W-:Y:S04]  /*f890*/  WARPSYNC R162 ;  /* 0x000000a200007348 */ /* 0x000fe80003800000 */
[----:B------:R1:W2:Y:S02]  /*f8a0*/  SHFL.IDX PT, R160, R161, R160, R3 ;  /* 0x000000a0a1a07389 */ /* 0x0002a400000e0003 */
[----:B-1----:R-:W-:-:S04]  /*f8b0*/  MOV R3, 0x0 ;  /* 0x0000000000037802 */ /* 0x002fc80000000f00 */
[----:B--2---:R-:W-:Y:S05]  /*f8c0*/  RET.REL.NODEC R2 `(_ZN7cutlass13device_kernelIN5flash19enable_sm80_to_sm89INS1_16FlashAttnFwdSm80INS1_25CollectiveMainloopFwdSm80ILi8ELi2ELb0EN4cute5tupleIJNS5_1CILi128EEENS7_ILi64EEENS7_ILi192EEEEEELi192ENS_6half_tEfNS_4arch4Sm80ELb1ELb0ELb0ELb0ELb1ELb0ELb1ELb0EEENS1_21CollectiveEpilogueFwdINS6_IJS8_SA_S9_EEENS6_IJNS7_ILi1EEESI_SI_EEESC_SE_Li256ELb0ELb1ELb0ELb0EEENS1_30DynamicPersistentTileSchedulerILi256ELi256ELb0ELb1ELb0EEEEEEEEEvNT_6ParamsE) ;  /* 0xffff073002007950 */ /* 0x004fea0003c3ffff */
.L_x_1329:
        /* <DEDUP_REMOVED lines=11> */
.L_x_1511:


//--------------------- .text._ZN7cutlass13device_kernelIN5flash19enable_sm80_to_sm89INS1_16FlashAttnFwdSm80INS1_25CollectiveMainloopFwdSm80ILi8ELi2ELb0EN4cute5tupleIJNS5_1CILi128EEENS7_ILi64EEENS7_ILi192EEEEEELi192ENS_6half_tEfNS_4arch4Sm80ELb1ELb0ELb0ELb1ELb1ELb0ELb1ELb0EEENS1_21CollectiveEpilogueFwdINS6_IJS8_SA_S9_EEENS6_IJNS7_ILi1EEESI_SI_EEESC_SE_Li256ELb1ELb1ELb0ELb0EEENS1_19SingleTileSchedulerILb1ELb0ELb1ELi128EEEEEEEEEvNT_6ParamsE --------------------------
	.section	.text._ZN7cutlass13device_kernelIN5flash19enable_sm80_to_sm89INS1_16FlashAttnFwdSm80INS1_25CollectiveMainloopFwdSm80ILi8ELi2ELb0EN4cute5tupleIJNS5_1CILi128EEENS7_ILi64EEENS7_ILi192EEEEEELi192ENS_6half_tEfNS_4arch4Sm80ELb1ELb0ELb0ELb1ELb1ELb0ELb1ELb0EEENS1_21CollectiveEpilogueFwdINS6_IJS8_SA_S9_EEENS6_IJNS7_ILi1EEESI_SI_EEESC_SE_Li256ELb1ELb1ELb0ELb0EEENS1_19SingleTileSchedulerILb1ELb0ELb1ELi128EEEEEEEEEvNT_6ParamsE,"ax",@progbits
	.sectioninfo	@"SHI_REGISTERS=232"
	.align	128
.text._ZN7cutlass13device_kernelIN5flash19enable_sm80_to_sm89INS1_16FlashAttnFwdSm80INS1_25CollectiveMainloopFwdSm80ILi8ELi2ELb0EN4cute5tupleIJNS5_1CILi128EEENS7_ILi64EEENS7_ILi192EEEEEELi192ENS_6half_tEfNS_4arch4Sm80ELb1ELb0ELb0ELb1ELb1ELb0ELb1ELb0EEENS1_21CollectiveEpilogueFwdINS6_IJS8_SA_S9_EEENS6_IJNS7_ILi1EEESI_SI_EEESC_SE_Li256ELb1ELb1ELb0ELb0EEENS1_19SingleTileSchedulerILb1ELb0ELb1ELi128EEEEEEEEEvNT_6ParamsE:
        .type           _ZN7cutlass13device_kernelIN5flash19enable_sm80_to_sm89INS1_16FlashAttnFwdSm80INS1_25CollectiveMainloopFwdSm80ILi8ELi2ELb0EN4cute5tupleIJNS5_1CILi128EEENS7_ILi64EEENS7_ILi192EEEEEELi192ENS_6half_tEfNS_4arch4Sm80ELb1ELb0ELb0ELb1ELb1ELb0ELb1ELb0EEENS1_21CollectiveEpilogueFwdINS6_IJS8_SA_S9_EEENS6_IJNS7_ILi1EEESI_SI_EEESC_SE_Li256ELb1ELb1ELb0ELb0EEENS1_19SingleTileSchedulerILb1ELb0ELb1ELi128EEEEEEEEEvNT_6ParamsE,@function
        .size           _ZN7cutlass13device_kernelIN5flash19enable_sm80_to_sm89INS1_16FlashAttnFwdSm80INS1_25CollectiveMainloopFwdSm80ILi8ELi2ELb0EN4cute5tupleIJNS5_1CILi128EEENS7_ILi64EEENS7_ILi192EEEEEELi192ENS_6half_tEfNS_4arch4Sm80ELb1ELb0ELb0ELb1ELb1ELb0ELb1ELb0EEENS1_21CollectiveEpilogueFwdINS6_IJS8_SA_S9_EEENS6_IJNS7_ILi1EEESI_SI_EEESC_SE_Li256ELb1ELb1ELb0ELb0EEENS1_19SingleTileSchedulerILb1ELb0ELb1ELi128EEEEEEEEEvNT_6ParamsE,(.L_x_1514 - _ZN7cutlass13device_kernelIN5flash19enable_sm80_to_sm89INS1_16FlashAttnFwdSm80INS1_25CollectiveMainloopFwdSm80ILi8ELi2ELb0EN4cute5tupleIJNS5_1CILi128EEENS7_ILi64EEENS7_ILi192EEEEEELi192ENS_6half_tEfNS_4arch4Sm80ELb1ELb0ELb0ELb1ELb1ELb0ELb1ELb0EEENS1_21CollectiveEpilogueFwdINS6_IJS8_SA_S9_EEENS6_IJNS7_ILi1EEESI_SI_EEESC_SE_Li256ELb1ELb1ELb0ELb0EEENS1_19SingleTileSchedulerILb1ELb0ELb1ELi128EEEEEEEEEvNT_6ParamsE)
        .other          _ZN7cutlass13device_kernelIN5flash19enable_sm80_to_sm89INS1_16FlashAttnFwdSm80INS1_25CollectiveMainloopFwdSm80ILi8ELi2ELb0EN4cute5tupleIJNS5_1CILi128EEENS7_ILi64EEENS7_ILi192EEEEEELi192ENS_6half_tEfNS_4arch4Sm80ELb1ELb0ELb0ELb1ELb1ELb0ELb1ELb0EEENS1_21CollectiveEpilogueFwdINS6_IJS8_SA_S9_EEENS6_IJNS7_ILi1EEESI_SI_EEESC_SE_Li256ELb1ELb1ELb0ELb0EEENS1_19SingleTileSchedulerILb1ELb0ELb1ELi128EEEEEEEEEvNT_6ParamsE,@"STO_CUDA_ENTRY STV_DEFAULT"
_ZN7cutlass13device_kernelIN5flash19enable_sm80_to_sm89INS1_16FlashAttnFwdSm80INS1_25CollectiveMainloopFwdSm80ILi8ELi2ELb0EN4cute5tupleIJNS5_1CILi128EEENS7_ILi64EEENS7_ILi192EEEEEELi192ENS_6half_tEfNS_4arch4Sm80ELb1ELb0ELb0ELb1ELb1ELb0ELb1ELb0EEENS1_21CollectiveEpilogueFwdINS6_IJS8_SA_S9_EEENS6_IJNS7_ILi1EEESI_SI_EEESC_SE_Li256ELb1ELb1ELb0ELb0EEENS1_19SingleTileSchedulerILb1ELb0ELb1ELi128EEEEEEEEEvNT_6ParamsE:
        /* <DEDUP_REMOVED lines=20> */
.L_x_1331:
        /* <DEDUP_REMOVED lines=13> */
.L_x_1333:
[----:B------:R-:W-:Y:S02]  /*0210*/  ULDC UR5, c[0x0][0x54c] ;  /* 0x0001530000057ab9 */ /* 0x000fe40000000800 */
.L_x_1332:
[----:B------:R-:W-:Y:S02]  /*0220*/  ULDC UR4, c[0x0][0x548] ;  /* 0x0001520000047ab9 */ /* 0x000fe40000000800 */
[----:B------:R-:W-:-:S02]  /*0230*/  USHF.L.U32 UR15, UR15, 0x7, URZ ;  /* 0x000000070f0f7899 */ /* 0x000fc4000800063f */
[----:B------:R-:W-:-:S04]  /*0240*/  UIMAD UR4, UR5, UR4, URZ ;  /* 0x00000004050472a4 */ /* 0x000fc8000f8e023f */
[----:B------:R-:W-:-:S04]  /*0250*/  UISETP.GE.AND UP0, UPT, UR15, UR4, UPT ;  /* 0x000000040f00728c */ /* 0x000fc8000bf06270 */
[----:B------:R-:W-:Y:S01]  /*0260*/  USEL UR8, UR8, 0xffffffff, !UP0 ;  /* 0xffffffff08087887 */ /* 0x000fe2000c000000 */
[----:B------:R-:W-:Y:S05]  /*0270*/  BRA `(.L_x_1334) ;  /* 0x000001b000007947 */ /* 0x000fea0003800000 */
.L_x_1330:
        /* <DEDUP_REMOVED lines=8> */
.L_x_1335:
        /* <DEDUP_REMOVED lines=13> */
.L_x_1337:
[----:B------:R-:W-:Y:S02]  /*03d0*/  ULDC UR5, c[0x0][0x54c] ;  /* 0x0001530000057ab9 */ /* 0x000fe40000000800 */
.L_x_1336:
[----:B------:R-:W-:Y:S02]  /*03e0*/  ULDC UR4, c[0x0][0x548] ;  /* 0x0001520000047ab9 */ /* 0x000fe40000000800 */
[----:B------:R-:W-:-:S02]  /*03f0*/  USHF.L.U32 UR15, UR15, 0x7, URZ ;  /* 0x000000070f0f7899 */ /* 0x000fc4000800063f */
[----:B------:R-:W-:-:S04]  /*0400*/  UIMAD UR4, UR5, UR4, URZ ;  /* 0x00000004050472a4 */ /* 0x000fc8000f8e023f */
[----:B------:R-:W-:-:S04]  /*0410*/  UISETP.GE.AND UP0, UPT, UR15, UR4, UPT ;  /* 0x000000040f00728c */ /* 0x000fc8000bf06270 */
[----:B------:R-:W-:-:S06]  /*0420*/  USEL UR8, UR8, 0xffffffff, !UP0 ;  /* 0xffffffff08087887 */ /* 0x000fcc000c000000 */
.L_x_1334:
[----:B------:R-:W-:-:S13]  /*0430*/  ISETP.LE.AND P0, PT, RZ, UR8, PT ;  /* 0x00000008ff007c0c */ /* 0x000fda000bf03270 */
[----:B------:R-:W-:Y:S05]  /*0440*/  @!P0 EXIT ;  /* 0x000000000000894d */ /* 0x000fea0003800000 */
[----:B------:R-:W-:Y:S02]  /*0450*/  ULDC.64 UR12, c[0x0][0x370] ;  /* 0x0000dc00000c7ab9 */ /* 0x000fe40000000a00 */
[----:B------:R-:W-:Y:S02]  /*0460*/  ULDC.64 UR4, c[0x0][0x360] ;  /* 0x0000d80000047ab9 */ /* 0x000fe40000000a00 */
[----:B------:R-:W-:Y:S02]  /*0470*/  UISETP.NE.U32.AND UP1, UPT, URZ, UR12, UPT ;  /* 0x0000000c3f00728c */ /* 0x000fe4000bf25070 */
[----:B------:R-:W-:Y:S02]  /*0480*/  UISETP.NE.U32.AND UP0, UPT, URZ, UR4, UPT ;  /* 0x000000043f00728c */ /* 0x000fe4000bf05070 */
[----:B------:R-:W-:Y:S02]  /*0490*/  ULDC.64 UR6, c[0x0][0x348] ;  /* 0x0000d20000067ab9 */ /* 0x000fe40000000a00 */
[----:B------:R-:W-:-:S02]  /*04a0*/  UISETP.NE.AND.EX UP1, UPT, URZ, UR13, UPT, UP1 ;  /* 0x0000000d3f00728c */ /* 0x000fc4000bf25310 */
[----:B------:R-:W-:Y:S02]  /*04b0*/  UISETP.NE.U32.AND UP2, UPT, URZ, UR6, UPT ;  /* 0x000000063f00728c */ /* 0x000fe4000bf45070 */
[----:B------:R-:W-:Y:S02]  /*04c0*/  UISETP.NE.AND.EX UP0, UPT, URZ, UR5, UPT, UP0 ;  /* 0x000000053f00728c */ /* 0x000fe4000bf05300 */
[----:B------:R-:W-:Y:S01]  /*04d0*/  UISETP.NE.AND.EX UP2, UPT, URZ, UR7, UPT, UP2 ;  /* 0x000000073f00728c */ /* 0x000fe2000bf45320 */
[----:B------:R-:W-:Y:S01]  /*04e0*/  PLOP3.LUT P2, PT, PT, PT, UP1, 0x80, 0x0 ;  /* 0x000000000000781c */ /* 0x000fe20003f4f018 */
[----:B------:R-:W-:Y:S02]  /*04f0*/  ULDC.64 UR12, c[0x0][0x370] ;  /* 0x0000dc00000c7ab9 */ /* 0x000fe40000000a00 */
        /* <DEDUP_REMOVED lines=34> */
.L_x_1338:
        /* <DEDUP_REMOVED lines=10> */
.L_x_1339:
        /* <DEDUP_REMOVED lines=12> */
.L_x_1340:
[----:B------:R-:W-:Y:S01]  /*0880*/  ULDC UR4, c[0x0][0x2c4] ;  /* 0x0000b10000047ab9 */ /* 0x000fe20000000800 */
[----:B------:R-:W-:Y:S01]  /*0890*/  PLOP3.LUT P2, PT, PT, PT, PT, 0x80, 0x0 ;  /* 0x000000000000781c */ /* 0x000fe20003f4f070 */
[----:B------:R-:W-:Y:S01]  /*08a0*/  UISETP.NE.AND UP1, UPT, UR4, 0x1, UPT ;  /* 0x000000010400788c */ /* 0x000fe2000bf25270 */
[----:B------:R-:W-:Y:S01]  /*08b0*/  CS2R R98, SRZ ;  /* 0x0000000000627805 */ /* 0x000fe2000001ff00 */
[----:B--2---:R-:W-:Y:S01]  /*08c0*/  UIADD3 UR9, -UR7, UR9, URZ ;  /* 0x0000000907097290 */ /* 0x004fe2000fffe13f */
[----:B------:R-:W-:Y:S01]  /*08d0*/  IMAD.MOV.U32 R5, RZ, RZ, RZ ;  /* 0x000000ffff057224 */ /* 0x000fe200078e00ff */
[----:B------:R-:W-:Y:S01]  /*08e0*/  ULDC.64 UR4, c[0x0][0x2c8] ;  /* 0x0000b20000047ab9 */ /* 0x000fe20000000a00 */
[----:B------:R-:W-:Y:S01]  /*08f0*/  IMAD.MOV.U32 R96, RZ, RZ, RZ ;  /* 0x000000ffff607224 */ /* 0x000fe200078e00ff */
        /* <DEDUP_REMOVED lines=14> */
[----:B------:R-:W-:Y:S01]  /*09e0*/  CS2R R76, SRZ ;  /* 0x00000000004c7805 */ /* 0x000fe2000001ff00 */
        /* <DEDUP_REMOVED lines=63> */
[CC--:B------:R-:W-:Y:S01]  /*0de0*/  LEA.HI R8, R7.reuse, R2.reuse, RZ, 0x3 ;  /* 0x0000000207087211 */ /* 0x0c0fe200078f18ff */
[----:B------:R-:W-:Y:S01]  /*0df0*/  UIMAD UR17, UR17, UR4, URZ ;  /* 0x00000004111172a4 */ /* 0x000fe2000f8e023f */
[----:B------:R-:W-:Y:S01]  /*0e00*/  PLOP3.LUT P1, PT, PT, PT, UP1, 0x80, 0x0 ;  /* 0x000000000000781c */ /* 0x000fe20003f2f018 */
[----:B------:R-:W-:Y:S01]  /*0e10*/  UIMAD.WIDE.U32 UR18, UR16, UR4, URZ ;  /* 0x00000004101272a5 */ /* 0x000fe2000f8e003f */
[----:B------:R-:W-:Y:S01]  /*0e20*/  LOP3.LUT R3, R8, 0xfffffff8, RZ, 0xc0, !PT ;  /* 0xfffffff808037812 */ /* 0x000fe200078ec0ff */
[----:B------:R-:W-:Y:S01]  /*0e30*/  UIMAD UR17, UR16, UR5, UR17 ;  /* 0x00000005101172a4 */ /* 0x000fe2000f8e0211 */
[----:B------:R-:W-:Y:S01]  /*0e40*/  SHF.R.S32.HI R11, RZ, 0x3, R8 ;  /* 0x00000003ff0b7819 */ /* 0x000fe20000011408 */
[----:B------:R-:W-:Y:S01]  /*0e50*/  IMAD.MOV.U32 R184, RZ, RZ, 0x10 ;  /* 0x00000010ffb87424 */ /* 0x000fe200078e00ff */
[----:B------:R-:W-:Y:S01]  /*0e60*/  ULDC.64 UR4, c[0x0][0x1b8] ;  /* 0x00006e0000047ab9 */ /* 0x000fe20000000a00 */
[----:B------:R-:W-:Y:S01]  /*0e70*/  IMAD.IADD R144, R2, 0x1, -R3 ;  /* 0x0000000102907824 */ /* 0x000fe200078e0a03 */
[----:B------:R-:W-:Y:S01]  /*0e80*/  UIADD3 UR19, UR19, UR17, URZ ;  /* 0x0000001113137290 */ /* 0x000fe2000fffe03f */
[----:B------:R-:W-:Y:S01]  /*0e90*/  PLOP3.LUT P0, PT, PT, PT, UP1, 0x80, 0x0 ;  /* 0x000000000000781c */ /* 0x000fe20003f0f018 */
[----:B------:R-:W-:Y:S01]  /*0ea0*/  USHF.R.S32.HI UR17, URZ, 0x1f, UR8 ;  /* 0x0000001f3f117899 */ /* 0x000fe20008011408 */
[C---:B------:R-:W-:Y:S01]  /*0eb0*/  IMAD R195, R144.reuse, 0x20, R11 ;  /* 0x0000002090c37824 */ /* 0x040fe200078e020b */
[----:B------:R-:W-:Y:S01]  /*0ec0*/  UIMAD UR16, UR14, UR4, URZ ;  /* 0x000000040e1072a4 */ /* 0x000fe2000f8e023f */
[----:B------:R-:W-:Y:S01]  /*0ed0*/  LEA.HI R16, R7, R2, RZ, 0x4 ;  /* 0x0000000207107211 */ /* 0x000fe200078f20ff */
[----:B------:R-:W-:Y:S01]  /*0ee0*/  USEL UR17, UR17, URZ, !UP2 ;  /* 0x0000003f11117287 */ /* 0x000fe2000d000000 */
[C---:B------:R-:W-:Y:S01]  /*0ef0*/  IMAD.SHL.U32 R185, R144.reuse, 0x40, RZ ;  /* 0x0000004090b97824 */ /* 0x040fe200078e00ff */
[----:B------:R-:W-:Y:S01]  /*0f00*/  UIMAD UR16, UR6, UR5, UR16 ;  /* 0x00000005061072a4 */ /* 0x000fe2000f8e0210 */
[----:B------:R-:W-:Y:S01]  /*0f10*/  SHF.R.S32.HI R9, RZ, 0x4, R16 ;  /* 0x00000004ff097819 */ /* 0x000fe20000011410 */
[----:B------:R-:W-:Y:S01]  /*0f20*/  UIMAD.WIDE.U32 UR20, UR6, UR4, UR18 ;  /* 0x00000004061472a5 */ /* 0x000fe2000f8e0012 */
[----:B------:R-:W-:Y:S01]  /*0f30*/  IMAD.SHL.U32 R200, R144, 0x8, RZ ;  /* 0x0000000890c87824 */ /* 0x000fe200078e00ff */
[----:B------:R-:W-:Y:S01]  /*0f40*/  USEL UR18, UR8, URZ, !UP2 ;  /* 0x0000003f08127287 */ /* 0x000fe2000d000000 */
[----:B------:R-:W-:Y:S01]  /*0f50*/  LOP3.LUT R185, R185, 0x1c0, RZ, 0xc0, !PT ;  /* 0x000001c0b9b97812 */ /* 0x000fe200078ec0ff */
[----:B------:R-:W-:Y:S01]  /*0f60*/  ULDC.64 UR4, c[0x0][0x1c0] ;  /* 0x0000700000047ab9 */ /* 0x000fe20000000a00 */
[----:B-1----:R-:W-:Y:S01]  /*0f70*/  IADD3 R4, R195, UR15, RZ ;  /* 0x0000000fc3047c10 */ /* 0x002fe2000fffe0ff */
[----:B------:R-:W-:Y:S01]  /*0f80*/  UIMAD UR17, UR17, UR4, URZ ;  /* 0x00000004111172a4 */ /* 0x000fe2000f8e023f */
[----:B------:R-:W-:Y:S01]  /*0f90*/  LOP3.LUT R8, R185, 0x8, R8, 0xf8, !PT ;  /* 0x00000008b9087812 */ /* 0x000fe200078ef808 */
[----:B------:R-:W-:Y:S01]  /*0fa0*/  UIADD3 UR21, UR21, UR16, URZ ;  /* 0x0000001015157290 */ /* 0x000fe2000fffe03f */
[----:B------:R-:W-:Y:S01]  /*0fb0*/  SHF.R.U32.HI R185, RZ, 0x3, R185 ;  /* 0x00000003ffb97819 */ /* 0x000fe200000116b9 */
[----:B------:R-:W-:Y:S01]  /*0fc0*/  @P1 IMAD.HI.U32 R3, R4, c[0x0][0x2c8], RZ ;  /* 0x0000b20004031a27 */ /* 0x000fe200078e00ff */
[----:B------:R-:W-:Y:S01]  /*0fd0*/  UIMAD UR5, UR18, UR5, UR17 ;  /* 0x00000005120572a4 */ /* 0x000fe2000f8e0211 */
[----:B------:R-:W-:Y:S01]  /*0fe0*/  IADD3 R14, R200, 0x40, RZ ;  /* 0x00000040c80e7810 */ /* 0x000fe20007ffe0ff */
[----:B------:R-:W-:Y:S01]  /*0ff0*/  UIMAD.WIDE.U32 UR18, UR18, UR4, UR20 ;  /* 0x00000004121272a5 */ /* 0x000fe2000f8e0014 */
[----:B------:R-:W-:Y:S01]  /*1000*/  IMAD.MOV.U32 R5, RZ, RZ, R4 ;  /* 0x000000ffff057224 */ /* 0x000fe200078e0004 */
[----:B------:R-:W-:Y:S01]  /*1010*/  @P0 SHF.R.U32.HI R5, RZ, c[0x0][0x2cc], R3 ;  /* 0x0000b300ff050a19 */ /* 0x000fe20000011603 */
[----:B------:R-:W-:Y:S01]  /*1020*/  ULDC UR4, c[0x0][0x2c4] ;  /* 0x0000b10000047ab9 */ /* 0x000fe20000000800 */
[C---:B------:R-:W-:Y:S01]  /*1030*/  LOP3.LUT R3, R16.reuse, 0xfffffff0, RZ, 0xc0, !PT ;  /* 0xfffffff010037812 */ /* 0x040fe200078ec0ff */
[----:B------:R-:W-:Y:S01]  /*1040*/  UIADD3 UR5, UR19, UR5, URZ ;  /* 0x0000000513057290 */ /* 0x000fe2000fffe03f */
[----:B------:R-:W-:Y:S01]  /*1050*/  SHF.R.S32.HI R10, RZ, 0x1f, R5 ;  /* 0x0000001fff0a7819 */ /* 0x000fe20000011405 */
[----:B------:R-:W-:Y:S01]  /*1060*/  IMAD.U32 R19, RZ, RZ, UR19 ;  /* 0x00000013ff137e24 */ /* 0x000fe2000f8e00ff */
[----:B------:R-:W-:Y:S01]  /*1070*/  LEA.HI R16, R16, R9, RZ, 0x1 ;  /* 0x0000000910107211 */ /* 0x000fe200078f08ff */
[----:B------:R-:W-:Y:S01]  /*1080*/  IMAD.IADD R6, R2, 0x1, -R3 ;  /* 0x0000000102067824 */ /* 0x000fe200078e0a03 */
[----:B------:R-:W-:Y:S01]  /*1090*/  LOP3.LUT P0, RZ, R144, 0x2, RZ, 0xc0, !PT ;  /* 0x0000000290ff7812 */ /* 0x000fe2000780c0ff */
[----:B------:R-:W-:Y:S01]  /*10a0*/  IMAD.U32 R18, RZ, RZ, UR18 ;  /* 0x00000012ff127e24 */ /* 0x000fe2000f8e00ff */
[----:B------:R-:W-:Y:S01]  /*10b0*/  LOP3.LUT R16, R16, 0xfffffffe, RZ, 0xc0, !PT ;  /* 0xfffffffe10107812 */ /* 0x000fe200078ec0ff */
[----:B------:R-:W-:Y:S01]  /*10c0*/  IMAD.U32 R19, RZ, RZ, UR5 ;  /* 0x00000005ff137e24 */ /* 0x000fe2000f8e00ff */
[----:B------:R-:W-:Y:S01]  /*10d0*/  SHF.R.S32.HI R3, RZ, 0x1f, R6 ;  /* 0x0000001fff037819 */ /* 0x000fe20000011406 */
[----:B------:R-:W-:Y:S01]  /*10e0*/  IMAD R10, R10, c[0x0][0x1b0], RZ ;  /* 0x00006c000a0a7a24 */ /* 0x000fe200078e02ff */
[----:B------:R-:W-:Y:S01]  /*10f0*/  UIMAD UR4, UR12, UR4, URZ ;  /* 0x000000040c0472a4 */ /* 0x000fe2000f8e023f */
[----:B------:R-:W-:Y:S01]  /*1100*/  IMAD.WIDE.U32 R18, R5, c[0x0][0x1b0], R18 ;  /* 0x00006c0005127a25 */ /* 0x000fe200078e0012 */
[----:B------:R-:W-:Y:S01]  /*1110*/  LEA.HI R12, R3, R6, RZ, 0x3 ;  /* 0x00000006030c7211 */ /* 0x000fe200078f18ff */
[----:B------:R-:W-:Y:S01]  /*1120*/  BSSY B0, `(.L_x_1342) ;  /* 0x0000046000007945 */ /* 0x000fe20003800000 */
[----:B------:R-:W-:Y:S01]  /*1130*/  LOP3.LUT R185, R8, R185, RZ, 0x3c, !PT ;  /* 0x000000b908b97212 */ /* 0x000fe200078e3cff */
[----:B------:R-:W-:Y:S01]  /*1140*/  IMAD R13, R5, c[0x0][0x1b4], R10 ;  /* 0x00006d00050d7a24 */ /* 0x000fe200078e020a */
[----:B------:R-:W-:Y:S01]  /*1150*/  LOP3.LUT R3, R12, 0xfffffff8, RZ, 0xc0, !PT ;  /* 0xfffffff80c037812 */ /* 0x000fe200078ec0ff */
[----:B------:R-:W-:Y:S01]  /*1160*/  IMAD.MOV R5, RZ, RZ, -R5 ;  /* 0x000000ffff057224 */ /* 0x000fe200078e0a05 */
[----:B------:R-:W-:Y:S01]  /*1170*/  IADD3 R8, R11, UR15, RZ ;  /* 0x0000000f0b087c10 */ /* 0x000fe2000fffe0ff */
[----:B------:R-:W-:Y:S01]  /*1180*/  IMAD.IADD R16, R9, 0x1, -R16 ;  /* 0x0000000109107824 */ /* 0x000fe200078e0a10 */
[----:B------:R-:W-:Y:S01]  /*1190*/  LOP3.LUT P1, RZ, R144, 0x4, RZ, 0xc0, !PT ;  /* 0x0000000490ff7812 */ /* 0x000fe2000782c0ff */
[----:B------:R-:W-:Y:S01]  /*11a0*/  IMAD R4, R5, c[0x0][0x2c4], R4 ;  /* 0x0000b10005047a24 */ /* 0x000fe200078e0204 */
[----:B------:R-:W-:Y:S01]  /*11b0*/  ISETP.GE.AND P3, PT, R14, c[0x0][0x198], PT ;  /* 0x000066000e007a0c */ /* 0x000fe20003f66270 */
[----:B------:R-:W-:-:S02]  /*11c0*/  IMAD.SHL.U32 R5, R11, 0x40, RZ ;  /* 0x000000400b057824 */ /* 0x000fc400078e00ff */
[----:B------:R-:W-:Y:S01]  /*11d0*/  IMAD.IADD R3, R6, 0x1, -R3 ;  /* 0x0000000106037824 */ /* 0x000fe200078e0a03 */
[----:B------:R-:W-:Y:S01]  /*11e0*/  SHF.R.S32.HI R9, RZ, 0x1f, R4 ;  /* 0x0000001fff097819 */ /* 0x000fe20000011404 */
[----:B------:R-:W-:Y:S01]  /*11f0*/  IMAD.IADD R19, R19, 0x1, R13 ;  /* 0x0000000113137824 */ /* 0x000fe200078e020d */
[----:B------:R-:W-:Y:S01]  /*1200*/  LOP3.LUT R5, R5, 0x1c0, RZ, 0xc0, !PT ;  /* 0x000001c005057812 */ /* 0x000fe200078ec0ff */
[----:B------:R-:W-:Y:S01]  /*1210*/  IMAD.SHL.U32 R13, R3, 0x40, RZ ;  /* 0x00000040030d7824 */ /* 0x000fe200078e00ff */
[----:B------:R-:W-:Y:S01]  /*1220*/  P2R R6, PR, RZ, 0x1 ;  /* 0x00000001ff067803 */ /* 0x000fe20000000000 */
[----:B------:R-:W-:Y:S01]  /*1230*/  IMAD R9, R9, c[0x0][0x1a8], RZ ;  /* 0x00006a0009097a24 */ /* 0x000fe200078e02ff */
[----:B------:R-:W-:Y:S01]  /*1240*/  SHF.R.U32.HI R15, RZ, 0x3, R5 ;  /* 0x00000003ff0f7819 */ /* 0x000fe20000011605 */
[----:B------:R-:W-:Y:S01]  /*1250*/  IMAD.SHL.U32 R6, R16, 0x8, RZ ;  /* 0x0000000810067824 */ /* 0x000fe200078e00ff */
[----:B------:R-:W-:Y:S01]  /*1260*/  LOP3.LUT R194, R5, 0x38, R200, 0xf8, !PT ;  /* 0x0000003805c27812 */ /* 0x000fe200078ef8c8 */
[C---:B------:R-:W-:Y:S01]  /*1270*/  IMAD R9, R4.reuse, c[0x0][0x1ac], R9 ;  /* 0x00006b0004097a24 */ /* 0x040fe200078e0209 */
[----:B------:R-:W-:Y:S01]  /*1280*/  LOP3.LUT R13, R13, 0x1c0, RZ, 0xc0, !PT ;  /* 0x000001c00d0d7812 */ /* 0x000fe200078ec0ff */
[----:B------:R-:W-:Y:S01]  /*1290*/  IMAD.WIDE.U32 R4, R4, c[0x0][0x1a8], R18 ;  /* 0x00006a0004047a25 */ /* 0x000fe200078e0012 */
[----:B------:R-:W-:-:S02]  /*12a0*/  LOP3.LUT P5, RZ, R3, 0x4, RZ, 0xc0, !PT ;  /* 0x0000000403ff7812 */ /* 0x000fc400078ac0ff */
[----:B------:R-:W-:Y:S01]  /*12b0*/  LOP3.LUT R6, R13, 0x8, R6, 0xf8, !PT ;  /* 0x000000080d067812 */ /* 0x000fe200078ef806 */
[----:B------:R-:W-:Y:S01]  /*12c0*/  IMAD.IADD R9, R5, 0x1, R9 ;  /* 0x0000000105097824 */ /* 0x000fe200078e0209 */
[----:B------:R-:W-:Y:S01]  /*12d0*/  LEA R10, P0, R4, c[0x0][0x160], 0x1 ;  /* 0x00005800040a7a11 */ /* 0x000fe200078008ff */
[----:B------:R-:W-:Y:S01]  /*12e0*/  IMAD.SHL.U32 R12, R12, 0x40, RZ ;  /* 0x000000400c0c7824 */ /* 0x000fe200078e00ff */
[----:B------:R-:W-:Y:S01]  /*12f0*/  SHF.R.U32.HI R13, RZ, 0x3, R13 ;  /* 0x00000003ff0d7819 */ /* 0x000fe2000001160d */
[----:B------:R-:W-:Y:S01]  /*1300*/  IMAD R185, R16, 0x200, R185 ;  /* 0x0000020010b97824 */ /* 0x000fe200078e02b9 */
[----:B------:R-:W-:Y:S01]  /*1310*/  LOP3.LUT P4, RZ, R3, 0x2, RZ, 0xc0, !PT ;  /* 0x0000000203ff7812 */ /* 0x000fe2000788c0ff */
[----:B------:R1:W3:Y:S01]  /*1320*/  SHFL.IDX PT, R18, R10, RZ, 0x181f ;  /* 0x00181fff0a127589 */ /* 0x0002e200000e0000 */
[----:B------:R-:W-:Y:S01]  /*1330*/  LEA.HI.X R9, R4, c[0x0][0x164], R9, 0x1, P0 ;  /* 0x0000590004097a11 */ /* 0x000fe200000f0c09 */
[----:B------:R-:W-:Y:S01]  /*1340*/  IMAD.MOV.U32 R4, RZ, RZ, 0x20 ;  /* 0x00000020ff047424 */ /* 0x000fe200078e00ff */
[----:B------:R-:W-:-:S02]  /*1350*/  LOP3.LUT R3, R6, R13, RZ, 0x3c, !PT ;  /* 0x0000000d06037212 */ /* 0x000fc400078e3cff */
[----:B------:R-:W-:Y:S01]  /*1360*/  ISETP.GE.AND P0, PT, R8, UR4, PT ;  /* 0x0000000408007c0c */ /* 0x000fe2000bf06270 */
[----:B------:R1:W4:Y:S01]  /*1370*/  SHFL.IDX PT, R19, R9, RZ, 0x181f ;  /* 0x00181fff09137589 */ /* 0x00032200000e0000 */
[CC--:B------:R-:W-:Y:S02]  /*1380*/  LEA.HI R6, R7.reuse, R2.reuse, RZ, 0x5 ;  /* 0x0000000207067211 */ /* 0x0c0fe400078f28ff */
[----:B------:R-:W-:Y:S02]  /*1390*/  LOP3.LUT R194, R194, R15, RZ, 0x3c, !PT ;  /* 0x0000000fc2c27212 */ /* 0x000fe400078e3cff */
[----:B------:R-:W-:Y:S02]  /*13a0*/  LEA.HI R15, R7, R2, RZ, 0x6 ;  /* 0x00000002070f7211 */ /* 0x000fe400078f30ff */
[----:B------:R-:W-:Y:S02]  /*13b0*/  SHF.R.S32.HI R5, RZ, 0x5, R6 ;  /* 0x00000005ff057819 */ /* 0x000fe40000011406 */
[----:B------:R-:W-:Y:S01]  /*13c0*/  LOP3.LUT R12, R12, 0xfffffe00, RZ, 0xc0, !PT ;  /* 0xfffffe000c0c7812 */ /* 0x000fe200078ec0ff */
[----:B------:R-:W-:Y:S01]  /*13d0*/  IMAD.SHL.U32 R15, R15, 0x8, RZ ;  /* 0x000000080f0f7824 */ /* 0x000fe200078e00ff */
[----:B------:R-:W-:-:S02]  /*13e0*/  IADD3 R13, R200, 0x80, RZ ;  /* 0x00000080c80d7810 */ /* 0x000fc40007ffe0ff */
[----:B------:R-:W-:Y:S02]  /*13f0*/  SEL R184, R184, 0xfffffff0, !P4 ;  /* 0xfffffff0b8b87807 */ /* 0x000fe40006000000 */
[----:B------:R-:W-:Y:S02]  /*1400*/  ISETP.GE.AND P4, PT, R13, c[0x0][0x198], PT ;  /* 0x000066000d007a0c */ /* 0x000fe40003f86270 */
[----:B------:R-:W-:Y:S02]  /*1410*/  LOP3.LUT R194, R194, 0xfffffe00, R15, 0xf8, !PT ;  /* 0xfffffe00c2c27812 */ /* 0x000fe400078ef80f */
[----:B------:R-:W-:Y:S01]  /*1420*/  SEL R4, R4, 0xffffffe0, !P5 ;  /* 0xffffffe004047807 */ /* 0x000fe20006800000 */
[----:B--2---:R2:W5:Y:S02]  /*1430*/  @P2 R2UR UR17, R0 ;  /* 0x00000000001123c2 */ /* 0x00456400000e0000 */
[----:B-----5:R-:W-:Y:S01]  /*1440*/  @!UP0 UMOV UR17, UR8 ;  /* 0x0000000800118c82 */ /* 0x020fe20008000000 */
[----:B------:R-:W-:Y:S01]  /*1450*/  ISETP.GE.AND P2, PT, R200, c[0x0][0x198], PT ;  /* 0x00006600c8007a0c */ /* 0x000fe20003f46270 */
[----:B--2---:R-:W-:-:S04]  /*1460*/  IMAD R0, R5, 0x400, R12 ;  /* 0x0000040005007824 */ /* 0x004fc800078e020c */
[----:B------:R-:W-:Y:S01]  /*1470*/  IMAD.IADD R0, R0, 0x1, R3 ;  /* 0x0000000100007824 */ /* 0x000fe200078e0203 */
[----:B------:R-:W-:Y:S01]  /*1480*/  LOP3.LUT R3, R3, R12, RZ, 0xfc, !PT ;  /* 0x0000000c03037212 */ /* 0x000fe200078efcff */
        /* <DEDUP_REMOVED lines=15> */
.L_x_1343:
[----:B-1-34-:R-:W-:Y:S05]  /*1580*/  BSYNC B0 ;  /* 0x0000000000007941 */ /* 0x01afea0003800000 */
.L_x_1342:
        /* <DEDUP_REMOVED lines=20> */
.L_x_1345:
[----:B------:R-:W-:Y:S05]  /*16d0*/  BSYNC B0 ;  /* 0x0000000000007941 */ /* 0x000fea0003800000 */
.L_x_1344:
        /* <DEDUP_REMOVED lines=20> */
.L_x_1347:
[----:B------:R-:W-:Y:S05]  /*1820*/  BSYNC B0 ;  /* 0x0000000000007941 */ /* 0x000fea0003800000 */
.L_x_1346:
[----:B---3--:R-:W-:Y:S01]  /*1830*/  SHFL.IDX PT, R18, R10, 0x3, 0x181f ;  /* 0x00781f000a127f89 */ /* 0x008fe200000e0000 */
[----:B------:R-:W-:Y:S01]  /*1840*/  IADD3 R8, R8, 0x60, RZ ;  /* 0x0000006008087810 */ /* 0x000fe20007ffe0ff */
[----:B------:R-:W-:Y:S01]  /*1850*/  IMAD.MOV.U32 R190, RZ, RZ, c[0x0][0x2b8] ;  /* 0x0000ae00ffbe7624 */ /* 0x000fe200078e00ff */
[----:B------:R-:W-:Y:S01]  /*1860*/  SHF.R.S32.HI R199, RZ, 0x1f, R14 ;  /* 0x0000001fffc77819 */ /* 0x000fe2000001140e */
[----:B----4-:R-:W3:Y:S01]  /*1870*/  SHFL.IDX PT, R19, R9, 0x3, 0x181f ;  /* 0x00781f0009137f89 */ /* 0x010ee200000e0000 */
[----:B------:R-:W-:Y:S01]  /*1880*/  ISETP.GE.AND P0, PT, R8, UR4, PT ;  /* 0x0000000408007c0c */ /* 0x000fe2000bf06270 */
[----:B------:R-:W-:Y:S01]  /*1890*/  IMAD.U32 R8, RZ, RZ, UR13 ;  /* 0x0000000dff087e24 */ /* 0x000fe2000f8e00ff */
[----:B------:R-:W-:Y:S01]  /*18a0*/  SHF.R.S32.HI R198, RZ, 0x1f, R13 ;  /* 0x0000001fffc67819 */ /* 0x000fe2000001140d */
[----:B------:R-:W-:Y:S01]  /*18b0*/  IMAD.SHL.U32 R146, R194, 0x2, RZ ;  /* 0x00000002c2927824 */ /* 0x000fe200078e00ff */
[----:B------:R-:W-:Y:S01]  /*18c0*/  LEA.HI R199, R199, R14, RZ, 0x3 ;  /* 0x0000000ec7c77211 */ /* 0x000fe200078f18ff */
[----:B------:R-:W-:Y:S01]  /*18d0*/  IMAD R193, R8, 0x40, R195 ;  /* 0x0000004008c17824 */ /* 0x000fe200078e02c3 */
[----:B------:R-:W-:Y:S01]  /*18e0*/  LEA.HI R198, R198, R13, RZ, 0x3 ;  /* 0x0000000dc6c67211 */ /* 0x000fe200078f18ff */
[----:B------:R-:W-:Y:S01]  /*18f0*/  USHF.R.S32.HI UR16, URZ, 0x1f, UR17 ;  /* 0x0000001f3f107899 */ /* 0x000fe20008011411 */
[----:B------:R-:W-:Y:S01]  /*1900*/  LOP3.LUT R199, R199, 0xfffffff8, RZ, 0xc0, !PT ;  /* 0xfffffff8c7c77812 */ /* 0x000fe200078ec0ff */
[----:B------:R-:W-:Y:S01]  /*1910*/  ULDC.64 UR4, c[0x0][0x2b0] ;  /* 0x0000ac0000047ab9 */ /* 0x000fe20000000a00 */
[----:B------:R-:W-:Y:S01]  /*1920*/  ISETP.NE.AND P5, PT, R190, 0x1, PT ;  /* 0x00000001be00780c */ /* 0x000fe20003fa5270 */
[----:B------:R-:W-:Y:S01]  /*1930*/  UIMAD UR16, UR16, UR4, URZ ;  /* 0x00000004101072a4 */ /* 0x000fe2000f8e023f */
[----:B------:R-:W-:Y:S01]  /*1940*/  LOP3.LUT R198, R198, 0xfffffff8, RZ, 0xc0, !PT ;  /* 0xfffffff8c6c67812 */ /* 0x000fe200078ec0ff */
[----:B------:R-:W-:Y:S01]  /*1950*/  UIMAD.WIDE.U32 UR18, UR17, UR4, URZ ;  /* 0x00000004111272a5 */ /* 0x000fe2000f8e003f */
[----:B------:R-:W-:Y:S01]  /*1960*/  IADD3 R193, R193, -0x40, RZ ;  /* 0xffffffc0c1c17810 */ /* 0x000fe20007ffe0ff */
[----:B------:R-:W-:Y:S01]  /*1970*/  UIMAD UR16, UR17, UR5, UR16 ;  /* 0x00000005111072a4 */ /* 0x000fe2000f8e0210 */
[----:B------:R-:W-:Y:S01]  /*1980*/  P2R R8, PR, RZ, 0x20 ;  /* 0x00000020ff087803 */ /* 0x000fe20000000000 */
[----:B------:R-:W-:Y:S01]  /*1990*/  IMAD.MOV.U32 R192, RZ, RZ, RZ ;  /* 0x000000ffffc07224 */ /* 0x000fe200078e00ff */
[----:B------:R-:W-:Y:S01]  /*19a0*/  ULDC.64 UR4, c[0x0][0x1e8] ;  /* 0x00007a0000047ab9 */ /* 0x000fe20000000a00 */
[----:B------:R-:W-:Y:S01]  /*19b0*/  P2R R15, PR, RZ, 0x2 ;  /* 0x00000002ff0f7803 */ /* 0x000fe20000000000 */
[----:B------:R-:W-:Y:S01]  /*19c0*/  UIADD3 UR16, UR19, UR16, URZ ;  /* 0x0000001013107290 */ /* 0x000fe2000fffe03f */
[----:B---3--:R-:W-:-:S04]  /*19d0*/  @!P0 IMAD.WIDE R16, R200, 0x2, R18 ;  /* 0x00000002c8108825 */ /* 0x008fc800078e0212 */
[--C-:B------:R-:W-:Y:S01]  /*19e0*/  @!P0 IMAD.WIDE R20, R199, 0x2, R18.reuse ;  /* 0x00000002c7148825 */ /* 0x100fe200078e0212 */
[----:B------:R-:W-:Y:S01]  /*19f0*/  @!PT LDS RZ, [RZ] ;  /* 0x00000000fffff984 */ /* 0x000fe20000000800 */
[----:B------:R3:W-:Y:S01]  /*1a00*/  @!P0 LDGSTS.E.BYPASS.LTC128B.128 [R146+0x1b100], [R16.64], !P2 ;  /* 0x1b10000010928fae */ /* 0x0007e2000d101d4a */
[C---:B------:R-:W-:Y:S02]  /*1a10*/  ISETP.GE.AND P2, PT, R193.reuse, UR9, PT ;  /* 0x00000009c1007c0c */ /* 0x040fe4000bf46270 */
[----:B------:R-:W-:Y:S01]  /*1a20*/  @!P0 IMAD.WIDE R18, R198, 0x2, R18 ;  /* 0x00000002c6128825 */ /* 0x000fe200078e0212 */
[----:B------:R-:W-:Y:S01]  /*1a30*/  IADD3 R193, R193, UR7, RZ ;  /* 0x00000007c1c17c10 */ /* 0x000fe2000fffe0ff */
[----:B------:R4:W-:Y:S01]  /*1a40*/  @!P0 LDGSTS.E.BYPASS.LTC128B.128 [R146+0x1f100], [R20.64], !P3 ;  /* 0x1f10000014928fae */ /* 0x0009e2000d901d4a */
[----:B------:R-:W-:-:S03]  /*1a50*/  ISETP.GT.OR P2, PT, R195, 0x3f, P2 ;  /* 0x0000003fc300780c */ /* 0x000fc60001744670 */
[----:B------:R5:W-:Y:S01]  /*1a60*/  @!P0 LDGSTS.E.BYPASS.LTC128B.128 [R146+0x23100], [R18.64], !P4 ;  /* 0x2310000012928fae */ /* 0x000be2000e101d4a */
[----:B-12---:R-:W-:-:S03]  /*1a70*/  @P5 IMAD.HI.U32 R9, R193, c[0x0][0x2bc], RZ ;  /* 0x0000af00c1095a27 */ /* 0x006fc600078e00ff */
[----:B------:R-:W0:Y:S01]  /*1a80*/  LDGDEPBAR ;  /* 0x00000000000079af */ /* 0x000e220000000000 */
[----:B------:R-:W-:Y:S01]  /*1a90*/  IMAD.MOV.U32 R8, RZ, RZ, R193 ;  /* 0x000000ffff087224 */ /* 0x000fe200078e00c1 */
[----:B------:R-:W-:-:S04]  /*1aa0*/  @P5 SHF.R.U32.HI R8, RZ, c[0x0][0x2c0], R9 ;  /* 0x0000b000ff085a19 */ /* 0x000fc80000011609 */
[----:B------:R-:W-:-:S04]  /*1ab0*/  @!P2 IADD3 R10, P3, R8, UR18, RZ ;  /* 0x00000012080aac10 */ /* 0x000fc8000ff7e0ff */
[----:B------:R-:W-:Y:S02]  /*1ac0*/  @!P2 LEA.HI.X.SX32 R9, R8, UR16, 0x1, P3 ;  /* 0x000000100809ac11 */ /* 0x000fe400098f0eff */
[----:B---3--:R-:W-:-:S04]  /*1ad0*/  @!P2 LEA R16, P3, R10, c[0x0][0x2a0], 0x2 ;  /* 0x0000a8000a10aa11 */ /* 0x008fc800078610ff */
[----:B------:R-:W-:Y:S01]  /*1ae0*/  @!P2 LEA.HI.X R17, R10, c[0x0][0x2a4], R9, 0x2, P3 ;  /* 0x0000a9000a11aa11 */ /* 0x000fe200018f1409 */
[----:B------:R-:W-:Y:S06]  /*1af0*/  BAR.SYNC.DEFER_BLOCKING 0x0 ;  /* 0x0000000000007b1d */ /* 0x000fec0000010000 */
[----:B------:R-:W2:Y:S01]  /*1b00*/  @!P2 LDG.E R192, [R16.64] ;  /* 0x0000000a10c0a981 */ /* 0x000ea2000c1e1900 */
        /* <DEDUP_REMOVED lines=12> */
[----:B------:R-:W-:Y:S01]  /*1bd0*/  UIADD3 UR22, UR9, -UR22, URZ ;  /* 0x8000001609167290 */ /* 0x000fe2000fffe03f */
[----:B------:R-:W-:Y:S01]  /*1be0*/  IMAD.WIDE R24, R199, 0x2, RZ ;  /* 0x00000002c7187825 */ /* 0x000fe200078e02ff */
[----:B------:R-:W-:Y:S01]  /*1bf0*/  ULDC.64 UR4, c[0x0][0x210] ;  /* 0x0000840000047ab9 */ /* 0x000fe20000000a00 */
[----:B------:R-:W-:Y:S01]  /*1c00*/  ISETP.GE.AND P3, PT, R200, c[0x0][0x1d4], PT ;  /* 0x00007500c8007a0c */ /* 0x000fe20003f66270 */
[----:B------:R-:W-:Y:S01]  /*1c10*/  UIMAD UR14, UR14, UR4, URZ ;  /* 0x000000040e0e72a4 */ /* 0x000fe2000f8e023f */
[C---:B----4-:R-:W-:Y:S01]  /*1c20*/  IMAD R20, R10.reuse, c[0x0][0x1e0], RZ ;  /* 0x000078000a147a24 */ /* 0x050fe200078e02ff */
[----:B------:R-:W-:Y:S01]  /*1c30*/  UIMAD.WIDE.U32 UR24, UR6, UR4, URZ ;  /* 0x00000004061872a5 */ /* 0x000fe2000f8e003f */
[----:B------:R-:W-:Y:S01]  /*1c40*/  IMAD R10, R10, c[0x0][0x208], RZ ;  /* 0x000082000a0a7a24 */ /* 0x000fe200078e02ff */
[----:B------:R-:W-:Y:S01]  /*1c50*/  UIMAD UR14, UR6, UR5, UR14 ;  /* 0x00000005060e72a4 */ /* 0x000fe2000f8e020e */
[C---:B------:R-:W-:Y:S01]  /*1c60*/  IMAD R20, R193.reuse, c[0x0][0x1e4], R20 ;  /* 0x00007900c1147a24 */ /* 0x040fe200078e0214 */
[----:B------:R-:W-:Y:S01]  /*1c70*/  ISETP.GE.AND P2, PT, R14, c[0x0][0x1d4], PT ;  /* 0x000075000e007a0c */ /* 0x000fe20003f46270 */
[----:B------:R-:W-:Y:S01]  /*1c80*/  IMAD R10, R193, c[0x0][0x20c], R10 ;  /* 0x00008300c10a7a24 */ /* 0x000fe200078e020a */
[----:B------:R-:W-:Y:S01]  /*1c90*/  UIADD3 UR14, UR25, UR14, URZ ;  /* 0x0000000e190e7290 */ /* 0x000fe2000fffe03f */
[----:B------:R-:W-:Y:S01]  /*1ca0*/  IMAD.IADD R21, R9, 0x1, R20 ;  /* 0x0000000109157824 */ /* 0x000fe200078e0214 */
[----:B------:R-:W-:Y:S01]  /*1cb0*/  UISETP.GE.AND UP0, UPT, UR13, 0x2, UPT ;  /* 0x000000020d00788c */ /* 0x000fe2000bf06270 */
[----:B------:R-:W-:Y:S01]  /*1cc0*/  IMAD.MOV.U32 R20, RZ, RZ, R8 ;  /* 0x000000ffff147224 */ /* 0x000fe200078e0008 */
[----:B------:R-:W-:-:S02]  /*1cd0*/  SHF.R.S32.HI R147, RZ, 0x1f, R200 ;  /* 0x0000001fff937819 */ /* 0x000fc400000114c8 */
[----:B------:R-:W-:Y:S02]  /*1ce0*/  SEL R201, RZ, 0x10, P6 ;  /* 0x00000010ffc97807 */ /* 0x000fe40003000000 */
[----:B------:R-:W-:Y:S02]  /*1cf0*/  IADD3 R191, R146, 0x100, RZ ;  /* 0x0000010092bf7810 */ /* 0x000fe40007ffe0ff */
[----:B------:R-:W-:Y:S02]  /*1d00*/  SHF.R.S32.HI R132, RZ, 0x1f, R199 ;  /* 0x0000001fff847819 */ /* 0x000fe400000114c7 */
[----:B------:R-:W-:Y:S02]  /*1d10*/  SHF.R.S32.HI R145, RZ, 0x1f, R198 ;  /* 0x0000001fff917819 */ /* 0x000fe400000114c6 */
[----:B--2---:R-:W-:Y:S01]  /*1d20*/  SHF.R.S32.HI R9, RZ, 0x1f, R192 ;  /* 0x0000001fff097819 */ /* 0x004fe200000114c0 */
[----:B------:R-:W-:-:S04]  /*1d30*/  IMAD.WIDE.U32 R16, R192, c[0x0][0x1f0], R20 ;  /* 0x00007c00c0107a25 */ /* 0x000fc800078e0014 */
[----:B-----5:R-:W-:Y:S01]  /*1d40*/  IMAD R19, R9, c[0x0][0x1f0], RZ ;  /* 0x00007c0009137a24 */ /* 0x020fe200078e02ff */
[----:B------:R-:W-:Y:S01]  /*1d50*/  IADD3 R16, P0, R16, UR20, RZ ;  /* 0x0000001410107c10 */ /* 0x000fe2000ff1e0ff */
[----:B------:R-:W-:-:S04]  /*1d60*/  IMAD.WIDE.U32 R20, R193, c[0x0][0x208], RZ ;  /* 0x00008200c1147a25 */ /* 0x000fc800078e00ff */
[----:B------:R-:W-:Y:S02]  /*1d70*/  IMAD R8, R192, c[0x0][0x1f4], R19 ;  /* 0x00007d00c0087a24 */ /* 0x000fe400078e0213 */
[----:B------:R-:W-:-:S03]  /*1d80*/  IMAD R9, R9, c[0x0][0x218], RZ ;  /* 0x0000860009097a24 */ /* 0x000fc600078e02ff */
[----:B------:R-:W-:Y:S01]  /*1d90*/  IADD3.X R19, R17, UR17, R8, P0, !PT ;  /* 0x0000001111137c10 */ /* 0x000fe200087fe408 */
[----:B------:R-:W-:Y:S01]  /*1da0*/  IMAD R9, R192, c[0x0][0x21c], R9 ;  /* 0x00008700c0097a24 */ /* 0x000fe200078e0209 */
[C---:B------:R-:W-:Y:S02]  /*1db0*/  LEA R17, P0, R16.reuse, c[0x0][0x1c8], 0x1 ;  /* 0x0000720010117a11 */ /* 0x040fe400078008ff */
[----:B------:R-:W-:Y:S01]  /*1dc0*/  IADD3 R8, -R11, UR22, RZ ;  /* 0x000000160b087c10 */ /* 0x000fe2000fffe1ff */
[----:B------:R-:W-:Y:S01]  /*1dd0*/  IMAD.IADD R11, R21, 0x1, R10 ;  /* 0x00000001150b7824 */ /* 0x000fe200078e020a */
[----:B------:R-:W-:Y:S01]  /*1de0*/  LEA.HI.X R16, R16, c[0x0][0x1cc], R19, 0x1, P0 ;  /* 0x0000730010107a11 */ /* 0x000fe200000f0c13 */
[----:B------:R-:W-:Y:S01]  /*1df0*/  SHFL.IDX PT, R18, R17, RZ, 0x181f ;  /* 0x00181fff11127589 */ /* 0x000fe200000e0000 */
[----:B------:R-:W-:Y:S01]  /*1e00*/  ISETP.GE.AND P0, PT, R8, 0x1, PT ;  /* 0x000000010800780c */ /* 0x000fe20003f06270 */
[----:B------:R-:W-:Y:S02]  /*1e10*/  IMAD.MOV.U32 R10, RZ, RZ, R20 ;  /* 0x000000ffff0a7224 */ /* 0x000fe400078e0014 */
[----:B------:R-:W1:Y:S02]  /*1e20*/  SHFL.IDX PT, R19, R16, RZ, 0x181f ;  /* 0x00181fff10137589 */ /* 0x000e6400000e0000 */
[----:B------:R-:W-:-:S02]  /*1e30*/  IMAD.WIDE.U32 R10, R192, c[0x0][0x218], R10 ;  /* 0x00008600c00a7a25 */ /* 0x000fc400078e000a */
[----:B------:R-:W-:Y:S04]  /*1e40*/  SHFL.IDX PT, R28, R17, 0x1, 0x181f ;  /* 0x00381f00111c7f89 */ /* 0x000fe800000e0000 */
[----:B------:R2:W3:Y:S02]  /*1e50*/  SHFL.IDX PT, R29, R16, 0x1, 0x181f ;  /* 0x00381f00101d7f89 */ /* 0x0004e400000e0000 */
[----:B-1----:R-:W-:-:S04]  /*1e60*/  @P0 IMAD.WIDE R22, R200, 0x2, R18 ;  /* 0x00000002c8160825 */ /* 0x002fc800078e0212 */
[--C-:B------:R-:W-:Y:S01]  /*1e70*/  @P0 IMAD.WIDE R20, R199, 0x2, R18.reuse ;  /* 0x00000002c7140825 */ /* 0x100fe200078e0212 */
[----:B------:R1:W-:Y:S03]  /*1e80*/  @P0 LDGSTS.E.BYPASS.LTC128B.128 [R146+0xc100], [R22.64], !P5 ;  /* 0x0c10000016920fae */ /* 0x0003e6000e901d4a */
[----:B------:R-:W-:Y:S01]  /*1e90*/  @P0 IMAD.WIDE R18, R198, 0x2, R18 ;  /* 0x00000002c6120825 */ /* 0x000fe200078e0212 */
[----:B------:R4:W-:Y:S03]  /*1ea0*/  @P0 LDGSTS.E.BYPASS.LTC128B.128 [R146+0xe100], [R20.64], !P4 ;  /* 0x0e10000014920fae */ /* 0x0009e6000e101d4a */
[----:B--2---:R-:W-:Y:S01]  /*1eb0*/  IMAD.WIDE R16, R200, 0x2, RZ ;  /* 0x00000002c8107825 */ /* 0x004fe200078e02ff */
[----:B------:R2:W-:Y:S01]  /*1ec0*/  @P0 LDGSTS.E.BYPASS.LTC128B.128 [R146+0x10100], [R18.64], !P6 ;  /* 0x1010000012920fae */ /* 0x0005e2000f101d4a */
[----:B------:R-:W-:-:S04]  /*1ed0*/  IADD3 R10, P0, R10, UR24, RZ ;  /* 0x000000180a0a7c10 */ /* 0x000fc8000ff1e0ff */
[----:B------:R-:W-:Y:S02]  /*1ee0*/  IADD3.X R9, R11, UR14, R9, P0, !PT ;  /* 0x0000000e0b097c10 */ /* 0x000fe400087fe409 */
[----:B-1----:R-:W-:-:S04]  /*1ef0*/  LEA R23, P0, R10, c[0x0][0x1f8], 0x1 ;  /* 0x00007e000a177a11 */ /* 0x002fc800078008ff */
[----:B------:R-:W-:Y:S01]  /*1f00*/  LEA.HI.X R22, R10, c[0x0][0x1fc], R9, 0x1, P0 ;  /* 0x00007f000a167a11 */ /* 0x000fe200000f0c09 */
[----:B------:R-:W4:Y:S01]  /*1f10*/  SHFL.IDX PT, R11, R23, RZ, 0x181f ;  /* 0x00181fff170b7589 */ /* 0x000f2200000e0000 */
[----:B------:R-:W-:-:S03]  /*1f20*/  ISETP.GT.AND P0, PT, R8, 0x20, PT ;  /* 0x000000200800780c */ /* 0x000fc60003f04270 */
[----:B------:R-:W1:Y:S04]  /*1f30*/  SHFL.IDX PT, R12, R22, RZ, 0x181f ;  /* 0x00181fff160c7589 */ /* 0x000e6800000e0000 */
[----:B------:R-:W5:Y:S04]  /*1f40*/  SHFL.IDX PT, R9, R23, 0x1, 0x181f ;  /* 0x00381f0017097f89 */ /* 0x000f6800000e0000 */
[----:B------:R5:W5:Y:S02]  /*1f50*/  SHFL.IDX PT, R10, R22, 0x1, 0x181f ;  /* 0x00381f00160a7f89 */ /* 0x000b6400000e0000 */
[----:B---3--:R-:W-:-:S04]  /*1f60*/  @P0 IMAD.WIDE R26, R200, 0x2, R28 ;  /* 0x00000002c81a0825 */ /* 0x008fc800078e021c */
[--C-:B------:R-:W-:Y:S01]  /*1f70*/  @P0 IMAD.WIDE R30, R199, 0x2, R28.reuse ;  /* 0x00000002c71e0825 */ /* 0x100fe200078e021c */
[----:B------:R3:W-:Y:S03]  /*1f80*/  @P0 LDGSTS.E.BYPASS.LTC128B.128 [R146+0xd100], [R26.64], !P5 ;  /* 0x0d1000001a920fae */ /* 0x0007e6000e901d4a */
[----:B------:R-:W-:Y:S01]  /*1f90*/  @P0 IMAD.WIDE R28, R198, 0x2, R28 ;  /* 0x00000002c61c0825 */ /* 0x000fe200078e021c */
[----:B------:R3:W-:Y:S04]  /*1fa0*/  @P0 LDGSTS.E.BYPASS.LTC128B.128 [R146+0xf100], [R30.64], !P4 ;  /* 0x0f1000001e920fae */ /* 0x0007e8000e101d4a */
[----:B------:R3:W-:Y:S01]  /*1fb0*/  @P0 LDGSTS.E.BYPASS.LTC128B.128 [R146+0x11100], [R28.64], !P6 ;  /* 0x111000001c920fae */ /* 0x0007e2000f101d4a */
[----:B----4-:R-:W-:-:S03]  /*1fc0*/  IADD3 R20, P0, R11, R16, RZ ;  /* 0x000000100b147210 */ /* 0x010fc60007f1e0ff */
[----:B------:R-:W0:Y:S02]  /*1fd0*/  LDGDEPBAR ;  /* 0x00000000000079af */ /* 0x000e240000000000 */
[----:B-1----:R-:W-:Y:S01]  /*1fe0*/  IMAD.X R21, R12, 0x1, R17, P0 ;  /* 0x000000010c157824 */ /* 0x002fe200000e0611 */
[----:B--2---:R-:W-:Y:S01]  /*1ff0*/  IADD3 R18, P0, R11, R24, RZ ;  /* 0x000000180b127210 */ /* 0x004fe20007f1e0ff */
[----:B-----5:R-:W-:-:S04]  /*2000*/  IMAD.WIDE R22, R198, 0x2, RZ ;  /* 0x00000002c6167825 */ /* 0x020fc800078e02ff */
[----:B------:R-:W-:Y:S01]  /*2010*/  IMAD.X R19, R12, 0x1, R25, P0 ;  /* 0x000000010c137824 */ /* 0x000fe200000e0619 */
[----:B------:R-:W-:-:S05]  /*2020*/  IADD3 R16, P0, R16, R9, RZ ;  /* 0x0000000910107210 */ /* 0x000fca0007f1e0ff */
[----:B------:R-:W-:Y:S01]  /*2030*/  IMAD.X R17, R17, 0x1, R10, P0 ;  /* 0x0000000111117824 */ /* 0x000fe200000e060a */
[----:B---3--:R-:W-:-:S05]  /*2040*/  IADD3 R26, P0, R11, R22, RZ ;  /* 0x000000160b1a7210 */ /* 0x008fca0007f1e0ff */
        /* <DEDUP_REMOVED lines=8> */
[C---:B------:R-:W-:Y:S02]  /*20d0*/  ISETP.LT.OR P0, PT, R8.reuse, 0x1, P2 ;  /* 0x000000010800780c */ /* 0x040fe40001701670 */
[----:B------:R-:W-:-:S11]  /*20e0*/  ISETP.LT.OR P2, PT, R8, 0x21, P2 ;  /* 0x000000210800780c */ /* 0x000fd60001741670 */
[----:B------:R1:W-:Y:S01]  /*20f0*/  LDGSTS.E.BYPASS.LTC128B.128 [R146+0x2100], [R18.64], !P0 ;  /* 0x0210000012927fae */ /* 0x0003e2000c101d4a */
[----:B------:R-:W-:-:S04]  /*2100*/  ISETP.GE.AND P0, PT, R13, c[0x0][0x1d4], PT ;  /* 0x000075000d007a0c */ /* 0x000fc80003f06270 */
[C---:B------:R-:W-:Y:S02]  /*2110*/  ISETP.LT.OR P1, PT, R8.reuse, 0x1, P0 ;  /* 0x000000010800780c */ /* 0x040fe40000721670 */
[----:B------:R-:W-:-:S11]  /*2120*/  ISETP.LT.OR P0, PT, R8, 0x21, P0 ;  /* 0x000000210800780c */ /* 0x000fd60000701670 */
[----:B------:R1:W-:Y:S01]  /*2130*/  LDGSTS.E.BYPASS.LTC128B.128 [R146+0x4100], [R26.64], !P1 ;  /* 0x041000001a927fae */ /* 0x0003e2000c901d4a */
[----:B------:R-:W-:-:S03]  /*2140*/  ISETP.NE.AND P1, PT, R15, RZ, PT ;  /* 0x000000ff0f00720c */ /* 0x000fc60003f25270 */
[----:B------:R1:W-:Y:S01]  /*2150*/  LDGSTS.E.BYPASS.LTC128B.128 [R146+0x1100], [R16.64], !P3 ;  /* 0x0110000010927fae */ /* 0x0003e2000d901d4a */
[----:B------:R-:W-:-:S03]  /*2160*/  ISETP.GT.AND P3, PT, R195, 0x3f, PT ;  /* 0x0000003fc300780c */ /* 0x000fc60003f64270 */
[----:B------:R1:W-:Y:S04]  /*2170*/  LDGSTS.E.BYPASS.LTC128B.128 [R146+0x3100], [R24.64], !P2 ;  /* 0x0310000018927fae */ /* 0x0003e8000d101d4a */
[----:B------:R1:W-:Y:S01]  /*2180*/  LDGSTS.E.BYPASS.LTC128B.128 [R146+0x5100], [R22.64], !P0 ;  /* 0x0510000016927fae */ /* 0x0003e2000c101d4a */
[----:B------:R-:W-:-:S03]  /*2190*/  PLOP3.LUT P0, PT, PT, PT, UP0, 0x40, 0x0 ;  /* 0x000000000000781c */ /* 0x000fc60003f0e808 */
[----:B------:R-:W0:Y:S10]  /*21a0*/  LDGDEPBAR ;  /* 0x00000000000079af */ /* 0x000e340000000000 */
        /* <DEDUP_REMOVED lines=17> */
[----:B-1----:R-:W-:Y:S01]  /*22c0*/  IADD3 R19, -R201, 0x10, RZ ;  /* 0x00000010c9137810 */ /* 0x002fe20007ffe1ff */
        /* <DEDUP_REMOVED lines=9> */
[----:B------:R-:W-:Y:S02]  /*2360*/  SEL R13, RZ, 0x10, P5 ;  /* 0x00000010ff0d7807 */ /* 0x000fe40002800000 */
[----:B------:R-:W-:Y:S01]  /*2370*/  SHF.L.U64.HI R12, R199, 0x1, R132 ;  /* 0x00000001c70c7819 */ /* 0x000fe20000010284 */
[----:B------:R-:W-:Y:S01]  /*2380*/  IMAD R9, R9, c[0x0][0x1f0], RZ ;  /* 0x00007c0009097a24 */ /* 0x000fe200078e02ff */
[----:B------:R-:W-:Y:S02]  /*2390*/  IADD3 R16, P0, R10, UR20, RZ ;  /* 0x000000140a107c10 */ /* 0x000fe4000ff1e0ff */
[----:B------:R-:W-:Y:S01]  /*23a0*/  IADD3 R25, -R13, 0x10, RZ ;  /* 0x000000100d197810 */ /* 0x000fe20007ffe1ff */
[----:B------:R-:W-:Y:S01]  /*23b0*/  IMAD R8, R192, c[0x0][0x1f4], R9 ;  /* 0x00007d00c0087a24 */ /* 0x000fe200078e0209 */
[----:B------:R-:W-:Y:S02]  /*23c0*/  SEL R10, RZ, 0x10, P4 ;  /* 0x00000010ff0a7807 */ /* 0x000fe40002000000 */
[----:B------:R-:W-:-:S02]  /*23d0*/  LOP3.LUT R25, R25, 0xf, RZ, 0xc0, !PT ;  /* 0x0000000f19197812 */ /* 0x000fc400078ec0ff */
[----:B------:R-:W-:Y:S01]  /*23e0*/  IADD3.X R11, R11, UR17, R8, P0, !PT ;  /* 0x000000110b0b7c10 */ /* 0x000fe200087fe408 */
[----:B------:R-:W-:Y:S01]  /*23f0*/  IMAD.SHL.U32 R8, R198, 0x2, RZ ;  /* 0x00000002c6087824 */ /* 0x000fe200078e00ff */
[----:B------:R-:W-:Y:S02]  /*2400*/  LEA R17, P0, R16, c[0x0][0x1c8], 0x1 ;  /* 0x0000720010117a11 */ /* 0x000fe400078008ff */
[----:B------:R-:W-:Y:S02]  /*2410*/  IADD3 R22, -R10, 0x10, RZ ;  /* 0x000000100a167810 */ /* 0x000fe40007ffe1ff */
[----:B------:R-:W-:Y:S01]  /*2420*/  LEA.HI.X R16, R16, c[0x0][0x1cc], R11, 0x1, P0 ;  /* 0x0000730010107a11 */ /* 0x000fe200000f0c0b */
[----:B------:R-:W1:Y:S01]  /*2430*/  SHFL.IDX PT, R18, R17, 0x1, 0x181f ;  /* 0x00381f0011127f89 */ /* 0x000e6200000e0000 */
[----:B------:R-:W-:Y:S01]  /*2440*/  IMAD.SHL.U32 R11, R199, 0x2, RZ ;  /* 0x00000002c70b7824 */ /* 0x000fe200078e00ff */
[----:B------:R-:W-:Y:S02]  /*2450*/  LOP3.LUT R22, R22, 0xf, RZ, 0xc0, !PT ;  /* 0x0000000f16167812 */ /* 0x000fe400078ec0ff */
[----:B------:R-:W2:Y:S01]  /*2460*/  SHFL.IDX PT, R20, R16, 0x1, 0x181f ;  /* 0x00381f0010147f89 */ /* 0x000ea200000e0000 */
[----:B------:R-:W-:-:S03]  /*2470*/  SHF.L.U64.HI R9, R198, 0x1, R145 ;  /* 0x00000001c6097819 */ /* 0x000fc60000010291 */
        /* <DEDUP_REMOVED lines=23> */
.L_x_1348:
[----:B------:R-:W0:Y:S01]  /*25f0*/  LDGDEPBAR ;  /* 0x00000000000079af */ /* 0x000e220000000000 */
[----:B------:R-:W-:Y:S01]  /*2600*/  LOP3.LUT P0, RZ, R144, 0x2, RZ, 0xc0, !PT ;  /* 0x0000000290ff7812 */ /* 0x000fe2000780c0ff */
[----:B------:R-:W-:Y:S01]  /*2610*/  IMAD.SHL.U32 R185, R185, 0x2, RZ ;  /* 0x00000002b9b97824 */ /* 0x000fe200078e00ff */
[----:B------:R-:W-:Y:S01]  /*2620*/  MOV R182, 0x20 ;  /* 0x0000002000b67802 */ /* 0x000fe20000000f00 */
[----:B------:R-:W-:Y:S01]  /*2630*/  IMAD.SHL.U32 R184, R184, 0x2, RZ ;  /* 0x00000002b8b87824 */ /* 0x000fe200078e00ff */
[C---:B------:R-:W-:Y:S01]  /*2640*/  LEA R187, R0.reuse, 0x18100, 0x1 ;  /* 0x0001810000bb7811 */ /* 0x040fe200078e08ff */
[----:B------:R-:W-:Y:S01]  /*2650*/  IMAD.SHL.U32 R40, R0, 0x2, RZ ;  /* 0x0000000200287824 */ /* 0x000fe200078e00ff */
[----:B------:R-:W-:Y:S02]  /*2660*/  SEL R182, R182, 0xffffffe0, !P0 ;  /* 0xffffffe0b6b67807 */ /* 0x000fe40004000000 */
[----:B------:R-:W-:Y:S01]  /*2670*/  PLOP3.LUT P0, PT, PT, PT, UP0, 0x40, 0x0 ;  /* 0x000000000000781c */ /* 0x000fe20003f0e808 */
[----:B------:R-:W-:Y:S01]  /*2680*/  IMAD.IADD R183, R187, 0x1, R184 ;  /* 0x00000001bbb77824 */ /* 0x000fe200078e02b8 */
[----:B------:R-:W-:-:S02]  /*2690*/  IADD3 R84, R185, R182, RZ ;  /* 0x000000b6b9547210 */ /* 0x000fc40007ffe0ff */
[----:B------:R-:W-:Y:S01]  /*26a0*/  IADD3 R186, R185, 0xc100, RZ ;  /* 0x0000c100b9ba7810 */ /* 0x000fe20007ffe0ff */
[----:B------:R-:W-:-:S04]  /*26b0*/  DEPBAR.LE SB0, 0x3 ;  /* 0x000080c00000791a */ /* 0x000fc80000000000 */
[----:B------:R-:W-:-:S04]  /*26c0*/  DEPBAR.LE SB0, 0x2 ;  /* 0x000080800000791a */ /* 0x000fc80000000000 */
[----:B------:R-:W-:Y:S06]  /*26d0*/  BAR.SYNC.DEFER_BLOCKING 0x0 ;  /* 0x0000000000007b1d */ /* 0x000fec0000010000 */
[----:B------:R-:W2:Y:S04]  /*26e0*/  LDSM.16.M88.4 R40, [R40+0x18100] ;  /* 0x018100002828783b */ /* 0x000ea80000000200 */
[----:B-1----:R1:W3:Y:S04]  /*26f0*/  LDSM.16.M88.4 R16, [R185+0xc100] ;  /* 0x00c10000b910783b */ /* 0x0022e80000000200 */
[----:B------:R1:W4:Y:S04]  /*2700*/  LDSM.16.M88.4 R60, [R185+0xc900] ;  /* 0x00c90000b93c783b */ /* 0x0003280000000200 */
[----:B------:R1:W1:Y:S04]  /*2710*/  LDSM.16.M88.4 R52, [R185+0xd100] ;  /* 0x00d10000b934783b */ /* 0x0002680000000200 */
[----:B------:R1:W1:Y:S04]  /*2720*/  LDSM.16.M88.4 R24, [R185+0xd900] ;  /* 0x00d90000b918783b */ /* 0x0002680000000200 */
[----:B------:R1:W1:Y:S04]  /*2730*/  LDSM.16.M88.4 R44, [R183] ;  /* 0x00000000b72c783b */ /* 0x0002680000000200 */
[----:B------:R1:W1:Y:S04]  /*2740*/  LDSM.16.M88.4 R8, [R84+0xc100] ;  /* 0x00c100005408783b */ /* 0x0002680000000200 */
[----:B------:R1:W1:Y:S04]  /*2750*/  LDSM.16.M88.4 R76, [R84+0xc900] ;  /* 0x00c90000544c783b */ /* 0x0002680000000200 */
[----:B------:R1:W1:Y:S04]  /*2760*/  LDSM.16.M88.4 R72, [R84+0xd100] ;  /* 0x00d100005448783b */ /* 0x0002680000000200 */
[----:B------:R1:W1:Y:S01]  /*2770*/  LDSM.16.M88.4 R68, [R84+0xd900] ;  /* 0x00d900005444783b */ /* 0x0002620000000200 */
[----:B------:R-:W-:Y:S05]  /*2780*/  @P0 BRA `(.L_x_1349) ;  /* 0x0000034000000947 */ /* 0x000fea0003800000 */
        /* <DEDUP_REMOVED lines=10> */
[----:B------:R-:W-:Y:S01]  /*2830*/  IMAD.SHL.U32 R21, R200, 0x2, RZ ;  /* 0x00000002c8157824 */ /* 0x000fe200078e00ff */
[----:B------:R-:W-:Y:S01]  /*2840*/  LOP3.LUT R34, R34, 0xf, RZ, 0xc0, !PT ;  /* 0x0000000f22227812 */ /* 0x000fe200078ec0ff */
[----:B------:R-:W-:Y:S01]  /*2850*/  IMAD.IADD R13, R13, 0x1, R0 ;  /* 0x000000010d0d7824 */ /* 0x000fe200078e0200 */
[----:B------:R-:W-:Y:S01]  /*2860*/  LOP3.LUT R29, R29, 0xf, RZ, 0xc0, !PT ;  /* 0x0000000f1d1d7812 */ /* 0x000fe200078ec0ff */
[C---:B------:R-:W-:Y:S01]  /*2870*/  IMAD R0, R192.reuse, c[0x0][0x21c], R15 ;  /* 0x00008700c0007a24 */ /* 0x040fe200078e020f */
[----:B------:R-:W-:Y:S01]  /*2880*/  SHF.L.U64.HI R15, R199, 0x1, R132 ;  /* 0x00000001c70f7819 */ /* 0x000fe20000010284 */
[----:B------:R-:W-:-:S04]  /*2890*/  IMAD.WIDE.U32 R12, R192, c[0x0][0x218], R12 ;  /* 0x00008600c00c7a25 */ /* 0x000fc800078e000c */
[----:B------:R-:W-:Y:S01]  /*28a0*/  IMAD.SHL.U32 R14, R199, 0x2, RZ ;  /* 0x00000002c70e7824 */ /* 0x000fe200078e00ff */
[----:B------:R-:W-:Y:S02]  /*28b0*/  IADD3 R23, P0, R12, UR24, RZ ;  /* 0x000000180c177c10 */ /* 0x000fe4000ff1e0ff */
[C---:B------:R-:W-:Y:S02]  /*28c0*/  SHF.L.U64.HI R12, R198.reuse, 0x1, R145 ;  /* 0x00000001c60c7819 */ /* 0x040fe40000010291 */
[----:B------:R-:W-:Y:S02]  /*28d0*/  IADD3.X R0, R13, UR14, R0, P0, !PT ;  /* 0x0000000e0d007c10 */ /* 0x000fe400087fe400 */
[C---:B------:R-:W-:Y:S02]  /*28e0*/  LEA R28, P0, R23.reuse, c[0x0][0x1f8], 0x1 ;  /* 0x00007e00171c7a11 */ /* 0x040fe400078008ff */
[----:B------:R-:W-:Y:S02]  /*28f0*/  SEL R13, RZ, 0x10, P4 ;  /* 0x00000010ff0d7807 */ /* 0x000fe40002000000 */
[----:B------:R-:W-:Y:S01]  /*2900*/  LEA.HI.X R23, R23, c[0x0][0x1fc], R0, 0x1, P0 ;  /* 0x00007f0017177a11 */ /* 0x000fe200000f0c00 */
[----:B------:R-:W5:Y:S01]  /*2910*/  SHFL.IDX PT, R30, R28, 0x1, 0x181f ;  /* 0x00381f001c1e7f89 */ /* 0x000f6200000e0000 */
[----:B------:R-:W-:Y:S01]  /*2920*/  IADD3 R33, -R13, 0x10, RZ ;  /* 0x000000100d217810 */ /* 0x000fe20007ffe1ff */
[----:B------:R-:W-:-:S02]  /*2930*/  IMAD.SHL.U32 R0, R198, 0x2, RZ ;  /* 0x00000002c6007824 */ /* 0x000fc400078e00ff */
[----:B------:R-:W4:Y:S01]  /*2940*/  SHFL.IDX PT, R31, R23, 0x1, 0x181f ;  /* 0x00381f00171f7f89 */ /* 0x000f2200000e0000 */
[----:B------:R-:W-:-:S03]  /*2950*/  LOP3.LUT R33, R33, 0xf, RZ, 0xc0, !PT ;  /* 0x0000000f21217812 */ /* 0x000fc600078ec0ff */
        /* <DEDUP_REMOVED lines=23> */
.L_x_1349:
[----:B------:R-:W-:Y:S01]  /*2ad0*/  IMAD.MOV.U32 R0, RZ, RZ, 0x40 ;  /* 0x00000040ff007424 */ /* 0x000fe200078e00ff */
[C---:B--23--:R-:W-:Y:S01]  /*2ae0*/  HMMA.16816.F32 R20, R40.reuse, R16, RZ ;  /* 0x000000102814723c */ /* 0x04cfe200000018ff */
[C---:B------:R-:W-:Y:S01]  /*2af0*/  IMAD R181, R4.reuse, 0x2, R187 ;  /* 0x0000000204b57824 */ /* 0x040fe200078e02bb */
[----:B------:R-:W-:Y:S01]  /*2b00*/  LEA.HI R7, R7, R2, RZ, 0x2 ;  /* 0x0000000207077211 */ /* 0x000fe200078f10ff */
[----:B------:R-:W-:Y:S01]  /*2b10*/  IMAD R180, R4, 0x2, R183 ;  /* 0x0000000204b47824 */ /* 0x000fe200078e02b7 */
[----:B------:R-:W-:Y:S01]  /*2b20*/  SEL R133, R0, 0xffffffc0, !P1 ;  /* 0xffffffc000857807 */ /* 0x000fe20004800000 */
[----:B------:R-:W-:Y:S01]  /*2b30*/  UMOV UR4, 0xffffffc0 ;  /* 0xffffffc000047882 */ /* 0x000fe20000000000 */
[----:B----4-:R-:W-:Y:S01]  /*2b40*/  LDSM.16.M88.4 R12, [R181] ;  /* 0x00000000b50c783b */ /* 0x010fe20000000200 */
[----:B------:R-:W-:Y:S01]  /*2b50*/  LOP3.LUT R7, R7, 0xfffffffc, RZ, 0xc0, !PT ;  /* 0xfffffffc07077812 */ /* 0x000fe200078ec0ff */
[C---:B------:R-:W-:Y:S01]  /*2b60*/  HMMA.16816.F32 R16, R40.reuse, R18, RZ ;  /* 0x000000122810723c */ /* 0x040fe200000018ff */
[----:B------:R-:W-:Y:S01]  /*2b70*/  IMAD.IADD R85, R185, 0x1, R133 ;  /* 0x00000001b9557824 */ /* 0x000fe200078e0285 */
[----:B------:R-:W-:Y:S01]  /*2b80*/  LDSM.16.M88.4 R80, [R180] ;  /* 0x00000000b450783b */ /* 0x000fe20000000200 */
[----:B------:R-:W-:Y:S01]  /*2b90*/  IMAD.IADD R0, R133, 0x1, R84 ;  /* 0x0000000185007824 */ /* 0x000fe200078e0254 */
[----:B------:R-:W-:Y:S01]  /*2ba0*/  PLOP3.LUT P0, PT, PT, PT, UP1, 0x80, 0x0 ;  /* 0x000000000000781c */ /* 0x000fe20003f0f018 */
[----:B------:R-:W-:Y:S01]  /*2bb0*/  UIMAD UR4, UR13, UR4, 0x41 ;  /* 0x000000410d0474a4 */ /* 0x000fe2000f8e0204 */
[----:B------:R-:W2:Y:S01]  /*2bc0*/  LDSM.16.M88.4 R36, [R85+0xc100] ;  /* 0x00c100005524783b */ /* 0x000ea20000000200 */
[----:B------:R-:W-:Y:S01]  /*2bd0*/  IMAD.SHL.U32 R135, R3, 0x2, RZ ;  /* 0x0000000203877824 */ /* 0x000fe200078e00ff */
[----:B------:R-:W-:Y:S01]  /*2be0*/  HMMA.16816.F32 R64, R40, R60, RZ ;  /* 0x0000003c2840723c */ /* 0x000fe200000018ff */
[----:B------:R-:W-:Y:S01]  /*2bf0*/  UISETP.GE.AND UP0, UPT, UR13, 0x3, UPT ;  /* 0x000000030d00788c */ /* 0x000fe2000bf06270 */
[----:B------:R-:W-:Y:S01]  /*2c00*/  LDSM.16.M88.4 R32, [R85+0xc900] ;  /* 0x00c900005520783b */ /* 0x000fe20000000200 */
[----:B------:R-:W-:-:S02]  /*2c10*/  IMAD R134, R4, 0x2, R135 ;  /* 0x0000000204867824 */ /* 0x000fc400078e0287 */
[C---:B------:R-:W-:Y:S01]  /*2c20*/  IMAD.IADD R171, R184.reuse, 0x1, R135 ;  /* 0x00000001b8ab7824 */ /* 0x040fe200078e0287 */
[----:B------:R-:W-:Y:S01]  /*2c30*/  LDSM.16.M88.4 R28, [R85+0xd100] ;  /* 0x00d10000551c783b */ /* 0x000fe20000000200 */
[----:B------:R-:W-:Y:S01]  /*2c40*/  IMAD.IADD R163, R184, 0x1, R134 ;  /* 0x00000001b8a37824 */ /* 0x000fe200078e0286 */
[C---:B-1----:R-:W-:Y:S01]  /*2c50*/  HMMA.16816.F32 R56, R40.reuse, R52, RZ ;  /* 0x000000342838723c */ /* 0x042fe200000018ff */
[----:B------:R-:W-:Y:S01]  /*2c60*/  IMAD R4, R4, 0x2, R171 ;  /* 0x0000000204047824 */ /* 0x000fe200078e02ab */
[----:B------:R-:W0:Y:S06]  /*2c70*/  LDGDEPBAR ;  /* 0x00000000000079af */ /* 0x000e2c0000000000 */
[C---:B------:R-:W-:Y:S08]  /*2c80*/  HMMA.16816.F32 R60, R40.reuse, R62, RZ ;  /* 0x0000003e283c723c */ /* 0x040ff000000018ff */
[C---:B------:R-:W-:Y:S08]  /*2c90*/  HMMA.16816.F32 R52, R40.reuse, R54, RZ ;  /* 0x000000362834723c */ /* 0x040ff000000018ff */
[C---:B------:R-:W-:Y:S08]  /*2ca0*/  HMMA.16816.F32 R48, R40.reuse, R24, RZ ;  /* 0x000000182830723c */ /* 0x040ff000000018ff */
[----:B------:R-:W-:Y:S01]  /*2cb0*/  HMMA.16816.F32 R40, R40, R26, RZ ;  /* 0x0000001a2828723c */ /* 0x000fe200000018ff */
[----:B------:R-:W1:Y:S07]  /*2cc0*/  LDSM.16.M88.4 R24, [R85+0xd900] ;  /* 0x00d900005518783b */ /* 0x000e6e0000000200 */
[C---:B------:R-:W-:Y:S08]  /*2cd0*/  HMMA.16816.F32 R20, R44.reuse, R8, R20 ;  /* 0x000000082c14723c */ /* 0x040ff00000001814 */
[C---:B------:R-:W-:Y:S01]  /*2ce0*/  HMMA.16816.F32 R16, R44.reuse, R10, R16 ;  /* 0x0000000a2c10723c */ /* 0x040fe20000001810 */
[----:B------:R-:W3:Y:S07]  /*2cf0*/  LDSM.16.M88.4 R8, [R0+0xc100] ;  /* 0x00c100000008783b */ /* 0x000eee0000000200 */
        /* <DEDUP_REMOVED lines=8> */
[----:B------:R-:W4:Y:S04]  /*2d80*/  LDSM.16.M88.4 R68, [R0+0xd900] ;  /* 0x00d900000044783b */ /* 0x000f280000000200 */
[----:B------:R-:W-:Y:S03]  /*2d90*/  LDSM.16.M88.4 R40, [R187+0x4000] ;  /* 0x00400000bb28783b */ /* 0x000fe60000000200 */
[C---:B--2---:R-:W-:Y:S08]  /*2da0*/  HMMA.16816.F32 R20, R12.reuse, R36, R20 ;  /* 0x000000240c14723c */ /* 0x044ff00000001814 */
[C---:B------:R-:W-:Y:S01]  /*2db0*/  HMMA.16816.F32 R16, R12.reuse, R38, R16 ;  /* 0x000000260c10723c */ /* 0x040fe20000001810 */
[----:B------:R-:W2:Y:S07]  /*2dc0*/  LDSM.16.M88.4 R36, [R185+0xe100] ;  /* 0x00e10000b924783b */ /* 0x000eae0000000200 */
[C---:B-1----:R-:W-:Y:S08]  /*2dd0*/  HMMA.16816.F32 R48, R12.reuse, R24, R48 ;  /* 0x000000180c30723c */ /* 0x042ff00000001830 */
[C---:B------:R-:W-:Y:S01]  /*2de0*/  HMMA.16816.F32 R44, R12.reuse, R26, R44 ;  /* 0x0000001a0c2c723c */ /* 0x040fe2000000182c */
[----:B------:R-:W1:Y:S07]  /*2df0*/  LDSM.16.M88.4 R24, [R185+0xf900] ;  /* 0x00f90000b918783b */ /* 0x000e6e0000000200 */
[C---:B------:R-:W-:Y:S08]  /*2e00*/  HMMA.16816.F32 R64, R12.reuse, R32, R64 ;  /* 0x000000200c40723c */ /* 0x040ff00000001840 */
[C---:B------:R-:W-:Y:S01]  /*2e10*/  HMMA.16816.F32 R60, R12.reuse, R34, R60 ;  /* 0x000000220c3c723c */ /* 0x040fe2000000183c */
[----:B------:R-:W5:Y:S07]  /*2e20*/  LDSM.16.M88.4 R32, [R185+0xe900] ;  /* 0x00e90000b920783b */ /* 0x000f6e0000000200 */
[C---:B------:R-:W-:Y:S08]  /*2e30*/  HMMA.16816.F32 R56, R12.reuse, R28, R56 ;  /* 0x0000001c0c38723c */ /* 0x040ff00000001838 */
[----:B------:R-:W-:Y:S01]  /*2e40*/  HMMA.16816.F32 R52, R12, R30, R52 ;  /* 0x0000001e0c34723c */ /* 0x000fe20000001834 */
[----:B------:R-:W1:Y:S04]  /*2e50*/  LDSM.16.M88.4 R28, [R185+0xf100] ;  /* 0x00f10000b91c783b */ /* 0x000e680000000200 */
[----:B------:R-:W-:Y:S03]  /*2e60*/  LDSM.16.M88.4 R12, [R183+0x4000] ;  /* 0x00400000b70c783b */ /* 0x000fe60000000200 */
[C---:B---3--:R-:W-:Y:S08]  /*2e70*/  HMMA.16816.F32 R20, R80.reuse, R8, R20 ;  /* 0x000000085014723c */ /* 0x048ff00000001814 */
[C---:B------:R-:W-:Y:S01]  /*2e80*/  HMMA.16816.F32 R16, R80.reuse, R10, R16 ;  /* 0x0000000a5010723c */ /* 0x040fe20000001810 */
[----:B------:R-:W3:Y:S07]  /*2e90*/  LDSM.16.M88.4 R8, [R84+0xe100] ;  /* 0x00e100005408783b */ /* 0x000eee0000000200 */
[C---:B----4-:R-:W-:Y:S08]  /*2ea0*/  HMMA.16816.F32 R48, R80.reuse, R68, R48 ;  /* 0x000000445030723c */ /* 0x050ff00000001830 */
[C---:B------:R-:W-:Y:S01]  /*2eb0*/  HMMA.16816.F32 R44, R80.reuse, R70, R44 ;  /* 0x00000046502c723c */ /* 0x040fe2000000182c */
[----:B------:R-:W4:Y:S07]  /*2ec0*/  LDSM.16.M88.4 R68, [R84+0xe900] ;  /* 0x00e900005444783b */ /* 0x000f2e0000000200 */
[C---:B------:R-:W-:Y:S08]  /*2ed0*/  HMMA.16816.F32 R64, R80.reuse, R76, R64 ;  /* 0x0000004c5040723c */ /* 0x040ff00000001840 */
[C---:B------:R-:W-:Y:S08]  /*2ee0*/  HMMA.16816.F32 R60, R80.reuse, R78, R60 ;  /* 0x0000004e503c723c */ /* 0x040ff0000000183c */
[C---:B------:R-:W-:Y:S08]  /*2ef0*/  HMMA.16816.F32 R56, R80.reuse, R72, R56 ;  /* 0x000000485038723c */ /* 0x040ff00000001838 */
[----:B------:R-:W-:Y:S08]  /*2f00*/  HMMA.16816.F32 R52, R80, R74, R52 ;  /* 0x0000004a5034723c */ /* 0x000ff00000001834 */
[C---:B--2---:R-:W-:Y:S08]  /*2f10*/  HMMA.16816.F32 R20, R40.reuse, R36, R20 ;  /* 0x000000242814723c */ /* 0x044ff00000001814 */
[C---:B------:R-:W-:Y:S01]  /*2f20*/  HMMA.16816.F32 R16, R40.reuse, R38, R16 ;  /* 0x000000262810723c */ /* 0x040fe20000001810 */
[----:B------:R-:W2:Y:S07]  /*2f30*/  LDSM.16.M88.4 R36, [R84+0xf100] ;  /* 0x00f100005424783b */ /* 0x000eae0000000200 */
[C---:B-1----:R-:W-:Y:S08]  /*2f40*/  HMMA.16816.F32 R48, R40.reuse, R24, R48 ;  /* 0x000000182830723c */ /* 0x042ff00000001830 */
[C---:B------:R-:W-:Y:S01]  /*2f50*/  HMMA.16816.F32 R44, R40.reuse, R26, R44 ;  /* 0x0000001a282c723c */ /* 0x040fe2000000182c */
[----:B------:R-:W1:Y:S07]  /*2f60*/  LDSM.16.M88.4 R24, [R84+0xf900] ;  /* 0x00f900005418783b */ /* 0x000e6e0000000200 */
[C---:B-----5:R-:W-:Y:S08]  /*2f70*/  HMMA.16816.F32 R64, R40.reuse, R32, R64 ;  /* 0x000000202840723c */ /* 0x060ff00000001840 */
[C---:B------:R-:W-:Y:S01]  /*2f80*/  HMMA.16816.F32 R60, R40.reuse, R34, R60 ;  /* 0x00000022283c723c */ /* 0x040fe2000000183c */
[----:B------:R-:W-:Y:S07]  /*2f90*/  LDSM.16.M88.4 R32, [R181+0x4000] ;  /* 0x00400000b520783b */ /* 0x000fee0000000200 */
[C---:B------:R-:W-:Y:S08]  /*2fa0*/  HMMA.16816.F32 R56, R40.reuse, R28, R56 ;  /* 0x0000001c2838723c */ /* 0x040ff00000001838 */
[----:B------:R-:W-:Y:S01]  /*2fb0*/  HMMA.16816.F32 R52, R40, R30, R52 ;  /* 0x0000001e2834723c */ /* 0x000fe20000001834 */
[----:B------:R-:W-:Y:S04]  /*2fc0*/  LDSM.16.M88.4 R28, [R85+0xe100] ;  /* 0x00e10000551c783b */ /* 0x000fe80000000200 */
[----:B------:R-:W-:Y:S03]  /*2fd0*/  LDSM.16.M88.4 R40, [R85+0xf100] ;  /* 0x00f100005528783b */ /* 0x000fe60000000200 */
[C---:B---3--:R-:W-:Y:S08]  /*2fe0*/  HMMA.16816.F32 R20, R12.reuse, R8, R20 ;  /* 0x000000080c14723c */ /* 0x048ff00000001814 */
[C---:B------:R-:W-:Y:S01]  /*2ff0*/  HMMA.16816.F32 R16, R12.reuse, R10, R16 ;  /* 0x0000000a0c10723c */ /* 0x040fe20000001810 */
[----:B------:R-:W3:Y:S07]  /*3000*/  LDSM.16.M88.4 R8, [R85+0xe900] ;  /* 0x00e900005508783b */ /* 0x000eee0000000200 */
[C---:B----4-:R-:W-:Y:S08]  /*3010*/  HMMA.16816.F32 R64, R12.reuse, R68, R64 ;  /* 0x000000440c40723c */ /* 0x050ff00000001840 */
[C---:B------:R-:W-:Y:S01]  /*3020*/  HMMA.16816.F32 R60, R12.reuse, R70, R60 ;  /* 0x000000460c3c723c */ /* 0x040fe2000000183c */
[----:B------:R-:W4:Y:S07]  /*3030*/  LDSM.16.M88.4 R68, [R85+0xf900] ;  /* 0x00f900005544783b */ /* 0x000f2e0000000200 */
[C---:B--2---:R-:W-:Y:S08]  /*3040*/  HMMA.16816.F32 R56, R12.reuse, R36, R56 ;  /* 0x000000240c38723c */ /* 0x044ff00000001838 */
[C---:B------:R-:W-:Y:S01]  /*3050*/  HMMA.16816.F32 R72, R12.reuse, R38, R52 ;  /* 0x000000260c48723c */ /* 0x040fe20000001834 */
[----:B------:R-:W-:Y:S04]  /*3060*/  LDSM.16.M88.4 R52, [R180+0x4000] ;  /* 0x00400000b434783b */ /* 0x000fe80000000200 */
[----:B------:R-:W-:Y:S03]  /*3070*/  LDSM.16.M88.4 R36, [R0+0xe100] ;  /* 0x00e100000024783b */ /* 0x000fe60000000200 */
[C---:B-1----:R-:W-:Y:S08]  /*3080*/  HMMA.16816.F32 R48, R12.reuse, R24, R48 ;  /* 0x000000180c30723c */ /* 0x042ff00000001830 */
[----:B------:R-:W-:Y:S01]  /*3090*/  HMMA.16816.F32 R44, R12, R26, R44 ;  /* 0x0000001a0c2c723c */ /* 0x000fe2000000182c */
[----:B------:R-:W1:Y:S04]  /*30a0*/  LDSM.16.M88.4 R24, [R0+0xe900] ;  /* 0x00e900000018783b */ /* 0x000e680000000200 */
[----:B------:R-:W2:Y:S03]  /*30b0*/  LDSM.16.M88.4 R12, [R0+0xf100] ;  /* 0x00f10000000c783b */ /* 0x000ea60000000200 */
[C---:B---3--:R-:W-:Y:S08]  /*30c0*/  HMMA.16816.F32 R64, R32.reuse, R8, R64 ;  /* 0x000000082040723c */ /* 0x048ff00000001840 */
[C---:B------:R-:W-:Y:S01]  /*30d0*/  HMMA.16816.F32 R60, R32.reuse, R10, R60 ;  /* 0x0000000a203c723c */ /* 0x040fe2000000183c */
[----:B------:R-:W3:Y:S07]  /*30e0*/  LDSM.16.M88.4 R8, [R0+0xf900] ;  /* 0x00f900000008783b */ /* 0x000eee0000000200 */
[C---:B------:R-:W-:Y:S08]  /*30f0*/  HMMA.16816.F32 R20, R32.reuse, R28, R20 ;  /* 0x0000001c2014723c */ /* 0x040ff00000001814 */
[C---:B------:R-:W-:Y:S01]  /*3100*/  HMMA.16816.F32 R16, R32.reuse, R30, R16 ;  /* 0x0000001e2010723c */ /* 0x040fe20000001810 */
[----:B------:R-:W-:Y:S07]  /*3110*/  LDSM.16.M88.4 R28, [R185+0x10900] ;  /* 0x01090000b91c783b */ /* 0x000fee0000000200 */
[C---:B------:R-:W-:Y:S08]  /*3120*/  HMMA.16816.F32 R56, R32.reuse, R40, R56 ;  /* 0x000000282038723c */ /* 0x040ff00000001838 */
[C---:B------:R-:W-:Y:S01]  /*3130*/  HMMA.16816.F32 R72, R32.reuse, R42, R72 ;  /* 0x0000002a2048723c */ /* 0x040fe20000001848 */
[----:B------:R-:W5:Y:S07]  /*3140*/  LDSM.16.M88.4 R40, [R187+0x8000] ;  /* 0x00800000bb28783b */ /* 0x000f6e0000000200 */
[C---:B----4-:R-:W-:Y:S08]  /*3150*/  HMMA.16816.F32 R48, R32.reuse, R68, R48 ;  /* 0x000000442030723c */ /* 0x050ff00000001830 */
        /* <DEDUP_REMOVED lines=14> */
[----:B------:R-:W-:Y:S04]  /*3240*/  LDSM.16.M88.4 R8, [R84+0x11100] ;  /* 0x011100005408783b */ /* 0x000fe80000000200 */
[----:B------:R-:W-:Y:S03]  /*3250*/  LDSM.16.M88.4 R52, [R85+0x10100] ;  /* 0x010100005534783b */ /* 0x000fe60000000200 */
[C---:B-----5:R-:W-:Y:S08]  /*3260*/  HMMA.16816.F32 R64, R40.reuse, R28, R64 ;  /* 0x0000001c2840723c */ /* 0x060ff00000001840 */
[C---:B------:R-:W-:Y:S01]  /*3270*/  HMMA.16816.F32 R60, R40.reuse, R30, R60 ;  /* 0x0000001e283c723c */ /* 0x040fe2000000183c */
[----:B------:R-:W2:Y:S07]  /*3280*/  LDSM.16.M88.4 R28, [R84+0x10900] ;  /* 0x01090000541c783b */ /* 0x000eae0000000200 */
[C---:B----4-:R-:W-:Y:S08]  /*3290*/  HMMA.16816.F32 R56, R40.reuse, R68, R56 ;  /* 0x000000442838723c */ /* 0x050ff00000001838 */
[C---:B------:R-:W-:Y:S08]  /*32a0*/  HMMA.16816.F32 R72, R40.reuse, R70, R72 ;  /* 0x000000462848723c */ /* 0x040ff00000001848 */
[C---:B-1----:R-:W-:Y:S01]  /*32b0*/  HMMA.16816.F32 R68, R40.reuse, R24, R48 ;  /* 0x000000182844723c */ /* 0x042fe20000001830 */
[----:B------:R-:W-:Y:S07]  /*32c0*/  LDSM.16.M88.4 R48, [R181+0x8000] ;  /* 0x00800000b530783b */ /* 0x000fee0000000200 */
[C---:B------:R-:W-:Y:S01]  /*32d0*/  HMMA.16816.F32 R44, R40.reuse, R26, R44 ;  /* 0x0000001a282c723c */ /* 0x040fe2000000182c */
[----:B------:R-:W1:Y:S07]  /*32e0*/  LDSM.16.M88.4 R24, [R85+0x10900] ;  /* 0x010900005518783b */ /* 0x000e6e0000000200 */
[----:B------:R-:W-:Y:S08]  /*32f0*/  HMMA.16816.F32 R20, R40, R32, R20 ;  /* 0x000000202814723c */ /* 0x000ff00000001814 */
[----:B--2---:R-:W-:Y:S08]  /*3300*/  HMMA.16816.F32 R64, R36, R28, R64 ;  /* 0x0000001c2440723c */ /* 0x004ff00000001840 */
[----:B------:R-:W-:Y:S01]  /*3310*/  HMMA.16816.F32 R16, R40, R34, R16 ;  /* 0x000000222810723c */ /* 0x000fe20000001810 */
[----:B------:R-:W-:Y:S07]  /*3320*/  LDSM.16.M88.4 R32, [R84+0x11900] ;  /* 0x011900005420783b */ /* 0x000fee0000000200 */
[C---:B------:R-:W-:Y:S07]  /*3330*/  HMMA.16816.F32 R20, R36.reuse, R12, R20 ;  /* 0x0000000c2414723c */ /* 0x040fee0000001814 */
[----:B------:R-:W-:Y:S01]  /*3340*/  SHF.R.S32.HI R12, RZ, 0x1f, R5 ;  /* 0x0000001fff0c7819 */ /* 0x000fe20000011405 */
[----:B------:R-:W-:Y:S01]  /*3350*/  HMMA.16816.F32 R56, R36, R8, R56 ;  /* 0x000000082438723c */ /* 0x000fe20000001838 */
[----:B------:R-:W-:-:S02]  /*3360*/  LOP3.LUT R13, R6, 0xffffffe0, RZ, 0xc0, !PT ;  /* 0xffffffe0060d7812 */ /* 0x000fc400078ec0ff */
[----:B------:R-:W-:-:S03]  /*3370*/  LEA.HI R12, R12, R5, RZ, 0x3 ;  /* 0x000000050c0c7211 */ /* 0x000fc600078f18ff */
[----:B------:R-:W-:Y:S01]  /*3380*/  IMAD.IADD R6, R2, 0x1, -R13 ;  /* 0x0000000102067824 */ /* 0x000fe200078e0a0d */
[----:B------:R-:W-:Y:S01]  /*3390*/  LOP3.LUT R12, R12, 0xffffff8, RZ, 0xc0, !PT ;  /* 0x0ffffff80c0c7812 */ /* 0x000fe200078ec0ff */
[----:B------:R-:W-:Y:S01]  /*33a0*/  HMMA.16816.F32 R72, R36, R10, R72 ;  /* 0x0000000a2448723c */ /* 0x000fe20000001848 */
[----:B------:R-:W2:Y:S01]  /*33b0*/  LDSM.16.M88.4 R8, [R85+0x11100] ;  /* 0x011100005508783b */ /* 0x000ea20000000200 */
[----:B------:R-:W-:Y:S01]  /*33c0*/  IMAD.IADD R2, R2, 0x1, -R7 ;  /* 0x0000000102027824 */ /* 0x000fe200078e0a07 */
[----:B------:R-:W-:Y:S01]  /*33d0*/  SHF.R.S32.HI R13, RZ, 0x1f, R6 ;  /* 0x0000001fff0d7819 */ /* 0x000fe20000011406 */
[----:B------:R-:W-:Y:S01]  /*33e0*/  IMAD.IADD R7, R5, 0x1, -R12 ;  /* 0x0000000105077824 */ /* 0x000fe200078e0a0c */
[----:B------:R-:W-:Y:S02]  /*33f0*/  LDSM.16.M88.4 R84, [R85+0x11900] ;  /* 0x011900005554783b */ /* 0x000fe40000000200 */
[----:B------:R-:W-:Y:S01]  /*3400*/  LEA.HI R5, R13, R6, RZ, 0x2 ;  /* 0x000000060d057211 */ /* 0x000fe200078f10ff */
[----:B-1----:R-:W-:Y:S07]  /*3410*/  HMMA.16816.F32 R64, R48, R24, R64 ;  /* 0x000000183040723c */ /* 0x002fee0000001840 */
[----:B------:R-:W-:Y:S01]  /*3420*/  LEA.HI R25, R2, R2, RZ, 0x1 ;  /* 0x0000000202197211 */ /* 0x000fe200078f08ff */
[----:B------:R-:W-:Y:S01]  /*3430*/  HMMA.16816.F32 R16, R36, R14, R16 ;  /* 0x0000000e2410723c */ /* 0x000fe20000001810 */
[----:B------:R-:W-:Y:S01]  /*3440*/  LEA.HI.SX32 R24, R5, UR15, 0x1e ;  /* 0x0000000f05187c11 */ /* 0x000fe2000f8ff2ff */
[----:B------:R-:W-:Y:S01]  /*3450*/  LDSM.16.M88.4 R12, [R180+0x8000] ;  /* 0x00800000b40c783b */ /* 0x000fe20000000200 */
[----:B------:R-:W-:-:S02]  /*3460*/  LOP3.LUT R25, R25, 0x1ffffffe, RZ, 0xc0, !PT ;  /* 0x1ffffffe19197812 */ /* 0x000fc400078ec0ff */
[----:B------:R-:W-:Y:S01]  /*3470*/  LOP3.LUT R5, R5, 0x7ffffffc, RZ, 0xc0, !PT ;  /* 0x7ffffffc05057812 */ /* 0x000fe200078ec0ff */
[----:B------:R-:W-:Y:S02]  /*3480*/  IMAD R7, R7, 0x10, R24 ;  /* 0x0000001007077824 */ /* 0x000fe400078e0218 */
[----:B------:R-:W-:Y:S01]  /*3490*/  HMMA.16816.F32 R60, R36, R30, R60 ;  /* 0x0000001e243c723c */ /* 0x000fe2000000183c */
[----:B------:R-:W1:Y:S01]  /*34a0*/  LDSM.16.M88.4 R28, [R0+0x10100] ;  /* 0x01010000001c783b */ /* 0x000e620000000200 */
[----:B------:R-:W-:Y:S02]  /*34b0*/  IMAD.IADD R202, R2, 0x1, -R25 ;  /* 0x0000000102ca7824 */ /* 0x000fe400078e0a19 */
[----:B------:R-:W-:Y:S02]  /*34c0*/  IMAD.IADD R5, R6, 0x1, -R5 ;  /* 0x0000000106057824 */ /* 0x000fe400078e0a05 */
[----:B------:R-:W-:Y:S02]  /*34d0*/  IMAD R202, R202, 0x8, R7 ;  /* 0x00000008caca7824 */ /* 0x000fe400078e0207 */
[----:B------:R-:W-:Y:S01]  /*34e0*/  HMMA.16816.F32 R20, R48, R52, R20 ;  /* 0x000000343014723c */ /* 0x000fe20000001814 */
[----:B------:R-:W-:-:S02]  /*34f0*/  IMAD.U32 R6, RZ, RZ, UR4 ;  /* 0x00000004ff067e24 */ /* 0x000fc4000f8e00ff */
[----:B------:R-:W-:Y:S01]  /*3500*/  @P0 IMAD.HI.U32 R7, R202, c[0x0][0x2c8], RZ ;  /* 0x0000b200ca070a27 */ /* 0x000fe200078e00ff */
[----:B------:R-:W-:-:S03]  /*3510*/  PLOP3.LUT P0, PT, PT, PT, UP1, 0x80, 0x0 ;  /* 0x000000000000781c */ /* 0x000fc60003f0f018 */
[----:B------:R-:W-:Y:S01]  /*3520*/  IMAD.MOV.U32 R2, RZ, RZ, R202 ;  /* 0x000000ffff027224 */ /* 0x000fe200078e00ca */
[----:B------:R-:W-:Y:S01]  /*3530*/  HMMA.16816.F32 R16, R48, R54, R16 ;  /* 0x000000363010723c */ /* 0x000fe20000001810 */
[----:B------:R-:W-:-:S05]  /*3540*/  IMAD.SHL.U32 R203, R5, 0x2, RZ ;  /* 0x0000000205cb7824 */ /* 0x000fca00078e00ff */
[----:B------:R-:W-:Y:S02]  /*3550*/  IADD3 R6, -R203, UR9, R6 ;  /* 0x00000009cb067c10 */ /* 0x000fe4000fffe106 */
[----:B--2---:R-:W-:Y:S01]  /*3560*/  HMMA.16816.F32 R56, R48, R8, R56 ;  /* 0x000000083038723c */ /* 0x004fe20000001838 */
[----:B------:R-:W-:Y:S02]  /*3570*/  @P0 SHF.R.U32.HI R2, RZ, c[0x0][0x2cc], R7 ;  /* 0x0000b300ff020a19 */ /* 0x000fe40000011607 */
[----:B------:R-:W-:-:S03]  /*3580*/  IADD3 R6, R6, -UR12, RZ ;  /* 0x8000000c06067c10 */ /* 0x000fc6000fffe0ff */
[----:B------:R-:W2:Y:S02]  /*3590*/  SHFL.IDX PT, R7, R2, RZ, 0x1c1f ;  /* 0x001c1fff02077589 */ /* 0x000ea400000e0000 */
[C---:B------:R-:W-:Y:S02]  /*35a0*/  HMMA.16816.F32 R72, R48.reuse, R10, R72 ;  /* 0x0000000a3048723c */ /* 0x040fe40000001848 */
[----:B------:R-:W3:Y:S06]  /*35b0*/  LDSM.16.M88.4 R8, [R0+0x10900] ;  /* 0x010900000008783b */ /* 0x000eec0000000200 */
[----:B------:R-:W-:Y:S01]  /*35c0*/  HMMA.16816.F32 R60, R48, R26, R60 ;  /* 0x0000001a303c723c */ /* 0x000fe2000000183c */
[----:B------:R-:W4:Y:S07]  /*35d0*/  LDSM.16.M88.4 R24, [R0+0x11100] ;  /* 0x011100000018783b */ /* 0x000f2e0000000200 */
[----:B-1----:R-:W-:Y:S01]  /*35e0*/  HMMA.16816.F32 R20, R12, R28, R20 ;  /* 0x0000001c0c14723c */ /* 0x002fe20000001814 */
[----:B--2---:R-:W-:-:S07]  /*35f0*/  IMAD.IADD R7, R6, 0x1, R7 ;  /* 0x0000000106077824 */ /* 0x004fce00078e0207 */
[----:B------:R-:W-:Y:S01]  /*3600*/  HMMA.16816.F32 R16, R12, R30, R16 ;  /* 0x0000001e0c10723c */ /* 0x000fe20000001810 */
[----:B------:R1:W-:Y:S01]  /*3610*/  LDSM.16.M88.4 R28, [R0+0x11900] ;  /* 0x01190000001c783b */ /* 0x0003e20000000200 */
[----:B------:R-:W-:-:S04]  /*3620*/  DEPBAR.LE SB0, 0x2 ;  /* 0x000080800000791a */ /* 0x000fc80000000000 */
[----:B------:R-:W-:Y:S02]  /*3630*/  BAR.SYNC.DEFER_BLOCKING 0x0 ;  /* 0x0000000000007b1d */ /* 0x000fe40000010000 */
[C---:B------:R-:W-:Y:S07]  /*3640*/  HMMA.16816.F32 R44, R36.reuse, R34, R44 ;  /* 0x00000022242c723c */ /* 0x040fee000000182c */
[----:B------:R-:W-:Y:S01]  /*3650*/  IADD3 R34, -R203, UR22, RZ ;  /* 0x00000016cb227c10 */ /* 0x000fe2000fffe1ff */
[----:B------:R-:W-:Y:S07]  /*3660*/  HMMA.16816.F32 R68, R36, R32, R68 ;  /* 0x000000202444723c */ /* 0x000fee0000001844 */
[----:B------:R-:W-:Y:S01]  /*3670*/  IMNMX R32, R34, R7, PT ;  /* 0x0000000722207217 */ /* 0x000fe20003800200 */
[----:B---3--:R-:W-:Y:S01]  /*3680*/  HMMA.16816.F32 R64, R12, R8, R64 ;  /* 0x000000080c40723c */ /* 0x008fe20000001840 */
[----:B------:R-:W2:Y:S02]  /*3690*/  SHFL.IDX PT, R9, R2, 0x1, 0x1c1f ;  /* 0x003c1f0002097f89 */ /* 0x000ea400000e0000 */
[----:B------:R-:W-:-:S02]  /*36a0*/  ISETP.GT.AND P0, PT, R32, RZ, PT ;  /* 0x000000ff2000720c */ /* 0x000fc40003f04270 */
[----:B------:R-:W-:Y:S02]  /*36b0*/  LDSM.16.MT88.4 R40, [R135+0x2100] ;  /* 0x002100008728783b */ /* 0x000fe40000004200 */
[----:B------:R-:W-:Y:S01]  /*36c0*/  FSEL R33, R20, -INF , P0 ;  /* 0xff80000014217808 */ /* 0x000fe20000000000 */
[----:B------:R-:W-:Y:S01]  /*36d0*/  HMMA.16816.F32 R60, R12, R10, R60 ;  /* 0x0000000a0c3c723c */ /* 0x000fe2000000183c */
[C---:B------:R-:W-:Y:S01]  /*36e0*/  ISETP.GT.AND P0, PT, R32.reuse, 0x1, PT ;  /* 0x000000012000780c */ /* 0x040fe20003f04270 */
[----:B------:R-:W-:Y:S03]  /*36f0*/  LDSM.16.MT88.4 R124, [R135+0x100] ;  /* 0x00010000877c783b */ /* 0x000fe60000004200 */
[----:B------:R-:W-:Y:S01]  /*3700*/  FSEL R8, R21, -INF , P0 ;  /* 0xff80000015087808 */ /* 0x000fe20000000000 */
[----:B------:R-:W-:Y:S01]  /*3710*/  LDSM.16.MT88.4 R104, [R171+0x100] ;  /* 0x00010000ab68783b */ /* 0x000fe20000004200 */
[----:B------:R-:W-:Y:S01]  /*3720*/  ISETP.GT.AND P0, PT, R32, 0x8, PT ;  /* 0x000000082000780c */ /* 0x000fe20003f04270 */
[----:B------:R-:W-:Y:S01]  /*3730*/  HMMA.16816.F32 R68, R48, R84, R68 ;  /* 0x000000543044723c */ /* 0x000fe20000001844 */
[----:B-1----:R-:W-:Y:S01]  /*3740*/  FMNMX.FTZ R0, R33, R8, !PT ;  /* 0x0000000821007209 */ /* 0x002fe20007810000 */
[----:B------:R-:W-:Y:S01]  /*3750*/  LDSM.16.MT88.4 R112, [R134+0x100] ;  /* 0x000100008670783b */ /* 0x000fe20000004200 */
[----:B------:R-:W-:-:S02]  /*3760*/  FSEL R35, R16, -INF , P0 ;  /* 0xff80000010237808 */ /* 0x000fc40000000000 */
[----:B------:R-:W-:Y:S01]  /*3770*/  ISETP.GT.AND P0, PT, R32, 0x9, PT ;  /* 0x000000092000780c */ /* 0x000fe20003f04270 */
[----:B------:R-:W-:Y:S01]  /*3780*/  LDSM.16.MT88.4 R120, [R4+0x100] ;  /* 0x000100000478783b */ /* 0x000fe20000004200 */
[----:B------:R-:W-:Y:S01]  /*3790*/  FMNMX.FTZ R0, R35, R0, !PT ;  /* 0x0000000023007209 */ /* 0x000fe20007810000 */
[----:B----4-:R-:W-:Y:S01]  /*37a0*/  HMMA.16816.F32 R56, R12, R24, R56 ;  /* 0x000000180c38723c */ /* 0x010fe20000001838 */
[----:B--2---:R-:W-:Y:S01]  /*37b0*/  IMAD.IADD R9, R6, 0x1, R9 ;  /* 0x0000000106097824 */ /* 0x004fe200078e0209 */
[----:B------:R-:W-:Y:S04]  /*37c0*/  LDSM.16.MT88.4 R80, [R171+0x4100] ;  /* 0x00410000ab50783b */ /* 0x000fe80000004200 */
[----:B------:R-:W-:Y:S01]  /*37d0*/  IMNMX R34, R34, R9, PT ;  /* 0x0000000922227217 */ /* 0x000fe20003800200 */
[----:B------:R-:W-:Y:S01]  /*37e0*/  LDSM.16.MT88.4 R88, [R134+0x4100] ;  /* 0x004100008658783b */ /* 0x000fe20000004200 */
[----:B------:R-:W-:Y:S01]  /*37f0*/  FSEL R25, R17, -INF , P0 ;  /* 0xff80000011197808 */ /* 0x000fe20000000000 */
[----:B------:R-:W-:Y:S01]  /*3800*/  HMMA.16816.F32 R44, R48, R86, R44 ;  /* 0x00000056302c723c */ /* 0x000fe2000000182c */
[----:B------:R-:W-:Y:S01]  /*3810*/  ISETP.GT.AND P0, PT, R32, 0x10, PT ;  /* 0x000000102000780c */ /* 0x000fe20003f04270 */
[----:B------:R-:W-:Y:S01]  /*3820*/  LDSM.16.MT88.4 R48, [R171+0x2100] ;  /* 0x00210000ab30783b */ /* 0x000fe20000004200 */
[----:B------:R-:W-:-:S02]  /*3830*/  FMNMX.FTZ R0, R25, R0, !PT ;  /* 0x0000000019007209 */ /* 0x000fc40007810000 */
[----:B------:R-:W-:Y:S01]  /*3840*/  FSEL R17, R64, -INF , P0 ;  /* 0xff80000040117808 */ /* 0x000fe20000000000 */
[----:B------:R-:W-:Y:S01]  /*3850*/  LDSM.16.MT88.4 R136, [R171+0x900] ;  /* 0x00090000ab88783b */ /* 0x000fe20000004200 */
[C---:B------:R-:W-:Y:S01]  /*3860*/  ISETP.GT.AND P0, PT, R32.reuse, 0x11, PT ;  /* 0x000000112000780c */ /* 0x040fe20003f04270 */
[C---:B------:R-:W-:Y:S01]  /*3870*/  HMMA.16816.F32 R72, R12.reuse, R26, R72 ;  /* 0x0000001a0c48723c */ /* 0x040fe20000001848 */
[----:B------:R-:W-:Y:S02]  /*3880*/  FMNMX.FTZ R0, R17, R0, !PT ;  /* 0x0000000011007209 */ /* 0x000fe40007810000 */
[----:B------:R-:W-:Y:S02]  /*3890*/  FSEL R21, R65, -INF , P0 ;  /* 0xff80000041157808 */ /* 0x000fe40000000000 */
[----:B------:R-:W-:Y:S02]  /*38a0*/  ISETP.GT.AND P0, PT, R32, 0x18, PT ;  /* 0x000000182000780c */ /* 0x000fe40003f04270 */
[----:B------:R-:W-:Y:S01]  /*38b0*/  FMNMX.FTZ R0, R21, R0, !PT ;  /* 0x0000000015007209 */ /* 0x000fe20007810000 */
[----:B------:R-:W-:Y:S01]  /*38c0*/  HMMA.16816.F32 R68, R12, R28, R68 ;  /* 0x0000001c0c44723c */ /* 0x000fe20000001844 */
[----:B------:R-:W-:-:S02]  /*38d0*/  FSEL R5, R60, -INF , P0 ;  /* 0xff8000003c057808 */ /* 0x000fc40000000000 */
[C---:B------:R-:W-:Y:S02]  /*38e0*/  ISETP.GT.AND P0, PT, R32.reuse, 0x19, PT ;  /* 0x000000192000780c */ /* 0x040fe40003f04270 */
[----:B------:R-:W-:Y:S02]  /*38f0*/  FMNMX.FTZ R0, R5, R0, !PT ;  /* 0x0000000005007209 */ /* 0x000fe40007810000 */
[----:B------:R-:W-:Y:S01]  /*3900*/  FSEL R7, R61, -INF , P0 ;  /* 0xff8000003d077808 */ /* 0x000fe20000000000 */
[----:B------:R-:W-:Y:S01]  /*3910*/  HMMA.16816.F32 R44, R12, R30, R44 ;  /* 0x0000001e0c2c723c */ /* 0x000fe2000000182c */
[----:B------:R-:W-:Y:S02]  /*3920*/  ISETP.GT.AND P0, PT, R32, 0x20, PT ;  /* 0x000000202000780c */ /* 0x000fe40003f04270 */
[----:B------:R-:W-:Y:S02]  /*3930*/  FMNMX.FTZ R0, R7, R0, !PT ;  /* 0x0000000007007209 */ /* 0x000fe40007810000 */
[----:B------:R-:W-:-:S02]  /*3940*/  FSEL R167, R56, -INF , P0 ;  /* 0xff80000038a77808 */ /* 0x000fc40000000000 */
[C---:B------:R-:W-:Y:S02]  /*3950*/  ISETP.GT.AND P0, PT, R32.reuse, 0x21, PT ;  /* 0x000000212000780c */ /* 0x040fe40003f04270 */
[----:B------:R-:W-:Y:S02]  /*3960*/  FMNMX.FTZ R0, R167, R0, !PT ;  /* 0x00000000a7007209 */ /* 0x000fe40007810000 */
[----:B------:R-:W-:Y:S02]  /*3970*/  FSEL R213, R57, -INF , P0 ;  /* 0xff80000039d57808 */ /* 0x000fe40000000000 */
        /* <DEDUP_REMOVED lines=15> */
[----:B------:R-:W-:Y:S02]  /*3a70*/  ISETP.GT.AND P0, PT, R32, 0x39, PT ;  /* 0x000000392000780c */ /* 0x000fe40003f04270 */
[----:B------:R-:W-:Y:S02]  /*3a80*/  FMNMX.FTZ R0, R189, R0, !PT ;  /* 0x00000000bd007209 */ /* 0x000fe40007810000 */
[----:B------:R-:W-:Y:S02]  /*3a90*/  FSEL R179, R45, -INF , P0 ;  /* 0xff8000002db37808 */ /* 0x000fe40000000000 */
[----:B------:R-:W-:Y:S02]  /*3aa0*/  ISETP.GT.AND P0, PT, R34, RZ, PT ;  /* 0x000000ff2200720c */ /* 0x000fe40003f04270 */
[----:B------:R-:W-:Y:S02]  /*3ab0*/  FMNMX.FTZ R0, R179, R0, !PT ;  /* 0x00000000b3007209 */ /* 0x000fe40007810000 */
[----:B------:R-:W-:-:S02]  /*3ac0*/  FSEL R22, R22, -INF , P0 ;  /* 0xff80000016167808 */ /* 0x000fc40000000000 */
[C---:B------:R-:W-:Y:S01]  /*3ad0*/  ISETP.GT.AND P0, PT, R34.reuse, 0x1, PT ;  /* 0x000000012200780c */ /* 0x040fe20003f04270 */
[----:B------:R-:W1:Y:S03]  /*3ae0*/  SHFL.BFLY PT, R29, R0, 0x2, 0x1f ;  /* 0x0c401f00001d7f89 */ /* 0x000e6600000e0000 */
        /* <DEDUP_REMOVED lines=13> */
[----:B------:R-:W-:Y:S01]  /*3bc0*/  ISETP.GT.AND P0, PT, R34, 0x18, PT ;  /* 0x000000182200780c */ /* 0x000fe20003f04270 */
[----:B------:R-:W-:Y:S01]  /*3bd0*/  LDSM.16.MT88.4 R64, [R163+0x2100] ;  /* 0x00210000a340783b */ /* 0x000fe20000004200 */
        /* <DEDUP_REMOVED lines=43> */
[--C-:B------:R-:W-:Y:S02]  /*3e90*/  FFMA.FTZ R156, R35, c[0x0][0x2d0], -R140.reuse ;  /* 0x0000b400239c7a23 */ /* 0x100fe4000001088c */
[--C-:B------:R-:W-:Y:S01]  /*3ea0*/  FFMA.FTZ R153, R25, c[0x0][0x2d0], -R140.reuse ;  /* 0x0000b40019997a23 */ /* 0x100fe2000001088c */
[----:B------:R-:W-:Y:S01]  /*3eb0*/  MUFU.EX2 R159, R159 ;  /* 0x0000009f009f7308 */ /* 0x000fe20000000800 */
[--C-:B------:R-:W-:Y:S01]  /*3ec0*/  FFMA.FTZ R151, R5, c[0x0][0x2d0], -R140.reuse ;  /* 0x0000b40005977a23 */ /* 0x100fe2000001088c */
[----:B------:R-:W-:Y:S01]  /*3ed0*/  LDSM.16.MT88.4 R32, [R134+0x900] ;  /* 0x000900008620783b */ /* 0x000fe20000004200 */
[----:B------:R-:W-:-:S02]  /*3ee0*/  FFMA.FTZ R148, R7, c[0x0][0x2d0], -R140 ;  /* 0x0000b40007947a23 */ /* 0x000fc4000001088c */
[--C-:B------:R-:W-:Y:S01]  /*3ef0*/  FFMA.FTZ R157, R17, c[0x0][0x2d0], -R140.reuse ;  /* 0x0000b400119d7a23 */ /* 0x100fe2000001088c */
[----:B------:R-:W2:Y:S01]  /*3f00*/  LDSM.16.MT88.4 R4, [R4+0x4100] ;  /* 0x004100000404783b */ /* 0x000ea20000004200 */
[--C-:B------:R-:W-:Y:S01]  /*3f10*/  FFMA.FTZ R152, R21, c[0x0][0x2d0], -R140.reuse ;  /* 0x0000b40015987a23 */ /* 0x100fe2000001088c */
[----:B------:R-:W3:Y:S01]  /*3f20*/  MUFU.EX2 R158, R158 ;  /* 0x0000009e009e7308 */ /* 0x000ee20000000800 */
        /* <DEDUP_REMOVED lines=9> */
[--C-:B------:R-:W-:Y:S01]  /*3fc0*/  FFMA.FTZ R174, R205, c[0x0][0x2d0], -R140.reuse ;  /* 0x0000b400cdae7a23 */ /* 0x100fe2000001088c */
[----:B------:R-:W-:Y:S01]  /*3fd0*/  FSEL R168, R168, RZ, P0 ;  /* 0x000000ffa8a87208 */ /* 0x000fe20000000000 */
[--C-:B------:R-:W-:Y:S01]  /*3fe0*/  FFMA.FTZ R197, R197, c[0x0][0x2d0], -R140.reuse ;  /* 0x0000b400c5c57a23 */ /* 0x100fe2000001088c */
[----:B------:R-:W-:Y:S01]  /*3ff0*/  PLOP3.LUT P0, PT, PT, PT, UP0, 0x40, 0x0 ;  /* 0x000000000000781c */ /* 0x000fe20003f0e808 */
[----:B------:R-:W-:Y:S01]  /*4000*/  FFMA.FTZ R176, R189, c[0x0][0x2d0], -R140 ;  /* 0x0000b400bdb07a23 */ /* 0x000fe2000001088c */
[----:B------:R-:W1:Y:S01]  /*4010*/  MUFU.EX2 R153, R153 ;  /* 0x0000009900997308 */ /* 0x000e620000000800 */
[--C-:B------:R-:W-:Y:S01]  /*4020*/  FFMA.FTZ R161, R22, c[0x0][0x2d0], -R168.reuse ;  /* 0x0000b40016a17a23 */ /* 0x100fe200000108a8 */
[----:B---3--:R-:W-:Y:S01]  /*4030*/  F2FP.PACK_AB R96, R158, R159 ;  /* 0x0000009f9e60723e */ /* 0x008fe200000000ff */
[--C-:B------:R-:W-:Y:S02]  /*4040*/  FFMA.FTZ R160, R27, c[0x0][0x2d0], -R168.reuse ;  /* 0x0000b4001ba07a23 */ /* 0x100fe400000108a8 */
[--C-:B------:R-:W-:Y:S01]  /*4050*/  FFMA.FTZ R162, R23, c[0x0][0x2d0], -R168.reuse ;  /* 0x0000b40017a27a23 */ /* 0x100fe200000108a8 */
[----:B------:R-:W-:Y:S01]  /*4060*/  LDSM.16.MT88.4 R24, [R171+0x2900] ;  /* 0x00290000ab18783b */ /* 0x000fe20000004200 */
[--C-:B------:R-:W-:Y:S01]  /*4070*/  FFMA.FTZ R155, R19, c[0x0][0x2d0], -R168.reuse ;  /* 0x0000b400139b7a23 */ /* 0x100fe200000108a8 */
[----:B------:R-:W-:Y:S01]  /*4080*/  MUFU.EX2 R161, R161 ;  /* 0x000000a100a17308 */ /* 0x000fe20000000800 */
[--C-:B------:R-:W-:Y:S01]  /*4090*/  FFMA.FTZ R150, R11, c[0x0][0x2d0], -R168.reuse ;  /* 0x0000b4000b967a23 */ /* 0x100fe200000108a8 */
[----:B------:R-:W-:Y:S01]  /*40a0*/  LDSM.16.MT88.4 R16, [R134+0x2900] ;  /* 0x002900008610783b */ /* 0x000fe20000004200 */
[----:B------:R-:W-:-:S02]  /*40b0*/  FFMA.FTZ R3, R9, c[0x0][0x2d0], -R168 ;  /* 0x0000b40009037a23 */ /* 0x000fc400000108a8 */
[--C-:B------:R-:W-:Y:S01]  /*40c0*/  FFMA.FTZ R154, R15, c[0x0][0x2d0], -R168.reuse ;  /* 0x0000b4000f9a7a23 */ /* 0x100fe200000108a8 */
[----:B------:R-:W3:Y:S01]  /*40d0*/  LDSM.16.MT88.4 R8, [R135+0x2900] ;  /* 0x002900008708783b */ /* 0x000ee20000004200 */
[--C-:B------:R-:W-:Y:S01]  /*40e0*/  FFMA.FTZ R149, R13, c[0x0][0x2d0], -R168.reuse ;  /* 0x0000b4000d957a23 */ /* 0x100fe200000108a8 */
[----:B------:R-:W4:Y:S01]  /*40f0*/  MUFU.EX2 R160, R160 ;  /* 0x000000a000a07308 */ /* 0x000f220000000800 */
[----:B-1----:R-:W-:Y:S01]  /*4100*/  F2FP.PACK_AB R98, R153, R156 ;  /* 0x0000009c9962723e */ /* 0x002fe200000000ff */
[----:B------:R-:W1:Y:S01]  /*4110*/  LDSM.16.MT88.4 R20, [R135+0x900] ;  /* 0x000900008714783b */ /* 0x000e620000004200 */
[--C-:B------:R-:W-:Y:S02]  /*4120*/  FFMA.FTZ R170, R209, c[0x0][0x2d0], -R168.reuse ;  /* 0x0000b400d1aa7a23 */ /* 0x100fe400000108a8 */
[--C-:B------:R-:W-:Y:S01]  /*4130*/  FFMA.FTZ R173, R173, c[0x0][0x2d0], -R168.reuse ;  /* 0x0000b400adad7a23 */ /* 0x100fe200000108a8 */
[----:B------:R-:W5:Y:S01]  /*4140*/  LDSM.16.MT88.4 R12, [R163+0x2900] ;  /* 0x00290000a30c783b */ /* 0x000f620000004200 */
[--C-:B------:R-:W-:Y:S01]  /*4150*/  FFMA.FTZ R172, R207, c[0x0][0x2d0], -R168.reuse ;  /* 0x0000b400cfac7a23 */ /* 0x100fe200000108a8 */
[----:B------:R-:W-:Y:S01]  /*4160*/  MUFU.EX2 R162, R162 ;  /* 0x000000a200a27308 */ /* 0x000fe20000000800 */
[----:B------:R-:W-:-:S02]  /*4170*/  FFMA.FTZ R175, R175, c[0x0][0x2d0], -R168 ;  /* 0x0000b400afaf7a23 */ /* 0x000fc400000108a8 */
[----:B------:R-:W-:Y:S02]  /*4180*/  FFMA.FTZ R179, R179, c[0x0][0x2d0], -R140 ;  /* 0x0000b400b3b37a23 */ /* 0x000fe4000001088c */
[--C-:B------:R-:W-:Y:S02]  /*4190*/  FFMA.FTZ R177, R177, c[0x0][0x2d0], -R168.reuse ;  /* 0x0000b400b1b17a23 */ /* 0x100fe400000108a8 */
[--C-:B------:R-:W-:Y:S01]  /*41a0*/  FFMA.FTZ R178, R143, c[0x0][0x2d0], -R168.reuse ;  /* 0x0000b4008fb27a23 */ /* 0x100fe200000108a8 */
[----:B------:R-:W2:Y:S01]  /*41b0*/  MUFU.EX2 R155, R155 ;  /* 0x0000009b009b7308 */ /* 0x000ea20000000800 */
[----:B----4-:R-:W-:Y:S01]  /*41c0*/  F2FP.PACK_AB R97, R160, R161 ;  /* 0x000000a1a061723e */ /* 0x010fe200000000ff */
[--C-:B------:R-:W-:Y:S02]  /*41d0*/  FFMA.FTZ R188, R141, c[0x0][0x2d0], -R168.reuse ;  /* 0x0000b4008dbc7a23 */ /* 0x100fe400000108a8 */
[----:B------:R-:W-:Y:S01]  /*41e0*/  FFMA.FTZ R169, R169, c[0x0][0x2d0], -R168 ;  /* 0x0000b400a9a97a23 */ /* 0x000fe200000108a8 */
[----:B------:R-:W-:Y:S01]  /*41f0*/  LDSM.16.MT88.4 R140, [R171+0x3900] ;  /* 0x00390000ab8c783b */ /* 0x000fe20000004200 */
[----:B------:R-:W-:-:S02]  /*4200*/  FADD.FTZ R159, R159, R158 ;  /* 0x0000009e9f9f7221 */ /* 0x000fc40000010000 */
[----:B------:R-:W-:Y:S01]  /*4210*/  MUFU.EX2 R157, R157 ;  /* 0x0000009d009d7308 */ /* 0x000fe20000000800 */
[----:B------:R-:W-:Y:S02]  /*4220*/  FADD.FTZ R161, R161, R160 ;  /* 0x000000a0a1a17221 */ /* 0x000fe40000010000 */
[----:B------:R-:W-:-:S04]  /*4230*/  FADD.FTZ R156, R156, R159 ;  /* 0x0000009f9c9c7221 */ /* 0x000fc80000010000 */
[----:B------:R-:W-:Y:S01]  /*4240*/  FADD.FTZ R156, R153, R156 ;  /* 0x0000009c999c7221 */ /* 0x000fe20000010000 */
[----:B--2---:R-:W-:Y:S01]  /*4250*/  F2FP.PACK_AB R99, R155, R162 ;  /* 0x000000a29b63723e */ /* 0x004fe200000000ff */
        /* <DEDUP_REMOVED lines=208> */
[----:B------:R-:W-:Y:S02]  /*4f60*/  IMAD.IADD R7, R9, 0x1, R6 ;  /* 0x0000000109077824 */ /* 0x000fe400078e0206 */
[----:B------:R-:W-:Y:S01]  /*4f70*/  IMAD.MOV.U32 R6, RZ, RZ, R8 ;  /* 0x000000ffff067224 */ /* 0x000fe200078e0008 */
[----:B------:R-:W-:Y:S01]  /*4f80*/  SEL R8, RZ, 0x10, P5 ;  /* 0x00000010ff087807 */ /* 0x000fe20002800000 */
[----:B------:R-:W-:-:S03]  /*4f90*/  IMAD.SHL.U32 R9, R200, 0x2, RZ ;  /* 0x00000002c8097824 */ /* 0x000fc600078e00ff */
[----:B------:R-:W-:-:S04]  /*4fa0*/  IADD3 R18, -R8, 0x10, RZ ;  /* 0x0000001008127810 */ /* 0x000fc80007ffe1ff */
[----:B------:R-:W-:Y:S02]  /*4fb0*/  LOP3.LUT R18, R18, 0xf, RZ, 0xc0, !PT ;  /* 0x0000000f12127812 */ /* 0x000fe400078ec0ff */
[----:B--2---:R-:W-:Y:S01]  /*4fc0*/  SHF.R.S32.HI R11, RZ, 0x1f, R192 ;  /* 0x0000001fff0b7819 */ /* 0x004fe200000114c0 */
[----:B------:R-:W-:Y:S01]  /*4fd0*/  IMAD.WIDE.U32 R4, R192, c[0x0][0x1f0], R6 ;  /* 0x00007c00c0047a25 */ /* 0x000fe200078e0006 */
[----:B------:R-:W-:-:S03]  /*4fe0*/  SHF.L.U64.HI R7, R199, 0x1, R132 ;  /* 0x00000001c7077819 */ /* 0x000fc60000010284 */
[----:B------:R-:W-:Y:S01]  /*4ff0*/  IMAD R11, R11, c[0x0][0x1f0], RZ ;  /* 0x00007c000b0b7a24 */ /* 0x000fe200078e02ff */
[----:B------:R-:W-:Y:S01]  /*5000*/  IADD3 R4, P0, R4, UR20, RZ ;  /* 0x0000001404047c10 */ /* 0x000fe2000ff1e0ff */
[----:B------:R-:W-:Y:S02]  /*5010*/  IMAD.SHL.U32 R6, R199, 0x2, RZ ;  /* 0x00000002c7067824 */ /* 0x000fe400078e00ff */
[----:B------:R-:W-:-:S05]  /*5020*/  IMAD R11, R192, c[0x0][0x1f4], R11 ;  /* 0x00007d00c00b7a24 */ /* 0x000fca00078e020b */
[----:B------:R-:W-:Y:S02]  /*5030*/  IADD3.X R11, R5, UR17, R11, P0, !PT ;  /* 0x00000011050b7c10 */ /* 0x000fe400087fe40b */
[C---:B------:R-:W-:Y:S02]  /*5040*/  LEA R12, P0, R4.reuse, c[0x0][0x1c8], 0x1 ;  /* 0x00007200040c7a11 */ /* 0x040fe400078008ff */
        /* <DEDUP_REMOVED lines=30> */
.L_x_1350:
[----:B------:R-:W-:Y:S01]  /*5230*/  ULDC.64 UR4, c[0x0][0x2c8] ;  /* 0x0000b20000047ab9 */ /* 0x000fe20000000a00 */
[----:B------:R-:W0:Y:S01]  /*5240*/  LDGDEPBAR ;  /* 0x00000000000079af */ /* 0x000e220000000000 */
[----:B------:R-:W-:-:S04]  /*5250*/  UIMAD.WIDE.U32 UR22, UR15, UR4, URZ ;  /* 0x000000040f1672a5 */ /* 0x000fc8000f8e003f */
[----:B------:R-:W-:Y:S02]  /*5260*/  @UP1 USHF.R.U32.HI UR15, URZ, UR5, UR23 ;  /* 0x000000053f0f1299 */ /* 0x000fe40008011617 */
[----:B------:R-:W-:Y:S02]  /*5270*/  UIADD3 UR23, UR13, -0x2, URZ ;  /* 0xfffffffe0d177890 */ /* 0x000fe4000fffe03f */
[----:B------:R-:W-:Y:S02]  /*5280*/  UIADD3 UR15, UR15, UR9, -UR12 ;  /* 0x000000090f0f7290 */ /* 0x000fe4000fffe80c */
[----:B------:R-:W-:Y:S02]  /*5290*/  UMOV UR13, URZ ;  /* 0x0000003f000d7c82 */ /* 0x000fe40008000000 */
[----:B------:R-:W-:Y:S02]  /*52a0*/  USHF.R.S32.HI UR4, URZ, 0x1f, UR15 ;  /* 0x0000001f3f047899 */ /* 0x000fe4000801140f */
[----:B------:R-:W-:-:S02]  /*52b0*/  UMOV UR5, 0x1 ;  /* 0x0000000100057882 */ /* 0x000fc40000000000 */
[----:B------:R-:W-:-:S04]  /*52c0*/  ULEA.HI UR4, UR4, UR15, URZ, 0x6 ;  /* 0x0000000f04047291 */ /* 0x000fc8000f8f303f */
[----:B------:R-:W-:-:S04]  /*52d0*/  USHF.R.S32.HI UR22, URZ, 0x6, UR4 ;  /* 0x000000063f167899 */ /* 0x000fc80008011404 */
[----:B------:R-:W-:-:S04]  /*52e0*/  UISETP.LT.AND UP0, UPT, URZ, UR22, UPT ;  /* 0x000000163f00728c */ /* 0x000fc8000bf01270 */
[----:B------:R-:W-:-:S04]  /*52f0*/  USEL UR22, URZ, UR22, !UP0 ;  /* 0x000000163f167287 */ /* 0x000fc8000c000000 */
[----:B------:R-:W-:-:S06]  /*5300*/  UISETP.GE.AND UP0, UPT, UR23, UR22, UPT ;  /* 0x000000161700728c */ /* 0x000fcc000bf06270 */
[----:B------:R-:W-:-:S13]  /*5310*/  PLOP3.LUT P0, PT, PT, PT, UP0, 0x40, 0x0 ;  /* 0x000000000000781c */ /* 0x000fda0003f0e808 */
[----:B------:R-:W-:Y:S05]  /*5320*/  @P0 BRA `(.L_x_1351) ;  /* 0x0000323000000947 */ /* 0x000fea0003800000 */
        /* <DEDUP_REMOVED lines=15> */
.L_x_1354:
[----:B------:R-:W-:Y:S04]  /*5420*/  DEPBAR.LE SB0, 0x2 ;  /* 0x000080800000791a */ /* 0x000fe80000000000 */
[----:B------:R-:W-:Y:S01]  /*5430*/  BAR.SYNC.DEFER_BLOCKING 0x0 ;  /* 0x0000000000007b1d */ /* 0x000fe20000010000 */
[----:B------:R-:W-:Y:S01]  /*5440*/  MOV R2, UR5 ;  /* 0x0000000500027c02 */ /* 0x000fe20008000f00 */
[----:B------:R-:W-:Y:S04]  /*5450*/  UISETP.GE.AND UP0, UPT, UR23, 0x1, UPT ;  /* 0x000000011700788c */ /* 0x000fe8000bf06270 */
[C---:B------:R-:W-:Y:S02]  /*5460*/  IMAD R189, R2.reuse, 0x6000, R186 ;  /* 0x0000600002bd7824 */ /* 0x040fe400078e02ba */
[----:B------:R-:W-:Y:S01]  /*5470*/  IMAD R0, R2, 0x6000, R185 ;  /* 0x0000600002007824 */ /* 0x000fe200078e02b9 */
[----:B------:R-:W-:Y:S02]  /*5480*/  PLOP3.LUT P0, PT, PT, PT, UP0, 0x80, 0x0 ;  /* 0x000000000000781c */ /* 0x000fe40003f0f008 */
[----:B------:R-:W-:Y:S02]  /*5490*/  IADD3 R2, R182, R189, RZ ;  /* 0x000000bdb6027210 */ /* 0x000fe40007ffe0ff */
[----:B------:R2:W3:Y:S04]  /*54a0*/  LDSM.16.M88.4 R140, [R0+0xc100] ;  /* 0x00c10000008c783b */ /* 0x0004e80000000200 */
[----:B-1----:R2:W1:Y:S04]  /*54b0*/  LDSM.16.M88.4 R144, [R0+0xc900] ;  /* 0x00c900000090783b */ /* 0x0024680000000200 */
[----:B------:R2:W4:Y:S04]  /*54c0*/  LDSM.16.M88.4 R148, [R0+0xd100] ;  /* 0x00d100000094783b */ /* 0x0005280000000200 */
[----:B------:R2:W1:Y:S04]  /*54d0*/  LDSM.16.M88.4 R152, [R0+0xd900] ;  /* 0x00d900000098783b */ /* 0x0004680000000200 */
[----:B------:R2:W1:Y:S04]  /*54e0*/  LDSM.16.M88.4 R136, [R187] ;  /* 0x00000000bb88783b */ /* 0x0004680000000200 */
[----:B------:R2:W1:Y:S04]  /*54f0*/  LDSM.16.M88.4 R156, [R183] ;  /* 0x00000000b79c783b */ /* 0x0004680000000200 */
[----:B------:R2:W1:Y:S04]  /*5500*/  LDSM.16.M88.4 R160, [R2] ;  /* 0x0000000002a0783b */ /* 0x0004680000000200 */
[----:B------:R2:W1:Y:S04]  /*5510*/  LDSM.16.M88.4 R164, [R2+0x800] ;  /* 0x0008000002a4783b */ /* 0x0004680000000200 */
[----:B------:R2:W1:Y:S04]  /*5520*/  LDSM.16.M88.4 R168, [R2+0x1000] ;  /* 0x0010000002a8783b */ /* 0x0004680000000200 */
[----:B------:R2:W1:Y:S01]  /*5530*/  LDSM.16.M88.4 R172, [R2+0x1800] ;  /* 0x0018000002ac783b */ /* 0x0004620000000200 */
[----:B------:R-:W-:-:S05]  /*5540*/  @!P0 BRA `(.L_x_1352) ;  /* 0x000002f000008947 */ /* 0x000fca0003800000 */
        /* <DEDUP_REMOVED lines=13> */
[----:B--2---:R-:W-:Y:S04]  /*5620*/  IADD3 R0, P0, R6, UR24, RZ ;  /* 0x0000001806007c10 */ /* 0x004fe8000ff1e0ff */
[----:B------:R-:W-:Y:S02]  /*5630*/  IADD3.X R7, R7, UR14, R4, P0, !PT ;  /* 0x0000000e07077c10 */ /* 0x000fe400087fe404 */
[C---:B------:R-:W-:Y:S04]  /*5640*/  LEA R13, P0, R0.reuse, c[0x0][0x1f8], 0x1 ;  /* 0x00007e00000d7a11 */ /* 0x040fe800078008ff */
[----:B------:R-:W-:Y:S01]  /*5650*/  LEA.HI.X R12, R0, c[0x0][0x1fc], R7, 0x1, P0 ;  /* 0x00007f00000c7a11 */ /* 0x000fe200000f0c07 */
[----:B------:R-:W2:Y:S01]  /*5660*/  SHFL.IDX PT, R6, R13, 0x1, 0x181f ;  /* 0x00381f000d067f89 */ /* 0x000ea200000e0000 */
[----:B------:R-:W-:Y:S03]  /*5670*/  IADD3 R7, -R201, 0x10, RZ ;  /* 0x00000010c9077810 */ /* 0x000fe60007ffe1ff */
[----:B------:R-:W5:Y:S01]  /*5680*/  SHFL.IDX PT, R0, R12, 0x1, 0x181f ;  /* 0x00381f000c007f89 */ /* 0x000f6200000e0000 */
[----:B------:R-:W-:Y:S03]  /*5690*/  LOP3.LUT R7, R7, 0xf, RZ, 0xc0, !PT ;  /* 0x0000000f07077812 */ /* 0x000fe600078ec0ff */
[----:B------:R-:W4:Y:S04]  /*56a0*/  SHFL.IDX PT, R5, R13, RZ, 0x181f ;  /* 0x00181fff0d057589 */ /* 0x000f2800000e0000 */
[----:B------:R3:W1:Y:S01]  /*56b0*/  SHFL.IDX PT, R4, R12, RZ, 0x181f ;  /* 0x00181fff0c047589 */ /* 0x00066200000e0000 */
[----:B--2---:R-:W-:Y:S04]  /*56c0*/  IADD3 R10, P1, P0, R11, R6, R210 ;  /* 0x000000060b0a7210 */ /* 0x004fe8000783e0d2 */
[----:B-----5:R-:W-:Y:S02]  /*56d0*/  IADD3.X R11, RZ, R0, R211, P1, P0 ;  /* 0x00000000ff0b7210 */ /* 0x020fe40000fe04d3 */
[----:B------:R-:W-:Y:S04]  /*56e0*/  IADD3 R8, P1, P0, R8, R6, R207 ;  /* 0x0000000608087210 */ /* 0x000fe8000783e0cf */
[----:B------:R-:W-:Y:S02]  /*56f0*/  IADD3.X R9, RZ, R0, R208, P1, P0 ;  /* 0x00000000ff097210 */ /* 0x000fe40000fe04d0 */
[----:B------:R-:W-:Y:S04]  /*5700*/  IADD3 R6, P1, P0, R7, R6, R204 ;  /* 0x0000000607067210 */ /* 0x000fe8000783e0cc */
[----:B------:R-:W-:Y:S01]  /*5710*/  IADD3.X R7, RZ, R0, R205, P1, P0 ;  /* 0x00000000ff077210 */ /* 0x000fe20000fe04cd */
[----:B------:R-:W-:Y:S01]  /*5720*/  IMAD.U32 R0, RZ, RZ, UR13 ;  /* 0x0000000dff007e24 */ /* 0x000fe2000f8e00ff */
[C---:B----4-:R-:W-:Y:S02]  /*5730*/  IADD3 R14, P1, R5.reuse, R210, RZ ;  /* 0x000000d2050e7210 */ /* 0x050fe40007f3e0ff */
[----:B---3--:R-:W-:Y:S03]  /*5740*/  IADD3 R12, P0, R5, R207, RZ ;  /* 0x000000cf050c7210 */ /* 0x008fe60007f1e0ff */
[C---:B-1----:R-:W-:Y:S01]  /*5750*/  IMAD.X R15, R4.reuse, 0x1, R211, P1 ;  /* 0x00000001040f7824 */ /* 0x042fe200008e06d3 */
[----:B------:R-:W-:Y:S01]  /*5760*/  ISETP.NE.U32.AND P1, PT, R209, RZ, PT ;  /* 0x000000ffd100720c */ /* 0x000fe20003f25070 */
[----:B------:R-:W-:Y:S01]  /*5770*/  IMAD.X R13, R4, 0x1, R208, P0 ;  /* 0x00000001040d7824 */ /* 0x000fe200000e06d0 */
[----:B------:R-:W-:Y:S01]  /*5780*/  IADD3 R16, P0, R5, R204, RZ ;  /* 0x000000cc05107210 */ /* 0x000fe20007f1e0ff */
[----:B------:R-:W-:Y:S04]  /*5790*/  IMAD R5, R0, 0x6000, R191 ;  /* 0x0000600000057824 */ /* 0x000fe800078e02bf */
[----:B------:R-:W-:Y:S01]  /*57a0*/  IMAD.X R17, R4, 0x1, R205, P0 ;  /* 0x0000000104117824 */ /* 0x000fe200000e06cd */
[----:B------:R1:W-:Y:S01]  /*57b0*/  LDGSTS.E.BYPASS.LTC128B.128 [R5], [R14.64], !P5 ;  /* 0x000000000e057fae */ /* 0x0003e2000e901d4a */
[----:B------:R-:W-:Y:S03]  /*57c0*/  ISETP.NE.U32.AND P0, PT, R201, RZ, PT ;  /* 0x000000ffc900720c */ /* 0x000fe60003f05070 */
[----:B------:R1:W-:Y:S04]  /*57d0*/  LDGSTS.E.BYPASS.LTC128B.128 [R5+0x2000], [R12.64], !P4 ;  /* 0x020000000c057fae */ /* 0x0003e8000e101d4a */
[----:B------:R1:W-:Y:S04]  /*57e0*/  LDGSTS.E.BYPASS.LTC128B.128 [R5+0x4000], [R16.64], !P6 ;  /* 0x0400000010057fae */ /* 0x0003e8000f101d4a */
[----:B------:R1:W-:Y:S01]  /*57f0*/  LDGSTS.E.BYPASS.LTC128B.128.ZFILL [R5+0x1000], [R10.64], P1 ;  /* 0x010000000a057fae */ /* 0x0003e20008941d4a */
[----:B------:R-:W-:Y:S11]  /*5800*/  ISETP.NE.U32.AND P1, PT, R206, RZ, PT ;  /* 0x000000ffce00720c */ /* 0x000ff60003f25070 */
[----:B------:R-:W-:Y:S02]  /*5810*/  @!UPT UIADD3 URZ, URZ, URZ, URZ ;  /* 0x0000003f3f3ff290 */ /* 0x000fe4000fffe03f */
[----:B------:R1:W-:Y:S04]  /*5820*/  LDGSTS.E.BYPASS.LTC128B.128.ZFILL [R5+0x3000], [R8.64], P1 ;  /* 0x0300000008057fae */ /* 0x0003e80008941d4a */
[----:B------:R1:W-:Y:S02]  /*5830*/  LDGSTS.E.BYPASS.LTC128B.128.ZFILL [R5+0x5000], [R6.64], P0 ;  /* 0x0500000006057fae */ /* 0x0003e40008141d4a */
.L_x_1352:
[C---:B-1-3--:R-:W-:Y:S01]  /*5840*/  HMMA.16816.F32 R4, R136.reuse, R140, RZ ;  /* 0x0000008c8804723c */ /* 0x04afe200000018ff */
[----:B------:R-:W-:Y:S01]  /*5850*/  LDSM.16.M88.4 R176, [R189+0x2000] ;  /* 0x00200000bdb0783b */ /* 0x000fe20000000200 */
[----:B------:R-:W-:Y:S01]  /*5860*/  UIMAD UR4, UR5, 0x6000, URZ ;  /* 0x00006000050478a4 */ /* 0x000fe2000f8e023f */
[----:B------:R-:W-:Y:S01]  /*5870*/  PLOP3.LUT P1, PT, PT, PT, UP1, 0x80, 0x0 ;  /* 0x000000000000781c */ /* 0x000fe20003f2f018 */
[----:B------:R-:W-:Y:S01]  /*5880*/  USHF.L.U32 UR15, UR23, 0x6, URZ ;  /* 0x00000006170f7899 */ /* 0x000fe2000800063f */
[CC--:B------:R-:W-:Y:S01]  /*5890*/  IADD3 R188, R133.reuse, R189.reuse, RZ ;  /* 0x000000bd85bc7210 */ /* 0x0c0fe20007ffe0ff */
[----:B------:R-:W-:Y:S01]  /*58a0*/  UISETP.GE.AND UP0, UPT, UR23, 0x2, UPT ;  /* 0x000000021700788c */ /* 0x000fe2000bf06270 */
[----:B--2---:R-:W-:Y:S01]  /*58b0*/  IADD3 R0, R133, R2, RZ ;  /* 0x0000000285007210 */ /* 0x004fe20007ffe0ff */
[C---:B------:R-:W-:Y:S01]  /*58c0*/  HMMA.16816.F32 R8, R136.reuse, R142, RZ ;  /* 0x0000008e8808723c */ /* 0x040fe200000018ff */
[----:B------:R-:W-:Y:S01]  /*58d0*/  LDSM.16.M88.4 R140, [R181] ;  /* 0x00000000b58c783b */ /* 0x000fe20000000200 */
[----:B------:R-:W-:Y:S01]  /*58e0*/  PLOP3.LUT P0, PT, PT, PT, UP1, 0x80, 0x0 ;  /* 0x000000000000781c */ /* 0x000fe20003f0f018 */
[----:B------:R-:W-:Y:S02]  /*58f0*/  UIADD3 UR26, UR13, 0x1, URZ ;  /* 0x000000010d1a7890 */ /* 0x000fe4000fffe03f */
[----:B------:R-:W-:Y:S03]  /*5900*/  UISETP.GE.AND UP2, UPT, UR13, 0x1, UPT ;  /* 0x000000010d00788c */ /* 0x000fe6000bf46270 */
[C---:B------:R-:W-:Y:S01]  /*5910*/  HMMA.16816.F32 R12, R136.reuse, R144, RZ ;  /* 0x00000090880c723c */ /* 0x040fe200000018ff */
[----:B------:R-:W0:Y:S01]  /*5920*/  LDGDEPBAR ;  /* 0x00000000000079af */ /* 0x000e220000000000 */
[----:B------:R-:W-:Y:S06]  /*5930*/  USEL UR13, UR26, URZ, !UP2 ;  /* 0x0000003f1a0d7287 */ /* 0x000fec000d000000 */
[C---:B------:R-:W-:Y:S01]  /*5940*/  HMMA.16816.F32 R16, R136.reuse, R146, RZ ;  /* 0x000000928810723c */ /* 0x040fe200000018ff */
[----:B------:R-:W1:Y:S07]  /*5950*/  LDSM.16.M88.4 R144, [R188] ;  /* 0x00000000bc90783b */ /* 0x000e6e0000000200 */
[C---:B----4-:R-:W-:Y:S08]  /*5960*/  HMMA.16816.F32 R20, R136.reuse, R148, RZ ;  /* 0x000000948814723c */ /* 0x050ff000000018ff */
[C---:B------:R-:W-:Y:S01]  /*5970*/  HMMA.16816.F32 R24, R136.reuse, R150, RZ ;  /* 0x000000968818723c */ /* 0x040fe200000018ff */
[----:B------:R-:W2:Y:S07]  /*5980*/  LDSM.16.M88.4 R148, [R188+0x800] ;  /* 0x00080000bc94783b */ /* 0x000eae0000000200 */
[C---:B------:R-:W-:Y:S08]  /*5990*/  HMMA.16816.F32 R28, R136.reuse, R152, RZ ;  /* 0x00000098881c723c */ /* 0x040ff000000018ff */
[----:B------:R-:W-:Y:S01]  /*59a0*/  HMMA.16816.F32 R32, R136, R154, RZ ;  /* 0x0000009a8820723c */ /* 0x000fe200000018ff */
[----:B------:R-:W3:Y:S07]  /*59b0*/  LDSM.16.M88.4 R136, [R188+0x1000] ;  /* 0x00100000bc88783b */ /* 0x000eee0000000200 */
[C---:B------:R-:W-:Y:S01]  /*59c0*/  HMMA.16816.F32 R4, R156.reuse, R160, R4 ;  /* 0x000000a09c04723c */ /* 0x040fe20000001804 */
[----:B------:R-:W4:Y:S07]  /*59d0*/  LDSM.16.M88.4 R152, [R188+0x1800] ;  /* 0x00180000bc98783b */ /* 0x000f2e0000000200 */
[C---:B------:R-:W-:Y:S01]  /*59e0*/  HMMA.16816.F32 R8, R156.reuse, R162, R8 ;  /* 0x000000a29c08723c */ /* 0x040fe20000001808 */
[----:B------:R-:W-:Y:S07]  /*59f0*/  LDSM.16.M88.4 R160, [R180] ;  /* 0x00000000b4a0783b */ /* 0x000fee0000000200 */
[C---:B------:R-:W-:Y:S08]  /*5a00*/  HMMA.16816.F32 R12, R156.reuse, R164, R12 ;  /* 0x000000a49c0c723c */ /* 0x040ff0000000180c */
[C---:B------:R-:W-:Y:S01]  /*5a10*/  HMMA.16816.F32 R16, R156.reuse, R166, R16 ;  /* 0x000000a69c10723c */ /* 0x040fe20000001810 */
[----:B------:R-:W5:Y:S07]  /*5a20*/  LDSM.16.M88.4 R164, [R0] ;  /* 0x0000000000a4783b */ /* 0x000f6e0000000200 */
[C---:B------:R-:W-:Y:S08]  /*5a30*/  HMMA.16816.F32 R20, R156.reuse, R168, R20 ;  /* 0x000000a89c14723c */ /* 0x040ff00000001814 */
[C---:B------:R-:W-:Y:S01]  /*5a40*/  HMMA.16816.F32 R24, R156.reuse, R170, R24 ;  /* 0x000000aa9c18723c */ /* 0x040fe20000001818 */
[----:B------:R-:W-:Y:S07]  /*5a50*/  LDSM.16.M88.4 R168, [R0+0x1800] ;  /* 0x0018000000a8783b */ /* 0x000fee0000000200 */
        /* <DEDUP_REMOVED lines=15> */
[----:B------:R-:W3:Y:S07]  /*5b50*/  LDSM.16.M88.4 R140, [R189+0x3000] ;  /* 0x00300000bd8c783b */ /* 0x000eee0000000200 */
[C---:B-----5:R-:W-:Y:S01]  /*5b60*/  HMMA.16816.F32 R4, R160.reuse, R164, R4 ;  /* 0x000000a4a004723c */ /* 0x060fe20000001804 */
[----:B------:R-:W-:Y:S07]  /*5b70*/  LDSM.16.M88.4 R152, [R2+0x2000] ;  /* 0x002000000298783b */ /* 0x000fee0000000200 */
[C---:B------:R-:W-:Y:S08]  /*5b80*/  HMMA.16816.F32 R8, R160.reuse, R166, R8 ;  /* 0x000000a6a008723c */ /* 0x040ff00000001808 */
[C---:B------:R-:W-:Y:S08]  /*5b90*/  HMMA.16816.F32 R12, R160.reuse, R156, R12 ;  /* 0x0000009ca00c723c */ /* 0x040ff0000000180c */
[C---:B------:R-:W-:Y:S08]  /*5ba0*/  HMMA.16816.F32 R16, R160.reuse, R158, R16 ;  /* 0x0000009ea010723c */ /* 0x040ff00000001810 */
[C---:B-1----:R-:W-:Y:S08]  /*5bb0*/  HMMA.16816.F32 R20, R160.reuse, R144, R20 ;  /* 0x00000090a014723c */ /* 0x042ff00000001814 */
[C---:B------:R-:W-:Y:S01]  /*5bc0*/  HMMA.16816.F32 R24, R160.reuse, R146, R24 ;  /* 0x00000092a018723c */ /* 0x040fe20000001818 */
[----:B------:R-:W1:Y:S07]  /*5bd0*/  LDSM.16.M88.4 R144, [R183+0x4000] ;  /* 0x00400000b790783b */ /* 0x000e6e0000000200 */
[C---:B------:R-:W-:Y:S08]  /*5be0*/  HMMA.16816.F32 R28, R160.reuse, R168, R28 ;  /* 0x000000a8a01c723c */ /* 0x040ff0000000181c */
[----:B------:R-:W-:Y:S01]  /*5bf0*/  HMMA.16816.F32 R32, R160, R170, R32 ;  /* 0x000000aaa020723c */ /* 0x000fe20000001820 */
[----:B------:R4:W-:Y:S07]  /*5c00*/  LDSM.16.M88.4 R168, [R2+0x4000] ;  /* 0x0040000002a8783b */ /* 0x0009ee0000000200 */
[C---:B------:R-:W-:Y:S07]  /*5c10*/  HMMA.16816.F32 R4, R172.reuse, R176, R4 ;  /* 0x000000b0ac04723c */ /* 0x040fee0000001804 */
[CC--:B------:R-:W-:Y:S01]  /*5c20*/  IADD3 R177, R182.reuse, R189.reuse, RZ ;  /* 0x000000bdb6b17210 */ /* 0x0c0fe20007ffe0ff */
[C---:B------:R-:W-:Y:S04]  /*5c30*/  HMMA.16816.F32 R8, R172.reuse, R178, R8 ;  /* 0x000000b2ac08723c */ /* 0x040fe80000001808 */
[----:B------:R-:W5:Y:S01]  /*5c40*/  LDSM.16.M88.4 R156, [R177+0x2800] ;  /* 0x00280000b19c783b */ /* 0x000f620000000200 */
[----:B------:R-:W-:Y:S03]  /*5c50*/  IADD3 R176, R182, R189, R133 ;  /* 0x000000bdb6b07210 */ /* 0x000fe60007ffe085 */
[C---:B--2---:R-:W-:Y:S04]  /*5c60*/  HMMA.16816.F32 R12, R172.reuse, R136, R12 ;  /* 0x00000088ac0c723c */ /* 0x044fe8000000180c */
[----:B------:R-:W2:Y:S01]  /*5c70*/  LDSM.16.M88.4 R160, [R177+0x3000] ;  /* 0x00300000b1a0783b */ /* 0x000ea20000000200 */
[----:B----4-:R-:W-:Y:S03]  /*5c80*/  @P1 IMAD.HI.U32 R2, R202, c[0x0][0x2c8], RZ ;  /* 0x0000b200ca021a27 */ /* 0x010fe600078e00ff */
[C---:B------:R-:W-:Y:S04]  /*5c90*/  HMMA.16816.F32 R16, R172.reuse, R138, R16 ;  /* 0x0000008aac10723c */ /* 0x040fe80000001810 */
[----:B------:R-:W4:Y:S04]  /*5ca0*/  LDSM.16.M88.4 R164, [R177+0x3800] ;  /* 0x00380000b1a4783b */ /* 0x000f280000000200 */
[C---:B---3--:R-:W-:Y:S04]  /*5cb0*/  HMMA.16816.F32 R20, R172.reuse, R140, R20 ;  /* 0x0000008cac14723c */ /* 0x048fe80000001814 */
[----:B------:R-:W-:Y:S04]  /*5cc0*/  LDSM.16.M88.4 R136, [R181+0x4000] ;  /* 0x00400000b588783b */ /* 0x000fe80000000200 */
[C---:B------:R-:W-:Y:S04]  /*5cd0*/  HMMA.16816.F32 R24, R172.reuse, R142, R24 ;  /* 0x0000008eac18723c */ /* 0x040fe80000001818 */
[----:B------:R-:W3:Y:S04]  /*5ce0*/  LDSM.16.M88.4 R140, [R188+0x2000] ;  /* 0x00200000bc8c783b */ /* 0x000ee80000000200 */
[C---:B------:R-:W-:Y:S08]  /*5cf0*/  HMMA.16816.F32 R28, R172.reuse, R148, R28 ;  /* 0x00000094ac1c723c */ /* 0x040ff0000000181c */
[----:B------:R-:W-:Y:S01]  /*5d00*/  HMMA.16816.F32 R32, R172, R150, R32 ;  /* 0x00000096ac20723c */ /* 0x000fe20000001820 */
[----:B------:R-:W3:Y:S07]  /*5d10*/  LDSM.16.M88.4 R148, [R188+0x2800] ;  /* 0x00280000bc94783b */ /* 0x000eee0000000200 */
[C---:B-1----:R-:W-:Y:S01]  /*5d20*/  HMMA.16816.F32 R4, R144.reuse, R152, R4 ;  /* 0x000000989004723c */ /* 0x042fe20000001804 */
[----:B------:R-:W-:Y:S07]  /*5d30*/  LDSM.16.M88.4 R172, [R177+0x4800] ;  /* 0x00480000b1ac783b */ /* 0x000fee0000000200 */
[C---:B------:R-:W-:Y:S01]  /*5d40*/  HMMA.16816.F32 R8, R144.reuse, R154, R8 ;  /* 0x0000009a9008723c */ /* 0x040fe20000001808 */
[----:B------:R-:W1:Y:S07]  /*5d50*/  LDSM.16.M88.4 R152, [R188+0x3000] ;  /* 0x00300000bc98783b */ /* 0x000e6e0000000200 */
[C---:B-----5:R-:W-:Y:S08]  /*5d60*/  HMMA.16816.F32 R12, R144.reuse, R156, R12 ;  /* 0x0000009c900c723c */ /* 0x060ff0000000180c */
[C---:B------:R-:W-:Y:S01]  /*5d70*/  HMMA.16816.F32 R16, R144.reuse, R158, R16 ;  /* 0x0000009e9010723c */ /* 0x040fe20000001810 */
[----:B------:R-:W-:Y:S07]  /*5d80*/  LDSM.16.M88.4 R156, [R180+0x4000] ;  /* 0x00400000b49c783b */ /* 0x000fee0000000200 */
[C---:B--2---:R-:W-:Y:S08]  /*5d90*/  HMMA.16816.F32 R20, R144.reuse, R160, R20 ;  /* 0x000000a09014723c */ /* 0x044ff00000001814 */
[C---:B------:R-:W-:Y:S01]  /*5da0*/  HMMA.16816.F32 R24, R144.reuse, R162, R24 ;  /* 0x000000a29018723c */ /* 0x040fe20000001818 */
[----:B------:R-:W-:Y:S07]  /*5db0*/  LDSM.16.M88.4 R160, [R0+0x2000] ;  /* 0x0020000000a0783b */ /* 0x000fee0000000200 */
[C---:B----4-:R-:W-:Y:S08]  /*5dc0*/  HMMA.16816.F32 R28, R144.reuse, R164, R28 ;  /* 0x000000a4901c723c */ /* 0x050ff0000000181c */
        /* <DEDUP_REMOVED lines=8> */
[----:B------:R-:W4:Y:S07]  /*5e50*/  LDSM.16.M88.4 R148, [R176+0x3800] ;  /* 0x00380000b094783b */ /* 0x000f2e0000000200 */
[C---:B-1----:R-:W-:Y:S08]  /*5e60*/  HMMA.16816.F32 R20, R136.reuse, R152, R20 ;  /* 0x000000988814723c */ /* 0x042ff00000001814 */
[C---:B------:R-:W-:Y:S01]  /*5e70*/  HMMA.16816.F32 R24, R136.reuse, R154, R24 ;  /* 0x0000009a8818723c */ /* 0x040fe20000001818 */
[----:B------:R-:W-:Y:S07]  /*5e80*/  LDSM.16.M88.4 R152, [R189+0x4800] ;  /* 0x00480000bd98783b */ /* 0x000fee0000000200 */
[C---:B--2---:R-:W-:Y:S08]  /*5e90*/  HMMA.16816.F32 R28, R136.reuse, R144, R28 ;  /* 0x00000090881c723c */ /* 0x044ff0000000181c */
[----:B------:R-:W-:Y:S01]  /*5ea0*/  HMMA.16816.F32 R32, R136, R146, R32 ;  /* 0x000000928820723c */ /* 0x000fe20000001820 */
[----:B------:R-:W-:Y:S07]  /*5eb0*/  LDSM.16.M88.4 R136, [R187+0x8000] ;  /* 0x00800000bb88783b */ /* 0x000fee0000000200 */
[C---:B------:R-:W-:Y:S01]  /*5ec0*/  HMMA.16816.F32 R4, R156.reuse, R160, R4 ;  /* 0x000000a09c04723c */ /* 0x040fe20000001804 */
[----:B------:R-:W1:Y:S07]  /*5ed0*/  LDSM.16.M88.4 R144, [R189+0x4000] ;  /* 0x00400000bd90783b */ /* 0x000e6e0000000200 */
[C---:B------:R-:W-:Y:S01]  /*5ee0*/  HMMA.16816.F32 R8, R156.reuse, R162, R8 ;  /* 0x000000a29c08723c */ /* 0x040fe20000001808 */
[----:B------:R-:W2:Y:S07]  /*5ef0*/  LDSM.16.M88.4 R160, [R189+0x5000] ;  /* 0x00500000bda0783b */ /* 0x000eae0000000200 */
[C---:B---3--:R-:W-:Y:S08]  /*5f00*/  HMMA.16816.F32 R12, R156.reuse, R140, R12 ;  /* 0x0000008c9c0c723c */ /* 0x048ff0000000180c */
[C---:B------:R-:W-:Y:S01]  /*5f10*/  HMMA.16816.F32 R16, R156.reuse, R142, R16 ;  /* 0x0000008e9c10723c */ /* 0x040fe20000001810 */
[----:B------:R-:W3:Y:S07]  /*5f20*/  LDSM.16.M88.4 R140, [R189+0x5800] ;  /* 0x00580000bd8c783b */ /* 0x000eee0000000200 */
[C---:B------:R-:W-:Y:S08]  /*5f30*/  HMMA.16816.F32 R20, R156.reuse, R164, R20 ;  /* 0x000000a49c14723c */ /* 0x040ff00000001814 */
[C---:B------:R-:W-:Y:S01]  /*5f40*/  HMMA.16816.F32 R24, R156.reuse, R166, R24 ;  /* 0x000000a69c18723c */ /* 0x040fe20000001818 */
[----:B------:R-:W5:Y:S07]  /*5f50*/  LDSM.16.M88.4 R164, [R183+0x8000] ;  /* 0x00800000b7a4783b */ /* 0x000f6e0000000200 */
        /* <DEDUP_REMOVED lines=9> */
[----:B------:R-:W1:Y:S07]  /*5ff0*/  LDSM.16.M88.4 R152, [R181+0x8000] ;  /* 0x00800000b598783b */ /* 0x000e6e0000000200 */
[C---:B--2---:R-:W-:Y:S08]  /*6000*/  HMMA.16816.F32 R20, R136.reuse, R160, R20 ;  /* 0x000000a08814723c */ /* 0x044ff00000001814 */
[C---:B------:R-:W-:Y:S01]  /*6010*/  HMMA.16816.F32 R24, R136.reuse, R162, R24 ;  /* 0x000000a28818723c */ /* 0x040fe20000001818 */
[----:B------:R-:W2:Y:S07]  /*6020*/  LDSM.16.M88.4 R160, [R188+0x4800] ;  /* 0x00480000bca0783b */ /* 0x000eae0000000200 */
[C---:B---3--:R-:W-:Y:S08]  /*6030*/  HMMA.16816.F32 R28, R136.reuse, R140, R28 ;  /* 0x0000008c881c723c */ /* 0x048ff0000000181c */
[----:B------:R-:W-:Y:S01]  /*6040*/  HMMA.16816.F32 R32, R136, R142, R32 ;  /* 0x0000008e8820723c */ /* 0x000fe20000001820 */
[----:B------:R-:W3:Y:S07]  /*6050*/  LDSM.16.M88.4 R136, [R188+0x5000] ;  /* 0x00500000bc88783b */ /* 0x000eee0000000200 */
[C---:B-----5:R-:W-:Y:S01]  /*6060*/  HMMA.16816.F32 R4, R164.reuse, R168, R4 ;  /* 0x000000a8a404723c */ /* 0x060fe20000001804 */
[----:B------:R-:W5:Y:S07]  /*6070*/  LDSM.16.M88.4 R140, [R188+0x5800] ;  /* 0x00580000bc8c783b */ /* 0x000f6e0000000200 */
[C---:B------:R-:W-:Y:S08]  /*6080*/  HMMA.16816.F32 R8, R164.reuse, R170, R8 ;  /* 0x000000aaa408723c */ /* 0x040ff00000001808 */
[C---:B------:R-:W-:Y:S08]  /*6090*/  HMMA.16816.F32 R12, R164.reuse, R172, R12 ;  /* 0x000000aca40c723c */ /* 0x040ff0000000180c */
[C---:B------:R-:W-:Y:S08]  /*60a0*/  HMMA.16816.F32 R16, R164.reuse, R174, R16 ;  /* 0x000000aea410723c */ /* 0x040ff00000001810 */
[C---:B----4-:R-:W-:Y:S08]  /*60b0*/  HMMA.16816.F32 R20, R164.reuse, R148, R20 ;  /* 0x00000094a414723c */ /* 0x050ff00000001814 */
[C---:B------:R-:W-:Y:S01]  /*60c0*/  HMMA.16816.F32 R24, R164.reuse, R150, R24 ;  /* 0x00000096a418723c */ /* 0x040fe20000001818 */
[----:B------:R4:W-:Y:S07]  /*60d0*/  LDSM.16.M88.4 R148, [R0+0x4000] ;  /* 0x004000000094783b */ /* 0x0009ee0000000200 */
[C---:B-1----:R-:W-:Y:S08]  /*60e0*/  HMMA.16816.F32 R28, R164.reuse, R144, R28 ;  /* 0x00000090a41c723c */ /* 0x042ff0000000181c */
[----:B------:R-:W-:Y:S01]  /*60f0*/  HMMA.16816.F32 R32, R164, R146, R32 ;  /* 0x00000092a420723c */ /* 0x000fe20000001820 */
[----:B------:R-:W1:Y:S07]  /*6100*/  LDSM.16.M88.4 R144, [R180+0x8000] ;  /* 0x00800000b490783b */ /* 0x000e6e0000000200 */
[C---:B------:R-:W-:Y:S05]  /*6110*/  HMMA.16816.F32 R4, R152.reuse, R156, R4 ;  /* 0x0000009c9804723c */ /* 0x040fea0000001804 */
[----:B----4-:R-:W-:Y:S02]  /*6120*/  MOV R0, R202 ;  /* 0x000000ca00007202 */ /* 0x010fe40000000f00 */
[----:B------:R-:W-:Y:S01]  /*6130*/  @P0 SHF.R.U32.HI R0, RZ, c[0x0][0x2cc], R2 ;  /* 0x0000b300ff000a19 */ /* 0x000fe20000011602 */
[C---:B------:R-:W-:Y:S01]  /*6140*/  HMMA.16816.F32 R8, R152.reuse, R158, R8 ;  /* 0x0000009e9808723c */ /* 0x040fe20000001808 */
[----:B------:R-:W-:Y:S03]  /*6150*/  MOV R156, UR15 ;  /* 0x0000000f009c7c02 */ /* 0x000fe60008000f00 */
[----:B------:R-:W4:Y:S01]  /*6160*/  SHFL.IDX PT, R2, R0, RZ, 0x1c1f ;  /* 0x001c1fff00027589 */ /* 0x000f2200000e0000 */
[----:B------:R-:W-:Y:S03]  /*6170*/  IADD3 R156, -R203, 0x1, -R156 ;  /* 0x00000001cb9c7810 */ /* 0x000fe60007ffe99c */
[C---:B--2---:R-:W-:Y:S08]  /*6180*/  HMMA.16816.F32 R12, R152.reuse, R160, R12 ;  /* 0x000000a0980c723c */ /* 0x044ff0000000180c */
[C---:B------:R-:W-:Y:S08]  /*6190*/  HMMA.16816.F32 R16, R152.reuse, R162, R16 ;  /* 0x000000a29810723c */ /* 0x040ff00000001810 */
[C---:B---3--:R-:W-:Y:S08]  /*61a0*/  HMMA.16816.F32 R20, R152.reuse, R136, R20 ;  /* 0x000000889814723c */ /* 0x048ff00000001814 */
[C---:B------:R-:W-:Y:S01]  /*61b0*/  HMMA.16816.F32 R24, R152.reuse, R138, R24 ;  /* 0x0000008a9818723c */ /* 0x040fe20000001818 */
[----:B------:R-:W2:Y:S07]  /*61c0*/  LDSM.16.M88.4 R136, [R176+0x4800] ;  /* 0x00480000b088783b */ /* 0x000eae0000000200 */
[C---:B-----5:R-:W-:Y:S08]  /*61d0*/  HMMA.16816.F32 R28, R152.reuse, R140, R28 ;  /* 0x0000008c981c723c */ /* 0x060ff0000000181c */
[----:B------:R-:W-:Y:S01]  /*61e0*/  HMMA.16816.F32 R32, R152, R142, R32 ;  /* 0x0000008e9820723c */ /* 0x000fe20000001820 */
[----:B------:R-:W-:Y:S06]  /*61f0*/  LDSM.16.M88.4 R140, [R176+0x5000] ;  /* 0x00500000b08c783b */ /* 0x000fec0000000200 */
[----:B------:R-:W-:Y:S01]  /*6200*/  MOV R155, UR12 ;  /* 0x0000000c009b7c02 */ /* 0x000fe20008000f00 */
[C---:B-1----:R-:W-:Y:S01]  /*6210*/  HMMA.16816.F32 R4, R144.reuse, R148, R4 ;  /* 0x000000949004723c */ /* 0x042fe20000001804 */
[----:B------:R-:W1:Y:S04]  /*6220*/  SHFL.IDX PT, R154, R0, 0x1, 0x1c1f ;  /* 0x003c1f00009a7f89 */ /* 0x000e6800000e0000 */
[----:B------:R-:W-:Y:S03]  /*6230*/  IADD3 R155, -R155, UR9, R156 ;  /* 0x000000099b9b7c10 */ /* 0x000fe6000fffe19c */
[C---:B------:R-:W-:Y:S01]  /*6240*/  HMMA.16816.F32 R8, R144.reuse, R150, R8 ;  /* 0x000000969008723c */ /* 0x040fe20000001808 */
[----:B------:R-:W3:Y:S01]  /*6250*/  LDSM.16.M88.4 R148, [R176+0x5800] ;  /* 0x00580000b094783b */ /* 0x000ee20000000200 */
[----:B------:R-:W-:Y:S04]  /*6260*/  DEPBAR.LE SB0, 0x2 ;  /* 0x000080800000791a */ /* 0x000fe80000000000 */
[C---:B----4-:R-:W-:Y:S02]  /*6270*/  IADD3 R2, R155.reuse, R2, RZ ;  /* 0x000000029b027210 */ /* 0x050fe40007ffe0ff */
[C---:B--2---:R-:W-:Y:S01]  /*6280*/  HMMA.16816.F32 R12, R144.reuse, R136, R12 ;  /* 0x00000088900c723c */ /* 0x044fe2000000180c */
[----:B------:R-:W-:Y:S04]  /*6290*/  BAR.SYNC.DEFER_BLOCKING 0x0 ;  /* 0x0000000000007b1d */ /* 0x000fe80000010000 */
[C---:B------:R-:W-:Y:S02]  /*62a0*/  ISETP.GT.AND P0, PT, R2.reuse, RZ, PT ;  /* 0x000000ff0200720c */ /* 0x040fe40003f04270 */
[----:B------:R-:W-:Y:S01]  /*62b0*/  ISETP.GT.AND P2, PT, R2, 0x1, PT ;  /* 0x000000010200780c */ /* 0x000fe20003f44270 */
[C---:B------:R-:W-:Y:S04]  /*62c0*/  HMMA.16816.F32 R16, R144.reuse, R138, R16 ;  /* 0x0000008a9010723c */ /* 0x040fe80000001810 */
[----:B-1----:R-:W-:Y:S02]  /*62d0*/  IADD3 R0, R155, R154, RZ ;  /* 0x0000009a9b007210 */ /* 0x002fe40007ffe0ff */
[----:B------:R-:W-:Y:S02]  /*62e0*/  FSEL R164, R4, -INF , P0 ;  /* 0xff80000004a47808 */ /* 0x000fe40000000000 */
[C---:B------:R-:W-:Y:S03]  /*62f0*/  HMMA.16816.F32 R20, R144.reuse, R140, R20 ;  /* 0x0000008c9014723c */ /* 0x040fe60000001814 */
[C---:B------:R-:W-:Y:S02]  /*6300*/  ISETP.GT.AND P0, PT, R0.reuse, 0x1, PT ;  /* 0x000000010000780c */ /* 0x040fe40003f04270 */
[----:B------:R-:W-:Y:S02]  /*6310*/  ISETP.GT.AND P1, PT, R0, RZ, PT ;  /* 0x000000ff0000720c */ /* 0x000fe40003f24270 */
[----:B------:R-:W-:Y:S01]  /*6320*/  FSEL R165, R7, -INF , P0 ;  /* 0xff80000007a57808 */ /* 0x000fe20000000000 */
[C---:B------:R-:W-:Y:S03]  /*6330*/  HMMA.16816.F32 R24, R144.reuse, R142, R24 ;  /* 0x0000008e9018723c */ /* 0x040fe60000001818 */
[----:B------:R-:W-:Y:S02]  /*6340*/  ISETP.GT.AND P0, PT, R2, 0x9, PT ;  /* 0x000000090200780c */ /* 0x000fe40003f04270 */
[----:B------:R-:W-:Y:S02]  /*6350*/  FSEL R167, R6, -INF , P1 ;  /* 0xff80000006a77808 */ /* 0x000fe40000800000 */
[----:B------:R-:W-:Y:S01]  /*6360*/  FSEL R166, R9, -INF , P0 ;  /* 0xff80000009a67808 */ /* 0x000fe20000000000 */
[C---:B---3--:R-:W-:Y:S03]  /*6370*/  HMMA.16816.F32 R28, R144.reuse, R148, R28 ;  /* 0x00000094901c723c */ /* 0x048fe6000000181c */
[----:B------:R-:W-:Y:S02]  /*6380*/  ISETP.GT.AND P0, PT, R0, 0x9, PT ;  /* 0x000000090000780c */ /* 0x000fe40003f04270 */
[----:B------:R-:W-:Y:S02]  /*6390*/  ISETP.GT.AND P1, PT, R2, 0x8, PT ;  /* 0x000000080200780c */ /* 0x000fe40003f24270 */
[----:B------:R-:W-:Y:S01]  /*63a0*/  FMNMX.FTZ R155, R164, R3, !PT ;  /* 0x00000003a49b7209 */ /* 0x000fe20007810000 */
[----:B------:R-:W-:Y:S04]  /*63b0*/  HMMA.16816.F32 R32, R144, R150, R32 ;  /* 0x000000969020723c */ /* 0x000fe80000001820 */
[----:B------:R-:W-:Y:S02]  /*63c0*/  FSEL R154, R5, -INF , P2 ;  /* 0xff800000059a7808 */ /* 0x000fe40001000000 */
[----:B------:R-:W-:Y:S02]  /*63d0*/  FSEL R175, R11, -INF , P0 ;  /* 0xff8000000baf7808 */ /* 0x000fe40000000000 */
[C---:B------:R-:W-:Y:S02]  /*63e0*/  ISETP.GT.AND P0, PT, R2.reuse, 0x11, PT ;  /* 0x000000110200780c */ /* 0x040fe40003f04270 */
[----:B------:R-:W-:Y:S02]  /*63f0*/  ISETP.GT.AND P2, PT, R2, 0x19, PT ;  /* 0x000000190200780c */ /* 0x000fe40003f44270 */
[----:B------:R-:W-:Y:S02]  /*6400*/  FSEL R168, R8, -INF , P1 ;  /* 0xff80000008a87808 */ /* 0x000fe40000800000 */
[----:B------:R-:W-:Y:S02]  /*6410*/  ISETP.GT.AND P1, PT, R0, 0x8, PT ;  /* 0x000000080000780c */ /* 0x000fe40003f24270 */
[----:B------:R-:W-:Y:S02]  /*6420*/  FMNMX.FTZ R155, R154, R155, !PT ;  /* 0x0000009b9a9b7209 */ /* 0x000fe40007810000 */
[----:B------:R-:W-:Y:S02]  /*6430*/  FSEL R176, R13, -INF , P0 ;  /* 0xff8000000db07808 */ /* 0x000fe40000000000 */
[----:B------:R-:W-:Y:S02]  /*6440*/  ISETP.GT.AND P0, PT, R0, 0x11, PT ;  /* 0x000000110000780c */ /* 0x000fe40003f04270 */
[----:B------:R-:W-:Y:S02]  /*6450*/  FSEL R225, R10, -INF , P1 ;  /* 0xff8000000ae17808 */ /* 0x000fe40000800000 */
[----:B------:R-:W-:Y:S02]  /*6460*/  ISETP.GT.AND P1, PT, R2, 0x10, PT ;  /* 0x000000100200780c */ /* 0x000fe40003f24270 */
[----:B------:R-:W-:Y:S02]  /*6470*/  FMNMX.FTZ R155, R168, R155, !PT ;  /* 0x0000009ba89b7209 */ /* 0x000fe40007810000 */
[----:B------:R-:W-:Y:S02]  /*6480*/  FSEL R177, R15, -INF , P0 ;  /* 0xff8000000fb17808 */ /* 0x000fe40000000000 */
[----:B------:R-:W-:Y:S02]  /*6490*/  ISETP.GT.AND P0, PT, R2, 0x18, PT ;  /* 0x000000180200780c */ /* 0x000fe40003f04270 */
[----:B------:R-:W-:Y:S02]  /*64a0*/  FMNMX.FTZ R156, R167, R132, !PT ;  /* 0x00000084a79c7209 */ /* 0x000fe40007810000 */
        /* <DEDUP_REMOVED lines=15> */
[----:B------:R-:W-:Y:S02]  /*65a0*/  FSEL R212, R17, -INF , P2 ;  /* 0xff80000011d47808 */ /* 0x000fe40001000000 */
[----:B------:R-:W-:Y:S02]  /*65b0*/  FMNMX.FTZ R155, R178, R155, !PT ;  /* 0x0000009bb29b7209 */ /* 0x000fe40007810000 */
[----:B------:R-:W-:Y:S02]  /*65c0*/  ISETP.GT.AND P1, PT, R0, 0x18, PT ;  /* 0x000000180000780c */ /* 0x000fe40003f24270 */
[----:B------:R-:W-:Y:S02]  /*65d0*/  FSEL R219, R23, -INF , P0 ;  /* 0xff80000017db7808 */ /* 0x000fe40000000000 */
[C---:B------:R-:W-:Y:S02]  /*65e0*/  ISETP.GT.AND P0, PT, R2.reuse, 0x28, PT ;  /* 0x000000280200780c */ /* 0x040fe40003f04270 */
[----:B------:R-:W-:Y:S02]  /*65f0*/  FMNMX.FTZ R156, R179, R156, !PT ;  /* 0x0000009cb39c7209 */ /* 0x000fe40007810000 */
        /* <DEDUP_REMOVED lines=8> */
[----:B------:R-:W-:Y:S02]  /*6680*/  FMNMX.FTZ R155, R220, R155, !PT ;  /* 0x0000009bdc9b7209 */ /* 0x000fe40007810000 */
        /* <DEDUP_REMOVED lines=27> */
[----:B------:R-:W-:Y:S02]  /*6840*/  FSEL R156, R33, -INF , P2 ;  /* 0xff800000219c7808 */ /* 0x000fe40001000000 */
[----:B------:R-:W-:Y:S02]  /*6850*/  FMNMX.FTZ R33, R158, R155, !PT ;  /* 0x0000009b9e217209 */ /* 0x000fe40007810000 */
[----:B------:R-:W-:Y:S02]  /*6860*/  FSEL R161, R31, -INF , P0 ;  /* 0xff8000001fa17808 */ /* 0x000fe40000000000 */
[----:B------:R-:W-:Y:S02]  /*6870*/  FMNMX.FTZ R32, R163, R32, !PT ;  /* 0x00000020a3207209 */ /* 0x000fe40007810000 */
[----:B------:R-:W-:Y:S02]  /*6880*/  ISETP.GT.AND P1, PT, R0, 0x38, PT ;  /* 0x000000380000780c */ /* 0x000fe40003f24270 */
[----:B------:R-:W-:Y:S02]  /*6890*/  FMNMX.FTZ R2, R156, R33, !PT ;  /* 0x000000219c027209 */ /* 0x000fe40007810000 */
[----:B------:R-:W-:Y:S02]  /*68a0*/  FSEL R157, R34, -INF , P1 ;  /* 0xff800000229d7808 */ /* 0x000fe40000800000 */
[----:B------:R-:W-:Y:S01]  /*68b0*/  FMNMX.FTZ R32, R161, R32, !PT ;  /* 0x00000020a1207209 */ /* 0x000fe20007810000 */
[----:B------:R-:W1:Y:S01]  /*68c0*/  SHFL.BFLY PT, R33, R2, 0x2, 0x1f ;  /* 0x0c401f0002217f89 */ /* 0x000e6200000e0000 */
[----:B------:R-:W-:Y:S02]  /*68d0*/  ISETP.GT.AND P0, PT, R0, 0x39, PT ;  /* 0x000000390000780c */ /* 0x000fe40003f04270 */
[----:B------:R-:W-:Y:S02]  /*68e0*/  FMNMX.FTZ R32, R157, R32, !PT ;  /* 0x000000209d207209 */ /* 0x000fe40007810000 */
[----:B------:R-:W-:Y:S02]  /*68f0*/  FSEL R155, R35, -INF , P0 ;  /* 0xff800000239b7808 */ /* 0x000fe40000000000 */
[----:B------:R-:W-:Y:S01]  /*6900*/  IADD3 R137, R135, UR4, RZ ;  /* 0x0000000487897c10 */ /* 0x000fe2000fffe0ff */
[----:B------:R-:W-:Y:S01]  /*6910*/  LDSM.16.MT88.4 R148, [R134+UR4+0x3900] ;  /* 0x003900048694783b */ /* 0x000fe20008004200 */
[----:B------:R-:W-:Y:S07]  /*6920*/  FMNMX.FTZ R34, R155, R32, !PT ;  /* 0x000000209b227209 */ /* 0x000fee0007810000 */
        /* <DEDUP_REMOVED lines=10> */
[----:B------:R-:W-:Y:S02]  /*69d0*/  FADD.FTZ R4, -R4, R3 ;  /* 0x0000000304047221 */ /* 0x000fe40000010100 */
[--C-:B------:R-:W-:Y:S01]  /*69e0*/  FFMA.FTZ R172, R154, c[0x0][0x2d0], -R159.reuse ;  /* 0x0000b4009aac7a23 */ /* 0x100fe2000001089f */
[----:B--2---:R-:W-:Y:S01]  /*69f0*/  FMNMX.FTZ R0, R33, R0, !PT ;  /* 0x0000000021007209 */ /* 0x004fe20007810000 */
[--C-:B------:R-:W-:Y:S01]  /*6a00*/  FFMA.FTZ R173, R164, c[0x0][0x2d0], -R159.reuse ;  /* 0x0000b400a4ad7a23 */ /* 0x100fe2000001089f */
[----:B------:R-:W1:Y:S01]  /*6a10*/  LDSM.16.MT88.4 R32, [R135+UR4+0x100] ;  /* 0x000100048720783b */ /* 0x000e620008004200 */
        /* <DEDUP_REMOVED lines=9> */
[----:B------:R-:W-:Y:S01]  /*6ab0*/  IADD3 R164, R184, R137, RZ ;  /* 0x00000089b8a47210 */ /* 0x000fe20007ffe0ff */
[----:B------:R-:W-:Y:S01]  /*6ac0*/  FADD.FTZ R3, -R5, R132 ;  /* 0x0000008405037221 */ /* 0x000fe20000010100 */
[----:B------:R-:W-:Y:S01]  /*6ad0*/  PLOP3.LUT P0, PT, PT, PT, UP0, 0x80, 0x0 ;  /* 0x000000000000781c */ /* 0x000fe20003f0f008 */
[--C-:B------:R-:W-:Y:S01]  /*6ae0*/  FFMA.FTZ R169, R167, c[0x0][0x2d0], -R154.reuse ;  /* 0x0000b400a7a97a23 */ /* 0x100fe2000001089a */
[----:B------:R-:W2:Y:S01]  /*6af0*/  MUFU.EX2 R173, R173 ;  /* 0x000000ad00ad7308 */ /* 0x000ea20000000800 */
[--C-:B------:R-:W-:Y:S01]  /*6b00*/  FFMA.FTZ R168, R165, c[0x0][0x2d0], -R154.reuse ;  /* 0x0000b400a5a87a23 */ /* 0x100fe2000001089a */
[----:B------:R-:W3:Y:S01]  /*6b10*/  LDSM.16.MT88.4 R140, [R164+0x100] ;  /* 0x00010000a48c783b */ /* 0x000ee20000004200 */
[--C-:B------:R-:W-:Y:S02]  /*6b20*/  FFMA.FTZ R167, R225, c[0x0][0x2d0], -R154.reuse ;  /* 0x0000b400e1a77a23 */ /* 0x100fe4000001089a */
[--C-:B------:R-:W-:Y:S02]  /*6b30*/  FFMA.FTZ R166, R175, c[0x0][0x2d0], -R154.reuse ;  /* 0x0000b400afa67a23 */ /* 0x100fe4000001089a */
[----:B------:R-:W-:Y:S02]  /*6b40*/  FMUL.FTZ R132, R4, c[0x0][0x2d0] ;  /* 0x0000b40004847a20 */ /* 0x000fe40000410000 */
[----:B------:R-:W-:Y:S01]  /*6b50*/  FMUL.FTZ R7, R3, c[0x0][0x2d0] ;  /* 0x0000b40003077a20 */ /* 0x000fe20000410000 */
[----:B------:R-:W-:Y:S01]  /*6b60*/  MUFU.EX2 R171, R171 ;  /* 0x000000ab00ab7308 */ /* 0x000fe20000000800 */
[----:B------:R-:W-:Y:S01]  /*6b70*/  LDSM.16.MT88.4 R144, [R164+0x3900] ;  /* 0x00390000a490783b */ /* 0x000fe20000004200 */
[--C-:B------:R-:W-:Y:S02]  /*6b80*/  FFMA.FTZ R224, R163, c[0x0][0x2d0], -R154.reuse ;  /* 0x0000b400a3e07a23 */ /* 0x100fe4000001089a */
[--C-:B------:R-:W-:Y:S02]  /*6b90*/  FFMA.FTZ R225, R161, c[0x0][0x2d0], -R154.reuse ;  /* 0x0000b400a1e17a23 */ /* 0x100fe4000001089a */
[--C-:B------:R-:W-:Y:S02]  /*6ba0*/  FFMA.FTZ R228, R157, c[0x0][0x2d0], -R154.reuse ;  /* 0x0000b4009de47a23 */ /* 0x100fe4000001089a */
[--C-:B------:R-:W-:Y:S02]  /*6bb0*/  FFMA.FTZ R174, R174, c[0x0][0x2d0], -R159.reuse ;  /* 0x0000b400aeae7a23 */ /* 0x100fe4000001089f */
[----:B------:R-:W4:Y:S01]  /*6bc0*/  MUFU.EX2 R132, R132 ;  /* 0x0000008400847308 */ /* 0x000f220000000800 */
[--C-:B------:R-:W-:Y:S02]  /*6bd0*/  FFMA.FTZ R175, R176, c[0x0][0x2d0], -R159.reuse ;  /* 0x0000b400b0af7a23 */ /* 0x100fe4000001089f */
[--C-:B------:R-:W-:Y:S01]  /*6be0*/  FFMA.FTZ R176, R179, c[0x0][0x2d0], -R154.reuse ;  /* 0x0000b400b3b07a23 */ /* 0x100fe2000001089a */
[----:B--2---:R-:W-:Y:S01]  /*6bf0*/  F2FP.PACK_AB R136, R172, R173 ;  /* 0x000000adac88723e */ /* 0x004fe200000000ff */
        /* <DEDUP_REMOVED lines=12> */
[C---:B----4-:R-:W-:Y:S02]  /*6cc0*/  FMUL.FTZ R4, R132.reuse, R128 ;  /* 0x0000008084047220 */ /* 0x050fe40000410000 */
[C---:B------:R-:W-:Y:S02]  /*6cd0*/  FMUL.FTZ R5, R132.reuse, R129 ;  /* 0x0000008184057220 */ /* 0x040fe40000410000 */
[C---:B------:R-:W-:Y:S01]  /*6ce0*/  FMUL.FTZ R8, R132.reuse, R124 ;  /* 0x0000007c84087220 */ /* 0x040fe20000410000 */
[----:B------:R-:W-:Y:S01]  /*6cf0*/  MUFU.EX2 R169, R169 ;  /* 0x000000a900a97308 */ /* 0x000fe20000000800 */
[C---:B------:R-:W-:Y:S02]  /*6d00*/  FMUL.FTZ R9, R132.reuse, R125 ;  /* 0x0000007d84097220 */ /* 0x040fe40000410000 */
[C---:B------:R-:W-:Y:S02]  /*6d10*/  FMUL.FTZ R12, R132.reuse, R100 ;  /* 0x00000064840c7220 */ /* 0x040fe40000410000 */
[C---:B--2---:R-:W-:Y:S02]  /*6d20*/  FMUL.FTZ R6, R3.reuse, R130 ;  /* 0x0000008203067220 */ /* 0x044fe40000410000 */
[C---:B------:R-:W-:Y:S02]  /*6d30*/  FMUL.FTZ R7, R3.reuse, R131 ;  /* 0x0000008303077220 */ /* 0x040fe40000410000 */
[C---:B------:R-:W-:Y:S01]  /*6d40*/  FMUL.FTZ R10, R3.reuse, R126 ;  /* 0x0000007e030a7220 */ /* 0x040fe20000410000 */
[----:B------:R-:W2:Y:S01]  /*6d50*/  MUFU.EX2 R168, R168 ;  /* 0x000000a800a87308 */ /* 0x000ea20000000800 */
[C---:B------:R-:W-:Y:S01]  /*6d60*/  FMUL.FTZ R11, R3.reuse, R127 ;  /* 0x0000007f030b7220 */ /* 0x040fe20000410000 */
[----:B------:R-:W-:Y:S01]  /*6d70*/  LDSM.16.MT88.4 R128, [R164+0x2900] ;  /* 0x00290000a480783b */ /* 0x000fe20000004200 */
[----:B------:R-:W-:Y:S01]  /*6d80*/  FMUL.FTZ R13, R132, R101 ;  /* 0x00000065840d7220 */ /* 0x000fe20000410000 */
[----:B-----5:R-:W-:Y:S01]  /*6d90*/  F2FP.PACK_AB R138, R170, R171 ;  /* 0x000000abaa8a723e */ /* 0x020fe200000000ff */
[C---:B------:R-:W-:Y:S02]  /*6da0*/  FMUL.FTZ R14, R3.reuse, R102 ;  /* 0x00000066030e7220 */ /* 0x040fe40000410000 */
[C---:B------:R-:W-:Y:S02]  /*6db0*/  FMUL.FTZ R15, R3.reuse, R103 ;  /* 0x00000067030f7220 */ /* 0x040fe40000410000 */
[C---:B------:R-:W-:Y:S01]  /*6dc0*/  FMUL.FTZ R16, R132.reuse, R104 ;  /* 0x0000006884107220 */ /* 0x040fe20000410000 */
[----:B------:R-:W-:Y:S01]  /*6dd0*/  MUFU.EX2 R167, R167 ;  /* 0x000000a700a77308 */ /* 0x000fe20000000800 */
[----:B------:R-:W4:Y:S01]  /*6de0*/  LDSM.16.MT88.4 R124, [R134+UR4+0x100] ;  /* 0x00010004867c783b */ /* 0x000f220008004200 */
[C---:B------:R-:W-:Y:S02]  /*6df0*/  FMUL.FTZ R17, R132.reuse, R105 ;  /* 0x0000006984117220 */ /* 0x040fe40000410000 */
[C---:B------:R-:W-:Y:S02]  /*6e00*/  FMUL.FTZ R18, R3.reuse, R106 ;  /* 0x0000006a03127220 */ /* 0x040fe40000410000 */
[C---:B------:R-:W-:Y:S02]  /*6e10*/  FMUL.FTZ R19, R3.reuse, R107 ;  /* 0x0000006b03137220 */ /* 0x040fe40000410000 */
[C---:B------:R-:W-:Y:S01]  /*6e20*/  FMUL.FTZ R20, R132.reuse, R108 ;  /* 0x0000006c84147220 */ /* 0x040fe20000410000 */
[----:B------:R-:W-:Y:S01]  /*6e30*/  LDSM.16.MT88.4 R104, [R135+UR4+0x2100] ;  /* 0x002100048768783b */ /* 0x000fe20008004200 */
[----:B------:R-:W5:Y:S01]  /*6e40*/  MUFU.EX2 R166, R166 ;  /* 0x000000a600a67308 */ /* 0x000f620000000800 */
[----:B------:R-:W-:Y:S02]  /*6e50*/  FMUL.FTZ R21, R132, R109 ;  /* 0x0000006d84157220 */ /* 0x000fe40000410000 */
[C---:B------:R-:W-:Y:S01]  /*6e60*/  FMUL.FTZ R22, R3.reuse, R110 ;  /* 0x0000006e03167220 */ /* 0x040fe20000410000 */
[----:B--2---:R-:W-:Y:S01]  /*6e70*/  F2FP.PACK_AB R137, R168, R169 ;  /* 0x000000a9a889723e */ /* 0x004fe200000000ff */
[C---:B------:R-:W-:Y:S02]  /*6e80*/  FMUL.FTZ R23, R3.reuse, R111 ;  /* 0x0000006f03177220 */ /* 0x040fe40000410000 */
[----:B------:R-:W-:Y:S01]  /*6e90*/  LDSM.16.MT88.4 R108, [R164+0x2100] ;  /* 0x00210000a46c783b */ /* 0x000fe20000004200 */
[C---:B------:R-:W-:Y:S02]  /*6ea0*/  FMUL.FTZ R24, R132.reuse, R112 ;  /* 0x0000007084187220 */ /* 0x040fe40000410000 */
[C---:B------:R-:W-:Y:S01]  /*6eb0*/  FMUL.FTZ R25, R132.reuse, R113 ;  /* 0x0000007184197220 */ /* 0x040fe20000410000 */
[----:B------:R-:W-:Y:S01]  /*6ec0*/  MUFU.EX2 R174, R174 ;  /* 0x000000ae00ae7308 */ /* 0x000fe20000000800 */
[C---:B------:R-:W-:Y:S02]  /*6ed0*/  FMUL.FTZ R26, R3.reuse, R114 ;  /* 0x00000072031a7220 */ /* 0x040fe40000410000 */
[C---:B------:R-:W-:Y:S02]  /*6ee0*/  FMUL.FTZ R27, R3.reuse, R115 ;  /* 0x00000073031b7220 */ /* 0x040fe40000410000 */
[----:B------:R-:W-:Y:S01]  /*6ef0*/  LDSM.16.MT88.4 R112, [R135+UR4+0x900] ;  /* 0x000900048770783b */ /* 0x000fe20008004200 */
[C---:B------:R-:W-:Y:S02]  /*6f00*/  FMUL.FTZ R28, R132.reuse, R116 ;  /* 0x00000074841c7220 */ /* 0x040fe40000410000 */
[----:B------:R-:W-:Y:S02]  /*6f10*/  FMUL.FTZ R29, R132, R117 ;  /* 0x00000075841d7220 */ /* 0x000fe40000410000 */
[C---:B------:R-:W-:Y:S01]  /*6f20*/  FMUL.FTZ R30, R3.reuse, R118 ;  /* 0x00000076031e7220 */ /* 0x040fe20000410000 */
[----:B------:R-:W2:Y:S01]  /*6f30*/  MUFU.EX2 R175, R175 ;  /* 0x000000af00af7308 */ /* 0x000ea20000000800 */
[C---:B------:R-:W-:Y:S01]  /*6f40*/  FMUL.FTZ R31, R3.reuse, R119 ;  /* 0x00000077031f7220 */ /* 0x040fe20000410000 */
[----:B-----5:R-:W-:Y:S01]  /*6f50*/  F2FP.PACK_AB R139, R166, R167 ;  /* 0x000000a7a68b723e */ /* 0x020fe200000000ff */
[----:B------:R-:W-:Y:S01]  /*6f60*/  LDSM.16.MT88.4 R116, [R134+UR4+0x900] ;  /* 0x000900048674783b */ /* 0x000fe20008004200 */
[C---:B------:R-:W-:Y:S02]  /*6f70*/  FMUL.FTZ R36, R132.reuse, R36 ;  /* 0x0000002484247220 */ /* 0x040fe40000410000 */
[----:B------:R-:W-:Y:S02]  /*6f80*/  FMUL.FTZ R37, R132, R37 ;  /* 0x0000002584257220 */ /* 0x000fe40000410000 */
[C---:B------:R-:W-:Y:S01]  /*6f90*/  FMUL.FTZ R38, R3.reuse, R38 ;  /* 0x0000002603267220 */ /* 0x040fe20000410000 */
[C---:B-1----:R-:W-:Y:S01]  /*6fa0*/  HMMA.16816.F32 R4, R136.reuse, R32, R4 ;  /* 0x000000208804723c */ /* 0x042fe20000001804 */
[----:B------:R-:W-:Y:S04]  /*6fb0*/  MUFU.EX2 R176, R176 ;  /* 0x000000b000b07308 */ /* 0x000fe80000000800 */
[C---:B------:R-:W-:Y:S02]  /*6fc0*/  FMUL.FTZ R39, R3.reuse, R39 ;  /* 0x0000002703277220 */ /* 0x040fe40000410000 */
[----:B------:R-:W-:Y:S01]  /*6fd0*/  IADD3 R33, R134, UR4, RZ ;  /* 0x0000000486217c10 */ /* 0x000fe2000fffe0ff */
[C---:B------:R-:W-:Y:S03]  /*6fe0*/  HMMA.16816.F32 R8, R136.reuse, R34, R8 ;  /* 0x000000228808723c */ /* 0x040fe60000001808 */
[----:B------:R-:W1:Y:S01]  /*6ff0*/  MUFU.EX2 R177, R177 ;  /* 0x000000b100b17308 */ /* 0x000e620000000800 */
[----:B------:R-:W-:Y:S01]  /*7000*/  IADD3 R165, R184, R33, RZ ;  /* 0x00000021b8a57210 */ /* 0x000fe20007ffe0ff */
[C---:B------:R-:W-:Y:S02]  /*7010*/  FMUL.FTZ R32, R132.reuse, R120 ;  /* 0x0000007884207220 */ /* 0x040fe40000410000 */
[C---:B------:R-:W-:Y:S01]  /*7020*/  FMUL.FTZ R33, R132.reuse, R121 ;  /* 0x0000007984217220 */ /* 0x040fe20000410000 */
[C---:B---3--:R-:W-:Y:S01]  /*7030*/  HMMA.16816.F32 R12, R136.reuse, R140, R12 ;  /* 0x0000008c880c723c */ /* 0x048fe2000000180c */
[----:B------:R-:W3:Y:S03]  /*7040*/  LDSM.16.MT88.4 R100, [R165+0x100] ;  /* 0x00010000a564783b */ /* 0x000ee60000004200 */
[C---:B------:R-:W-:Y:S01]  /*7050*/  FMUL.FTZ R34, R3.reuse, R122 ;  /* 0x0000007a03227220 */ /* 0x040fe20000410000 */
[----:B------:R-:W-:Y:S01]  /*7060*/  MUFU.EX2 R178, R178 ;  /* 0x000000b200b27308 */ /* 0x000fe20000000800 */
[C---:B------:R-:W-:Y:S02]  /*7070*/  FMUL.FTZ R35, R3.reuse, R123 ;  /* 0x0000007b03237220 */ /* 0x040fe40000410000 */
[C---:B------:R-:W-:Y:S01]  /*7080*/  HMMA.16816.F32 R16, R136.reuse, R142, R16 ;  /* 0x0000008e8810723c */ /* 0x040fe20000001810 */
[----:B------:R-:W-:Y:S03]  /*7090*/  LDSM.16.MT88.4 R120, [R165+0x900] ;  /* 0x00090000a578783b */ /* 0x000fe60000004200 */
[C---:B------:R-:W-:Y:S02]  /*70a0*/  FMUL.FTZ R40, R132.reuse, R40 ;  /* 0x0000002884287220 */ /* 0x040fe40000410000 */
[C---:B------:R-:W-:Y:S01]  /*70b0*/  FMUL.FTZ R41, R132.reuse, R41 ;  /* 0x0000002984297220 */ /* 0x040fe20000410000 */
[----:B------:R-:W5:Y:S01]  /*70c0*/  MUFU.EX2 R179, R179 ;  /* 0x000000b300b37308 */ /* 0x000f620000000800 */
[C---:B----4-:R-:W-:Y:S01]  /*70d0*/  HMMA.16816.F32 R20, R136.reuse, R124, R20 ;  /* 0x0000007c8814723c */ /* 0x050fe20000001814 */
[----:B------:R-:W-:Y:S03]  /*70e0*/  LDSM.16.MT88.4 R140, [R134+UR4+0x2900] ;  /* 0x00290004868c783b */ /* 0x000fe60008004200 */
[C---:B------:R-:W-:Y:S02]  /*70f0*/  FMUL.FTZ R42, R3.reuse, R42 ;  /* 0x0000002a032a7220 */ /* 0x040fe40000410000 */
[C---:B------:R-:W-:Y:S02]  /*7100*/  FMUL.FTZ R43, R3.reuse, R43 ;  /* 0x0000002b032b7220 */ /* 0x040fe40000410000 */
[C---:B------:R-:W-:Y:S01]  /*7110*/  HMMA.16816.F32 R24, R136.reuse, R126, R24 ;  /* 0x0000007e8818723c */ /* 0x040fe20000001818 */
[----:B------:R-:W-:Y:S01]  /*7120*/  LDSM.16.MT88.4 R124, [R135+UR4+0x2900] ;  /* 0x00290004877c783b */ /* 0x000fe20008004200 */
[----:B------:R-:W-:Y:S02]  /*7130*/  MUFU.EX2 R212, R212 ;  /* 0x000000d400d47308 */ /* 0x000fe40000000800 */
[C---:B------:R-:W-:Y:S02]  /*7140*/  FMUL.FTZ R44, R132.reuse, R44 ;  /* 0x0000002c842c7220 */ /* 0x040fe40000410000 */
[C---:B------:R-:W-:Y:S02]  /*7150*/  FMUL.FTZ R45, R132.reuse, R45 ;  /* 0x0000002d842d7220 */ /* 0x040fe40000410000 */
[C---:B------:R-:W-:Y:S04]  /*7160*/  FMUL.FTZ R46, R3.reuse, R46 ;  /* 0x0000002e032e7220 */ /* 0x040fe80000410000 */
[C---:B------:R-:W-:Y:S01]  /*7170*/  FMUL.FTZ R47, R3.reuse, R47 ;  /* 0x0000002f032f7220 */ /* 0x040fe20000410000 */
[----:B------:R-:W4:Y:S01]  /*7180*/  MUFU.EX2 R213, R213 ;  /* 0x000000d500d57308 */ /* 0x000f220000000800 */
[C---:B------:R-:W-:Y:S02]  /*7190*/  FMUL.FTZ R48, R132.reuse, R48 ;  /* 0x0000003084307220 */ /* 0x040fe40000410000 */
[C---:B------:R-:W-:Y:S01]  /*71a0*/  FMUL.FTZ R49, R132.reuse, R49 ;  /* 0x0000003184317220 */ /* 0x040fe20000410000 */
[C---:B---3--:R-:W-:Y:S03]  /*71b0*/  HMMA.16816.F32 R28, R136.reuse, R100, R28 ;  /* 0x00000064881c723c */ /* 0x048fe6000000181c */
[C---:B------:R-:W-:Y:S02]  /*71c0*/  FMUL.FTZ R50, R3.reuse, R50 ;  /* 0x0000003203327220 */ /* 0x040fe40000410000 */
[C---:B------:R-:W-:Y:S01]  /*71d0*/  FMUL.FTZ R51, R3.reuse, R51 ;  /* 0x0000003303337220 */ /* 0x040fe20000410000 */
[----:B------:R-:W-:Y:S01]  /*71e0*/  MUFU.EX2 R220, R220 ;  /* 0x000000dc00dc7308 */ /* 0x000fe20000000800 */
[C---:B------:R-:W-:Y:S01]  /*71f0*/  FMUL.FTZ R52, R132.reuse, R52 ;  /* 0x0000003484347220 */ /* 0x040fe20000410000 */
[C---:B------:R-:W-:Y:S01]  /*7200*/  HMMA.16816.F32 R32, R136.reuse, R102, R32 ;  /* 0x000000668820723c */ /* 0x040fe20000001820 */
[----:B------:R-:W3:Y:S03]  /*7210*/  LDSM.16.MT88.4 R100, [R134+UR4+0x2100] ;  /* 0x002100048664783b */ /* 0x000ee60008004200 */
[C---:B------:R-:W-:Y:S02]  /*7220*/  FMUL.FTZ R53, R132.reuse, R53 ;  /* 0x0000003584357220 */ /* 0x040fe40000410000 */
[C---:B------:R-:W-:Y:S02]  /*7230*/  FMUL.FTZ R54, R3.reuse, R54 ;  /* 0x0000003603367220 */ /* 0x040fe40000410000 */
[C---:B------:R-:W-:Y:S01]  /*7240*/  HMMA.16816.F32 R36, R136.reuse, R104, R36 ;  /* 0x000000688824723c */ /* 0x040fe20000001824 */
[----:B------:R-:W-:Y:S03]  /*7250*/  MUFU.EX2 R223, R223 ;  /* 0x000000df00df7308 */ /* 0x000fe60000000800 */
[C---:B------:R-:W-:Y:S02]  /*7260*/  FMUL.FTZ R55, R3.reuse, R55 ;  /* 0x0000003703377220 */ /* 0x040fe40000410000 */
[C---:B------:R-:W-:Y:S02]  /*7270*/  FMUL.FTZ R56, R132.reuse, R56 ;  /* 0x0000003884387220 */ /* 0x040fe40000410000 */
[C---:B------:R-:W-:Y:S01]  /*7280*/  HMMA.16816.F32 R40, R136.reuse, R106, R40 ;  /* 0x0000006a8828723c */ /* 0x040fe20000001828 */
[----:B------:R-:W1:Y:S02]  /*7290*/  LDSM.16.MT88.4 R104, [R165+0x2100] ;  /* 0x00210000a568783b */ /* 0x000e640000004200 */
[----:B------:R-:W-:Y:S01]  /*72a0*/  MUFU.EX2 R218, R218 ;  /* 0x000000da00da7308 */ /* 0x000fe20000000800 */
[C---:B------:R-:W-:Y:S02]  /*72b0*/  FMUL.FTZ R57, R132.reuse, R57 ;  /* 0x0000003984397220 */ /* 0x040fe40000410000 */
[C---:B------:R-:W-:Y:S02]  /*72c0*/  FMUL.FTZ R58, R3.reuse, R58 ;  /* 0x0000003a033a7220 */ /* 0x040fe40000410000 */
[C---:B------:R-:W-:Y:S04]  /*72d0*/  HMMA.16816.F32 R44, R136.reuse, R108, R44 ;  /* 0x0000006c882c723c */ /* 0x040fe8000000182c */
[C---:B------:R-:W-:Y:S01]  /*72e0*/  FMUL.FTZ R59, R3.reuse, R59 ;  /* 0x0000003b033b7220 */ /* 0x040fe20000410000 */
[----:B------:R-:W-:Y:S01]  /*72f0*/  MUFU.EX2 R219, R219 ;  /* 0x000000db00db7308 */ /* 0x000fe20000000800 */
[C---:B------:R-:W-:Y:S02]  /*7300*/  FMUL.FTZ R60, R132.reuse, R60 ;  /* 0x0000003c843c7220 */ /* 0x040fe40000410000 */
[C---:B------:R-:W-:Y:S01]  /*7310*/  HMMA.16816.F32 R48, R136.reuse, R110, R48 ;  /* 0x0000006e8830723c */ /* 0x040fe20000001830 */
[----:B------:R-:W2:Y:S03]  /*7320*/  LDSM.16.MT88.4 R108, [R135+UR4+0x4100] ;  /* 0x00410004876c783b */ /* 0x000ea60008004200 */
        /* <DEDUP_REMOVED lines=21> */
[----:B------:R-:W1:Y:S01]  /*7480*/  MUFU.EX2 R225, R225 ;  /* 0x000000e100e17308 */ /* 0x000e620000000800 */
[C---:B------:R-:W-:Y:S03]  /*7490*/  FMUL.FTZ R73, R132.reuse, R73 ;  /* 0x0000004984497220 */ /* 0x040fe60000410000 */
[C---:B--2---:R-:W-:Y:S03]  /*74a0*/  HMMA.16816.F32 R68, R136.reuse, R108, R68 ;  /* 0x0000006c8844723c */ /* 0x044fe60000001844 */
[C---:B------:R-:W-:Y:S02]  /*74b0*/  FMUL.FTZ R74, R3.reuse, R74 ;  /* 0x0000004a034a7220 */ /* 0x040fe40000410000 */
[C---:B------:R-:W-:Y:S01]  /*74c0*/  FMUL.FTZ R75, R3.reuse, R75 ;  /* 0x0000004b034b7220 */ /* 0x040fe20000410000 */
[----:B------:R-:W-:Y:S01]  /*74d0*/  MUFU.EX2 R226, R226 ;  /* 0x000000e200e27308 */ /* 0x000fe20000000800 */
[C---:B------:R-:W-:Y:S02]  /*74e0*/  FMUL.FTZ R84, R132.reuse, R84 ;  /* 0x0000005484547220 */ /* 0x040fe40000410000 */
[C---:B------:R-:W-:Y:S03]  /*74f0*/  FMUL.FTZ R85, R132.reuse, R85 ;  /* 0x0000005584557220 */ /* 0x040fe60000410000 */
[C---:B------:R-:W-:Y:S01]  /*7500*/  HMMA.16816.F32 R72, R136.reuse, R110, R72 ;  /* 0x0000006e8848723c */ /* 0x040fe20000001848 */
[----:B------:R-:W2:Y:S02]  /*7510*/  LDSM.16.MT88.4 R108, [R165+0x4100] ;  /* 0x00410000a56c783b */ /* 0x000ea40000004200 */
[C---:B------:R-:W-:Y:S01]  /*7520*/  FMUL.FTZ R76, R132.reuse, R76 ;  /* 0x0000004c844c7220 */ /* 0x040fe20000410000 */
[----:B------:R-:W-:Y:S01]  /*7530*/  MUFU.EX2 R228, R228 ;  /* 0x000000e400e47308 */ /* 0x000fe20000000800 */
[C---:B------:R-:W-:Y:S02]  /*7540*/  FMUL.FTZ R77, R132.reuse, R77 ;  /* 0x0000004d844d7220 */ /* 0x040fe40000410000 */
[C---:B------:R-:W-:Y:S02]  /*7550*/  FMUL.FTZ R78, R3.reuse, R78 ;  /* 0x0000004e034e7220 */ /* 0x040fe40000410000 */
[C---:B------:R-:W-:Y:S03]  /*7560*/  FMUL.FTZ R79, R3.reuse, R79 ;  /* 0x0000004f034f7220 */ /* 0x040fe60000410000 */
[C---:B------:R-:W-:Y:S02]  /*7570*/  FMUL.FTZ R86, R3.reuse, R86 ;  /* 0x0000005603567220 */ /* 0x040fe40000410000 */
[C---:B------:R-:W-:Y:S02]  /*7580*/  FMUL.FTZ R87, R3.reuse, R87 ;  /* 0x0000005703577220 */ /* 0x040fe40000410000 */
[C---:B---3--:R-:W-:Y:S03]  /*7590*/  HMMA.16816.F32 R76, R136.reuse, R100, R76 ;  /* 0x00000064884c723c */ /* 0x048fe6000000184c */
[C---:B------:R-:W-:Y:S02]  /*75a0*/  FMUL.FTZ R80, R132.reuse, R80 ;  /* 0x0000005084507220 */ /* 0x040fe40000410000 */
[C---:B------:R-:W-:Y:S02]  /*75b0*/  FMUL.FTZ R81, R132.reuse, R81 ;  /* 0x0000005184517220 */ /* 0x040fe40000410000 */
[----:B------:R-:W-:Y:S01]  /*75c0*/  FMUL.FTZ R82, R3, R82 ;  /* 0x0000005203527220 */ /* 0x000fe20000410000 */
[----:B------:R-:W-:Y:S01]  /*75d0*/  F2FP.PACK_AB R100, R175, R174 ;  /* 0x000000aeaf64723e */ /* 0x000fe200000000ff */
[----:B------:R-:W-:Y:S03]  /*75e0*/  FMUL.FTZ R83, R3, R83 ;  /* 0x0000005303537220 */ /* 0x000fe60000410000 */
[C---:B------:R-:W-:Y:S01]  /*75f0*/  FMUL.FTZ R88, R132.reuse, R88 ;  /* 0x0000005884587220 */ /* 0x040fe20000410000 */
[----:B------:R-:W-:Y:S01]  /*7600*/  F2FP.PACK_AB R101, R177, R176 ;  /* 0x000000b0b165723e */ /* 0x000fe200000000ff */
[C---:B------:R-:W-:Y:S02]  /*7610*/  FMUL.FTZ R89, R132.reuse, R89 ;  /* 0x0000005984597220 */ /* 0x040fe40000410000 */
[C---:B------:R-:W-:Y:S03]  /*7620*/  HMMA.16816.F32 R80, R136.reuse, R102, R80 ;  /* 0x000000668850723c */ /* 0x040fe60000001850 */
[C---:B------:R-:W-:Y:S02]  /*7630*/  FMUL.FTZ R90, R3.reuse, R90 ;  /* 0x0000005a035a7220 */ /* 0x040fe40000410000 */
[----:B------:R-:W-:Y:S02]  /*7640*/  FMUL.FTZ R91, R3, R91 ;  /* 0x0000005b035b7220 */ /* 0x000fe40000410000 */
[C---:B------:R-:W-:Y:S01]  /*7650*/  FMUL.FTZ R92, R132.reuse, R92 ;  /* 0x0000005c845c7220 */ /* 0x040fe20000410000 */
[C---:B-1----:R-:W-:Y:S04]  /*7660*/  HMMA.16816.F32 R84, R136.reuse, R104, R84 ;  /* 0x000000688854723c */ /* 0x042fe80000001854 */
[C---:B------:R-:W-:Y:S01]  /*7670*/  FMUL.FTZ R93, R132.reuse, R93 ;  /* 0x0000005d845d7220 */ /* 0x040fe20000410000 */
[----:B-----5:R-:W-:Y:S01]  /*7680*/  F2FP.PACK_AB R102, R179, R178 ;  /* 0x000000b2b366723e */ /* 0x020fe200000000ff */
[----:B------:R-:W-:Y:S01]  /*7690*/  FMUL.FTZ R94, R3, R94 ;  /* 0x0000005e035e7220 */ /* 0x000fe20000410000 */
[----:B----4-:R-:W-:Y:S01]  /*76a0*/  F2FP.PACK_AB R103, R213, R212 ;  /* 0x000000d4d567723e */ /* 0x010fe200000000ff */
[C---:B------:R-:W-:Y:S01]  /*76b0*/  HMMA.16816.F32 R88, R136.reuse, R106, R88 ;  /* 0x0000006a8858723c */ /* 0x040fe20000001858 */
[----:B------:R-:W1:Y:S03]  /*76c0*/  LDSM.16.MT88.4 R104, [R164+0x900] ;  /* 0x00090000a468783b */ /* 0x000e660000004200 */
[C---:B------:R-:W-:Y:S02]  /*76d0*/  FMUL.FTZ R95, R3.reuse, R95 ;  /* 0x0000005f035f7220 */ /* 0x040fe40000410000 */
[C---:B------:R-:W-:Y:S02]  /*76e0*/  FMUL.FTZ R96, R132.reuse, R96 ;  /* 0x0000006084607220 */ /* 0x040fe40000410000 */
[----:B------:R-:W-:Y:S03]  /*76f0*/  FMUL.FTZ R97, R132, R97 ;  /* 0x0000006184617220 */ /* 0x000fe60000410000 */
[C---:B--2---:R-:W-:Y:S03]  /*7700*/  HMMA.16816.F32 R92, R136.reuse, R108, R92 ;  /* 0x0000006c885c723c */ /* 0x044fe6000000185c */
[C---:B------:R-:W-:Y:S02]  /*7710*/  FMUL.FTZ R98, R3.reuse, R98 ;  /* 0x0000006203627220 */ /* 0x040fe40000410000 */
[----:B------:R-:W-:Y:S02]  /*7720*/  FMUL.FTZ R99, R3, R99 ;  /* 0x0000006303637220 */ /* 0x000fe40000410000 */
[--C-:B------:R-:W-:Y:S02]  /*7730*/  FFMA.FTZ R221, R214, c[0x0][0x2d0], -R159.reuse ;  /* 0x0000b400d6dd7a23 */ /* 0x100fe4000001089f */
[--C-:B------:R-:W-:Y:S03]  /*7740*/  FFMA.FTZ R214, R217, c[0x0][0x2d0], -R154.reuse ;  /* 0x0000b400d9d67a23 */ /* 0x100fe6000001089a */
[----:B------:R-:W-:Y:S01]  /*7750*/  HMMA.16816.F32 R96, R136, R110, R96 ;  /* 0x0000006e8860723c */ /* 0x000fe20000001860 */
[----:B------:R-:W2:Y:S01]  /*7760*/  LDSM.16.MT88.4 R108, [R165+0x2900] ;  /* 0x00290000a56c783b */ /* 0x000ea20000004200 */
[----:B------:R-:W-:Y:S01]  /*7770*/  MUFU.EX2 R221, R221 ;  /* 0x000000dd00dd7308 */ /* 0x000fe20000000800 */
[--C-:B------:R-:W-:Y:S02]  /*7780*/  FFMA.FTZ R217, R162, c[0x0][0x2d0], -R159.reuse ;  /* 0x0000b400a2d97a23 */ /* 0x100fe4000001089f */
[----:B------:R-:W-:Y:S02]  /*7790*/  FFMA.FTZ R159, R156, c[0x0][0x2d0], -R159 ;  /* 0x0000b4009c9f7a23 */ /* 0x000fe4000001089f */
[--C-:B------:R-:W-:Y:S01]  /*77a0*/  FFMA.FTZ R215, R215, c[0x0][0x2d0], -R154.reuse ;  /* 0x0000b400d7d77a23 */ /* 0x100fe2000001089a */
[C---:B------:R-:W-:Y:S01]  /*77b0*/  HMMA.16816.F32 R4, R100.reuse, R112, R4 ;  /* 0x000000706404723c */ /* 0x040fe20000001804 */
[----:B------:R-:W-:Y:S03]  /*77c0*/  LDSM.16.MT88.4 R160, [R164+0x5900] ;  /* 0x00590000a4a0783b */ /* 0x000fe60000004200 */
[----:B------:R-:W3:Y:S01]  /*77d0*/  MUFU.EX2 R227, R159 ;  /* 0x0000009f00e37308 */ /* 0x000ee20000000800 */
[----:B------:R-:W-:Y:S01]  /*77e0*/  FFMA.FTZ R154, R155, c[0x0][0x2d0], -R154 ;  /* 0x0000b4009b9a7a23 */ /* 0x000fe2000001089a */
[----:B------:R-:W-:Y:S01]  /*77f0*/  F2FP.PACK_AB R137, R225, R224 ;  /* 0x000000e0e189723e */ /* 0x000fe200000000ff */
[----:B------:R-:W-:Y:S01]  /*7800*/  FFMA.FTZ R173, R132, R197, R173 ;  /* 0x000000c584ad7223 */ /* 0x000fe200000100ad */
[C---:B------:R-:W-:Y:S01]  /*7810*/  HMMA.16816.F32 R8, R100.reuse, R114, R8 ;  /* 0x000000726408723c */ /* 0x040fe20000001808 */
[----:B------:R-:W-:Y:S03]  /*7820*/  LDSM.16.MT88.4 R112, [R164+0x4900] ;  /* 0x00490000a470783b */ /* 0x000fe60000004200 */
[----:B------:R-:W-:Y:S02]  /*7830*/  FFMA.FTZ R169, R3, R196, R169 ;  /* 0x000000c403a97223 */ /* 0x000fe400000100a9 */
[----:B------:R-:W4:Y:S01]  /*7840*/  MUFU.EX2 R229, R154 ;  /* 0x0000009a00e57308 */ /* 0x000f220000000800 */
[----:B------:R-:W-:Y:S01]  /*7850*/  FADD.FTZ R172, R172, R173 ;  /* 0x000000adacac7221 */ /* 0x000fe20000010000 */
[C---:B-1----:R-:W-:Y:S04]  /*7860*/  HMMA.16816.F32 R12, R100.reuse, R104, R12 ;  /* 0x00000068640c723c */ /* 0x042fe8000000180c */
[----:B------:R-:W-:Y:S02]  /*7870*/  FADD.FTZ R168, R168, R169 ;  /* 0x000000a9a8a87221 */ /* 0x000fe40000010000 */
[----:B------:R-:W-:Y:S02]  /*7880*/  FADD.FTZ R3, R171, R172 ;  /* 0x000000acab037221 */ /* 0x000fe40000010000 */
[C---:B------:R-:W-:Y:S01]  /*7890*/  HMMA.16816.F32 R16, R100.reuse, R106, R16 ;  /* 0x0000006a6410723c */ /* 0x040fe20000001810 */
[----:B------:R-:W1:Y:S01]  /*78a0*/  LDSM.16.MT88.4 R104, [R135+UR4+0x4900] ;  /* 0x004900048768783b */ /* 0x000e620008004200 */
[----:B------:R-:W-:Y:S02]  /*78b0*/  MUFU.EX2 R214, R214 ;  /* 0x000000d600d67308 */ /* 0x000fe40000000800 */
[----:B---3--:R-:W-:Y:S01]  /*78c0*/  F2FP.PACK_AB R138, R227, R226 ;  /* 0x000000e2e38a723e */ /* 0x008fe200000000ff */
[----:B------:R-:W-:Y:S03]  /*78d0*/  FADD.FTZ R3, R170, R3 ;  /* 0x00000003aa037221 */ /* 0x000fe60000010000 */
[C---:B------:R-:W-:Y:S01]  /*78e0*/  HMMA.16816.F32 R20, R100.reuse, R116, R20 ;  /* 0x000000746414723c */ /* 0x040fe20000001814 */
[----:B------:R-:W-:Y:S03]  /*78f0*/  LDSM.16.MT88.4 R156, [R135+UR4+0x5900] ;  /* 0x00590004879c783b */ /* 0x000fe60008004200 */
[----:B------:R-:W-:Y:S01]  /*7900*/  MUFU.EX2 R215, R215 ;  /* 0x000000d700d77308 */ /* 0x000fe20000000800 */
[----:B------:R-:W-:Y:S01]  /*7910*/  FADD.FTZ R174, R174, R3 ;  /* 0x00000003aeae7221 */ /* 0x000fe20000010000 */
[----:B----4-:R-:W-:Y:S02]  /*7920*/  F2FP.PACK_AB R139, R229, R228 ;  /* 0x000000e4e58b723e */ /* 0x010fe400000000ff */
[C---:B------:R-:W-:Y:S01]  /*7930*/  HMMA.16816.F32 R24, R100.reuse, R118, R24 ;  /* 0x000000766418723c */ /* 0x040fe20000001818 */
[----:B------:R-:W-:Y:S03]  /*7940*/  LDSM.16.MT88.4 R116, [R165+0x4900] ;  /* 0x00490000a574783b */ /* 0x000fe60000004200 */
[----:B------:R-:W-:Y:S02]  /*7950*/  FADD.FTZ R175, R175, R174 ;  /* 0x000000aeafaf7221 */ /* 0x000fe40000010000 */
[----:B------:R-:W3:Y:S02]  /*7960*/  MUFU.EX2 R217, R217 ;  /* 0x000000d900d97308 */ /* 0x000ee40000000800 */
[C---:B------:R-:W-:Y:S01]  /*7970*/  HMMA.16816.F32 R28, R100.reuse, R120, R28 ;  /* 0x00000078641c723c */ /* 0x040fe2000000181c */
[----:B------:R-:W-:Y:S03]  /*7980*/  LDSM.16.MT88.4 R152, [R165+0x3900] ;  /* 0x00390000a598783b */ /* 0x000fe60000004200 */
[----:B------:R-:W-:Y:S04]  /*7990*/  FADD.FTZ R178, R178, R175 ;  /* 0x000000afb2b27221 */ /* 0x000fe80000010000 */
[C---:B------:R-:W-:Y:S01]  /*79a0*/  HMMA.16816.F32 R32, R100.reuse, R122, R32 ;  /* 0x0000007a6420723c */ /* 0x040fe20000001820 */
[----:B------:R-:W-:Y:S03]  /*79b0*/  LDSM.16.MT88.4 R120, [R164+0x1100] ;  /* 0x00110000a478783b */ /* 0x000fe60000004200 */
[----:B------:R-:W-:Y:S04]  /*79c0*/  FADD.FTZ R179, R179, R178 ;  /* 0x000000b2b3b37221 */ /* 0x000fe80000010000 */
[C---:B------:R-:W-:Y:S04]  /*79d0*/  HMMA.16816.F32 R36, R100.reuse, R124, R36 ;  /* 0x0000007c6424723c */ /* 0x040fe80000001824 */
[----:B---3--:R-:W-:Y:S04]  /*79e0*/  F2FP.PACK_AB R136, R222, R217 ;  /* 0x000000d9de88723e */ /* 0x008fe800000000ff */
        /* <DEDUP_REMOVED lines=10> */
[C---:B-1----:R-:W-:Y:S08]  /*7a90*/  HMMA.16816.F32 R68, R100.reuse, R104, R68 ;  /* 0x000000686444723c */ /* 0x042ff00000001844 */
[C---:B------:R-:W-:Y:S01]  /*7aa0*/  HMMA.16816.F32 R72, R100.reuse, R106, R72 ;  /* 0x0000006a6448723c */ /* 0x040fe20000001848 */
[----:B------:R-:W1:Y:S07]  /*7ab0*/  LDSM.16.MT88.4 R104, [R135+UR4+0x1100] ;  /* 0x001100048768783b */ /* 0x000e6e0008004200 */
[C---:B------:R-:W-:Y:S08]  /*7ac0*/  HMMA.16816.F32 R76, R100.reuse, R112, R76 ;  /* 0x00000070644c723c */ /* 0x040ff0000000184c */
[C---:B------:R-:W-:Y:S01]  /*7ad0*/  HMMA.16816.F32 R80, R100.reuse, R114, R80 ;  /* 0x000000726450723c */ /* 0x040fe20000001850 */
[----:B------:R-:W3:Y:S07]  /*7ae0*/  LDSM.16.MT88.4 R112, [R134+UR4+0x1100] ;  /* 0x001100048670783b */ /* 0x000eee0008004200 */
[C---:B--2---:R-:W-:Y:S08]  /*7af0*/  HMMA.16816.F32 R84, R100.reuse, R108, R84 ;  /* 0x0000006c6454723c */ /* 0x044ff00000001854 */
[C---:B------:R-:W-:Y:S01]  /*7b00*/  HMMA.16816.F32 R88, R100.reuse, R110, R88 ;  /* 0x0000006e6458723c */ /* 0x040fe20000001858 */
[----:B------:R-:W2:Y:S07]  /*7b10*/  LDSM.16.MT88.4 R108, [R135+UR4+0x3100] ;  /* 0x00310004876c783b */ /* 0x000eae0008004200 */
[C---:B------:R-:W-:Y:S08]  /*7b20*/  HMMA.16816.F32 R92, R100.reuse, R116, R92 ;  /* 0x00000074645c723c */ /* 0x040ff0000000185c */
[----:B------:R-:W-:Y:S01]  /*7b30*/  HMMA.16816.F32 R96, R100, R118, R96 ;  /* 0x000000766460723c */ /* 0x000fe20000001860 */
[----:B------:R-:W4:Y:S06]  /*7b40*/  LDSM.16.MT88.4 R116, [R164+0x3100] ;  /* 0x00310000a474783b */ /* 0x000f2c0000004200 */
[----:B------:R-:W-:Y:S01]  /*7b50*/  F2FP.PACK_AB R100, R223, R220 ;  /* 0x000000dcdf64723e */ /* 0x000fe200000000ff */
[----:B------:R-:W-:Y:S01]  /*7b60*/  FADD.FTZ R220, R220, R179 ;  /* 0x000000b3dcdc7221 */ /* 0x000fe20000010000 */
[----:B------:R-:W-:Y:S03]  /*7b70*/  F2FP.PACK_AB R101, R219, R218 ;  /* 0x000000dadb65723e */ /* 0x000fe600000000ff */
[----:B------:R-:W-:Y:S01]  /*7b80*/  F2FP.PACK_AB R102, R221, R216 ;  /* 0x000000d8dd66723e */ /* 0x000fe200000000ff */
[----:B------:R-:W-:Y:S01]  /*7b90*/  FADD.FTZ R223, R223, R220 ;  /* 0x000000dcdfdf7221 */ /* 0x000fe20000010000 */
[----:B------:R-:W-:Y:S07]  /*7ba0*/  F2FP.PACK_AB R103, R215, R214 ;  /* 0x000000d6d767723e */ /* 0x000fee00000000ff */
[C---:B-1----:R-:W-:Y:S08]  /*7bb0*/  HMMA.16816.F32 R4, R100.reuse, R104, R4 ;  /* 0x000000686404723c */ /* 0x042ff00000001804 */
[C---:B------:R-:W-:Y:S01]  /*7bc0*/  HMMA.16816.F32 R8, R100.reuse, R106, R8 ;  /* 0x0000006a6408723c */ /* 0x040fe20000001808 */
[----:B------:R-:W1:Y:S07]  /*7bd0*/  LDSM.16.MT88.4 R104, [R134+UR4+0x3100] ;  /* 0x003100048668783b */ /* 0x000e6e0008004200 */
[C---:B------:R-:W-:Y:S08]  /*7be0*/  HMMA.16816.F32 R12, R100.reuse, R120, R12 ;  /* 0x00000078640c723c */ /* 0x040ff0000000180c */
[C---:B------:R-:W-:Y:S01]  /*7bf0*/  HMMA.16816.F32 R16, R100.reuse, R122, R16 ;  /* 0x0000007a6410723c */ /* 0x040fe20000001810 */
[----:B------:R-:W-:Y:S07]  /*7c00*/  LDSM.16.MT88.4 R120, [R165+0x1900] ;  /* 0x00190000a578783b */ /* 0x000fee0000004200 */
[C---:B---3--:R-:W-:Y:S08]  /*7c10*/  HMMA.16816.F32 R20, R100.reuse, R112, R20 ;  /* 0x000000706414723c */ /* 0x048ff00000001814 */
        /* <DEDUP_REMOVED lines=8> */
[C---:B----4-:R-:W-:Y:S08]  /*7ca0*/  HMMA.16816.F32 R44, R100.reuse, R116, R44 ;  /* 0x00000074642c723c */ /* 0x050ff0000000182c */
        /* <DEDUP_REMOVED lines=18> */
[C---:B------:R-:W-:Y:S08]  /*7dd0*/  HMMA.16816.F32 R128, R136.reuse, R124, R4 ;  /* 0x0000007c8880723c */ /* 0x040ff00000001804 */
[C---:B------:R-:W-:Y:S08]  /*7de0*/  HMMA.16816.F32 R124, R136.reuse, R126, R8 ;  /* 0x0000007e887c723c */ /* 0x040ff00000001808 */
[C---:B--2---:R-:W-:Y:S08]  /*7df0*/  HMMA.16816.F32 R100, R136.reuse, R108, R12 ;  /* 0x0000006c8864723c */ /* 0x044ff0000000180c */
[C---:B------:R-:W-:Y:S08]  /*7e00*/  HMMA.16816.F32 R104, R136.reuse, R110, R16 ;  /* 0x0000006e8868723c */ /* 0x040ff00000001810 */
[C---:B----4-:R-:W-:Y:S08]  /*7e10*/  HMMA.16816.F32 R108, R136.reuse, R116, R20 ;  /* 0x00000074886c723c */ /* 0x050ff00000001814 */
[C---:B------:R-:W-:Y:S08]  /*7e20*/  HMMA.16816.F32 R112, R136.reuse, R118, R24 ;  /* 0x000000768870723c */ /* 0x040ff00000001818 */
[C---:B------:R-:W-:Y:S08]  /*7e30*/  HMMA.16816.F32 R116, R136.reuse, R120, R28 ;  /* 0x000000788874723c */ /* 0x040ff0000000181c */
[C---:B------:R-:W-:Y:S01]  /*7e40*/  HMMA.16816.F32 R120, R136.reuse, R122, R32 ;  /* 0x0000007a8878723c */ /* 0x040fe20000001820 */
[----:B------:R-:W1:Y:S07]  /*7e50*/  LDSM.16.MT88.4 R32, [R134+UR4+0x5900] ;  /* 0x005900048620783b */ /* 0x000e6e0008004200 */
[C---:B------:R-:W-:Y:S08]  /*7e60*/  HMMA.16816.F32 R36, R136.reuse, R140, R36 ;  /* 0x0000008c8824723c */ /* 0x040ff00000001824 */
[C---:B------:R-:W-:Y:S01]  /*7e70*/  HMMA.16816.F32 R40, R136.reuse, R142, R40 ;  /* 0x0000008e8828723c */ /* 0x040fe20000001828 */
[----:B------:R-:W2:Y:S07]  /*7e80*/  LDSM.16.MT88.4 R140, [R165+0x5900] ;  /* 0x00590000a58c783b */ /* 0x000eae0000004200 */
[C---:B------:R-:W-:Y:S08]  /*7e90*/  HMMA.16816.F32 R44, R136.reuse, R144, R44 ;  /* 0x00000090882c723c */ /* 0x040ff0000000182c */
[C---:B------:R-:W-:Y:S08]  /*7ea0*/  HMMA.16816.F32 R48, R136.reuse, R146, R48 ;  /* 0x000000928830723c */ /* 0x040ff00000001830 */
[C---:B------:R-:W-:Y:S08]  /*7eb0*/  HMMA.16816.F32 R52, R136.reuse, R148, R52 ;  /* 0x000000948834723c */ /* 0x040ff00000001834 */
[C---:B------:R-:W-:Y:S08]  /*7ec0*/  HMMA.16816.F32 R56, R136.reuse, R150, R56 ;  /* 0x000000968838723c */ /* 0x040ff00000001838 */
[C---:B------:R-:W-:Y:S08]  /*7ed0*/  HMMA.16816.F32 R60, R136.reuse, R152, R60 ;  /* 0x00000098883c723c */ /* 0x040ff0000000183c */
[C---:B------:R-:W-:Y:S07]  /*7ee0*/  HMMA.16816.F32 R64, R136.reuse, R154, R64 ;  /* 0x0000009a8840723c */ /* 0x040fee0000001840 */
        /* <DEDUP_REMOVED lines=10> */
[----:B------:R-:W-:Y:S03]  /*7f90*/  FADD.FTZ R213, R213, R212 ;  /* 0x000000d4d5d57221 */ /* 0x000fe60000010000 */
[----:B------:R-:W-:Y:S01]  /*7fa0*/  FADD.FTZ R32, R216, R223 ;  /* 0x000000dfd8207221 */ /* 0x000fe20000010000 */
[C---:B------:R-:W-:Y:S04]  /*7fb0*/  HMMA.16816.F32 R88, R136.reuse, R34, R88 ;  /* 0x000000228858723c */ /* 0x040fe80000001858 */
[----:B------:R-:W-:Y:S02]  /*7fc0*/  FADD.FTZ R218, R218, R213 ;  /* 0x000000d5dada7221 */ /* 0x000fe40000010000 */
[----:B------:R-:W-:Y:S02]  /*7fd0*/  FADD.FTZ R32, R221, R32 ;  /* 0x00000020dd207221 */ /* 0x000fe40000010000 */
[----:B------:R-:W-:Y:S01]  /*7fe0*/  FADD.FTZ R219, R219, R218 ;  /* 0x000000dadbdb7221 */ /* 0x000fe20000010000 */
[C---:B--2---:R-:W-:Y:S03]  /*7ff0*/  HMMA.16816.F32 R92, R136.reuse, R140, R92 ;  /* 0x0000008c885c723c */ /* 0x044fe6000000185c */
[----:B------:R-:W-:Y:S02]  /*8000*/  FADD.FTZ R214, R214, R219 ;  /* 0x000000dbd6d67221 */ /* 0x000fe40000010000 */
[----:B------:R-:W-:Y:S02]  /*8010*/  FADD.FTZ R217, R217, R32 ;  /* 0x00000020d9d97221 */ /* 0x000fe40000010000 */
[----:B------:R-:W-:Y:S01]  /*8020*/  FADD.FTZ R215, R215, R214 ;  /* 0x000000d6d7d77221 */ /* 0x000fe20000010000 */
[----:B------:R-:W-:Y:S04]  /*8030*/  HMMA.16816.F32 R96, R136, R142, R96 ;  /* 0x0000008e8860723c */ /* 0x000fe80000001860 */
[----:B------:R-:W-:Y:S02]  /*8040*/  FADD.FTZ R224, R224, R215 ;  /* 0x000000d7e0e07221 */ /* 0x000fe40000010000 */
[----:B------:R-:W-:Y:S02]  /*8050*/  FADD.FTZ R217, R222, R217 ;  /* 0x000000d9ded97221 */ /* 0x000fe40000010000 */
[----:B------:R-:W-:Y:S04]  /*8060*/  FADD.FTZ R225, R225, R224 ;  /* 0x000000e0e1e17221 */ /* 0x000fe80000010000 */
[----:B------:R-:W-:Y:S02]  /*8070*/  FADD.FTZ R226, R226, R217 ;  /* 0x000000d9e2e27221 */ /* 0x000fe40000010000 */
[----:B------:R-:W-:Y:S02]  /*8080*/  FADD.FTZ R196, R228, R225 ;  /* 0x000000e1e4c47221 */ /* 0x000fe40000010000 */
[----:B------:R-:W-:Y:S02]  /*8090*/  FADD.FTZ R197, R227, R226 ;  /* 0x000000e2e3c57221 */ /* 0x000fe40000010000 */
[----:B------:R-:W-:Y:S01]  /*80a0*/  FADD.FTZ R196, R229, R196 ;  /* 0x000000c4e5c47221 */ /* 0x000fe20000010000 */
[----:B------:R-:W-:-:S05]  /*80b0*/  @!P0 BRA `(.L_x_1353) ;  /* 0x000003f000008947 */ /* 0x000fca0003800000 */
[----:B------:R-:W-:Y:S01]  /*80c0*/  ISETP.NE.AND P2, PT, R190, 0x1, PT ;  /* 0x00000001be00780c */ /* 0x000fe20003f45270 */
[----:B------:R-:W-:Y:S01]  /*80d0*/  IMAD.U32 R4, RZ, RZ, UR7 ;  /* 0x00000007ff047e24 */ /* 0x000fe2000f8e00ff */
[----:B------:R-:W-:Y:S01]  /*80e0*/  IADD3 R11, -R209, 0x10, RZ ;  /* 0x00000010d10b7810 */ /* 0x000fe20007ffe1ff */
[----:B------:R-:W-:Y:S03]  /*80f0*/  IMAD.MOV.U32 R192, RZ, RZ, RZ ;  /* 0x000000ffffc07224 */ /* 0x000fe600078e00ff */
[----:B------:R-:W-:Y:S02]  /*8100*/  IADD3 R193, R195, UR15, R4 ;  /* 0x0000000fc3c17c10 */ /* 0x000fe4000fffe004 */
[----:B------:R-:W-:Y:S02]  /*8110*/  LOP3.LUT R11, R11, 0xf, RZ, 0xc0, !PT ;  /* 0x0000000f0b0b7812 */ /* 0x000fe400078ec0ff */
[----:B------:R-:W-:Y:S05]  /*8120*/  IADD3 R193, R193, -0x80, RZ ;  /* 0xffffff80c1c17810 */ /* 0x000fea0007ffe0ff */
        /* <DEDUP_REMOVED lines=23> */
[----:B------:R-:W-:Y:S02]  /*82a0*/  LEA R13, P0, R5, c[0x0][0x1c8], 0x1 ;  /* 0x00007200050d7a11 */ /* 0x000fe400078008ff */
[----:B------:R-:W-:Y:S02]  /*82b0*/  IADD3 R7, -R201, 0x10, RZ ;  /* 0x00000010c9077810 */ /* 0x000fe40007ffe1ff */
[----:B------:R-:W-:Y:S01]  /*82c0*/  LEA.HI.X R3, R5, c[0x0][0x1cc], R4, 0x1, P0 ;  /* 0x0000730005037a11 */ /* 0x000fe200000f0c04 */
[----:B------:R-:W1:Y:S01]  /*82d0*/  SHFL.IDX PT, R6, R13, 0x1, 0x181f ;  /* 0x00381f000d067f89 */ /* 0x000e6200000e0000 */
[----:B------:R-:W-:Y:S03]  /*82e0*/  LOP3.LUT R7, R7, 0xf, RZ, 0xc0, !PT ;  /* 0x0000000f07077812 */ /* 0x000fe600078ec0ff */
[----:B------:R-:W2:Y:S04]  /*82f0*/  SHFL.IDX PT, R12, R3, 0x1, 0x181f ;  /* 0x00381f00030c7f89 */ /* 0x000ea800000e0000 */
[----:B------:R3:W-:Y:S04]  /*8300*/  SHFL.IDX PT, R4, R3, RZ, 0x181f ;  /* 0x00181fff03047589 */ /* 0x0007e800000e0000 */
[----:B------:R-:W4:Y:S01]  /*8310*/  SHFL.IDX PT, R5, R13, RZ, 0x181f ;  /* 0x00181fff0d057589 */ /* 0x000f2200000e0000 */
[----:B-1----:R-:W-:Y:S04]  /*8320*/  IADD3 R10, P1, P0, R11, R6, R210 ;  /* 0x000000060b0a7210 */ /* 0x002fe8000783e0d2 */
[----:B--2---:R-:W-:Y:S02]  /*8330*/  IADD3.X R11, RZ, R12, R211, P1, P0 ;  /* 0x0000000cff0b7210 */ /* 0x004fe40000fe04d3 */
[----:B------:R-:W-:Y:S01]  /*8340*/  IADD3 R8, P1, P0, R8, R6, R207 ;  /* 0x0000000608087210 */ /* 0x000fe2000783e0cf */
[----:B---3--:R-:W-:Y:S03]  /*8350*/  IMAD.U32 R3, RZ, RZ, UR13 ;  /* 0x0000000dff037e24 */ /* 0x008fe6000f8e00ff */
[----:B------:R-:W-:Y:S01]  /*8360*/  IADD3.X R9, RZ, R12, R208, P1, P0 ;  /* 0x0000000cff097210 */ /* 0x000fe20000fe04d0 */
[----:B------:R-:W-:Y:S01]  /*8370*/  IMAD R3, R3, 0x3000, R194 ;  /* 0x0000300003037824 */ /* 0x000fe200078e02c2 */
[----:B------:R-:W-:Y:S04]  /*8380*/  IADD3 R6, P1, P0, R7, R6, R204 ;  /* 0x0000000607067210 */ /* 0x000fe8000783e0cc */
[----:B------:R-:W-:Y:S02]  /*8390*/  IADD3.X R7, RZ, R12, R205, P1, P0 ;  /* 0x0000000cff077210 */ /* 0x000fe40000fe04cd */
[C---:B----4-:R-:W-:Y:S02]  /*83a0*/  IADD3 R14, P1, R5.reuse, R210, RZ ;  /* 0x000000d2050e7210 */ /* 0x050fe40007f3e0ff */
[----:B------:R-:W-:Y:S03]  /*83b0*/  IADD3 R12, P0, R5, R207, RZ ;  /* 0x000000cf050c7210 */ /* 0x000fe60007f1e0ff */
[C---:B------:R-:W-:Y:S01]  /*83c0*/  IMAD.X R15, R4.reuse, 0x1, R211, P1 ;  /* 0x00000001040f7824 */ /* 0x040fe200008e06d3 */
[----:B------:R-:W-:Y:S01]  /*83d0*/  ISETP.NE.U32.AND P1, PT, R209, RZ, PT ;  /* 0x000000ffd100720c */ /* 0x000fe20003f25070 */
[C---:B------:R-:W-:Y:S01]  /*83e0*/  IMAD.X R13, R4.reuse, 0x1, R208, P0 ;  /* 0x00000001040d7824 */ /* 0x040fe200000e06d0 */
[----:B------:R-:W-:Y:S01]  /*83f0*/  IADD3 R16, P0, R5, R204, RZ ;  /* 0x000000cc05107210 */ /* 0x000fe20007f1e0ff */
[----:B------:R-:W-:Y:S04]  /*8400*/  IMAD.SHL.U32 R5, R3, 0x2, RZ ;  /* 0x0000000203057824 */ /* 0x000fe800078e00ff */
[----:B------:R-:W-:Y:S01]  /*8410*/  IMAD.X R17, R4, 0x1, R205, P0 ;  /* 0x0000000104117824 */ /* 0x000fe200000e06cd */
[----:B------:R1:W-:Y:S01]  /*8420*/  LDGSTS.E.BYPASS.LTC128B.128 [R5+0xc100], [R14.64], !P5 ;  /* 0x0c1000000e057fae */ /* 0x0003e2000e901d4a */
        /* <DEDUP_REMOVED lines=8> */
.L_x_1353:
[----:B------:R-:W-:Y:S01]  /*84b0*/  UISETP.GT.AND UP0, UPT, UR23, UR22, UPT ;  /* 0x000000161700728c */ /* 0x000fe2000bf04270 */
[----:B------:R-:W0:Y:S01]  /*84c0*/  LDGDEPBAR ;  /* 0x00000000000079af */ /* 0x000e220000000000 */
[----:B------:R-:W-:Y:S01]  /*84d0*/  UIADD3 UR4, UR5, 0x1, URZ ;  /* 0x0000000105047890 */ /* 0x000fe2000fffe03f */
[----:B------:R-:W-:Y:S01]  /*84e0*/  IMAD.MOV.U32 R132, RZ, RZ, R0 ;  /* 0x000000ffff847224 */ /* 0x000fe200078e0000 */
[----:B------:R-:W-:Y:S01]  /*84f0*/  UISETP.GE.AND UP2, UPT, UR5, 0x1, UPT ;  /* 0x000000010500788c */ /* 0x000fe2000bf46270 */
[----:B------:R-:W-:Y:S01]  /*8500*/  MOV R3, R2 ;  /* 0x0000000200037202 */ /* 0x000fe20000000f00 */
[----:B------:R-:W-:Y:S01]  /*8510*/  UIADD3 UR23, UR23, -0x1, URZ ;  /* 0xffffffff17177890 */ /* 0x000fe2000fffe03f */
[----:B------:R-:W-:Y:S01]  /*8520*/  PLOP3.LUT P0, PT, PT, PT, UP0, 0x80, 0x0 ;  /* 0x000000000000781c */ /* 0x000fe20003f0f008 */
[----:B------:R-:W-:Y:S11]  /*8530*/  USEL UR5, UR4, URZ, !UP2 ;  /* 0x0000003f04057287 */ /* 0x000ff6000d000000 */
[----:B------:R-:W-:Y:S01]  /*8540*/  @!UPT UIADD3 URZ, URZ, URZ, URZ ;  /* 0x0000003f3f3ff290 */ /* 0x000fe2000fffe03f */
[----:B------:R-:W-:-:S05]  /*8550*/  @P0 BRA `(.L_x_1354) ;  /* 0xffffcec000000947 */ /* 0x000fca000383ffff */
.L_x_1351:
[----:B------:R-:W-:-:S13]  /*8560*/  ISETP.LE.AND P0, PT, RZ, UR23, PT ;  /* 0x00000017ff007c0c */ /* 0x000fda000bf03270 */
[----:B------:R-:W-:Y:S05]  /*8570*/  @!P0 BRA `(.L_x_1355) ;  /* 0x00002bb000008947 */ /* 0x000fea0003800000 */
[----:B------:R-:W2:Y:S01]  /*8580*/  S2R R3, SR_TID.X ;  /* 0x0000000000037919 */ /* 0x000ea20000002100 */
[----:B-1----:R-:W-:Y:S01]  /*8590*/  SHF.R.S32.HI R5, RZ, 0x1f, R200 ;  /* 0x0000001fff057819 */ /* 0x002fe200000114c8 */
[----:B------:R-:W-:Y:S02]  /*85a0*/  IMAD.MOV.U32 R186, RZ, RZ, 0x40 ;  /* 0x00000040ffba7424 */ /* 0x000fe400078e00ff */
[C---:B------:R-:W-:Y:S01]  /*85b0*/  IMAD.SHL.U32 R201, R200.reuse, 0x2, RZ ;  /* 0x00000002c8c97824 */ /* 0x040fe200078e00ff */
[----:B------:R-:W-:Y:S01]  /*85c0*/  SHF.L.U64.HI R188, R200, 0x1, R5 ;  /* 0x00000001c8bc7819 */ /* 0x000fe20000010205 */
[----:B------:R-:W-:Y:S01]  /*85d0*/  IMAD.SHL.U32 R202, R199, 0x2, RZ ;  /* 0x00000002c7ca7824 */ /* 0x000fe200078e00ff */
[----:B------:R-:W-:Y:S01]  /*85e0*/  SHF.R.S32.HI R5, RZ, 0x1f, R198 ;  /* 0x0000001fff057819 */ /* 0x000fe200000114c6 */
[----:B------:R-:W-:Y:S01]  /*85f0*/  IMAD.MOV.U32 R133, RZ, RZ, R2 ;  /* 0x000000ffff857224 */ /* 0x000fe200078e0002 */
[----:B--2---:R-:W-:-:S04]  /*8600*/  SHF.R.S32.HI R4, RZ, 0x1f, R3 ;  /* 0x0000001fff047819 */ /* 0x004fc80000011403 */
[----:B------:R-:W-:-:S04]  /*8610*/  LEA.HI R4, R4, R3, RZ, 0x3 ;  /* 0x0000000304047211 */ /* 0x000fc800078f18ff */
[----:B------:R-:W-:-:S05]  /*8620*/  LOP3.LUT R4, R4, 0xfffffff8, RZ, 0xc0, !PT ;  /* 0xfffffff804047812 */ /* 0x000fca00078ec0ff */
[----:B------:R-:W-:Y:S02]  /*8630*/  IMAD.IADD R4, R3, 0x1, -R4 ;  /* 0x0000000103047824 */ /* 0x000fe400078e0a04 */
[----:B------:R-:W-:Y:S01]  /*8640*/  IMAD.MOV.U32 R3, RZ, RZ, R0 ;  /* 0x000000ffff037224 */ /* 0x000fe200078e0000 */
[----:B------:R-:W-:Y:S02]  /*8650*/  SHF.R.S32.HI R0, RZ, 0x1f, R199 ;  /* 0x0000001fff007819 */ /* 0x000fe400000114c7 */
[----:B------:R-:W-:Y:S02]  /*8660*/  LOP3.LUT P0, RZ, R4, 0x4, RZ, 0xc0, !PT ;  /* 0x0000000404ff7812 */ /* 0x000fe4000780c0ff */
[----:B------:R-:W-:Y:S02]  /*8670*/  SHF.L.U64.HI R200, R199, 0x1, R0 ;  /* 0x00000001c7c87819 */ /* 0x000fe40000010200 */
[C---:B------:R-:W-:Y:S01]  /*8680*/  SHF.L.U64.HI R199, R198.reuse, 0x1, R5 ;  /* 0x00000001c6c77819 */ /* 0x040fe20000010205 */
[----:B------:R-:W-:Y:S01]  /*8690*/  IMAD.SHL.U32 R198, R198, 0x2, RZ ;  /* 0x00000002c6c67824 */ /* 0x000fe200078e00ff */
[----:B------:R-:W-:-:S02]  /*86a0*/  SEL R186, R186, 0xffffffc0, !P0 ;  /* 0xffffffc0baba7807 */ /* 0x000fc40004000000 */
.L_x_1358:
[----:B------:R-:W-:Y:S04]  /*86b0*/  DEPBAR.LE SB0, 0x2 ;  /* 0x000080800000791a */ /* 0x000fe80000000000 */
[----:B------:R-:W-:Y:S01]  /*86c0*/  BAR.SYNC.DEFER_BLOCKING 0x0 ;  /* 0x0000000000007b1d */ /* 0x000fe20000010000 */
[----:B------:R-:W-:Y:S01]  /*86d0*/  UIMAD UR4, UR5, 0x6000, URZ ;  /* 0x00006000050478a4 */ /* 0x000fe2000f8e023f */
[----:B------:R-:W-:Y:S05]  /*86e0*/  ISETP.NE.AND P0, PT, RZ, UR23, PT ;  /* 0x00000017ff007c0c */ /* 0x000fea000bf05270 */
        /* <DEDUP_REMOVED lines=27> */
[----:B------:R-:W-:Y:S03]  /*88a0*/  IMAD.U32 R0, RZ, RZ, UR13 ;  /* 0x0000000dff007e24 */ /* 0x000fe6000f8e00ff */
[----:B------:R-:W4:Y:S01]  /*88b0*/  SHFL.IDX PT, R9, R6, RZ, 0x181f ;  /* 0x00181fff06097589 */ /* 0x000f2200000e0000 */
[----:B------:R-:W-:Y:S03]  /*88c0*/  IMAD R2, R0, 0x6000, R191 ;  /* 0x0000600000027824 */ /* 0x000fe600078e02bf */
[----:B------:R-:W3:Y:S04]  /*88d0*/  SHFL.IDX PT, R11, R4, RZ, 0x181f ;  /* 0x00181fff040b7589 */ /* 0x000ee800000e0000 */
[----:B------:R2:W1:Y:S01]  /*88e0*/  SHFL.IDX PT, R7, R4, 0x1, 0x181f ;  /* 0x00381f0004077f89 */ /* 0x00046200000e0000 */
[-C--:B-----5:R-:W-:Y:S02]  /*88f0*/  IADD3 R10, P2, R5, R201.reuse, RZ ;  /* 0x000000c9050a7210 */ /* 0x0a0fe40007f5e0ff */
[C---:B----4-:R-:W-:Y:S02]  /*8900*/  IADD3 R12, P0, R9.reuse, R201, RZ ;  /* 0x000000c9090c7210 */ /* 0x050fe40007f1e0ff */
[----:B------:R-:W-:Y:S02]  /*8910*/  IADD3 R8, P1, R9, R202, RZ ;  /* 0x000000ca09087210 */ /* 0x000fe40007f3e0ff */
[----:B---3--:R-:W-:Y:S02]  /*8920*/  IADD3.X R13, R11, R188, RZ, P0, !PT ;  /* 0x000000bc0b0d7210 */ /* 0x008fe400007fe4ff */
[----:B------:R-:W-:Y:S01]  /*8930*/  IADD3 R14, P0, R9, R198, RZ ;  /* 0x000000c6090e7210 */ /* 0x000fe20007f1e0ff */
[--C-:B------:R-:W-:Y:S01]  /*8940*/  IMAD.X R9, R11, 0x1, R200.reuse, P1 ;  /* 0x000000010b097824 */ /* 0x100fe200008e06c8 */
[----:B--2---:R-:W-:Y:S01]  /*8950*/  IADD3 R4, P1, R5, R202, RZ ;  /* 0x000000ca05047210 */ /* 0x004fe20007f3e0ff */
[----:B------:R2:W-:Y:S02]  /*8960*/  LDGSTS.E.BYPASS.LTC128B.128 [R2], [R12.64], !P5 ;  /* 0x000000000c027fae */ /* 0x0005e4000e901d4a */
[----:B------:R-:W-:Y:S01]  /*8970*/  IMAD.X R15, R11, 0x1, R199, P0 ;  /* 0x000000010b0f7824 */ /* 0x000fe200000e06c7 */
[----:B-1----:R-:W-:Y:S01]  /*8980*/  IADD3.X R11, R7, R188, RZ, P2, !PT ;  /* 0x000000bc070b7210 */ /* 0x002fe200017fe4ff */
[----:B------:R2:W-:Y:S01]  /*8990*/  LDGSTS.E.BYPASS.LTC128B.128 [R2+0x2000], [R8.64], !P4 ;  /* 0x0200000008027fae */ /* 0x0005e2000e101d4a */
[----:B------:R-:W-:Y:S01]  /*89a0*/  IADD3 R6, P0, R5, R198, RZ ;  /* 0x000000c605067210 */ /* 0x000fe20007f1e0ff */
[C---:B------:R-:W-:Y:S02]  /*89b0*/  IMAD.X R5, R7.reuse, 0x1, R200, P1 ;  /* 0x0000000107057824 */ /* 0x040fe400008e06c8 */
[----:B------:R2:W-:Y:S01]  /*89c0*/  LDGSTS.E.BYPASS.LTC128B.128 [R2+0x4000], [R14.64], !P6 ;  /* 0x040000000e027fae */ /* 0x0005e2000f101d4a */
[----:B------:R-:W-:Y:S03]  /*89d0*/  IADD3.X R7, R7, R199, RZ, P0, !PT ;  /* 0x000000c707077210 */ /* 0x000fe600007fe4ff */
[----:B------:R2:W-:Y:S04]  /*89e0*/  LDGSTS.E.BYPASS.LTC128B.128 [R2+0x1000], [R10.64], !P5 ;  /* 0x010000000a027fae */ /* 0x0005e8000e901d4a */
[----:B------:R2:W-:Y:S04]  /*89f0*/  LDGSTS.E.BYPASS.LTC128B.128 [R2+0x3000], [R4.64], !P4 ;  /* 0x0300000004027fae */ /* 0x0005e8000e101d4a */
[----:B------:R2:W-:Y:S02]  /*8a00*/  LDGSTS.E.BYPASS.LTC128B.128 [R2+0x5000], [R6.64], !P6 ;  /* 0x0500000006027fae */ /* 0x0005e4000f101d4a */
.L_x_1356:
[C---:B--23--:R-:W-:Y:S01]  /*8a10*/  HMMA.16816.F32 R4, R136.reuse, R140, RZ ;  /* 0x0000008c8804723c */ /* 0x04cfe200000018ff */
[----:B------:R-:W-:Y:S01]  /*8a20*/  LDSM.16.M88.4 R172, [R187+0x4000] ;  /* 0x00400000bbac783b */ /* 0x000fe20000000200 */
[----:B------:R-:W-:Y:S02]  /*8a30*/  UISETP.GE.AND UP0, UPT, UR23, 0x2, UPT ;  /* 0x000000021700788c */ /* 0x000fe4000bf06270 */
[C---:B------:R-:W-:Y:S01]  /*8a40*/  IADD3 R0, R186.reuse, R29, RZ ;  /* 0x0000001dba007210 */ /* 0x040fe20007ffe0ff */
[----:B------:R-:W-:Y:S01]  /*8a50*/  UIADD3 UR9, UR13, 0x1, URZ ;  /* 0x000000010d097890 */ /* 0x000fe2000fffe03f */
[C---:B------:R-:W-:Y:S01]  /*8a60*/  IADD3 R2, R186.reuse, R189, RZ ;  /* 0x000000bdba027210 */ /* 0x040fe20007ffe0ff */
[----:B------:R-:W-:Y:S01]  /*8a70*/  UISETP.GE.AND UP1, UPT, UR13, 0x1, UPT ;  /* 0x000000010d00788c */ /* 0x000fe2000bf26270 */
[C---:B------:R-:W-:Y:S01]  /*8a80*/  HMMA.16816.F32 R8, R136.reuse, R142, RZ ;  /* 0x0000008e8808723c */ /* 0x040fe200000018ff */
[----:B------:R-:W-:Y:S01]  /*8a90*/  LDSM.16.M88.4 R140, [R181] ;  /* 0x00000000b58c783b */ /* 0x000fe20000000200 */
[----:B------:R-:W-:Y:S01]  /*8aa0*/  PLOP3.LUT P0, PT, PT, PT, UP0, 0x80, 0x0 ;  /* 0x000000000000781c */ /* 0x000fe20003f0f008 */
[----:B------:R-:W-:Y:S05]  /*8ab0*/  USEL UR13, UR9, URZ, !UP1 ;  /* 0x0000003f090d7287 */ /* 0x000fea000c800000 */
[C---:B----4-:R-:W-:Y:S01]  /*8ac0*/  HMMA.16816.F32 R12, R136.reuse, R16, RZ ;  /* 0x00000010880c723c */ /* 0x050fe200000018ff */
[----:B------:R-:W2:Y:S07]  /*8ad0*/  LDSM.16.M88.4 R164, [R0+0xc100] ;  /* 0x00c1000000a4783b */ /* 0x000eae0000000200 */
[C---:B------:R-:W-:Y:S01]  /*8ae0*/  HMMA.16816.F32 R16, R136.reuse, R18, RZ ;  /* 0x000000128810723c */ /* 0x040fe200000018ff */
[----:B------:R-:W-:Y:S07]  /*8af0*/  LDSM.16.M88.4 R168, [R2+0xd900] ;  /* 0x00d9000002a8783b */ /* 0x000fee0000000200 */
[C---:B-1----:R-:W-:Y:S01]  /*8b00*/  HMMA.16816.F32 R20, R136.reuse, R24, RZ ;  /* 0x000000188814723c */ /* 0x042fe200000018ff */
[----:B------:R-:W-:Y:S07]  /*8b10*/  LDSM.16.M88.4 R176, [R185+UR4+0xe100] ;  /* 0x00e10004b9b0783b */ /* 0x000fee0008000200 */
[C---:B------:R-:W-:Y:S01]  /*8b20*/  HMMA.16816.F32 R24, R136.reuse, R26, RZ ;  /* 0x0000001a8818723c */ /* 0x040fe200000018ff */
[----:B------:R-:W0:Y:S07]  /*8b30*/  LDGDEPBAR ;  /* 0x00000000000079af */ /* 0x000e2e0000000000 */
        /* <DEDUP_REMOVED lines=11> */
[----:B------:R-:W-:Y:S07]  /*8bf0*/  LDSM.16.M88.4 R156, [R2+0xc100] ;  /* 0x00c10000029c783b */ /* 0x000fee0000000200 */
[C---:B------:R-:W-:Y:S08]  /*8c00*/  HMMA.16816.F32 R28, R144.reuse, R160, R28 ;  /* 0x000000a0901c723c */ /* 0x040ff0000000181c */
[----:B------:R-:W-:Y:S01]  /*8c10*/  HMMA.16816.F32 R32, R144, R162, R32 ;  /* 0x000000a29020723c */ /* 0x000fe20000001820 */
[----:B------:R-:W4:Y:S07]  /*8c20*/  LDSM.16.M88.4 R144, [R0+0xd900] ;  /* 0x00d900000090783b */ /* 0x000f2e0000000200 */
[C---:B--2---:R-:W-:Y:S01]  /*8c30*/  HMMA.16816.F32 R4, R140.reuse, R164, R4 ;  /* 0x000000a48c04723c */ /* 0x044fe20000001804 */
[----:B------:R-:W2:Y:S07]  /*8c40*/  LDSM.16.M88.4 R160, [R2+0xc900] ;  /* 0x00c9000002a0783b */ /* 0x000eae0000000200 */
[C---:B------:R-:W-:Y:S01]  /*8c50*/  HMMA.16816.F32 R8, R140.reuse, R166, R8 ;  /* 0x000000a68c08723c */ /* 0x040fe20000001808 */
[----:B------:R-:W5:Y:S07]  /*8c60*/  LDSM.16.M88.4 R164, [R2+0xd100] ;  /* 0x00d1000002a4783b */ /* 0x000f6e0000000200 */
[C---:B-1----:R-:W-:Y:S08]  /*8c70*/  HMMA.16816.F32 R12, R140.reuse, R136, R12 ;  /* 0x000000888c0c723c */ /* 0x042ff0000000180c */
[C---:B------:R-:W-:Y:S01]  /*8c80*/  HMMA.16816.F32 R16, R140.reuse, R138, R16 ;  /* 0x0000008a8c10723c */ /* 0x040fe20000001810 */
[----:B------:R-:W1:Y:S07]  /*8c90*/  LDSM.16.M88.4 R136, [R185+UR4+0xe900] ;  /* 0x00e90004b988783b */ /* 0x000e6e0008000200 */
[C---:B---3--:R-:W-:Y:S08]  /*8ca0*/  HMMA.16816.F32 R20, R140.reuse, R148, R20 ;  /* 0x000000948c14723c */ /* 0x048ff00000001814 */
[C---:B------:R-:W-:Y:S01]  /*8cb0*/  HMMA.16816.F32 R24, R140.reuse, R150, R24 ;  /* 0x000000968c18723c */ /* 0x040fe20000001818 */
[----:B------:R-:W-:Y:S07]  /*8cc0*/  LDSM.16.M88.4 R148, [R183+0x4000] ;  /* 0x00400000b794783b */ /* 0x000fee0000000200 */
[C---:B----4-:R-:W-:Y:S08]  /*8cd0*/  HMMA.16816.F32 R28, R140.reuse, R144, R28 ;  /* 0x000000908c1c723c */ /* 0x050ff0000000181c */
[----:B------:R-:W-:Y:S01]  /*8ce0*/  HMMA.16816.F32 R32, R140, R146, R32 ;  /* 0x000000928c20723c */ /* 0x000fe20000001820 */
[----:B------:R-:W3:Y:S07]  /*8cf0*/  LDSM.16.M88.4 R140, [R185+UR4+0xf100] ;  /* 0x00f10004b98c783b */ /* 0x000eee0008000200 */
[C---:B------:R-:W-:Y:S01]  /*8d00*/  HMMA.16816.F32 R4, R152.reuse, R156, R4 ;  /* 0x0000009c9804723c */ /* 0x040fe20000001804 */
[----:B------:R-:W4:Y:S07]  /*8d10*/  LDSM.16.M88.4 R144, [R185+UR4+0xf900] ;  /* 0x00f90004b990783b */ /* 0x000f2e0008000200 */
[C---:B------:R-:W-:Y:S01]  /*8d20*/  HMMA.16816.F32 R8, R152.reuse, R158, R8 ;  /* 0x0000009e9808723c */ /* 0x040fe20000001808 */
[----:B------:R-:W-:Y:S07]  /*8d30*/  LDSM.16.M88.4 R156, [R189+0xe900] ;  /* 0x00e90000bd9c783b */ /* 0x000fee0000000200 */
[C---:B--2---:R-:W-:Y:S08]  /*8d40*/  HMMA.16816.F32 R12, R152.reuse, R160, R12 ;  /* 0x000000a0980c723c */ /* 0x044ff0000000180c */
[C---:B------:R-:W-:Y:S01]  /*8d50*/  HMMA.16816.F32 R16, R152.reuse, R162, R16 ;  /* 0x000000a29810723c */ /* 0x040fe20000001810 */
[----:B------:R-:W-:Y:S07]  /*8d60*/  LDSM.16.M88.4 R160, [R189+0xf100] ;  /* 0x00f10000bda0783b */ /* 0x000fee0000000200 */
[C---:B-----5:R-:W-:Y:S08]  /*8d70*/  HMMA.16816.F32 R20, R152.reuse, R164, R20 ;  /* 0x000000a49814723c */ /* 0x060ff00000001814 */
[C---:B------:R-:W-:Y:S01]  /*8d80*/  HMMA.16816.F32 R24, R152.reuse, R166, R24 ;  /* 0x000000a69818723c */ /* 0x040fe20000001818 */
[----:B------:R-:W-:Y:S07]  /*8d90*/  LDSM.16.M88.4 R164, [R0+0xe100] ;  /* 0x00e1000000a4783b */ /* 0x000fee0000000200 */
[C---:B------:R-:W-:Y:S08]  /*8da0*/  HMMA.16816.F32 R28, R152.reuse, R168, R28 ;  /* 0x000000a8981c723c */ /* 0x040ff0000000181c */
[----:B------:R-:W-:Y:S01]  /*8db0*/  HMMA.16816.F32 R32, R152, R170, R32 ;  /* 0x000000aa9820723c */ /* 0x000fe20000001820 */
[----:B------:R-:W2:Y:S07]  /*8dc0*/  LDSM.16.M88.4 R152, [R189+0xe100] ;  /* 0x00e10000bd98783b */ /* 0x000eae0000000200 */
[C---:B------:R-:W-:Y:S01]  /*8dd0*/  HMMA.16816.F32 R4, R172.reuse, R176, R4 ;  /* 0x000000b0ac04723c */ /* 0x040fe20000001804 */
[----:B------:R-:W-:Y:S07]  /*8de0*/  LDSM.16.M88.4 R168, [R189+0x10100] ;  /* 0x01010000bda8783b */ /* 0x000fee0000000200 */
[C---:B------:R-:W-:Y:S08]  /*8df0*/  HMMA.16816.F32 R8, R172.reuse, R178, R8 ;  /* 0x000000b2ac08723c */ /* 0x040ff00000001808 */
[C---:B-1----:R-:W-:Y:S08]  /*8e00*/  HMMA.16816.F32 R12, R172.reuse, R136, R12 ;  /* 0x00000088ac0c723c */ /* 0x042ff0000000180c */
[C---:B------:R-:W-:Y:S01]  /*8e10*/  HMMA.16816.F32 R16, R172.reuse, R138, R16 ;  /* 0x0000008aac10723c */ /* 0x040fe20000001810 */
[----:B------:R-:W1:Y:S07]  /*8e20*/  LDSM.16.M88.4 R136, [R189+0xf900] ;  /* 0x00f90000bd88783b */ /* 0x000e6e0000000200 */
[C---:B---3--:R-:W-:Y:S08]  /*8e30*/  HMMA.16816.F32 R20, R172.reuse, R140, R20 ;  /* 0x0000008cac14723c */ /* 0x048ff00000001814 */
[C---:B------:R-:W-:Y:S01]  /*8e40*/  HMMA.16816.F32 R24, R172.reuse, R142, R24 ;  /* 0x0000008eac18723c */ /* 0x040fe20000001818 */
[----:B------:R-:W3:Y:S07]  /*8e50*/  LDSM.16.M88.4 R140, [R181+0x4000] ;  /* 0x00400000b58c783b */ /* 0x000eee0000000200 */
[C---:B----4-:R-:W-:Y:S08]  /*8e60*/  HMMA.16816.F32 R28, R172.reuse, R144, R28 ;  /* 0x00000090ac1c723c */ /* 0x050ff0000000181c */
        /* <DEDUP_REMOVED lines=9> */
[C---:B------:R-:W-:Y:S07]  /*8f00*/  HMMA.16816.F32 R20, R148.reuse, R160, R20 ;  /* 0x000000a09414723c */ /* 0x040fee0000001814 */
[----:B------:R-:W-:Y:S01]  /*8f10*/  IADD3 R161, R186, UR4, R185 ;  /* 0x00000004baa17c10 */ /* 0x000fe2000fffe0b9 */
[C---:B------:R-:W-:Y:S04]  /*8f20*/  HMMA.16816.F32 R24, R148.reuse, R162, R24 ;  /* 0x000000a29418723c */ /* 0x040fe80000001818 */
[----:B------:R-:W-:Y:S04]  /*8f30*/  IADD3 R132, R182, R161, RZ ;  /* 0x000000a1b6847210 */ /* 0x000fe80007ffe0ff */
[C---:B-1----:R-:W-:Y:S01]  /*8f40*/  HMMA.16816.F32 R28, R148.reuse, R136, R28 ;  /* 0x00000088941c723c */ /* 0x042fe2000000181c */
[----:B------:R-:W-:Y:S07]  /*8f50*/  LDSM.16.M88.4 R160, [R132+0xe900] ;  /* 0x00e9000084a0783b */ /* 0x000fee0000000200 */
[----:B------:R-:W-:Y:S01]  /*8f60*/  HMMA.16816.F32 R32, R148, R138, R32 ;  /* 0x0000008a9420723c */ /* 0x000fe20000001820 */
[----:B------:R-:W1:Y:S07]  /*8f70*/  LDSM.16.M88.4 R136, [R0+0xf900] ;  /* 0x00f900000088783b */ /* 0x000e6e0000000200 */
[C---:B---3--:R-:W-:Y:S01]  /*8f80*/  HMMA.16816.F32 R4, R140.reuse, R164, R4 ;  /* 0x000000a48c04723c */ /* 0x048fe20000001804 */
[----:B------:R-:W3:Y:S07]  /*8f90*/  LDSM.16.M88.4 R148, [R180+0x4000] ;  /* 0x00400000b494783b */ /* 0x000eee0000000200 */
[C---:B------:R-:W-:Y:S01]  /*8fa0*/  HMMA.16816.F32 R8, R140.reuse, R166, R8 ;  /* 0x000000a68c08723c */ /* 0x040fe20000001808 */
[----:B------:R-:W-:Y:S07]  /*8fb0*/  LDSM.16.M88.4 R164, [R185+UR4+0x11100] ;  /* 0x01110004b9a4783b */ /* 0x000fee0008000200 */
[C---:B----4-:R-:W-:Y:S08]  /*8fc0*/  HMMA.16816.F32 R12, R140.reuse, R144, R12 ;  /* 0x000000908c0c723c */ /* 0x050ff0000000180c */
[C---:B------:R-:W-:Y:S01]  /*8fd0*/  HMMA.16816.F32 R16, R140.reuse, R146, R16 ;  /* 0x000000928c10723c */ /* 0x040fe20000001810 */
[----:B------:R-:W4:Y:S07]  /*8fe0*/  LDSM.16.M88.4 R144, [R132+0xf100] ;  /* 0x00f100008490783b */ /* 0x000f2e0000000200 */
[C---:B--2---:R-:W-:Y:S08]  /*8ff0*/  HMMA.16816.F32 R20, R140.reuse, R152, R20 ;  /* 0x000000988c14723c */ /* 0x044ff00000001814 */
[C---:B------:R-:W-:Y:S01]  /*9000*/  HMMA.16816.F32 R24, R140.reuse, R154, R24 ;  /* 0x0000009a8c18723c */ /* 0x040fe20000001818 */
[----:B------:R-:W2:Y:S07]  /*9010*/  LDSM.16.M88.4 R152, [R132+0xf900] ;  /* 0x00f900008498783b */ /* 0x000eae0000000200 */
[C---:B-1----:R-:W-:Y:S08]  /*9020*/  HMMA.16816.F32 R28, R140.reuse, R136, R28 ;  /* 0x000000888c1c723c */ /* 0x042ff0000000181c */
[----:B------:R-:W-:Y:S01]  /*9030*/  HMMA.16816.F32 R32, R140, R138, R32 ;  /* 0x0000008a8c20723c */ /* 0x000fe20000001820 */
[----:B------:R-:W-:Y:S07]  /*9040*/  LDSM.16.M88.4 R136, [R187+0x8000] ;  /* 0x00800000bb88783b */ /* 0x000fee0000000200 */
[C---:B---3--:R-:W-:Y:S01]  /*9050*/  HMMA.16816.F32 R4, R148.reuse, R156, R4 ;  /* 0x0000009c9404723c */ /* 0x048fe20000001804 */
[----:B------:R-:W1:Y:S07]  /*9060*/  LDSM.16.M88.4 R140, [R185+UR4+0x10100] ;  /* 0x01010004b98c783b */ /* 0x000e6e0008000200 */
[C---:B------:R-:W-:Y:S01]  /*9070*/  HMMA.16816.F32 R8, R148.reuse, R158, R8 ;  /* 0x0000009e9408723c */ /* 0x040fe20000001808 */
[----:B------:R-:W3:Y:S07]  /*9080*/  LDSM.16.M88.4 R156, [R185+UR4+0x10900] ;  /* 0x01090004b99c783b */ /* 0x000eee0008000200 */
[C---:B------:R-:W-:Y:S08]  /*9090*/  HMMA.16816.F32 R12, R148.reuse, R160, R12 ;  /* 0x000000a0940c723c */ /* 0x040ff0000000180c */
[C---:B------:R-:W-:Y:S01]  /*90a0*/  HMMA.16816.F32 R16, R148.reuse, R162, R16 ;  /* 0x000000a29410723c */ /* 0x040fe20000001810 */
[----:B------:R-:W5:Y:S07]  /*90b0*/  LDSM.16.M88.4 R160, [R185+UR4+0x11900] ;  /* 0x01190004b9a0783b */ /* 0x000f6e0008000200 */
[C---:B----4-:R-:W-:Y:S08]  /*90c0*/  HMMA.16816.F32 R20, R148.reuse, R144, R20 ;  /* 0x000000909414723c */ /* 0x050ff00000001814 */
[C---:B------:R-:W-:Y:S01]  /*90d0*/  HMMA.16816.F32 R24, R148.reuse, R146, R24 ;  /* 0x000000929418723c */ /* 0x040fe20000001818 */
[----:B------:R-:W4:Y:S07]  /*90e0*/  LDSM.16.M88.4 R144, [R183+0x8000] ;  /* 0x00800000b790783b */ /* 0x000f2e0000000200 */
[C---:B--2---:R-:W-:Y:S08]  /*90f0*/  HMMA.16816.F32 R28, R148.reuse, R152, R28 ;  /* 0x00000098941c723c */ /* 0x044ff0000000181c */
        /* <DEDUP_REMOVED lines=8> */
[----:B------:R-:W-:Y:S07]  /*9180*/  LDSM.16.M88.4 R156, [R181+0x8000] ;  /* 0x00800000b59c783b */ /* 0x000fee0000000200 */
[C---:B------:R-:W-:Y:S08]  /*9190*/  HMMA.16816.F32 R20, R136.reuse, R164, R20 ;  /* 0x000000a48814723c */ /* 0x040ff00000001814 */
[C---:B------:R-:W-:Y:S01]  /*91a0*/  HMMA.16816.F32 R24, R136.reuse, R166, R24 ;  /* 0x000000a68818723c */ /* 0x040fe20000001818 */
[----:B------:R-:W3:Y:S07]  /*91b0*/  LDSM.16.M88.4 R164, [R0+0x10100] ;  /* 0x0101000000a4783b */ /* 0x000eee0000000200 */
[C---:B-----5:R-:W-:Y:S08]  /*91c0*/  HMMA.16816.F32 R28, R136.reuse, R160, R28 ;  /* 0x000000a0881c723c */ /* 0x060ff0000000181c */
[----:B------:R-:W-:Y:S01]  /*91d0*/  HMMA.16816.F32 R32, R136, R162, R32 ;  /* 0x000000a28820723c */ /* 0x000fe20000001820 */
[----:B------:R-:W5:Y:S07]  /*91e0*/  LDSM.16.M88.4 R136, [R0+0x10900] ;  /* 0x010900000088783b */ /* 0x000f6e0000000200 */
[C---:B----4-:R-:W-:Y:S01]  /*91f0*/  HMMA.16816.F32 R4, R144.reuse, R168, R4 ;  /* 0x000000a89004723c */ /* 0x050fe20000001804 */
[----:B------:R-:W4:Y:S07]  /*9200*/  LDSM.16.M88.4 R160, [R0+0x11100] ;  /* 0x0111000000a0783b */ /* 0x000f2e0000000200 */
        /* <DEDUP_REMOVED lines=10> */
[----:B------:R-:W-:Y:S07]  /*92b0*/  LDSM.16.M88.4 R144, [R132+0x11900] ;  /* 0x011900008490783b */ /* 0x000fee0000000200 */
[C---:B---3--:R-:W-:Y:S08]  /*92c0*/  HMMA.16816.F32 R4, R156.reuse, R164, R4 ;  /* 0x000000a49c04723c */ /* 0x048ff00000001804 */
[C---:B------:R-:W-:Y:S08]  /*92d0*/  HMMA.16816.F32 R8, R156.reuse, R166, R8 ;  /* 0x000000a69c08723c */ /* 0x040ff00000001808 */
[C---:B-----5:R-:W-:Y:S08]  /*92e0*/  HMMA.16816.F32 R12, R156.reuse, R136, R12 ;  /* 0x000000889c0c723c */ /* 0x060ff0000000180c */
[C---:B------:R-:W-:Y:S01]  /*92f0*/  HMMA.16816.F32 R16, R156.reuse, R138, R16 ;  /* 0x0000008a9c10723c */ /* 0x040fe20000001810 */
[----:B------:R-:W3:Y:S01]  /*9300*/  LDSM.16.M88.4 R136, [R132+0x11100] ;  /* 0x011100008488783b */ /* 0x000ee20000000200 */
[----:B------:R-:W-:Y:S06]  /*9310*/  DEPBAR.LE SB0, 0x2 ;  /* 0x000080800000791a */ /* 0x000fec0000000000 */
[C---:B----4-:R-:W-:Y:S01]  /*9320*/  HMMA.16816.F32 R20, R156.reuse, R160, R20 ;  /* 0x000000a09c14723c */ /* 0x050fe20000001814 */
[----:B------:R-:W-:Y:S07]  /*9330*/  BAR.SYNC.DEFER_BLOCKING 0x0 ;  /* 0x0000000000007b1d */ /* 0x000fee0000010000 */
[C---:B------:R-:W-:Y:S08]  /*9340*/  HMMA.16816.F32 R24, R156.reuse, R162, R24 ;  /* 0x000000a29c18723c */ /* 0x040ff00000001818 */
[C---:B--2---:R-:W-:Y:S08]  /*9350*/  HMMA.16816.F32 R28, R156.reuse, R148, R28 ;  /* 0x000000949c1c723c */ /* 0x044ff0000000181c */
[----:B------:R-:W-:Y:S08]  /*9360*/  HMMA.16816.F32 R32, R156, R150, R32 ;  /* 0x000000969c20723c */ /* 0x000ff00000001820 */
[C---:B------:R-:W-:Y:S01]  /*9370*/  HMMA.16816.F32 R4, R168.reuse, R172, R4 ;  /* 0x000000aca804723c */ /* 0x040fe20000001804 */
[----:B------:R-:W-:Y:S07]  /*9380*/  LDSM.16.MT88.4 R152, [R134+UR4+0x2900] ;  /* 0x002900048698783b */ /* 0x000fee0008004200 */
[C---:B------:R-:W-:Y:S08]  /*9390*/  HMMA.16816.F32 R8, R168.reuse, R174, R8 ;  /* 0x000000aea808723c */ /* 0x040ff00000001808 */
[C---:B-1----:R-:W-:Y:S08]  /*93a0*/  HMMA.16816.F32 R12, R168.reuse, R140, R12 ;  /* 0x0000008ca80c723c */ /* 0x042ff0000000180c */
[C---:B------:R-:W-:Y:S04]  /*93b0*/  HMMA.16816.F32 R16, R168.reuse, R142, R16 ;  /* 0x0000008ea810723c */ /* 0x040fe80000001810 */
[----:B------:R-:W-:Y:S02]  /*93c0*/  FMNMX.FTZ R0, R4, R133, !PT ;  /* 0x0000008504007209 */ /* 0x000fe40007810000 */
[----:B------:R-:W-:Y:S02]  /*93d0*/  FMNMX.FTZ R2, R6, R3, !PT ;  /* 0x0000000306027209 */ /* 0x000fe40007810000 */
[C---:B---3--:R-:W-:Y:S04]  /*93e0*/  HMMA.16816.F32 R20, R168.reuse, R136, R20 ;  /* 0x00000088a814723c */ /* 0x048fe80000001814 */
[----:B------:R-:W-:Y:S02]  /*93f0*/  FMNMX.FTZ R143, R5, R0, !PT ;  /* 0x00000000058f7209 */ /* 0x000fe40007810000 */
[----:B------:R-:W-:Y:S02]  /*9400*/  FMNMX.FTZ R149, R7, R2, !PT ;  /* 0x0000000207957209 */ /* 0x000fe40007810000 */
[C---:B------:R-:W-:Y:S01]  /*9410*/  HMMA.16816.F32 R24, R168.reuse, R138, R24 ;  /* 0x0000008aa818723c */ /* 0x040fe20000001818 */
[----:B------:R-:W-:Y:S03]  /*9420*/  LDSM.16.MT88.4 R136, [R135+UR4+0x100] ;  /* 0x000100048788783b */ /* 0x000fe60008004200 */
[----:B------:R-:W-:Y:S02]  /*9430*/  FMNMX.FTZ R0, R8, R143, !PT ;  /* 0x0000008f08007209 */ /* 0x000fe40007810000 */
[----:B------:R-:W-:Y:S02]  /*9440*/  FMNMX.FTZ R2, R10, R149, !PT ;  /* 0x000000950a027209 */ /* 0x000fe40007810000 */
[C---:B------:R-:W-:Y:S04]  /*9450*/  HMMA.16816.F32 R28, R168.reuse, R144, R28 ;  /* 0x00000090a81c723c */ /* 0x040fe8000000181c */
        /* <DEDUP_REMOVED lines=74> */
[C---:B------:R-:W-:Y:S02]  /*9900*/  FMUL.FTZ R103, R3.reuse, R103 ;  /* 0x0000006703677220 */ /* 0x040fe40000410000 */
[----:B------:R-:W4:Y:S01]  /*9910*/  MUFU.EX2 R160, R160 ;  /* 0x000000a000a07308 */ /* 0x000f220000000800 */
[C---:B------:R-:W-:Y:S02]  /*9920*/  FMUL.FTZ R104, R132.reuse, R104 ;  /* 0x0000006884687220 */ /* 0x040fe40000410000 */
[----:B------:R-:W-:Y:S01]  /*9930*/  FMUL.FTZ R105, R132, R105 ;  /* 0x0000006984697220 */ /* 0x000fe20000410000 */
        /* <DEDUP_REMOVED lines=37> */
[----:B------:R-:W-:Y:S02]  /*9b90*/  FMUL.FTZ R121, R132, R121 ;  /* 0x0000007984797220 */ /* 0x000fe40000410000 */
[C---:B------:R-:W-:Y:S01]  /*9ba0*/  FMUL.FTZ R122, R3.reuse, R122 ;  /* 0x0000007a037a7220 */ /* 0x040fe20000410000 */
        /* <DEDUP_REMOVED lines=111> */
[----:B------:R-:W-:Y:S03]  /*a2a0*/  FMUL.FTZ R97, R132, R97 ;  /* 0x0000006184617220 */ /* 0x000fe60000410000 */
[C---:B------:R-:W-:Y:S03]  /*a2b0*/  HMMA.16816.F32 R92, R128.reuse, R12, R92 ;  /* 0x0000000c805c723c */ /* 0x040fe6000000185c */
[C---:B------:R-:W-:Y:S02]  /*a2c0*/  FMUL.FTZ R98, R3.reuse, R98 ;  /* 0x0000006203627220 */ /* 0x040fe40000410000 */
[C---:B------:R-:W-:Y:S02]  /*a2d0*/  FMUL.FTZ R99, R3.reuse, R99 ;  /* 0x0000006303637220 */ /* 0x040fe40000410000 */
[----:B-1----:R-:W-:Y:S01]  /*a2e0*/  F2FP.PACK_AB R12, R168, R167 ;  /* 0x000000a7a80c723e */ /* 0x002fe200000000ff */
[----:B------:R-:W-:Y:S01]  /*a2f0*/  FFMA.FTZ R157, R132, R197, R157 ;  /* 0x000000c5849d7223 */ /* 0x000fe2000001009d */
[----:B----4-:R-:W-:Y:S03]  /*a300*/  F2FP.PACK_AB R13, R170, R169 ;  /* 0x000000a9aa0d723e */ /* 0x010fe600000000ff */
[----:B------:R-:W-:Y:S01]  /*a310*/  HMMA.16816.F32 R96, R128, R14, R96 ;  /* 0x0000000e8060723c */ /* 0x000fe20000001860 */
[----:B------:R-:W-:Y:S02]  /*a320*/  LDSM.16.MT88.4 R128, [R133+0x4900] ;  /* 0x004900008580783b */ /* 0x000fe40000004200 */
[----:B------:R-:W-:Y:S02]  /*a330*/  FFMA.FTZ R161, R3, R196, R161 ;  /* 0x000000c403a17223 */ /* 0x000fe400000100a1 */
[----:B------:R-:W-:Y:S02]  /*a340*/  FADD.FTZ R158, R158, R157 ;  /* 0x0000009d9e9e7221 */ /* 0x000fe40000010000 */
[----:B------:R-:W-:Y:S01]  /*a350*/  F2FP.PACK_AB R14, R172, R171 ;  /* 0x000000abac0e723e */ /* 0x000fe200000000ff */
        /* <DEDUP_REMOVED lines=16> */
[----:B------:R-:W-:Y:S04]  /*a460*/  FADD.FTZ R3, R171, R168 ;  /* 0x000000a8ab037221 */ /* 0x000fe80000010000 */
[C---:B---3--:R-:W-:Y:S04]  /*a470*/  HMMA.16816.F32 R108, R12.reuse, R136, R108 ;  /* 0x000000880c6c723c */ /* 0x048fe8000000186c */
[----:B------:R-:W-:Y:S04]  /*a480*/  FADD.FTZ R3, R172, R3 ;  /* 0x00000003ac037221 */ /* 0x000fe80000010000 */
        /* <DEDUP_REMOVED lines=55> */
[----:B---3--:R-:W-:Y:S07]  /*a800*/  F2FP.PACK_AB R15, R155, R154 ;  /* 0x0000009a9b0f723e */ /* 0x008fee00000000ff */
[C---:B--2---:R-:W-:Y:S08]  /*a810*/  HMMA.16816.F32 R4, R12.reuse, R16, R4 ;  /* 0x000000100c04723c */ /* 0x044ff00000001804 */
        /* <DEDUP_REMOVED lines=36> */
[----:B------:R-:W-:Y:S02]  /*aa60*/  F2FP.PACK_AB R14, R166, R179 ;  /* 0x000000b3a60e723e */ /* 0x000fe400000000ff */
[----:B------:R-:W-:Y:S07]  /*aa70*/  F2FP.PACK_AB R15, R204, R189 ;  /* 0x000000bdcc0f723e */ /* 0x000fee00000000ff */
[C---:B----4-:R-:W-:Y:S08]  /*aa80*/  HMMA.16816.F32 R128, R12.reuse, R124, R4 ;  /* 0x0000007c0c80723c */ /* 0x050ff00000001804 */
        /* <DEDUP_REMOVED lines=31> */
[----:B------:R-:W-:Y:S01]  /*ac80*/  FADD.FTZ R10, R154, R151 ;  /* 0x000000979a0a7221 */ /* 0x000fe20000010000 */
[C---:B------:R-:W-:Y:S03]  /*ac90*/  HMMA.16816.F32 R92, R12.reuse, R20, R92 ;  /* 0x000000140c5c723c */ /* 0x040fe6000000185c */
        /* <DEDUP_REMOVED lines=8> */
[----:B------:R-:W-:Y:S01]  /*ad20*/  FADD.FTZ R196, R204, R189 ;  /* 0x000000bdccc47221 */ /* 0x000fe20000010000 */
[----:B------:R-:W-:-:S05]  /*ad30*/  @!P0 BRA `(.L_x_1357) ;  /* 0x0000035000008947 */ /* 0x000fca0003800000 */
[----:B------:R-:W-:Y:S01]  /*ad40*/  ULEA UR4, UR23, UR7, 0x6 ;  /* 0x0000000717047291 */ /* 0x000fe2000f8e303f */
[----:B------:R-:W-:Y:S01]  /*ad50*/  ISETP.NE.AND P1, PT, R190, 0x1, PT ;  /* 0x00000001be00780c */ /* 0x000fe20003f25270 */
[----:B------:R-:W-:Y:S02]  /*ad60*/  IMAD.MOV.U32 R192, RZ, RZ, RZ ;  /* 0x000000ffffc07224 */ /* 0x000fe400078e00ff */
[----:B------:R-:W-:Y:S02]  /*ad70*/  IMAD.U32 R15, RZ, RZ, UR13 ;  /* 0x0000000dff0f7e24 */ /* 0x000fe4000f8e00ff */
        /* <DEDUP_REMOVED lines=15> */
[----:B-1----:R-:W-:Y:S05]  /*ae70*/  IMAD.WIDE.U32 R4, R193, c[0x0][0x1e0], RZ ;  /* 0x00007800c1047a25 */ /* 0x002fea00078e00ff */
[----:B------:R-:W-:Y:S02]  /*ae80*/  IADD3 R5, R5, R3, RZ ;  /* 0x0000000305057210 */ /* 0x000fe40007ffe0ff */
        /* <DEDUP_REMOVED lines=9> */
[----:B------:R-:W-:Y:S03]  /*af20*/  IMAD R4, R15, 0x3000, R194 ;  /* 0x000030000f047824 */ /* 0x000fe600078e02c2 */
[----:B------:R-:W2:Y:S01]  /*af30*/  SHFL.IDX PT, R11, R6, RZ, 0x181f ;  /* 0x00181fff060b7589 */ /* 0x000ea200000e0000 */
[----:B------:R-:W-:Y:S03]  /*af40*/  IMAD.SHL.U32 R3, R4, 0x2, RZ ;  /* 0x0000000204037824 */ /* 0x000fe600078e00ff */
[----:B------:R-:W3:Y:S04]  /*af50*/  SHFL.IDX PT, R5, R16, 0x1, 0x181f ;  /* 0x00381f0010057f89 */ /* 0x000ee800000e0000 */
[----:B------:R4:W5:Y:S01]  /*af60*/  SHFL.IDX PT, R7, R6, 0x1, 0x181f ;  /* 0x00381f0006077f89 */ /* 0x00096200000e0000 */
[CC--:B-1----:R-:W-:Y:S02]  /*af70*/  IADD3 R12, P0, R9.reuse, R201.reuse, RZ ;  /* 0x000000c9090c7210 */ /* 0x0c2fe40007f1e0ff */
[----:B------:R-:W-:Y:S03]  /*af80*/  IADD3 R8, P1, R9, R202, RZ ;  /* 0x000000ca09087210 */ /* 0x000fe60007f3e0ff */
[--C-:B--2---:R-:W-:Y:S01]  /*af90*/  IMAD.X R13, R11, 0x1, R188.reuse, P0 ;  /* 0x000000010b0d7824 */ /* 0x104fe200000e06bc */
[----:B------:R-:W-:Y:S02]  /*afa0*/  IADD3 R14, P0, R9, R198, RZ ;  /* 0x000000c6090e7210 */ /* 0x000fe40007f1e0ff */
[----:B------:R-:W-:Y:S02]  /*afb0*/  IADD3.X R9, R11, R200, RZ, P1, !PT ;  /* 0x000000c80b097210 */ /* 0x000fe40000ffe4ff */
[----:B------:R1:W-:Y:S01]  /*afc0*/  LDGSTS.E.BYPASS.LTC128B.128 [R3+0xc100], [R12.64], !P5 ;  /* 0x0c1000000c037fae */ /* 0x0003e2000e901d4a */
[----:B---3--:R-:W-:Y:S01]  /*afd0*/  IADD3 R10, P2, R5, R201, RZ ;  /* 0x000000c9050a7210 */ /* 0x008fe20007f5e0ff */
[--C-:B------:R-:W-:Y:S01]  /*afe0*/  IMAD.X R15, R11, 0x1, R199.reuse, P0 ;  /* 0x000000010b0f7824 */ /* 0x100fe200000e06c7 */
[C---:B------:R-:W-:Y:S01]  /*aff0*/  IADD3 R4, P1, R5.reuse, R202, RZ ;  /* 0x000000ca05047210 */ /* 0x040fe20007f3e0ff */
[----:B------:R1:W-:Y:S01]  /*b000*/  LDGSTS.E.BYPASS.LTC128B.128 [R3+0xe100], [R8.64], !P4 ;  /* 0x0e10000008037fae */ /* 0x0003e2000e101d4a */
[----:B----4-:R-:W-:Y:S01]  /*b010*/  IADD3 R6, P0, R5, R198, RZ ;  /* 0x000000c605067210 */ /* 0x010fe20007f1e0ff */
[C---:B-----5:R-:W-:Y:S01]  /*b020*/  IMAD.X R11, R7.reuse, 0x1, R188, P2 ;  /* 0x00000001070b7824 */ /* 0x060fe200010e06bc */
[C---:B------:R-:W-:Y:S01]  /*b030*/  IADD3.X R5, R7.reuse, R200, RZ, P1, !PT ;  /* 0x000000c807057210 */ /* 0x040fe20000ffe4ff */
[----:B------:R1:W-:Y:S02]  /*b040*/  LDGSTS.E.BYPASS.LTC128B.128 [R3+0x10100], [R14.64], !P6 ;  /* 0x101000000e037fae */ /* 0x0003e4000f101d4a */
[----:B------:R-:W-:Y:S02]  /*b050*/  IMAD.X R7, R7, 0x1, R199, P0 ;  /* 0x0000000107077824 */ /* 0x000fe400000e06c7 */
[----:B------:R1:W-:Y:S04]  /*b060*/  LDGSTS.E.BYPASS.LTC128B.128 [R3+0xd100], [R10.64], !P5 ;  /* 0x0d1000000a037fae */ /* 0x0003e8000e901d4a */
[----:B------:R1:W-:Y:S04]  /*b070*/  LDGSTS.E.BYPASS.LTC128B.128 [R3+0xf100], [R4.64], !P4 ;  /* 0x0f10000004037fae */ /* 0x0003e8000e101d4a */
[----:B------:R1:W-:Y:S02]  /*b080*/  LDGSTS.E.BYPASS.LTC128B.128 [R3+0x11100], [R6.64], !P6 ;  /* 0x1110000006037fae */ /* 0x0003e4000f101d4a */
.L_x_1357:
[----:B------:R-:W-:Y:S01]  /*b090*/  UIADD3 UR4, UR23, -0x1, URZ ;  /* 0xffffffff17047890 */ /* 0x000fe2000fffe03f */
[----:B------:R-:W0:Y:S01]  /*b0a0*/  LDGDEPBAR ;  /* 0x00000000000079af */ /* 0x000e220000000000 */
[----:B------:R-:W-:Y:S01]  /*b0b0*/  UIADD3 UR9, UR5, 0x1, URZ ;  /* 0x0000000105097890 */ /* 0x000fe2000fffe03f */
[----:B------:R-:W-:Y:S01]  /*b0c0*/  ISETP.LT.AND P0, PT, RZ, UR23, PT ;  /* 0x00000017ff007c0c */ /* 0x000fe2000bf01270 */
[----:B------:R-:W-:Y:S01]  /*b0d0*/  UISETP.GE.AND UP0, UPT, UR5, 0x1, UPT ;  /* 0x000000010500788c */ /* 0x000fe2000bf06270 */
[----:B-1----:R-:W-:Y:S01]  /*b0e0*/  IMAD.MOV.U32 R3, RZ, RZ, R0 ;  /* 0x000000ffff037224 */ /* 0x002fe200078e0000 */
[----:B------:R-:W-:Y:S01]  /*b0f0*/  MOV R133, R2 ;  /* 0x0000000200857202 */ /* 0x000fe20000000f00 */
[----:B------:R-:W-:Y:S02]  /*b100*/  UMOV UR23, UR4 ;  /* 0x0000000400177c82 */ /* 0x000fe40008000000 */
[----:B------:R-:W-:Y:S07]  /*b110*/  USEL UR5, UR9, URZ, !UP0 ;  /* 0x0000003f09057287 */ /* 0x000fee000c000000 */
[----:B------:R-:W-:-:S05]  /*b120*/  @P0 BRA `(.L_x_1358) ;  /* 0xffffd58000000947 */ /* 0x000fca000383ffff */
.L_x_1355:
        /* <DEDUP_REMOVED lines=122> */
.L_x_1341:
        /* <DEDUP_REMOVED lines=152> */
[----:B---3--:R-:W-:-:S05]  /*c250*/  IMAD.U32 R15, RZ, RZ, UR5 ;  /* 0x00000005ff0f7e24 */ /* 0x008fca000f8e00ff */
[----:B------:R1:W5:Y:S01]  /*c260*/  @P1 LDG.E R5, [R14.64] ;  /* 0x0000000a0e051981 */ /* 0x000362000c1e1900 */
[----:B------:R-:W-:Y:S02]  /*c270*/  UMOV UR20, URZ ;  /* 0x0000003f00147c82 */ /* 0x000fe40008000000 */
[----:B------:R-:W-:Y:S01]  /*c280*/  UMOV UR21, URZ ;  /* 0x0000003f00157c82 */ /* 0x000fe20008000000 */
[----:B----4-:R-:W2:Y:S02]  /*c290*/  @P0 R2UR UR5, R6 ;  /* 0x00000000060503c2 */ /* 0x010ea400000e0000 */
        /* <DEDUP_REMOVED lines=8> */
.L_x_1360:
[----:B-1----:R-:W-:Y:S01]  /*c320*/  SHF.R.S32.HI R9, RZ, 0x1f, R2 ;  /* 0x0000001fff097819 */ /* 0x002fe20000011402 */
[----:B------:R-:W1:Y:S01]  /*c330*/  S2R R57, SR_CTAID.X ;  /* 0x0000000000397919 */ /* 0x000e620000002500 */
[----:B------:R-:W-:Y:S01]  /*c340*/  LOP3.LUT R13, R4, 0xffffffe0, RZ, 0xc0, !PT ;  /* 0xffffffe0040d7812 */ /* 0x000fe200078ec0ff */
[----:B------:R-:W-:Y:S01]  /*c350*/  IMAD.MOV.U32 R6, RZ, RZ, c[0x0][0x4e8] ;  /* 0x00013a00ff067624 */ /* 0x000fe200078e00ff */
[----:B------:R-:W-:Y:S01]  /*c360*/  LEA.HI R9, R9, R2, RZ, 0x3 ;  /* 0x0000000209097211 */ /* 0x000fe200078f18ff */
[----:B------:R-:W-:Y:S01]  /*c370*/  UMOV UR14, UR20 ;  /* 0x00000014000e7c82 */ /* 0x000fe20008000000 */
[----:B------:R-:W-:Y:S01]  /*c380*/  BSSY B0, `(.L_x_1361) ;  /* 0x000008c000007945 */ /* 0x000fe20003800000 */
[----:B------:R-:W-:Y:S01]  /*c390*/  IMAD.IADD R4, R0, 0x1, -R13 ;  /* 0x0000000100047824 */ /* 0x000fe200078e0a0d */
[----:B------:R-:W-:Y:S01]  /*c3a0*/  LOP3.LUT R9, R9, 0xffffff8, RZ, 0xc0, !PT ;  /* 0x0ffffff809097812 */ /* 0x000fe200078ec0ff */
[----:B------:R-:W-:Y:S01]  /*c3b0*/  UMOV UR15, UR21 ;  /* 0x00000015000f7c82 */ /* 0x000fe20008000000 */
[----:B------:R-:W-:Y:S01]  /*c3c0*/  ISETP.NE.AND P1, PT, R6, 0x1, PT ;  /* 0x000000010600780c */ /* 0x000fe20003f25270 */
[----:B------:R-:W-:Y:S01]  /*c3d0*/  ULDC.64 UR12, c[0x0][0x490] ;  /* 0x00012400000c7ab9 */ /* 0x000fe20000000a00 */
[----:B------:R-:W-:Y:S01]  /*c3e0*/  LEA.HI R6, R11, R11, RZ, 0x1 ;  /* 0x0000000b0b067211 */ /* 0x000fe200078f08ff */
[----:B------:R-:W-:Y:S01]  /*c3f0*/  IMAD.IADD R2, R2, 0x1, -R9 ;  /* 0x0000000102027824 */ /* 0x000fe200078e0a09 */
[----:B------:R-:W-:Y:S01]  /*c400*/  SHF.R.S32.HI R9, RZ, 0x1f, R4 ;  /* 0x0000001fff097819 */ /* 0x000fe20000011404 */
[----:B------:R-:W-:Y:S01]  /*c410*/  UIMAD.WIDE.U32 UR14, UR6, UR12, UR14 ;  /* 0x0000000c060e72a5 */ /* 0x000fe2000f8e000e */
[----:B------:R-:W-:Y:S01]  /*c420*/  LOP3.LUT R6, R6, 0x1ffffffe, RZ, 0xc0, !PT ;  /* 0x1ffffffe06067812 */ /* 0x000fe200078ec0ff */
[----:B------:R-:W-:Y:S01]  /*c430*/  UIMAD UR12, UR7, UR12, URZ ;  /* 0x0000000c070c72a4 */ /* 0x000fe2000f8e023f */
[----:B------:R-:W-:Y:S01]  /*c440*/  LEA.HI R9, R9, R4, RZ, 0x2 ;  /* 0x0000000409097211 */ /* 0x000fe200078f10ff */
[----:B------:R-:W-:Y:S01]  /*c450*/  ULDC.64 UR4, c[0x0][0x3a0] ;  /* 0x0000e80000047ab9 */ /* 0x000fe20000000a00 */
        /* <DEDUP_REMOVED lines=11> */
[----:B------:R-:W-:Y:S01]  /*c510*/  USEL UR17, UR8, URZ, !UP1 ;  /* 0x0000003f08117287 */ /* 0x000fe2000c800000 */
[----:B------:R-:W-:Y:S01]  /*c520*/  IMAD.SHL.U32 R3, R3, 0x8, RZ ;  /* 0x0000000803037824 */ /* 0x000fe200078e00ff */
[----:B------:R-:W-:Y:S02]  /*c530*/  UIMAD.WIDE.U32 UR18, UR20, UR4, URZ ;  /* 0x00000004141272a5 */ /* 0x000fe4000f8e003f */
[----:B-1----:R-:W-:Y:S01]  /*c540*/  LEA R6, R57, R6, 0x7 ;  /* 0x0000000639067211 */ /* 0x002fe200078e38ff */
[----:B------:R-:W-:Y:S02]  /*c550*/  ULDC.64 UR8, c[0x0][0x498] ;  /* 0x0001260000087ab9 */ /* 0x000fe40000000a00 */
[----:B------:R-:W-:Y:S02]  /*c560*/  UIMAD UR16, UR20, UR5, UR16 ;  /* 0x00000005141072a4 */ /* 0x000fe4000f8e0210 */
        /* <DEDUP_REMOVED lines=26> */
[----:B------:R-:W-:Y:S01]  /*c710*/  LOP3.LUT R11, R11, 0x1c0, RZ, 0xc0, !PT ;  /* 0x000001c00b0b7812 */ /* 0x000fe200078ec0ff */
[----:B------:R-:W-:-:S02]  /*c720*/  ULDC.64 UR6, c[0x0][0x3f0] ;  /* 0x0000fc0000067ab9 */ /* 0x000fc40000000a00 */
[----:B------:R-:W-:Y:S01]  /*c730*/  IMAD R13, R57, 0x80, R0 ;  /* 0x00000080390d7824 */ /* 0x000fe200078e0200 */
[----:B------:R-:W-:Y:S01]  /*c740*/  LEA R16, P0, R14, c[0x0][0x450], 0x2 ;  /* 0x000114000e107a11 */ /* 0x000fe200078010ff */
[----:B------:R-:W-:Y:S01]  /*c750*/  IMAD R17, R6, c[0x0][0x48c], R17 ;  /* 0x0001230006117a24 */ /* 0x000fe200078e0211 */
[----:B------:R-:W-:Y:S01]  /*c760*/  UIMAD UR12, UR12, UR6, URZ ;  /* 0x000000060c0c72a4 */ /* 0x000fe2000f8e023f */
[----:B------:R-:W-:Y:S01]  /*c770*/  @P1 IMAD.HI.U32 R10, R13, c[0x0][0x4ec], RZ ;  /* 0x00013b000d0a1a27 */ /* 0x000fe200078e00ff */
[----:B------:R-:W-:Y:S01]  /*c780*/  UIADD3 UR19, UR19, UR5, URZ ;  /* 0x0000000513137290 */ /* 0x000fe2000fffe03f */
[----:B------:R-:W-:Y:S01]  /*c790*/  SHF.R.U32.HI R6, RZ, 0x3, R11 ;  /* 0x00000003ff067819 */ /* 0x000fe2000001160b */
[----:B------:R-:W-:Y:S01]  /*c7a0*/  UIMAD UR7, UR17, UR7, UR12 ;  /* 0x00000007110772a4 */ /* 0x000fe2000f8e020c */
[----:B------:R-:W-:Y:S01]  /*c7b0*/  IMAD.IADD R12, R15, 0x1, R17 ;  /* 0x000000010f0c7824 */ /* 0x000fe200078e0211 */
[----:B------:R-:W-:Y:S01]  /*c7c0*/  UIMAD.WIDE.U32 UR18, UR17, UR6, UR18 ;  /* 0x00000006111272a5 */ /* 0x000fe2000f8e0012 */
[----:B------:R-:W-:Y:S01]  /*c7d0*/  IMAD.SHL.U32 R0, R9, 0x8, RZ ;  /* 0x0000000809007824 */ /* 0x000fe200078e00ff */
[----:B------:R-:W-:Y:S01]  /*c7e0*/  SHFL.IDX PT, R50, R16, RZ, 0x1c1f ;  /* 0x001c1fff10327589 */ /* 0x000fe200000e0000 */
[----:B------:R-:W-:Y:S01]  /*c7f0*/  IMAD.MOV.U32 R9, RZ, RZ, R13 ;  /* 0x000000ffff097224 */ /* 0x000fe200078e000d */
[----:B------:R-:W-:Y:S01]  /*c800*/  @P1 SHF.R.U32.HI R9, RZ, c[0x0][0x4f0], R10 ;  /* 0x00013c00ff091a19 */ /* 0x000fe2000001160a */
[----:B------:R-:W-:Y:S01]  /*c810*/  UIADD3 UR7, UR19, UR7, URZ ;  /* 0x0000000713077290 */ /* 0x000fe2000fffe03f */
[----:B------:R-:W-:Y:S01]  /*c820*/  LEA.HI.X R12, R14, c[0x0][0x454], R12, 0x2, P0 ;  /* 0x000115000e0c7a11 */ /* 0x000fe200000f140c */
[----:B------:R-:W-:Y:S01]  /*c830*/  SHFL.IDX PT, R48, R16, 0x1, 0x1c1f ;  /* 0x003c1f0010307f89 */ /* 0x000fe200000e0000 */
        /* <DEDUP_REMOVED lines=23> */
[----:B------:R-:W-:Y:S01]  /*c9b0*/  IMAD R9, R9, c[0x0][0x3d8], RZ ;  /* 0x0000f60009097a24 */ /* 0x000fe200078e02ff */
[----:B-1----:R1:W-:Y:S03]  /*c9c0*/  @!P1 ST.E [R50.64], R7 ;  /* 0x0000000732009985 */ /* 0x0023e6000c10190a */
        /* <DEDUP_REMOVED lines=39> */
.L_x_1362:
[----:B--2---:R-:W-:Y:S05]  /*cc40*/  BSYNC B0 ;  /* 0x0000000000007941 */ /* 0x004fea0003800000 */
.L_x_1361:
        /* <DEDUP_REMOVED lines=23> */
.L_x_1364:
[----:B------:R-:W-:Y:S05]  /*cdc0*/  BSYNC B0 ;  /* 0x0000000000007941 */ /* 0x000fea0003800000 */
.L_x_1363:
        /* <DEDUP_REMOVED lines=23> */
.L_x_1366:
[----:B------:R-:W-:Y:S05]  /*cf40*/  BSYNC B0 ;  /* 0x0000000000007941 */ /* 0x000fea0003800000 */
.L_x_1365:
        /* <DEDUP_REMOVED lines=24> */
.L_x_1359:
        /* <DEDUP_REMOVED lines=31> */
.L_x_1367:
        /* <DEDUP_REMOVED lines=24> */
[----:B------:R-:W-:-:S04]  /*d440*/  UIMAD UR14, UR8, UR4, URZ ;  /* 0x00000004080e72a4 */ /* 0x000fc8000f8e023f */
[----:B------:R-:W-:Y:S01]  /*d450*/  @P0 SHF.R.U32.HI R8, RZ, c[0x0][0x4f0], R0 ;  /* 0x00013c00ff080a19 */ /* 0x000fe20000011600 */
[----:B------:R-:W-:-:S03]  /*d460*/  UIMAD UR5, UR9, UR5, UR14 ;  /* 0x00000005090572a4 */ /* 0x000fc6000f8e020e */
[----:B------:R-:W-:Y:S01]  /*d470*/  IADD3 R4, -R8, RZ, RZ ;  /* 0x000000ff08047210 */ /* 0x000fe20007ffe1ff */
[----:B------:R-:W-:Y:S02]  /*d480*/  UMOV UR14, UR16 ;  /* 0x00000010000e7c82 */ /* 0x000fe40008000000 */
[----:B------:R-:W-:Y:S01]  /*d490*/  UIMAD.WIDE.U32 UR14, UR9, UR4, UR14 ;  /* 0x00000004090e72a5 */ /* 0x000fe2000f8e000e */
[----:B------:R-:W-:Y:S02]  /*d4a0*/  IMAD.U32 R0, RZ, RZ, UR5 ;  /* 0x00000005ff007e24 */ /* 0x000fe4000f8e00ff */
[----:B------:R-:W-:Y:S01]  /*d4b0*/  IMAD R4, R4, c[0x0][0x4e8], R5 ;  /* 0x00013a0004047a24 */ /* 0x000fe200078e0205 */
[----:B------:R-:W-:Y:S02]  /*d4c0*/  SHF.R.S32.HI R5, RZ, 0x1f, R8 ;  /* 0x0000001fff057819 */ /* 0x000fe40000011408 */
[----:B------:R-:W-:Y:S02]  /*d4d0*/  IADD3 R8, P0, R8, UR14, RZ ;  /* 0x0000000e08087c10 */ /* 0x000fe4000ff1e0ff */
[----:B------:R-:W-:-:S02]  /*d4e0*/  SHF.R.S32.HI R2, RZ, 0x1f, R4 ;  /* 0x0000001fff027819 */ /* 0x000fc40000011404 */
        /* <DEDUP_REMOVED lines=9> */
.L_x_1369:
[----:B------:R-:W-:Y:S05]  /*d580*/  BSYNC B0 ;  /* 0x0000000000007941 */ /* 0x000fea0003800000 */
.L_x_1368:
        /* <DEDUP_REMOVED lines=70> */
.L_x_1371:
[----:B------:R-:W-:Y:S05]  /*d9f0*/  BSYNC B0 ;  /* 0x0000000000007941 */ /* 0x000fea0003800000 */
.L_x_1370:
        /* <DEDUP_REMOVED lines=21> */
.L_x_1373:
[----:B------:R-:W-:Y:S05]  /*db50*/  BSYNC B0 ;  /* 0x0000000000007941 */ /* 0x000fea0003800000 */
.L_x_1372:
        /* <DEDUP_REMOVED lines=21> */
.L_x_1375:
[----:B------:R-:W-:Y:S05]  /*dcb0*/  BSYNC B0 ;  /* 0x0000000000007941 */ /* 0x000fea0003800000 */
.L_x_1374:
        /* <DEDUP_REMOVED lines=22> */
.L_x_1376:
        /* <DEDUP_REMOVED lines=14> */
.L_x_1514:


//--------------------- .text._ZN7cutlass13device_kernelIN5flash19enable_sm80_to_sm89INS1_16FlashAttnFwdSm80INS1_25CollectiveMainloopFwdSm80ILi8ELi2ELb0EN4cute5tupleIJNS5_1CILi128EEENS7_ILi64EEENS7_ILi192EEEEEELi192ENS_6half_tEfNS_4arch4Sm80ELb1ELb0ELb0ELb1ELb1ELb1ELb1ELb0EEENS1_21CollectiveEpilogueFwdINS6_IJS8_SA_S9_EEENS6_IJNS7_ILi1EEESI_SI_EEESC_SE_Li256ELb1ELb1ELb0ELb0EEENS1_19SingleTileSchedulerILb1ELb0ELb1ELi128EEEEEEEEEvNT_6ParamsE --------------------------
	.section	.text._ZN7cutlass13device_kernelIN5flash19enable_sm80_to_sm89INS1_16FlashAttnFwdSm80INS1_25CollectiveMainloopFwdSm80ILi8ELi2ELb0EN4cute5tupleIJNS5_1CILi128EEENS7_ILi64EEENS7_ILi192EEEEEELi192ENS_6half_tEfNS_4arch4Sm80ELb1ELb0ELb0ELb1ELb1ELb1ELb1ELb0EEENS1_21CollectiveEpilogueFwdINS6_IJS8_SA_S9_EEENS6_IJNS7_ILi1EEESI_SI_EEESC_SE_Li256ELb1ELb1ELb0ELb0EEENS1_19SingleTileSchedulerILb1ELb0ELb1ELi128EEEEEEEEEvNT_6ParamsE,"ax",@progbits
	.sectioninfo	@"SHI_REGISTERS=235"
	.align	128
.text._ZN7cutlass13device_kernelIN5flash19enable_sm80_to_sm89INS1_16FlashAttnFwdSm80INS1_25CollectiveMainloopFwdSm80ILi8ELi2ELb0EN4cute5tupleIJNS5_1CILi128EEENS7_ILi64EEENS7_ILi192EEEEEELi192ENS_6half_tEfNS_4arch4Sm80ELb1ELb0ELb0ELb1ELb1ELb1ELb1ELb0EEENS1_21CollectiveEpilogueFwdINS6_IJS8_SA_S9_EEENS6_IJNS7_ILi1EEESI_SI_EEESC_SE_Li256ELb1ELb1ELb0ELb0EEENS1_19SingleTileSchedulerILb1ELb0ELb1ELi128EEEEEEEEEvNT_6ParamsE:
        .type           _ZN7cutlass13device_kernelIN5flash19enable_sm80_to_sm89INS1_16FlashAttnFwdSm80INS1_25CollectiveMainloopFwdSm80ILi8ELi2ELb0EN4cute5tupleIJNS5_1CILi128EEENS7_ILi64EEENS7_ILi192EEEEEELi192ENS_6half_tEfNS_4arch4Sm80ELb1ELb0ELb0ELb1ELb1ELb1ELb1ELb0EEENS1_21CollectiveEpilogueFwdINS6_IJS8_SA_S9_EEENS6_IJNS7_ILi1EEESI_SI_EEESC_SE_Li256ELb1ELb1ELb0ELb0EEENS1_19SingleTileSchedulerILb1ELb0ELb1ELi128EEEEEEEEEvNT_6ParamsE,@function
        .size           _ZN7cutlass13device_kernelIN5flash19enable_sm80_to_sm89INS1_16FlashAttnFwdSm80INS1_25CollectiveMainloopFwdSm80ILi8ELi2ELb0EN4cute5tupleIJNS5_1CILi128EEENS7_ILi64EEENS7_ILi192EEEEEELi192ENS_6half_tEfNS_4arch4Sm80ELb1ELb0ELb0ELb1ELb1ELb1ELb1ELb0EEENS1_21CollectiveEpilogueFwdINS6_IJS8_SA_S9_EEENS6_IJNS7_ILi1EEESI_SI_EEESC_SE_Li256ELb1ELb1ELb0ELb0EEENS1_19SingleTileSchedulerILb1ELb0ELb1ELi128EEEEEEEEEvNT_6ParamsE,(.L_x_1515 - _ZN7cutlass13device_kernelIN5flash19enable_sm80_to_sm89INS1_16FlashAttnFwdSm80INS1_25CollectiveMainloopFwdSm80ILi8ELi2ELb0EN4cute5tupleIJNS5_1CILi128EEENS7_ILi64EEENS7_ILi192EEEEEELi192ENS_6half_tEfNS_4arch4Sm80ELb1ELb0ELb0ELb1ELb1ELb1ELb1ELb0EEENS1_21CollectiveEpilogueFwdINS6_IJS8_SA_S9_EEENS6_IJNS7_ILi1EEESI_SI_EEESC_SE_Li256ELb1ELb1ELb0ELb0EEENS1_19SingleTileSchedulerILb1ELb0ELb1ELi128EEEEEEEEEvNT_6ParamsE)
        .other          _ZN7cutlass13device_kernelIN5flash19enable_sm80_to_sm89INS1_16FlashAttnFwdSm80INS1_25CollectiveMainloopFwdSm80ILi8ELi2ELb0EN4cute5tupleIJNS5_1CILi128EEENS7_ILi64EEENS7_ILi192EEEEEELi192ENS_6half_tEfNS_4arch4Sm80ELb1ELb0ELb0ELb1ELb1ELb1ELb1ELb0EEENS1_21CollectiveEpilogueFwdINS6_IJS8_SA_S9_EEENS6_IJNS7_ILi1EEESI_SI_EEESC_SE_Li256ELb1ELb1ELb0ELb0EEENS1_19SingleTileSchedulerILb1ELb0ELb1ELi128EEEEEEEEEvNT_6ParamsE,@"STO_CUDA_ENTRY STV_DEFAULT"
_ZN7cutlass13device_kernelIN5flash19enable_sm80_to_sm89INS1_16FlashAttnFwdSm80INS1_25CollectiveMainloopFwdSm80ILi8ELi2ELb0EN4cute5tupleIJNS5_1CILi128EEENS7_ILi64EEENS7_ILi192EEEEEELi192ENS_6half_tEfNS_4arch4Sm80ELb1ELb0ELb0ELb1ELb1ELb1ELb1ELb0EEENS1_21CollectiveEpilogueFwdINS6_IJS8_SA_S9_EEENS6_IJNS7_ILi1EEESI_SI_EEESC_SE_Li256ELb1ELb1ELb0ELb0EEENS1_19SingleTileSchedulerILb1ELb0ELb1ELi128EEEEEEEEEvNT_6ParamsE:
[----:B------:R-:W-:Y:S02]  /*0000*/  MOV R1, c[0x0][0x28] ;  /* 0x00000a0000017a02 */ /* 0x000fe40000000f00 */
[----:B------:R-:W1:Y:S01]  /*0010*/  S2R R82, SR_TID.X ;  /* 0x0000000000527919 */ /* 0x000e620000002100 */
[----:B------:R-:W-:Y:S01]  /*0020*/  MOV R4, 0x4 ;  /* 0x0000000400047802 */ /* 0x000fe20000000f00 */
[----:B------:R-:W2:Y:S01]  /*0030*/  S2UR UR4, SR_CTAID.X ;  /* 0x00000000000479c3 */ /* 0x000ea20000002500 */
[----:B------:R-:W-:Y:S01]  /*0040*/  ULDC.64 UR10, c[0x0][0x118] ;  /* 0x00004600000a7ab9 */ /* 0x000fe20000000a00 */
[----:B------:R-:W3:Y:S01]  /*0050*/  S2R R191, SR_CTAID.Z ;  /* 0x0000000000bf7919 */ /* 0x000ee20000002700 */
[----:B-1----:R-:W-:Y:S01]  /*0060*/  SHF.R.U32.HI R0, RZ, 0x5, R82 ;  /* 0x00000005ff007819 */ /* 0x002fe20000011652 */
[----:B---3--:R-:W-:-:S05]  /*0070*/  IMAD.WIDE R2, R191, R4, c[0x0][0x568] ;  /* 0x00015a00bf027625 */ /* 0x008fca00078e0204 */
[----:B------:R-:W1:Y:S02]  /*0080*/  SHFL.IDX PT, R0, R0, RZ, 0x1f ;  /* 0x00001fff00007589 */ /* 0x000e6400000e0000 */
[----:B-1----:R-:W-:-:S13]  /*0090*/  ISETP.NE.AND P0, PT, R0, RZ, PT ;  /* 0x000000ff0000720c */ /* 0x002fda0003f05270 */
[----:B--2---:R-:W-:Y:S05]  /*00a0*/  @!P0 BRA `(.L_x_1377) ;  /* 0x0000014000008947 */ /* 0x004fea0003800000 */
[----:B------:R-:W-:-:S04]  /*00b0*/  ISETP.NE.U32.AND P0, PT, RZ, c[0x0][0x568], PT ;  /* 0x00015a00ff007a0c */ /* 0x000fc80003f05070 */
[----:B------:R-:W-:-:S13]  /*00c0*/  ISETP.NE.AND.EX P0, PT, RZ, c[0x0][0x56c], PT, P0 ;  /* 0x00015b00ff007a0c */ /* 0x000fda0003f05300 */
[----:B------:R-:W-:Y:S05]  /*00d0*/  @!P0 BRA `(.L_x_1378) ;  /* 0x0000002000008947 */ /* 0x000fea0003800000 */
[----:B------:R1:W5:Y:S01]  /*00e0*/  LDG.E R0, [R2.64] ;  /* 0x0000000a02007981 */ /* 0x000362000c1e1900 */
[----:B------:R-:W-:Y:S05]  /*00f0*/  BRA `(.L_x_1379) ;  /* 0x0000009000007947 */ /* 0x000fea0003800000 */
.L_x_1378:
        /* <DEDUP_REMOVED lines=8> */
.L_x_1380:
[----:B------:R-:W-:-:S04]  /*0180*/  MOV R0, c[0x0][0x54c] ;  /* 0x0001530000007a02 */ /* 0x000fc80000000f00 */
.L_x_1379:
[----:B------:R-:W-:Y:S01]  /*0190*/  USHF.L.U32 UR4, UR4, 0x7, URZ ;  /* 0x0000000704047899 */ /* 0x000fe2000800063f */
[----:B-----5:R-:W-:-:S05]  /*01a0*/  IMAD R0, R0, c[0x0][0x548], RZ ;  /* 0x0001520000007a24 */ /* 0x020fca00078e02ff */
[----:B------:R-:W-:-:S04]  /*01b0*/  MOV R5, UR4 ;  /* 0x0000000400057c02 */ /* 0x000fc80008000f00 */
[----:B------:R-:W-:-:S04]  /*01c0*/  ISETP.GE.AND P0, PT, R5, R0, PT ;  /* 0x000000000500720c */ /* 0x000fc80003f06270 */
[----:B------:R-:W-:Y:S01]  /*01d0*/  SEL R191, R191, 0xffffffff, !P0 ;  /* 0xffffffffbfbf7807 */ /* 0x000fe20004000000 */
[----:B------:R-:W-:Y:S05]  /*01e0*/  BRA `(.L_x_1381) ;  /* 0x0000013000007947 */ /* 0x000fea0003800000 */
.L_x_1377:
[----:B------:R-:W-:-:S04]  /*01f0*/  ISETP.NE.U32.AND P0, PT, RZ, c[0x0][0x568], PT ;  /* 0x00015a00ff007a0c */ /* 0x000fc80003f05070 */
[----:B------:R-:W-:-:S13]  /*0200*/  ISETP.NE.AND.EX P0, PT, RZ, c[0x0][0x56c], PT, P0 ;  /* 0x00015b00ff007a0c */ /* 0x000fda0003f05300 */
[----:B------:R-:W-:Y:S05]  /*0210*/  @!P0 BRA `(.L_x_1382) ;  /* 0x0000002000008947 */ /* 0x000fea0003800000 */
[----:B------:R1:W5:Y:S01]  /*0220*/  LDG.E R0, [R2.64] ;  /* 0x0000000a02007981 */ /* 0x000362000c1e1900 */
[----:B------:R-:W-:Y:S05]  /*0230*/  BRA `(.L_x_1383) ;  /* 0x0000009000007947 */ /* 0x000fea0003800000 */
.L_x_1382:
        /* <DEDUP_REMOVED lines=8> */
.L_x_1384:
[----:B------:R-:W-:-:S04]  /*02c0*/  MOV R0, c[0x0][0x54c] ;  /* 0x0001530000007a02 */ /* 0x000fc80000000f00 */
.L_x_1383:
[----:B------:R-:W-:Y:S01]  /*02d0*/  USHF.L.U32 UR4, UR4, 0x7, URZ ;  /* 0x0000000704047899 */ /* 0x000fe2000800063f */
[----:B-----5:R-:W-:-:S05]  /*02e0*/  IMAD R0, R0, c[0x0][0x548], RZ ;  /* 0x0001520000007a24 */ /* 0x020fca00078e02ff */
[----:B------:R-:W-:-:S04]  /*02f0*/  MOV R5, UR4 ;  /* 0x0000000400057c02 */ /* 0x000fc80008000f00 */
[----:B------:R-:W-:-:S04]  /*0300*/  ISETP.GE.AND P0, PT, R5, R0, PT ;  /* 0x000000000500720c */ /* 0x000fc80003f06270 */
[----:B------:R-:W-:-:S04]  /*0310*/  SEL R191, R191, 0xffffffff, !P0 ;  /* 0xffffffffbfbf7807 */ /* 0x000fc80004000000 */
.L_x_1381:
[----:B------:R-:W-:-:S13]  /*0320*/  ISETP.GE.AND P0, PT, R191, RZ, PT ;  /* 0x000000ffbf00720c */ /* 0x000fda0003f06270 */
[----:B------:R-:W-:Y:S05]  /*0330*/  @!P0 EXIT ;  /* 0x000000000000894d */ /* 0x000fea0003800000 */
[----:B------:R-:W-:Y:S02]  /*0340*/  ISETP.NE.U32.AND P0, PT, RZ, c[0x0][0x370], PT ;  /* 0x0000dc00ff007a0c */ /* 0x000fe40003f05070 */
[----:B------:R-:W-:Y:S02]  /*0350*/  ISETP.NE.U32.AND P2, PT, RZ, c[0x0][0x360], PT ;  /* 0x0000d800ff007a0c */ /* 0x000fe40003f45070 */
[----:B------:R-:W-:Y:S02]  /*0360*/  ISETP.NE.AND.EX P1, PT, RZ, c[0x0][0x374], PT, P0 ;  /* 0x0000dd00ff007a0c */ /* 0x000fe40003f25300 */
[----:B------:R-:W-:Y:S02]  /*0370*/  ISETP.NE.AND.EX P0, PT, RZ, c[0x0][0x364], PT, P2 ;  /* 0x0000d900ff007a0c */ /* 0x000fe40003f05320 */
[----:B------:R-:W-:Y:S02]  /*0380*/  ISETP.NE.U32.AND P2, PT, RZ, c[0x0][0x348], PT ;  /* 0x0000d200ff007a0c */ /* 0x000fe40003f45070 */
[----:B------:R-:W-:-:S02]  /*0390*/  ISETP.NE.U32.AND P3, PT, RZ, c[0x0][0x350], PT ;  /* 0x0000d400ff007a0c */ /* 0x000fc40003f65070 */
[----:B------:R-:W-:Y:S02]  /*03a0*/  ISETP.NE.U32.AND P4, PT, RZ, c[0x0][0x358], PT ;  /* 0x0000d600ff007a0c */ /* 0x000fe40003f85070 */
[----:B------:R-:W-:Y:S02]  /*03b0*/  ISETP.NE.AND.EX P2, PT, RZ, c[0x0][0x34c], PT, P2 ;  /* 0x0000d300ff007a0c */ /* 0x000fe40003f45320 */
[----:B------:R-:W-:Y:S01]  /*03c0*/  ISETP.NE.AND.EX P3, PT, RZ, c[0x0][0x354], PT, P3 ;  /* 0x0000d500ff007a0c */ /* 0x000fe20003f65330 */
[----:B------:R-:W-:Y:S01]  /*03d0*/  @P1 IMAD.WIDE R8, R191, R4, c[0x0][0x370] ;  /* 0x0000dc00bf081625 */ /* 0x000fe200078e0204 */
[----:B------:R-:W-:-:S03]  /*03e0*/  ISETP.NE.AND.EX P4, PT, RZ, c[0x0][0x35c], PT, P4 ;  /* 0x0000d700ff007a0c */ /* 0x000fc60003f85340 */
[CC--:B------:R-:W-:Y:S01]  /*03f0*/  @P0 IMAD.WIDE R6, R191.reuse, R4.reuse, c[0x0][0x360] ;  /* 0x0000d800bf060625 */ /* 0x0c0fe200078e0204 */
[----:B-1----:R1:W2:Y:S03]  /*0400*/  @P1 LDG.E R3, [R8.64] ;  /* 0x0000000a08031981 */ /* 0x0022a6000c1e1900 */
[----:B------:R-:W-:Y:S01]  /*0410*/  IMAD.MOV.U32 R85, RZ, RZ, RZ ;  /* 0x000000ffff557224 */ /* 0x000fe200078e00ff */
[----:B------:R3:W4:Y:S01]  /*0420*/  @P0 LDG.E R0, [R6.64] ;  /* 0x0000000a06000981 */ /* 0x000722000c1e1900 */
[----:B------:R-:W-:Y:S02]  /*0430*/  IMAD.MOV.U32 R93, RZ, RZ, RZ ;  /* 0x000000ffff5d7224 */ /* 0x000fe400078e00ff */
[----:B------:R-:W-:Y:S02]  /*0440*/  IMAD.MOV.U32 R2, RZ, RZ, RZ ;  /* 0x000000ffff027224 */ /* 0x000fe400078e00ff */
[----:B------:R-:W-:-:S05]  /*0450*/  IMAD.WIDE R10, R191, R4, c[0x0][0x348] ;  /* 0x0000d200bf0a7625 */ /* 0x000fca00078e0204 */
[----:B------:R2:W5:Y:S01]  /*0460*/  @P2 LDG.E R85, [R10.64] ;  /* 0x0000000a0a552981 */ /* 0x000562000c1e1900 */
[----:B-1----:R-:W-:-:S04]  /*0470*/  IMAD.WIDE R8, R191, R4, c[0x0][0x350] ;  /* 0x0000d400bf087625 */ /* 0x002fc800078e0204 */
[----:B---3--:R-:W-:Y:S01]  /*0480*/  IMAD.WIDE R6, R191, R4, c[0x0][0x358] ;  /* 0x0000d600bf067625 */ /* 0x008fe200078e0204 */
[----:B------:R1:W5:Y:S04]  /*0490*/  @P3 LDG.E R93, [R8.64] ;  /* 0x0000000a085d3981 */ /* 0x000368000c1e1900 */
[----:B------:R1:W5:Y:S04]  /*04a0*/  @P4 LDG.E R2, [R6.64] ;  /* 0x0000000a06024981 */ /* 0x000368000c1e1900 */
[----:B------:R-:W3:Y:S01]  /*04b0*/  S2R R190, SR_CTAID.Y ;  /* 0x0000000000be7919 */ /* 0x000ee20000002600 */
[----:B------:R-:W-:-:S02]  /*04c0*/  UMOV UR8, URZ ;  /* 0x0000003f00087c82 */ /* 0x000fc40008000000 */
[----:B------:R-:W-:Y:S02]  /*04d0*/  ULDC UR12, c[0x0][0x168] ;  /* 0x00005a00000c7ab9 */ /* 0x000fe40000000800 */
[----:B------:R-:W-:Y:S02]  /*04e0*/  ULDC UR4, c[0x0][0x2ac] ;  /* 0x0000ab0000047ab9 */ /* 0x000fe40000000800 */
[----:B------:R-:W-:Y:S02]  /*04f0*/  ULDC UR17, c[0x0][0x1d0] ;  /* 0x0000740000117ab9 */ /* 0x000fe40000000800 */
[----:B------:R-:W-:Y:S01]  /*0500*/  UIMAD UR17, UR4, UR17, URZ ;  /* 0x00000011041172a4 */ /* 0x000fe2000f8e023f */
[----:B------:R-:W-:Y:S01]  /*0510*/  IMAD.MOV.U32 R86, RZ, RZ, c[0x0][0x228] ;  /* 0x00008a00ff567624 */ /* 0x000fe200078e00ff */
[----:B---3--:R-:W-:Y:S01]  /*0520*/  SHF.R.S32.HI R83, RZ, 0x1f, R190 ;  /* 0x0000001fff537819 */ /* 0x008fe200000114be */
[----:B--2---:R1:W2:Y:S08]  /*0530*/  @P1 R2UR UR8, R3 ;  /* 0x00000000030813c2 */ /* 0x0042b000000e0000 */
[----:B----4-:R1:W3:Y:S01]  /*0540*/  @P0 R2UR UR12, R0 ;  /* 0x00000000000c03c2 */ /* 0x0102e200000e0000 */
[----:B------:R-:W-:Y:S05]  /*0550*/  @P0 BRA `(.L_x_1385) ;  /* 0x0000006000000947 */ /* 0x000fea0003800000 */
[----:B------:R-:W-:Y:S05]  /*0560*/  @!P2 BRA `(.L_x_1385) ;  /* 0x000000500000a947 */ /* 0x000fea0003800000 */
[----:B-1----:R-:W4:Y:S04]  /*0570*/  LDG.E R3, [R10.64] ;  /* 0x0000000a0a037981 */ /* 0x002f28000c1e1900 */
[----:B---3--:R-:W3:Y:S01]  /*0580*/  LDG.E R0, [R10.64+0x4] ;  /* 0x0000040a0a007981 */ /* 0x008ee2000c1e1900 */
[----:B----4-:R-:W1:Y:S08]  /*0590*/  R2UR UR12, R3 ;  /* 0x00000000030c73c2 */ /* 0x010e7000000e0000 */
[----:B---3--:R-:W1:Y:S02]  /*05a0*/  R2UR UR4, R0 ;  /* 0x00000000000473c2 */ /* 0x008e6400000e0000 */
[----:B-1----:R-:W-:-:S06]  /*05b0*/  UIADD3 UR12, -UR12, UR4, URZ ;  /* 0x000000040c0c7290 */ /* 0x002fcc000fffe13f */
.L_x_1385:
[----:B------:R-:W-:-:S04]  /*05c0*/  ISETP.NE.U32.AND P0, PT, RZ, c[0x0][0x368], PT ;  /* 0x0000da00ff007a0c */ /* 0x000fc80003f05070 */
[----:B------:R-:W-:-:S13]  /*05d0*/  ISETP.NE.AND.EX P0, PT, RZ, c[0x0][0x36c], PT, P0 ;  /* 0x0000db00ff007a0c */ /* 0x000fda0003f05300 */
[----:B------:R-:W-:Y:S05]  /*05e0*/  @!P0 BRA `(.L_x_1386) ;  /* 0x0000004000008947 */ /* 0x000fea0003800000 */
[----:B-1----:R-:W-:-:S05]  /*05f0*/  IMAD.WIDE R8, R191, R4, c[0x0][0x368] ;  /* 0x0000da00bf087625 */ /* 0x002fca00078e0204 */
[----:B------:R-:W4:Y:S02]  /*0600*/  LDG.E R0, [R8.64] ;  /* 0x0000000a08007981 */ /* 0x000f24000c1e1900 */
[----:B----4-:R1:W4:Y:S02]  /*0610*/  R2UR UR17, R0 ;  /* 0x00000000001173c2 */ /* 0x01032400000e0000 */
[----:B-1--4-:R-:W-:Y:S05]  /*0620*/  BRA `(.L_x_1387) ;  /* 0x0000006000007947 */ /* 0x012fea0003800000 */
.L_x_1386:
[----:B------:R-:W-:Y:S05]  /*0630*/  @!P3 BRA `(.L_x_1387) ;  /* 0x000000500000b947 */ /* 0x000fea0003800000 */
[----:B-1----:R-:W4:Y:S04]  /*0640*/  LDG.E R0, [R8.64] ;  /* 0x0000000a08007981 */ /* 0x002f28000c1e1900 */
[----:B---3--:R-:W3:Y:S01]  /*0650*/  LDG.E R3, [R8.64+0x4] ;  /* 0x0000040a08037981 */ /* 0x008ee2000c1e1900 */
[----:B----4-:R-:W1:Y:S08]  /*0660*/  R2UR UR17, R0 ;  /* 0x00000000001173c2 */ /* 0x010e7000000e0000 */
[----:B---3--:R-:W1:Y:S02]  /*0670*/  R2UR UR4, R3 ;  /* 0x00000000030473c2 */ /* 0x008e6400000e0000 */
[----:B-1----:R-:W-:-:S06]  /*0680*/  UIADD3 UR17, -UR17, UR4, URZ ;  /* 0x0000000411117290 */ /* 0x002fcc000fffe13f */
.L_x_1387:
[----:B-1----:R-:W4:Y:S04]  /*0690*/  @P4 LDG.E R0, [R6.64] ;  /* 0x0000000a06004981 */ /* 0x002f28000c1e1900 */
[----:B------:R-:W4:Y:S01]  /*06a0*/  @P4 LDG.E R9, [R6.64+0x4] ;  /* 0x0000040a06094981 */ /* 0x000f22000c1e1900 */
[----:B------:R-:W-:-:S04]  /*06b0*/  ISETP.NE.U32.AND P1, PT, RZ, c[0x0][0x378], PT ;  /* 0x0000de00ff007a0c */ /* 0x000fc80003f25070 */
[----:B------:R-:W-:-:S13]  /*06c0*/  ISETP.NE.AND.EX P1, PT, RZ, c[0x0][0x37c], PT, P1 ;  /* 0x0000df00ff007a0c */ /* 0x000fda0003f25310 */
[----:B------:R-:W-:-:S05]  /*06d0*/  @P1 IMAD.WIDE R10, R191, R4, c[0x0][0x378] ;  /* 0x0000de00bf0a1625 */ /* 0x000fca00078e0204 */
[----:B---3--:R1:W3:Y:S01]  /*06e0*/  @P1 LDG.E R3, [R10.64] ;  /* 0x0000000a0a031981 */ /* 0x0082e2000c1e1900 */
[----:B------:R-:W2:Y:S01]  /*06f0*/  R2UR UR13, R5 ;  /* 0x00000000050d73c2 */ /* 0x000ea200000e0000 */
[----:B------:R-:W-:Y:S02]  /*0700*/  ULDC UR4, c[0x0][0x2c4] ;  /* 0x0000b10000047ab9 */ /* 0x000fe40000000800 */
[----:B------:R-:W-:Y:S02]  /*0710*/  UISETP.NE.AND UP2, UPT, UR4, 0x1, UPT ;  /* 0x000000010400788c */ /* 0x000fe4000bf45270 */
[----:B--2---:R-:W-:Y:S02]  /*0720*/  UIADD3 UR6, -UR8, UR17, URZ ;  /* 0x0000001108067290 */ /* 0x004fe4000fffe13f */
[----:B------:R-:W-:-:S07]  /*0730*/  ULDC.64 UR4, c[0x0][0x2c8] ;  /* 0x0000b20000047ab9 */ /* 0x000fce0000000a00 */
[----:B------:R-:W-:Y:S01]  /*0740*/  @UP2 UIADD3 UR18, UR13, 0x7f, URZ ;  /* 0x0000007f0d122890 */ /* 0x000fe2000fffe03f */
[----:B-1----:R-:W-:-:S03]  /*0750*/  IMAD R11, RZ, RZ, -UR6 ;  /* 0x80000006ff0b7e24 */ /* 0x002fc6000f8e02ff */
[----:B------:R-:W-:Y:S02]  /*0760*/  UIMAD.WIDE.U32 UR18, UR18, UR4, URZ ;  /* 0x00000004121272a5 */ /* 0x000fe4000f8e003f */
[----:B------:R-:W-:Y:S01]  /*0770*/  IMNMX R11, RZ, R11, !PT ;  /* 0x0000000bff0b7217 */ /* 0x000fe20007800200 */
[----:B----4-:R-:W-:Y:S01]  /*0780*/  @P4 IMAD.IADD R86, R9, 0x1, -R0 ;  /* 0x0000000109564824 */ /* 0x010fe200078e0a00 */
[----:B------:R-:W-:-:S03]  /*0790*/  IADD3 R0, R5, 0x7f, RZ ;  /* 0x0000007f05007810 */ /* 0x000fc60007ffe0ff */
[----:B------:R-:W1:Y:S08]  /*07a0*/  R2UR UR9, R86 ;  /* 0x00000000560973c2 */ /* 0x000e7000000e0000 */
[----:B------:R2:W4:Y:S02]  /*07b0*/  R2UR UR7, R0 ;  /* 0x00000000000773c2 */ /* 0x00052400000e0000 */
[----:B----4-:R-:W-:-:S02]  /*07c0*/  @UP2 USHF.R.U32.HI UR7, URZ, UR5, UR19 ;  /* 0x000000053f072299 */ /* 0x010fc40008011613 */
[----:B-1----:R-:W-:-:S04]  /*07d0*/  UIADD3 UR9, UR6, UR9, URZ ;  /* 0x0000000906097290 */ /* 0x002fc8000fffe03f */
[----:B------:R-:W-:Y:S02]  /*07e0*/  UIADD3 UR15, UR9, 0x40, -UR12 ;  /* 0x00000040090f7890 */ /* 0x000fe4000fffe80c */
[----:B------:R-:W-:Y:S02]  /*07f0*/  UIADD3 UR4, UR9, 0x3f, URZ ;  /* 0x0000003f09047890 */ /* 0x000fe4000fffe03f */
[----:B------:R-:W-:Y:S02]  /*0800*/  UIADD3 UR7, UR15, UR7, URZ ;  /* 0x000000070f077290 */ /* 0x000fe4000fffe03f */
[----:B------:R-:W-:Y:S02]  /*0810*/  USHF.R.S32.HI UR14, URZ, 0x1f, UR4 ;  /* 0x0000001f3f0e7899 */ /* 0x000fe40008011404 */
[----:B------:R-:W-:Y:S02]  /*0820*/  USHF.R.S32.HI UR5, URZ, 0x1f, UR7 ;  /* 0x0000001f3f057899 */ /* 0x000fe40008011407 */
[----:B------:R-:W-:-:S02]  /*0830*/  ULEA.HI UR14, UR14, UR4, URZ, 0x6 ;  /* 0x000000040e0e7291 */ /* 0x000fc4000f8f303f */
[----:B------:R-:W-:Y:S02]  /*0840*/  ULEA.HI UR5, UR5, UR7, URZ, 0x6 ;  /* 0x0000000705057291 */ /* 0x000fe4000f8f303f */
[----:B------:R-:W-:Y:S02]  /*0850*/  USHF.R.S32.HI UR16, URZ, 0x6, UR14 ;  /* 0x000000063f107899 */ /* 0x000fe4000801140e */
[----:B------:R-:W-:Y:S02]  /*0860*/  USHF.R.S32.HI UR5, URZ, 0x6, UR5 ;  /* 0x000000063f057899 */ /* 0x000fe40008011405 */
[----:B------:R-:W-:Y:S02]  /*0870*/  UMOV UR14, UR17 ;  /* 0x00000011000e7c82 */ /* 0x000fe40008000000 */
[----:B------:R-:W-:Y:S02]  /*0880*/  UISETP.LT.AND UP0, UPT, UR16, UR5, UPT ;  /* 0x000000051000728c */ /* 0x000fe4000bf01270 */
[----:B---3--:R1:W3:Y:S02]  /*0890*/  @P1 R2UR UR14, R3 ;  /* 0x00000000030e13c2 */ /* 0x0082e400000e0000 */
[----:B------:R-:W-:-:S04]  /*08a0*/  USEL UR4, UR16, UR5, UP0 ;  /* 0x0000000510047287 */ /* 0x000fc80008000000 */
[----:B------:R-:W-:-:S06]  /*08b0*/  ULEA UR4, UR4, -UR6, 0x6 ;  /* 0x8000000604047291 */ /* 0x000fcc000f8e303f */
[----:B--2---:R-:W-:-:S04]  /*08c0*/  IMNMX R0, R86, UR4, PT ;  /* 0x0000000456007c17 */ /* 0x004fc8000b800200 */
[----:B------:R-:W-:Y:S02]  /*08d0*/  ISETP.GT.AND P0, PT, R0, R11, PT ;  /* 0x0000000b0000720c */ /* 0x000fe40003f04270 */
[----:B------:R-:W-:-:S11]  /*08e0*/  SHF.R.U32.HI R11, RZ, 0x6, R11 ;  /* 0x00000006ff0b7819 */ /* 0x000fd6000001160b */
[----:B------:R-:W-:Y:S01]  /*08f0*/  @P0 IADD3 R5, R0, 0x3f, RZ ;  /* 0x0000003f00050810 */ /* 0x000fe20007ffe0ff */
[----:B------:R-:W-:-:S03]  /*0900*/  IMAD.MOV.U32 R0, RZ, RZ, R11 ;  /* 0x000000ffff007224 */ /* 0x000fc600078e000b */
[----:B------:R-:W-:-:S04]  /*0910*/  @P0 SHF.R.S32.HI R6, RZ, 0x1f, R5 ;  /* 0x0000001fff060819 */ /* 0x000fc80000011405 */
[----:B------:R-:W-:-:S04]  /*0920*/  @P0 LEA.HI R6, R6, R5, RZ, 0x6 ;  /* 0x0000000506060211 */ /* 0x000fc800078f30ff */
[----:B------:R-:W-:-:S04]  /*0930*/  @P0 SHF.R.S32.HI R0, RZ, 0x6, R6 ;  /* 0x00000006ff000819 */ /* 0x000fc80000011406 */
[----:B------:R-:W-:-:S13]  /*0940*/  ISETP.GT.AND P0, PT, R0, R11, PT ;  /* 0x0000000b0000720c */ /* 0x000fda0003f04270 */
[----:B------:R-:W-:Y:S05]  /*0950*/  @!P0 BRA `(.L_x_1388) ;  /* 0x00005ae000008947 */ /* 0x000fea0003800000 */
[----:B-1-3--:R-:W-:Y:S02]  /*0960*/  ISETP.NE.U32.AND P3, PT, RZ, c[0x0][0x340], PT ;  /* 0x0000d000ff007a0c */ /* 0x00afe40003f65070 */
[----:B------:R-:W-:Y:S02]  /*0970*/  SHF.R.S32.HI R15, RZ, 0x1f, R82 ;  /* 0x0000001fff0f7819 */ /* 0x000fe40000011452 */
[----:B-----5:R-:W-:Y:S01]  /*0980*/  SHF.R.S32.HI R20, RZ, 0x1f, R2 ;  /* 0x0000001fff147819 */ /* 0x020fe20000011402 */
[----:B------:R-:W-:Y:S01]  /*0990*/  IMAD.MOV.U32 R96, RZ, RZ, c[0x0][0x238] ;  /* 0x00008e00ff607624 */ /* 0x000fe200078e00ff */
[----:B------:R-:W-:Y:S01]  /*09a0*/  ISETP.NE.AND.EX P3, PT, RZ, c[0x0][0x344], PT, P3 ;  /* 0x0000d100ff007a0c */ /* 0x000fe20003f65330 */
[----:B------:R-:W-:Y:S01]  /*09b0*/  IMAD.MOV.U32 R99, RZ, RZ, 0x6 ;  /* 0x00000006ff637424 */ /* 0x000fe200078e00ff */
[----:B------:R-:W-:Y:S02]  /*09c0*/  IADD3 R18, R0, -0x1, RZ ;  /* 0xffffffff00127810 */ /* 0x000fe40007ffe0ff */
[----:B------:R-:W-:-:S02]  /*09d0*/  SEL R148, R191, RZ, !P4 ;  /* 0x000000ffbf947207 */ /* 0x000fc40006000000 */
[----:B------:R-:W-:Y:S01]  /*09e0*/  LOP3.LUT R84, R84, 0xfffffffe, RZ, 0xc0, !PT ;  /* 0xfffffffe54547812 */ /* 0x000fe200078ec0ff */
[----:B------:R-:W-:Y:S02]  /*09f0*/  IMAD.U32 R158, RZ, RZ, UR14 ;  /* 0x0000000eff9e7e24 */ /* 0x000fe4000f8e00ff */
[----:B------:R-:W-:Y:S02]  /*0a00*/  IMAD.U32 R152, RZ, RZ, UR14 ;  /* 0x0000000eff987e24 */ /* 0x000fe4000f8e00ff */
[----:B------:R-:W-:Y:S01]  /*0a10*/  IMAD.U32 R154, RZ, RZ, UR14 ;  /* 0x0000000eff9a7e24 */ /* 0x000fe2000f8e00ff */
[----:B------:R-:W-:Y:S01]  /*0a20*/  USHF.R.S32.HI UR18, URZ, 0x1f, UR14 ;  /* 0x0000001f3f127899 */ /* 0x000fe2000801140e */
[----:B------:R-:W-:Y:S01]  /*0a30*/  @P3 IMAD.WIDE R160, R191, R4, c[0x0][0x340] ;  /* 0x0000d000bfa03625 */ /* 0x000fe200078e0204 */
[----:B------:R-:W-:Y:S02]  /*0a40*/  ULDC.64 UR6, c[0x0][0x290] ;  /* 0x0000a40000067ab9 */ /* 0x000fe40000000a00 */
[----:B------:R-:W-:-:S02]  /*0a50*/  UIMAD UR6, UR18, UR6, URZ ;  /* 0x00000006120672a4 */ /* 0x000fc4000f8e023f */
[----:B------:R-:W-:Y:S01]  /*0a60*/  ULDC.64 UR4, c[0x0][0x280] ;  /* 0x0000a00000047ab9 */ /* 0x000fe20000000a00 */
[----:B------:R-:W2:Y:S01]  /*0a70*/  @P3 LDG.E R160, [R160.64] ;  /* 0x0000000aa0a03981 */ /* 0x000ea2000c1e1900 */
[----:B------:R-:W-:Y:S01]  /*0a80*/  LEA.HI R5, R15, R82, RZ, 0x3 ;  /* 0x000000520f057211 */ /* 0x000fe200078f18ff */
[----:B------:R-:W-:Y:S01]  /*0a90*/  IMAD.MOV.U32 R4, RZ, RZ, c[0x0][0x258] ;  /* 0x00009600ff047624 */ /* 0x000fe200078e00ff */
[----:B------:R-:W-:Y:S01]  /*0aa0*/  ISETP.GT.AND P0, PT, R18, R11, PT ;  /* 0x0000000b1200720c */ /* 0x000fe20003f04270 */
[----:B------:R-:W-:Y:S01]  /*0ab0*/  IMAD.SHL.U32 R89, R96, 0x40, RZ ;  /* 0x0000004060597824 */ /* 0x000fe200078e00ff */
[----:B------:R-:W-:Y:S01]  /*0ac0*/  SHF.R.S32.HI R3, RZ, 0x3, R5 ;  /* 0x00000003ff037819 */ /* 0x000fe20000011405 */
[----:B------:R-:W-:Y:S01]  /*0ad0*/  IMAD.SHL.U32 R90, R4, 0x40, RZ ;  /* 0x00000040045a7824 */ /* 0x000fe200078e00ff */
[----:B------:R-:W-:Y:S01]  /*0ae0*/  LOP3.LUT R5, R5, 0x1ffffff8, RZ, 0xc0, !PT ;  /* 0x1ffffff805057812 */ /* 0x000fe200078ec0ff */
[----:B------:R-:W-:Y:S01]  /*0af0*/  IMAD.SHL.U32 R103, R96, 0x20, RZ ;  /* 0x0000002060677824 */ /* 0x000fe200078e00ff */
[C---:B------:R-:W-:Y:S01]  /*0b00*/  IADD3 R13, P1, R3.reuse, R2, RZ ;  /* 0x00000002030d7210 */ /* 0x040fe20007f3e0ff */
[----:B------:R-:W-:Y:S01]  /*0b10*/  IMAD.IADD R9, R86, 0x1, -R3 ;  /* 0x0000000156097824 */ /* 0x000fe200078e0a03 */
[-C--:B------:R-:W-:Y:S01]  /*0b20*/  SHF.L.U64.HI R87, R96, R99.reuse, c[0x0][0x23c] ;  /* 0x00008f0060577619 */ /* 0x080fe20000010263 */
[----:B------:R-:W-:Y:S01]  /*0b30*/  IMAD.IADD R5, R82, 0x1, -R5 ;  /* 0x0000000152057824 */ /* 0x000fe200078e0a05 */
[----:B------:R-:W-:Y:S01]  /*0b40*/  LEA.HI.X.SX32 R20, R3, R20, 0x1, P1 ;  /* 0x0000001403147211 */ /* 0x000fe200008f0eff */
[----:B------:R-:W-:Y:S01]  /*0b50*/  IMAD R2, R18, -0x40, R9 ;  /* 0xffffffc012027824 */ /* 0x000fe200078e0209 */
[----:B------:R-:W-:Y:S01]  /*0b60*/  SHF.L.U64.HI R88, R4, R99, c[0x0][0x25c] ;  /* 0x0000970004587619 */ /* 0x000fe20000010263 */
[----:B------:R-:W-:Y:S01]  /*0b70*/  IMAD.SHL.U32 R22, R5, 0x8, RZ ;  /* 0x0000000805167824 */ /* 0x000fe200078e00ff */
[----:B------:R-:W-:Y:S01]  /*0b80*/  SHF.R.S32.HI R7, RZ, 0x1f, R18 ;  /* 0x0000001fff077819 */ /* 0x000fe20000011412 */
[----:B------:R-:W-:Y:S01]  /*0b90*/  IMAD R16, R20, c[0x0][0x238], RZ ;  /* 0x00008e0014107a24 */ /* 0x000fe200078e02ff */
[----:B------:R-:W-:Y:S01]  /*0ba0*/  ISETP.GE.AND P2, PT, R2, 0x1, PT ;  /* 0x000000010200780c */ /* 0x000fe20003f46270 */
[----:B------:R-:W-:Y:S01]  /*0bb0*/  IMAD R20, R20, c[0x0][0x258], RZ ;  /* 0x0000960014147a24 */ /* 0x000fe200078e02ff */
[----:B------:R-:W-:Y:S01]  /*0bc0*/  SHF.R.S32.HI R23, RZ, 0x1f, R22 ;  /* 0x0000001fff177819 */ /* 0x000fe20000011416 */
[C---:B------:R-:W-:Y:S01]  /*0bd0*/  IMAD R16, R13.reuse, c[0x0][0x23c], R16 ;  /* 0x00008f000d107a24 */ /* 0x040fe200078e0210 */
[----:B------:R-:W-:Y:S01]  /*0be0*/  ISETP.GE.AND P1, PT, R2, 0x21, PT ;  /* 0x000000210200780c */ /* 0x000fe20003f26270 */
[C---:B------:R-:W-:Y:S01]  /*0bf0*/  IMAD R20, R13.reuse, c[0x0][0x25c], R20 ;  /* 0x000097000d147a24 */ /* 0x040fe200078e0214 */
[----:B------:R-:W-:Y:S01]  /*0c00*/  IADD3 R2, R22, 0x40, RZ ;  /* 0x0000004016027810 */ /* 0x000fe20007ffe0ff */
[--C-:B------:R-:W-:Y:S01]  /*0c10*/  IMAD.WIDE.U32 R24, R13, c[0x0][0x238], R22.reuse ;  /* 0x00008e000d187a25 */ /* 0x100fe200078e0016 */
[----:B------:R-:W-:Y:S01]  /*0c20*/  UIMAD UR4, UR18, UR4, URZ ;  /* 0x00000004120472a4 */ /* 0x000fe2000f8e023f */
[----:B------:R-:W-:Y:S01]  /*0c30*/  IADD3 R93, R93, UR17, RZ ;  /* 0x000000115d5d7c10 */ /* 0x000fe2000fffe0ff */
[----:B------:R-:W-:Y:S01]  /*0c40*/  UIMAD UR6, UR14, UR7, UR6 ;  /* 0x000000070e0672a4 */ /* 0x000fe2000f8e0206 */
[----:B------:R-:W-:Y:S01]  /*0c50*/  IMAD.WIDE.U32 R12, R13, c[0x0][0x258], R22 ;  /* 0x000096000d0c7a25 */ /* 0x000fe200078e0016 */
[----:B------:R-:W-:Y:S01]  /*0c60*/  ISETP.GE.AND P6, PT, R2, c[0x0][0x1d4], PT ;  /* 0x0000750002007a0c */ /* 0x000fe20003fc6270 */
[----:B------:R-:W-:Y:S01]  /*0c70*/  UIMAD UR4, UR14, UR5, UR4 ;  /* 0x000000050e0472a4 */ /* 0x000fe2000f8e0204 */
[----:B------:R-:W-:Y:S01]  /*0c80*/  LEA.HI R2, R15, R82, RZ, 0x2 ;  /* 0x000000520f027211 */ /* 0x000fe200078f10ff */
[----:B------:R-:W-:-:S02]  /*0c90*/  IMAD.IADD R21, R13, 0x1, R20 ;  /* 0x000000010d157824 */ /* 0x000fc400078e0214 */
[----:B------:R-:W-:Y:S01]  /*0ca0*/  IMAD.SHL.U32 R3, R3, 0x40, RZ ;  /* 0x0000004003037824 */ /* 0x000fe200078e00ff */
[----:B------:R-:W-:Y:S01]  /*0cb0*/  LOP3.LUT R13, R2, 0xfffffffc, RZ, 0xc0, !PT ;  /* 0xfffffffc020d7812 */ /* 0x000fe200078ec0ff */
[----:B------:R-:W-:Y:S01]  /*0cc0*/  IMAD.IADD R17, R25, 0x1, R16 ;  /* 0x0000000119117824 */ /* 0x000fe200078e0210 */
[----:B------:R-:W-:Y:S01]  /*0cd0*/  SHF.R.S32.HI R91, RZ, 0x2, R2 ;  /* 0x00000002ff5b7819 */ /* 0x000fe20000011402 */
[----:B------:R-:W-:Y:S01]  /*0ce0*/  IMAD.MOV.U32 R20, RZ, RZ, R12 ;  /* 0x000000ffff147224 */ /* 0x000fe200078e000c */
[----:B------:R-:W-:Y:S01]  /*0cf0*/  SHF.R.S32.HI R12, RZ, 0x1f, R191 ;  /* 0x0000001fff0c7819 */ /* 0x000fe200000114bf */
[----:B------:R-:W-:Y:S01]  /*0d00*/  IMAD.MOV.U32 R16, RZ, RZ, R24 ;  /* 0x000000ffff107224 */ /* 0x000fe200078e0018 */
[----:B------:R-:W-:Y:S01]  /*0d10*/  LOP3.LUT R3, R3, 0x1c0, RZ, 0xc0, !PT ;  /* 0x000001c003037812 */ /* 0x000fe200078ec0ff */
[----:B------:R-:W-:Y:S01]  /*0d20*/  IMAD R9, R83, c[0x0][0x240], RZ ;  /* 0x0000900053097a24 */ /* 0x000fe200078e02ff */
[----:B------:R-:W-:Y:S01]  /*0d30*/  SEL R167, R12, RZ, !P4 ;  /* 0x000000ff0ca77207 */ /* 0x000fe20006000000 */
[-C--:B------:R-:W-:Y:S01]  /*0d40*/  IMAD R8, R87, R18.reuse, RZ ;  /* 0x0000001257087224 */ /* 0x080fe200078e02ff */
[----:B------:R-:W-:Y:S01]  /*0d50*/  LOP3.LUT R10, R3, 0x38, R22, 0xf8, !PT ;  /* 0x00000038030a7812 */ /* 0x000fe200078ef816 */
[----:B------:R-:W-:Y:S01]  /*0d60*/  IMAD R6, R88, R18, RZ ;  /* 0x0000001258067224 */ /* 0x000fe200078e02ff */
[----:B------:R-:W-:Y:S01]  /*0d70*/  SHF.R.U32.HI R3, RZ, 0x3, R3 ;  /* 0x00000003ff037819 */ /* 0x000fe20000011603 */
[----:B------:R-:W-:Y:S01]  /*0d80*/  IMAD R150, R190, c[0x0][0x244], R9 ;  /* 0x00009100be967a24 */ /* 0x000fe200078e0209 */
[----:B------:R-:W-:Y:S01]  /*0d90*/  IADD3 R9, R22, 0x80, RZ ;  /* 0x0000008016097810 */ /* 0x000fe20007ffe0ff */
[----:B------:R-:W-:Y:S01]  /*0da0*/  IMAD.WIDE.U32 R16, R190, c[0x0][0x240], R16 ;  /* 0x00009000be107a25 */ /* 0x000fe200078e0010 */
[----:B------:R-:W-:-:S02]  /*0db0*/  LOP3.LUT R3, R10, R3, RZ, 0x3c, !PT ;  /* 0x000000030a037212 */ /* 0x000fc400078e3cff */
[----:B------:R-:W-:Y:S01]  /*0dc0*/  LEA.HI R10, R15, R82, RZ, 0x6 ;  /* 0x000000520f0a7211 */ /* 0x000fe200078f30ff */
[C---:B------:R-:W-:Y:S01]  /*0dd0*/  IMAD R8, R7.reuse, R89, R8 ;  /* 0x0000005907087224 */ /* 0x040fe200078e0208 */
[----:B------:R-:W-:Y:S01]  /*0de0*/  ISETP.GE.AND P4, PT, R22, c[0x0][0x1d4], PT ;  /* 0x0000750016007a0c */ /* 0x000fe20003f86270 */
[----:B------:R-:W-:Y:S01]  /*0df0*/  IMAD R7, R7, R90, R6 ;  /* 0x0000005a07077224 */ /* 0x000fe200078e0206 */
[----:B------:R-:W-:Y:S01]  /*0e00*/  @P0 IADD3 R6, R0, -0x2, RZ ;  /* 0xfffffffe00060810 */ /* 0x000fe20007ffe0ff */
[----:B------:R-:W-:Y:S01]  /*0e10*/  IMAD.IADD R151, R17, 0x1, R150 ;  /* 0x0000000111977824 */ /* 0x000fe200078e0296 */
[----:B------:R-:W-:Y:S01]  /*0e20*/  ISETP.GE.AND P5, PT, R9, c[0x0][0x1d4], PT ;  /* 0x0000750009007a0c */ /* 0x000fe20003fa6270 */
[----:B------:R-:W-:Y:S01]  /*0e30*/  IMAD.MOV.U32 R150, RZ, RZ, R16 ;  /* 0x000000ffff967224 */ /* 0x000fe200078e0010 */
[----:B------:R-:W-:Y:S01]  /*0e40*/  @P0 SHF.R.S32.HI R5, RZ, 0x1f, R6 ;  /* 0x0000001fff050819 */ /* 0x000fe20000011406 */
[----:B------:R-:W-:Y:S01]  /*0e50*/  IMAD R169, R167, c[0x0][0x248], RZ ;  /* 0x00009200a7a97a24 */ /* 0x000fe200078e02ff */
[----:B------:R-:W-:Y:S01]  /*0e60*/  SHF.R.S32.HI R26, RZ, 0x1f, R91 ;  /* 0x0000001fff1a7819 */ /* 0x000fe2000001145b */
[----:B------:R-:W-:Y:S01]  /*0e70*/  @P0 IMAD R0, R87, R6, RZ ;  /* 0x0000000657000224 */ /* 0x000fe200078e02ff */
[----:B------:R-:W-:Y:S01]  /*0e80*/  LEA.HI R15, R15, R82, RZ, 0x5 ;  /* 0x000000520f0f7211 */ /* 0x000fe200078f28ff */
[----:B------:R-:W-:-:S02]  /*0e90*/  IMAD R169, R148, c[0x0][0x24c], R169 ;  /* 0x0000930094a97a24 */ /* 0x000fc400078e02a9 */
[----:B------:R-:W-:Y:S01]  /*0ea0*/  IMAD.WIDE.U32 R150, R148, c[0x0][0x248], R150 ;  /* 0x0000920094967a25 */ /* 0x000fe200078e0096 */
[----:B------:R-:W-:-:S03]  /*0eb0*/  @P4 LOP3.LUT R84, R84, 0x1, RZ, 0xfc, !PT ;  /* 0x0000000154544812 */ /* 0x000fc600078efcff */
[----:B------:R-:W-:Y:S01]  /*0ec0*/  @P0 IMAD R0, R5, R89, R0 ;  /* 0x0000005905000224 */ /* 0x000fe200078e0200 */
[----:B------:R-:W-:Y:S01]  /*0ed0*/  LOP3.LUT R84, R84, 0xfffffffb, RZ, 0xc0, !PT ;  /* 0xfffffffb54547812 */ /* 0x000fe200078ec0ff */
[----:B------:R-:W-:Y:S02]  /*0ee0*/  IMAD R5, R83, c[0x0][0x260], RZ ;  /* 0x0000980053057a24 */ /* 0x000fe400078e02ff */
[----:B------:R-:W-:Y:S02]  /*0ef0*/  IMAD.IADD R169, R151, 0x1, R169 ;  /* 0x0000000197a97824 */ /* 0x000fe400078e02a9 */
[----:B------:R-:W-:Y:S02]  /*0f00*/  IMAD.MOV.U32 R168, RZ, RZ, R150 ;  /* 0x000000ffffa87224 */ /* 0x000fe400078e0096 */
[----:B------:R-:W-:Y:S02]  /*0f10*/  IMAD.SHL.U32 R10, R10, 0x8, RZ ;  /* 0x000000080a0a7824 */ /* 0x000fe400078e00ff */
[----:B------:R-:W-:-:S02]  /*0f20*/  IMAD.IADD R118, R82, 0x1, -R13 ;  /* 0x0000000152767824 */ /* 0x000fc400078e0a0d */
[C---:B------:R-:W-:Y:S01]  /*0f30*/  IMAD R5, R190.reuse, c[0x0][0x264], R5 ;  /* 0x00009900be057a24 */ /* 0x040fe200078e0205 */
[----:B------:R-:W-:Y:S01]  /*0f40*/  LOP3.LUT R10, R3, 0xfffffe00, R10, 0xf8, !PT ;  /* 0xfffffe00030a7812 */ /* 0x000fe200078ef80a */
[----:B------:R-:W-:-:S04]  /*0f50*/  IMAD.WIDE.U32 R20, R190, c[0x0][0x260], R20 ;  /* 0x00009800be147a25 */ /* 0x000fc800078e0014 */
[----:B------:R-:W-:Y:S02]  /*0f60*/  IMAD.IADD R21, R21, 0x1, R5 ;  /* 0x0000000115157824 */ /* 0x000fe400078e0205 */
[----:B------:R-:W-:Y:S02]  /*0f70*/  IMAD.MOV.U32 R5, RZ, RZ, 0x5 ;  /* 0x00000005ff057424 */ /* 0x000fe400078e00ff */
[----:B------:R-:W-:Y:S02]  /*0f80*/  IMAD R167, R167, c[0x0][0x268], RZ ;  /* 0x00009a00a7a77a24 */ /* 0x000fe400078e02ff */
[----:B------:R-:W-:Y:S01]  /*0f90*/  @P2 IMAD.SHL.U32 R9, R10, 0x2, RZ ;  /* 0x000000020a092824 */ /* 0x000fe200078e00ff */
[-C--:B------:R-:W-:Y:S01]  /*0fa0*/  SHF.L.U64.HI R96, R96, R5.reuse, c[0x0][0x23c] ;  /* 0x00008f0060607619 */ /* 0x080fe20000010205 */
[----:B------:R-:W-:Y:S01]  /*0fb0*/  IMAD R167, R148, c[0x0][0x26c], R167 ;  /* 0x00009b0094a77a24 */ /* 0x000fe200078e02a7 */
[----:B------:R-:W-:Y:S01]  /*0fc0*/  SHF.L.U64.HI R98, R4, R5, c[0x0][0x25c] ;  /* 0x0000970004627619 */ /* 0x000fe20000010205 */
[----:B------:R-:W-:-:S04]  /*0fd0*/  IMAD.WIDE.U32 R148, R148, c[0x0][0x268], R20 ;  /* 0x00009a0094947a25 */ /* 0x000fc800078e0014 */
[----:B------:R-:W-:Y:S02]  /*0fe0*/  IMAD.IADD R167, R149, 0x1, R167 ;  /* 0x0000000195a77824 */ /* 0x000fe400078e02a7 */
[----:B------:R-:W-:Y:S02]  /*0ff0*/  IMAD.MOV.U32 R166, RZ, RZ, R148 ;  /* 0x000000ffffa67224 */ /* 0x000fe400078e0094 */
[----:B------:R-:W-:Y:S02]  /*1000*/  IMAD.SHL.U32 R24, R118, 0x8, RZ ;  /* 0x0000000876187824 */ /* 0x000fe400078e00ff */
[----:B------:R-:W-:-:S03]  /*1010*/  IMAD.WIDE.U32 R20, R18, R90, R166 ;  /* 0x0000005a12147225 */ /* 0x000fc600078e00a6 */
[----:B------:R-:W-:Y:S01]  /*1020*/  SHF.R.S32.HI R25, RZ, 0x1f, R24 ;  /* 0x0000001fff197819 */ /* 0x000fe20000011418 */
[----:B------:R-:W-:Y:S01]  /*1030*/  IMAD.SHL.U32 R22, R118, 0x4, RZ ;  /* 0x0000000476167824 */ /* 0x000fe200078e00ff */
[----:B------:R-:W-:Y:S01]  /*1040*/  IADD3 R121, R24, 0xa0, RZ ;  /* 0x000000a018797810 */ /* 0x000fe20007ffe0ff */
[----:B------:R-:W-:Y:S01]  /*1050*/  IMAD R28, R26, c[0x0][0x290], RZ ;  /* 0x0000a4001a1c7a24 */ /* 0x000fe200078e02ff */
[----:B------:R-:W-:Y:S01]  /*1060*/  IADD3 R123, R24, 0x60, RZ ;  /* 0x00000060187b7810 */ /* 0x000fe20007ffe0ff */
[----:B------:R-:W-:Y:S01]  /*1070*/  IMAD R26, R26, c[0x0][0x280], RZ ;  /* 0x0000a0001a1a7a24 */ /* 0x000fe200078e02ff */
[----:B------:R-:W-:Y:S01]  /*1080*/  SHF.R.S32.HI R23, RZ, 0x1f, R22 ;  /* 0x0000001fff177819 */ /* 0x000fe20000011416 */
[C---:B------:R-:W-:Y:S01]  /*1090*/  IMAD.WIDE.U32 R30, R91.reuse, c[0x0][0x280], R24 ;  /* 0x0000a0005b1e7a25 */ /* 0x040fe200078e0018 */
[----:B------:R-:W-:Y:S02]  /*10a0*/  IADD3 R19, R22, 0x40, RZ ;  /* 0x0000004016137810 */ /* 0x000fe40007ffe0ff */
[----:B------:R-:W-:Y:S01]  /*10b0*/  IADD3 R122, R24, 0x80, RZ ;  /* 0x00000080187a7810 */ /* 0x000fe20007ffe0ff */
[----:B------:R-:W-:Y:S01]  /*10c0*/  IMAD R26, R91, c[0x0][0x284], R26 ;  /* 0x0000a1005b1a7a24 */ /* 0x000fe200078e021a */
[----:B------:R-:W-:Y:S01]  /*10d0*/  IADD3 R14, R22, 0x50, RZ ;  /* 0x00000050160e7810 */ /* 0x000fe20007ffe0ff */
[----:B------:R-:W-:Y:S01]  /*10e0*/  IMAD.SHL.U32 R105, R4, 0x20, RZ ;  /* 0x0000002004697824 */ /* 0x000fe200078e00ff */
[----:B------:R-:W-:Y:S01]  /*10f0*/  SHF.R.S32.HI R111, RZ, 0x1f, R122 ;  /* 0x0000001fff6f7819 */ /* 0x000fe2000001147a */
[----:B------:R-:W-:-:S02]  /*1100*/  IMAD.IADD R31, R31, 0x1, R26 ;  /* 0x000000011f1f7824 */ /* 0x000fc400078e021a */
[----:B------:R-:W-:Y:S01]  /*1110*/  IMAD R28, R91, c[0x0][0x294], R28 ;  /* 0x0000a5005b1c7a24 */ /* 0x000fe200078e021c */
[----:B------:R-:W-:Y:S01]  /*1120*/  LEA.HI R111, R111, R122, RZ, 0x3 ;  /* 0x0000007a6f6f7211 */ /* 0x000fe200078f18ff */
[----:B------:R-:W-:-:S03]  /*1130*/  IMAD.WIDE.U32 R16, R91, c[0x0][0x290], R24 ;  /* 0x0000a4005b107a25 */ /* 0x000fc600078e0018 */
[----:B------:R-:W-:Y:S01]  /*1140*/  LOP3.LUT R111, R111, 0xfffffff8, RZ, 0xc0, !PT ;  /* 0xfffffff86f6f7812 */ /* 0x000fe200078ec0ff */
[----:B------:R-:W-:Y:S02]  /*1150*/  IMAD.IADD R17, R17, 0x1, R28 ;  /* 0x0000000111117824 */ /* 0x000fe400078e021c */
[----:B------:R-:W-:Y:S01]  /*1160*/  IMAD.WIDE.U32 R38, R91, c[0x0][0x290], R22 ;  /* 0x0000a4005b267a25 */ /* 0x000fe200078e0016 */
[----:B------:R-:W-:-:S03]  /*1170*/  SHF.R.S32.HI R104, RZ, 0x1f, R111 ;  /* 0x0000001fff687819 */ /* 0x000fc6000001146f */
[----:B------:R-:W-:-:S04]  /*1180*/  IMAD.WIDE.U32 R158, R158, c[0x0][0x290], R16 ;  /* 0x0000a4009e9e7a25 */ /* 0x000fc800078e0010 */
[----:B------:R-:W-:Y:S01]  /*1190*/  IMAD.IADD R29, R28, 0x1, R39 ;  /* 0x000000011c1d7824 */ /* 0x000fe200078e0227 */
[----:B------:R-:W-:Y:S01]  /*11a0*/  IADD3 R128, R159, UR6, RZ ;  /* 0x000000069f807c10 */ /* 0x000fe2000fffe0ff */
[----:B------:R-:W-:Y:S02]  /*11b0*/  IMAD.MOV.U32 R28, RZ, RZ, R38 ;  /* 0x000000ffff1c7224 */ /* 0x000fe400078e0026 */
[----:B------:R-:W-:Y:S02]  /*11c0*/  IMAD.IADD R16, R22, 0x1, R19 ;  /* 0x0000000116107824 */ /* 0x000fe400078e0213 */
[----:B------:R-:W-:-:S04]  /*11d0*/  IMAD.WIDE.U32 R154, R154, c[0x0][0x290], R28 ;  /* 0x0000a4009a9a7a25 */ /* 0x000fc800078e001c */
[----:B------:R-:W-:Y:S01]  /*11e0*/  IMAD.SHL.U32 R15, R15, 0x10, RZ ;  /* 0x000000100f0f7824 */ /* 0x000fe200078e00ff */
[----:B------:R-:W-:Y:S01]  /*11f0*/  IADD3 R126, R155, UR6, RZ ;  /* 0x000000069b7e7c10 */ /* 0x000fe2000fffe0ff */
[----:B------:R-:W-:Y:S02]  /*1200*/  IMAD.MOV.U32 R129, RZ, RZ, 0x1 ;  /* 0x00000001ff817424 */ /* 0x000fe400078e00ff */
[----:B------:R-:W-:Y:S01]  /*1210*/  IMAD.WIDE.U32 R164, R190, c[0x0][0x210], RZ ;  /* 0x00008400bea47a25 */ /* 0x000fe200078e00ff */
[----:B------:R-:W-:-:S03]  /*1220*/  LOP3.LUT R15, R15, 0xfffffe00, RZ, 0xc0, !PT ;  /* 0xfffffe000f0f7812 */ /* 0x000fc600078ec0ff */
[----:B------:R-:W-:Y:S02]  /*1230*/  IMAD.MOV.U32 R124, RZ, RZ, c[0x0][0x27c] ;  /* 0x00009f00ff7c7624 */ /* 0x000fe400078e00ff */
[----:B------:R-:W-:-:S04]  /*1240*/  IMAD.WIDE.U32 R162, R190, c[0x0][0x1e8], RZ ;  /* 0x00007a00bea27a25 */ /* 0x000fc800078e00ff */
[----:B------:R-:W-:Y:S02]  /*1250*/  IMAD.U32 R156, RZ, RZ, UR14 ;  /* 0x0000000eff9c7e24 */ /* 0x000fe4000f8e00ff */
[----:B------:R-:W-:Y:S02]  /*1260*/  IMAD.MOV.U32 R107, RZ, RZ, c[0x0][0x27c] ;  /* 0x00009f00ff6b7624 */ /* 0x000fe400078e00ff */
[----:B------:R-:W-:-:S04]  /*1270*/  IMAD.WIDE.U32 R156, R156, c[0x0][0x280], R30 ;  /* 0x0000a0009c9c7a25 */ /* 0x000fc800078e001e */
[----:B------:R-:W-:Y:S01]  /*1280*/  IMAD.MOV.U32 R53, RZ, RZ, RZ ;  /* 0x000000ffff357224 */ /* 0x000fe200078e00ff */
[----:B------:R-:W-:Y:S01]  /*1290*/  IADD3 R127, R157, UR4, RZ ;  /* 0x000000049d7f7c10 */ /* 0x000fe2000fffe0ff */
[----:B------:R-:W-:Y:S02]  /*12a0*/  IMAD.MOV.U32 R67, RZ, RZ, 0x1 ;  /* 0x00000001ff437424 */ /* 0x000fe400078e00ff */
[----:B------:R-:W-:Y:S02]  /*12b0*/  IMAD.SHL.U32 R107, R107, 0x2, RZ ;  /* 0x000000026b6b7824 */ /* 0x000fe400078e00ff */
[----:B------:R-:W-:Y:S01]  /*12c0*/  IMAD R118, R118, 0x40, R91 ;  /* 0x0000004076767824 */ /* 0x000fe200078e025b */
[----:B--2---:R-:W-:Y:S01]  /*12d0*/  @P3 SHF.R.S32.HI R161, RZ, 0x1f, R160 ;  /* 0x0000001fffa13819 */ /* 0x004fe200000114a0 */
[----:B------:R-:W-:Y:S02]  /*12e0*/  @!P3 IMAD.MOV.U32 R161, RZ, RZ, R12 ;  /* 0x000000ffffa1b224 */ /* 0x000fe400078e000c */
[----:B------:R-:W-:-:S04]  /*12f0*/  IMAD.WIDE.U32 R12, R18, R89, R168 ;  /* 0x00000059120c7225 */ /* 0x000fc800078e00a8 */
[----:B------:R-:W-:Y:S01]  /*1300*/  @!P3 IMAD.MOV.U32 R160, RZ, RZ, R191 ;  /* 0x000000ffffa0b224 */ /* 0x000fe200078e00bf */
[----:B------:R-:W-:Y:S01]  /*1310*/  @P2 LEA R32, P3, R12, c[0x0][0x220], 0x1 ;  /* 0x000088000c202a11 */ /* 0x000fe200078608ff */
[----:B------:R-:W-:-:S05]  /*1320*/  IMAD.IADD R3, R13, 0x1, R8 ;  /* 0x000000010d037824 */ /* 0x000fca00078e0208 */
[----:B------:R-:W-:Y:S02]  /*1330*/  @P2 LEA.HI.X R33, R12, c[0x0][0x224], R3, 0x1, P3 ;  /* 0x000089000c212a11 */ /* 0x000fe400018f0c03 */
[----:B------:R-:W-:Y:S01]  /*1340*/  @P1 IADD3 R8, P3, R103, R12, RZ ;  /* 0x0000000c67081210 */ /* 0x000fe20007f7e0ff */
[----:B------:R-:W-:Y:S02]  /*1350*/  IMAD.WIDE.U32 R12, R91, c[0x0][0x280], R22 ;  /* 0x0000a0005b0c7a25 */ /* 0x000fe400078e0016 */
[----:B------:R-:W-:Y:S01]  /*1360*/  @!PT LDS RZ, [RZ] ;  /* 0x00000000fffff984 */ /* 0x000fe20000000800 */
[----:B------:R-:W-:Y:S01]  /*1370*/  @!PT LDS RZ, [RZ] ;  /* 0x00000000fffff984 */ /* 0x000fe20000000800 */
[----:B------:R-:W-:Y:S01]  /*1380*/  @!PT LDS RZ, [RZ] ;  /* 0x00000000fffff984 */ /* 0x000fe20000000800 */
[----:B------:R1:W-:Y:S02]  /*1390*/  @P2 LDGSTS.E.BYPASS.LTC128B.128 [R9+0xc100], [R32.64], !P4 ;  /* 0x0c10000020092fae */ /* 0x0003e4000e101d4a */
[----:B------:R-:W-:Y:S01]  /*13a0*/  @P1 IMAD.X R3, R96, 0x1, R3, P3 ;  /* 0x0000000160031824 */ /* 0x000fe200018e0603 */
[----:B------:R-:W-:Y:S01]  /*13b0*/  @P1 LEA R36, P3, R8, c[0x0][0x220], 0x1 ;  /* 0x0000880008241a11 */ /* 0x000fe200078608ff */
[----:B------:R1:W-:Y:S01]  /*13c0*/  @P2 LDGSTS.E.BYPASS.LTC128B.128 [R9+0xe100], [R32.64+0x80], !P6 ;  /* 0x0e10008020092fae */ /* 0x0003e2000f101d4a */
[----:B------:R-:W-:-:S02]  /*13d0*/  IMAD.IADD R27, R26, 0x1, R13 ;  /* 0x000000011a1b7824 */ /* 0x000fc400078e020d */
[----:B------:R-:W-:Y:S01]  /*13e0*/  @P1 LEA.HI.X R37, R8, c[0x0][0x224], R3, 0x1, P3 ;  /* 0x0000890008251a11 */ /* 0x000fe200018f0c03 */
[----:B------:R-:W-:Y:S01]  /*13f0*/  @P1 IMAD.SHL.U32 R8, R10, 0x2, RZ ;  /* 0x000000020a081824 */ /* 0x000fe200078e00ff */
[----:B------:R1:W-:Y:S01]  /*1400*/  @P2 LDGSTS.E.BYPASS.LTC128B.128 [R9+0x10100], [R32.64+0x100], !P5 ;  /* 0x1010010020092fae */ /* 0x0003e2000e901d4a */
[----:B------:R-:W-:Y:S01]  /*1410*/  IMAD.IADD R3, R21, 0x1, R7 ;  /* 0x0000000115037824 */ /* 0x000fe200078e0207 */
[C---:B------:R-:W-:Y:S01]  /*1420*/  @P2 LEA R34, P3, R20.reuse, c[0x0][0x250], 0x1 ;  /* 0x0000940014222a11 */ /* 0x040fe200078608ff */
[----:B------:R-:W-:Y:S01]  /*1430*/  IMAD.MOV.U32 R26, RZ, RZ, R12 ;  /* 0x000000ffff1a7224 */ /* 0x000fe200078e000c */
[----:B------:R2:W-:Y:S02]  /*1440*/  @P1 LDGSTS.E.BYPASS.LTC128B.128 [R8+0xd100], [R36.64], !P4 ;  /* 0x0d10000024081fae */ /* 0x0005e4000e101d4a */
[----:B------:R-:W-:Y:S01]  /*1450*/  @P2 LEA.HI.X R35, R20, c[0x0][0x254], R3, 0x1, P3 ;  /* 0x0000950014232a11 */ /* 0x000fe200018f0c03 */
[----:B------:R-:W-:Y:S01]  /*1460*/  IMAD.WIDE.U32 R152, R152, c[0x0][0x280], R26 ;  /* 0x0000a00098987a25 */ /* 0x000fe200078e001a */
[----:B------:R2:W-:Y:S01]  /*1470*/  @P1 LDGSTS.E.BYPASS.LTC128B.128 [R8+0xf100], [R36.64+0x80], !P6 ;  /* 0x0f10008024081fae */ /* 0x0005e2000f101d4a */
[----:B------:R-:W-:-:S02]  /*1480*/  ISETP.GE.AND P3, PT, R24, c[0x0][0x27c], PT ;  /* 0x00009f0018007a0c */ /* 0x000fc40003f66270 */
[----:B------:R-:W-:Y:S01]  /*1490*/  @P0 IMAD.WIDE.U32 R26, R6, R89, R168 ;  /* 0x00000059061a0225 */ /* 0x000fe200078e00a8 */
[----:B------:R2:W-:Y:S01]  /*14a0*/  @P1 LDGSTS.E.BYPASS.LTC128B.128 [R8+0x11100], [R36.64+0x100], !P5 ;  /* 0x1110010024081fae */ /* 0x0005e2000e901d4a */
[----:B------:R-:W-:Y:S02]  /*14b0*/  SEL R7, RZ, c[0x0][0x27c], !P3 ;  /* 0x00009f00ff077a07 */ /* 0x000fe40005800000 */
[----:B------:R-:W-:Y:S01]  /*14c0*/  @P0 IMAD.IADD R0, R27, 0x1, R0 ;  /* 0x000000011b000824 */ /* 0x000fe200078e0200 */
[----:B------:R-:W0:Y:S01]  /*14d0*/  LDGDEPBAR ;  /* 0x00000000000079af */ /* 0x000e220000000000 */
[----:B------:R-:W-:Y:S01]  /*14e0*/  SHF.R.S32.HI R6, RZ, 0x1f, R2 ;  /* 0x0000001fff067819 */ /* 0x000fe20000011402 */
[----:B------:R-:W-:Y:S01]  /*14f0*/  IMAD.IADD R12, R24, 0x1, R7 ;  /* 0x00000001180c7824 */ /* 0x000fe200078e0207 */
[----:B------:R-:W-:Y:S01]  /*1500*/  IADD3 R125, R153, UR4, RZ ;  /* 0x00000004997d7c10 */ /* 0x000fe2000fffe0ff */
[----:B------:R-:W-:Y:S01]  /*1510*/  @P2 IMAD.SHL.U32 R7, R10, 0x2, RZ ;  /* 0x000000020a072824 */ /* 0x000fe200078e00ff */
[----:B------:R-:W-:Y:S01]  /*1520*/  BAR.SYNC.DEFER_BLOCKING 0x0 ;  /* 0x0000000000007b1d */ /* 0x000fe20000010000 */
[----:B------:R-:W-:-:S02]  /*1530*/  @P3 LOP3.LUT R84, R84, 0x4, RZ, 0xfc, !PT ;  /* 0x0000000454543812 */ /* 0x000fc400078efcff */
[----:B------:R-:W-:Y:S02]  /*1540*/  SHF.R.S32.HI R5, RZ, 0x1f, R12 ;  /* 0x0000001fff057819 */ /* 0x000fe4000001140c */
[----:B------:R-:W-:Y:S01]  /*1550*/  LEA.HI R6, R6, R91, RZ, 0x3 ;  /* 0x0000005b06067211 */ /* 0x000fe200078f18ff */
[----:B------:R-:W-:Y:S01]  /*1560*/  ULDC.U8 UR4, c[0x0][0x298] ;  /* 0x0000a60000047ab9 */ /* 0x000fe20000000000 */
[CC--:B------:R-:W-:Y:S02]  /*1570*/  LEA.HI R4, R5.reuse, R12.reuse, RZ, 0x3 ;  /* 0x0000000c05047211 */ /* 0x0c0fe400078f18ff */
[----:B------:R-:W-:Y:S02]  /*1580*/  LEA.HI R5, R5, R12, RZ, 0x6 ;  /* 0x0000000c05057211 */ /* 0x000fe400078f30ff */
[----:B------:R-:W-:Y:S02]  /*1590*/  LOP3.LUT R6, R6, 0xfffffff8, RZ, 0xc0, !PT ;  /* 0xfffffff806067812 */ /* 0x000fe400078ec0ff */
[----:B------:R-:W-:Y:S01]  /*15a0*/  LOP3.LUT R84, R84, 0xfffffffd, RZ, 0xc0, !PT ;  /* 0xfffffffd54547812 */ /* 0x000fe200078ec0ff */
[----:B------:R-:W-:Y:S01]  /*15b0*/  IMAD.SHL.U32 R5, R5, 0x40, RZ ;  /* 0x0000004005057824 */ /* 0x000fe200078e00ff */
[----:B------:R-:W-:Y:S01]  /*15c0*/  LOP3.LUT R131, R4, 0xfffffff8, RZ, 0xc0, !PT ;  /* 0xfffffff804837812 */ /* 0x000fe200078ec0ff */
[----:B------:R-:W-:Y:S01]  /*15d0*/  IMAD.IADD R120, R91, 0x1, -R6 ;  /* 0x000000015b787824 */ /* 0x000fe200078e0a06 */
[----:B------:R-:W-:Y:S01]  /*15e0*/  SHF.R.S32.HI R115, RZ, 0x3, R4 ;  /* 0x00000003ff737819 */ /* 0x000fe20000011404 */
[----:B------:R-:W-:Y:S01]  /*15f0*/  IMAD.MOV.U32 R6, RZ, RZ, c[0x0][0x290] ;  /* 0x0000a400ff067624 */ /* 0x000fe200078e00ff */
[----:B------:R-:W-:Y:S01]  /*1600*/  LOP3.LUT R5, R5, 0xfffff000, RZ, 0xc0, !PT ;  /* 0xfffff00005057812 */ /* 0x000fe200078ec0ff */
[----:B------:R-:W-:Y:S01]  /*1610*/  IMAD.SHL.U32 R119, R120, 0x40, RZ ;  /* 0x0000004078777824 */ /* 0x000fe200078e00ff */
[----:B------:R-:W-:Y:S01]  /*1620*/  SHF.R.S32.HI R130, RZ, 0x1f, R131 ;  /* 0x0000001fff827819 */ /* 0x000fe20000011483 */
[C---:B------:R-:W-:Y:S01]  /*1630*/  IMAD.SHL.U32 R97, R6.reuse, 0x40, RZ ;  /* 0x0000004006617824 */ /* 0x040fe200078e00ff */
[----:B------:R-:W-:Y:S01]  /*1640*/  SHF.L.U64.HI R95, R6, R99, c[0x0][0x294] ;  /* 0x0000a500065f7619 */ /* 0x000fe20000010263 */
[----:B------:R-:W-:Y:S01]  /*1650*/  @!PT LDS RZ, [RZ] ;  /* 0x00000000fffff984 */ /* 0x000fe20000000800 */
[----:B------:R-:W-:Y:S01]  /*1660*/  @!PT LDS RZ, [RZ] ;  /* 0x00000000fffff984 */ /* 0x000fe20000000800 */
[----:B------:R-:W-:Y:S01]  /*1670*/  @!PT LDS RZ, [RZ] ;  /* 0x00000000fffff984 */ /* 0x000fe20000000800 */
[----:B------:R3:W-:Y:S01]  /*1680*/  @P2 LDGSTS.E.BYPASS.LTC128B.128 [R7+0x100], [R34.64], !P4 ;  /* 0x0010000022072fae */ /* 0x0007e2000e101d4a */
[----:B------:R-:W-:-:S02]  /*1690*/  LOP3.LUT R119, R119, 0x1c0, RZ, 0xc0, !PT ;  /* 0x000001c077777812 */ /* 0x000fc400078ec0ff */
[----:B------:R-:W-:Y:S01]  /*16a0*/  SHF.R.S32.HI R6, RZ, 0x1f, R123 ;  /* 0x0000001fff067819 */ /* 0x000fe2000001147b */
[----:B------:R3:W-:Y:S01]  /*16b0*/  @P2 LDGSTS.E.BYPASS.LTC128B.128 [R7+0x2100], [R34.64+0x80], !P6 ;  /* 0x0210008022072fae */ /* 0x0007e2000f101d4a */
[----:B------:R-:W-:Y:S02]  /*16c0*/  SHF.R.U32.HI R108, RZ, 0x3, R119 ;  /* 0x00000003ff6c7819 */ /* 0x000fe40000011677 */
[----:B------:R-:W-:Y:S01]  /*16d0*/  LEA.HI R113, R6, R123, RZ, 0x3 ;  /* 0x0000007b06717211 */ /* 0x000fe200078f18ff */
[----:B------:R3:W-:Y:S01]  /*16e0*/  @P2 LDGSTS.E.BYPASS.LTC128B.128 [R7+0x4100], [R34.64+0x100], !P5 ;  /* 0x0410010022072fae */ /* 0x0007e2000e901d4a */
[----:B--2---:R-:W-:Y:S02]  /*16f0*/  @P1 IADD3 R8, P2, R105, R20, RZ ;  /* 0x0000001469081210 */ /* 0x004fe40007f5e0ff */
[----:B------:R-:W-:Y:S02]  /*1700*/  IADD3 R20, R22, 0x20, RZ ;  /* 0x0000002016147810 */ /* 0x000fe40007ffe0ff */
[----:B------:R-:W-:Y:S01]  /*1710*/  LOP3.LUT R113, R113, 0xfffffff8, RZ, 0xc0, !PT ;  /* 0xfffffff871717812 */ /* 0x000fe200078ec0ff */
[----:B------:R-:W-:Y:S01]  /*1720*/  @P1 IMAD.X R3, R98, 0x1, R3, P2 ;  /* 0x0000000162031824 */ /* 0x000fe200010e0603 */
[----:B------:R-:W-:Y:S01]  /*1730*/  @P1 LEA R12, P2, R8, c[0x0][0x250], 0x1 ;  /* 0x00009400080c1a11 */ /* 0x000fe200078408ff */
[----:B------:R-:W-:Y:S01]  /*1740*/  IMAD.IADD R17, R22, 0x1, R20 ;  /* 0x0000000116117824 */ /* 0x000fe200078e0214 */
[C---:B------:R-:W-:Y:S01]  /*1750*/  SHF.L.U64.HI R130, R131.reuse, 0x1, R130 ;  /* 0x0000000183827819 */ /* 0x040fe20000010282 */
[----:B------:R-:W-:Y:S01]  /*1760*/  IMAD.SHL.U32 R131, R131, 0x2, RZ ;  /* 0x0000000283837824 */ /* 0x000fe200078e00ff */
[----:B------:R-:W-:-:S02]  /*1770*/  @P1 LEA.HI.X R13, R8, c[0x0][0x254], R3, 0x1, P2 ;  /* 0x00009500080d1a11 */ /* 0x000fc400010f0c03 */
[----:B------:R-:W-:Y:S02]  /*1780*/  ISETP.GE.AND P3, PT, R17, c[0x0][0x27c], PT ;  /* 0x00009f0011007a0c */ /* 0x000fe40003f66270 */
[----:B------:R-:W-:Y:S02]  /*1790*/  SHF.R.S32.HI R106, RZ, 0x1f, R113 ;  /* 0x0000001fff6a7819 */ /* 0x000fe40000011471 */
[----:B------:R-:W-:-:S05]  /*17a0*/  SEL R8, RZ, c[0x0][0x27c], !P3 ;  /* 0x00009f00ff087a07 */ /* 0x000fca0005800000 */
[----:B------:R-:W-:-:S04]  /*17b0*/  IMAD.IADD R8, R8, 0x1, R17 ;  /* 0x0000000108087824 */ /* 0x000fc800078e0211 */
[----:B------:R-:W-:Y:S01]  /*17c0*/  @P3 LOP3.LUT R84, R84, 0x2, RZ, 0xfc, !PT ;  /* 0x0000000254543812 */ /* 0x000fe200078efcff */
[----:B---3--:R-:W-:Y:S01]  /*17d0*/  @P1 IMAD.SHL.U32 R7, R10, 0x2, RZ ;  /* 0x000000020a071824 */ /* 0x008fe200078e00ff */
[----:B------:R-:W-:Y:S02]  /*17e0*/  SHF.R.S32.HI R3, RZ, 0x1f, R8 ;  /* 0x0000001fff037819 */ /* 0x000fe40000011408 */
[----:B------:R-:W-:Y:S02]  /*17f0*/  LOP3.LUT R84, R84, 0xffffffef, RZ, 0xc0, !PT ;  /* 0xffffffef54547812 */ /* 0x000fe400078ec0ff */
[----:B------:R2:W-:Y:S01]  /*1800*/  @P1 LDGSTS.E.BYPASS.LTC128B.128 [R7+0x1100], [R12.64], !P4 ;  /* 0x011000000c071fae */ /* 0x0005e2000e101d4a */
[CC--:B------:R-:W-:Y:S02]  /*1810*/  LEA.HI R2, R3.reuse, R8.reuse, RZ, 0x3 ;  /* 0x0000000803027211 */ /* 0x0c0fe400078f18ff */
[----:B------:R-:W-:Y:S01]  /*1820*/  LEA.HI R3, R3, R8, RZ, 0x6 ;  /* 0x0000000803037211 */ /* 0x000fe200078f30ff */
[----:B------:R2:W-:Y:S01]  /*1830*/  @P1 LDGSTS.E.BYPASS.LTC128B.128 [R7+0x3100], [R12.64+0x80], !P6 ;  /* 0x031000800c071fae */ /* 0x0005e2000f101d4a */
[----:B------:R-:W-:-:S02]  /*1840*/  LOP3.LUT R133, R2, 0xfffffff8, RZ, 0xc0, !PT ;  /* 0xfffffff802857812 */ /* 0x000fc400078ec0ff */
[----:B------:R-:W-:Y:S01]  /*1850*/  SHF.R.S32.HI R139, RZ, 0x3, R2 ;  /* 0x00000003ff8b7819 */ /* 0x000fe20000011402 */
[----:B------:R2:W-:Y:S01]  /*1860*/  @P1 LDGSTS.E.BYPASS.LTC128B.128 [R7+0x5100], [R12.64+0x100], !P5 ;  /* 0x051001000c071fae */ /* 0x0005e2000e901d4a */
[C---:B------:R-:W-:Y:S01]  /*1870*/  @P0 LEA R28, P1, R26.reuse, c[0x0][0x220], 0x1 ;  /* 0x000088001a1c0a11 */ /* 0x040fe200078208ff */
[----:B------:R-:W-:Y:S01]  /*1880*/  IMAD.SHL.U32 R3, R3, 0x40, RZ ;  /* 0x0000004003037824 */ /* 0x000fe200078e00ff */
[----:B------:R-:W-:Y:S01]  /*1890*/  SHF.R.S32.HI R132, RZ, 0x1f, R133 ;  /* 0x0000001fff847819 */ /* 0x000fe20000011485 */
[----:B------:R-:W0:Y:S01]  /*18a0*/  LDGDEPBAR ;  /* 0x00000000000079af */ /* 0x000e220000000000 */
[----:B------:R-:W-:Y:S01]  /*18b0*/  @P0 LEA.HI.X R29, R26, c[0x0][0x224], R0, 0x1, P1 ;  /* 0x000089001a1d0a11 */ /* 0x000fe200008f0c00 */
[----:B------:R-:W-:Y:S01]  /*18c0*/  @P0 IMAD.SHL.U32 R0, R10, 0x2, RZ ;  /* 0x000000020a000824 */ /* 0x000fe200078e00ff */
[----:B------:R-:W-:Y:S02]  /*18d0*/  @P0 LEA R8, P1, R103, R28, 0x1 ;  /* 0x0000001c67080211 */ /* 0x000fe400078208ff */
[----:B------:R-:W-:-:S02]  /*18e0*/  LOP3.LUT R3, R3, 0xfffff000, RZ, 0xc0, !PT ;  /* 0xfffff00003037812 */ /* 0x000fc400078ec0ff */
[----:B-1----:R-:W-:Y:S01]  /*18f0*/  @P0 LEA.HI.X R9, R103, R29, R96, 0x1, P1 ;  /* 0x0000001d67090211 */ /* 0x002fe200008f0c60 */
[----:B------:R1:W-:Y:S01]  /*1900*/  @P0 LDGSTS.E.BYPASS.LTC128B.128 [R0+0x12100], [R28.64], !P4 ;  /* 0x121000001c000fae */ /* 0x0003e2000e101d4a */
[----:B------:R-:W-:Y:S02]  /*1910*/  LOP3.LUT P1, RZ, R120, 0x4, RZ, 0xc0, !PT ;  /* 0x0000000478ff7812 */ /* 0x000fe4000782c0ff */
[C---:B------:R-:W-:Y:S01]  /*1920*/  SHF.L.U64.HI R132, R133.reuse, 0x1, R132 ;  /* 0x0000000185847819 */ /* 0x040fe20000010284 */
[----:B------:R1:W-:Y:S01]  /*1930*/  @P0 LDGSTS.E.BYPASS.LTC128B.128 [R0+0x14100], [R28.64+0x80], !P6 ;  /* 0x141000801c000fae */ /* 0x0003e2000f101d4a */
[----:B------:R-:W-:-:S03]  /*1940*/  IMAD.SHL.U32 R133, R133, 0x2, RZ ;  /* 0x0000000285857824 */ /* 0x000fc600078e00ff */
[----:B------:R1:W-:Y:S04]  /*1950*/  @P0 LDGSTS.E.BYPASS.LTC128B.128 [R0+0x16100], [R28.64+0x100], !P5 ;  /* 0x161001001c000fae */ /* 0x0003e8000e901d4a */
[----:B------:R1:W-:Y:S02]  /*1960*/  @P0 LDGSTS.E.BYPASS.LTC128B.128 [R0+0x13100], [R8.64], !P4 ;  /* 0x1310000008000fae */ /* 0x0003e4000e101d4a */
[----:B------:R-:W-:Y:S02]  /*1970*/  @P1 LOP3.LUT R84, R84, 0x10, RZ, 0xfc, !PT ;  /* 0x0000001054541812 */ /* 0x000fe400078efcff */
[----:B------:R1:W-:Y:S01]  /*1980*/  @P0 LDGSTS.E.BYPASS.LTC128B.128 [R0+0x15100], [R8.64+0x80], !P6 ;  /* 0x1510008008000fae */ /* 0x0003e2000f101d4a */
[----:B------:R-:W-:Y:S02]  /*1990*/  ISETP.NE.AND P1, PT, R129, c[0x0][0x2b8], PT ;  /* 0x0000ae0081007a0c */ /* 0x000fe40003f25270 */
[----:B------:R-:W-:Y:S01]  /*19a0*/  LOP3.LUT R84, R84, 0xfffffff7, RZ, 0xc0, !PT ;  /* 0xfffffff754547812 */ /* 0x000fe200078ec0ff */
[----:B------:R1:W-:Y:S01]  /*19b0*/  @P0 LDGSTS.E.BYPASS.LTC128B.128 [R0+0x17100], [R8.64+0x100], !P5 ;  /* 0x1710010008000fae */ /* 0x0003e2000e901d4a */
[----:B------:R-:W-:-:S02]  /*19c0*/  ISETP.GE.AND P0, PT, R16, c[0x0][0x27c], PT ;  /* 0x00009f0010007a0c */ /* 0x000fc40003f06270 */
[C---:B--2---:R-:W-:Y:S01]  /*19d0*/  IADD3 R13, R22.reuse, 0x30, RZ ;  /* 0x00000030160d7810 */ /* 0x044fe20007ffe0ff */
[----:B------:R-:W0:Y:S01]  /*19e0*/  LDGDEPBAR ;  /* 0x00000000000079af */ /* 0x000e220000000000 */
[----:B------:R-:W-:Y:S02]  /*19f0*/  SEL R7, RZ, c[0x0][0x27c], !P0 ;  /* 0x00009f00ff077a07 */ /* 0x000fe40004000000 */
[----:B------:R-:W-:-:S03]  /*1a00*/  IADD3 R12, R22, 0x10, RZ ;  /* 0x00000010160c7810 */ /* 0x000fc60007ffe0ff */
[----:B------:R-:W-:-:S04]  /*1a10*/  IMAD.IADD R7, R7, 0x1, R16 ;  /* 0x0000000107077824 */ /* 0x000fc800078e0210 */
[----:B------:R-:W-:Y:S02]  /*1a20*/  @P0 LOP3.LUT R84, R84, 0x8, RZ, 0xfc, !PT ;  /* 0x0000000854540812 */ /* 0x000fe400078efcff */
[----:B------:R-:W-:Y:S02]  /*1a30*/  ISETP.GE.AND P0, PT, R124, 0x1, PT ;  /* 0x000000017c00780c */ /* 0x000fe40003f06270 */
[----:B------:R-:W-:-:S04]  /*1a40*/  LOP3.LUT R84, R84, 0xffffffbf, RZ, 0xc0, !PT ;  /* 0xffffffbf54547812 */ /* 0x000fc800078ec0ff */
[----:B------:R-:W-:-:S04]  /*1a50*/  LOP3.LUT R84, R84, 0xffffffdf, RZ, 0xc0, !PT ;  /* 0xffffffdf54547812 */ /* 0x000fc800078ec0ff */
[----:B------:R-:W-:Y:S02]  /*1a60*/  @P1 LOP3.LUT R84, R84, 0x20, RZ, 0xfc, !PT ;  /* 0x0000002054541812 */ /* 0x000fe400078efcff */
[----:B-1----:R-:W-:Y:S02]  /*1a70*/  SHF.R.S32.HI R0, RZ, 0x1f, R7 ;  /* 0x0000001fff007819 */ /* 0x002fe40000011407 */
[----:B------:R-:W-:Y:S02]  /*1a80*/  LOP3.LUT R9, R119, 0x38, R4, 0xf8, !PT ;  /* 0x0000003877097812 */ /* 0x000fe400078ef804 */
[CC--:B------:R-:W-:Y:S02]  /*1a90*/  LEA.HI R138, R0.reuse, R7.reuse, RZ, 0x3 ;  /* 0x00000007008a7211 */ /* 0x0c0fe400078f18ff */
[----:B------:R-:W-:Y:S02]  /*1aa0*/  LEA.HI R0, R0, R7, RZ, 0x6 ;  /* 0x0000000700007211 */ /* 0x000fe400078f30ff */
[----:B------:R-:W-:-:S02]  /*1ab0*/  LOP3.LUT R114, R9, R108, RZ, 0x3c, !PT ;  /* 0x0000006c09727212 */ /* 0x000fc400078e3cff */
[C---:B------:R-:W-:Y:S01]  /*1ac0*/  LOP3.LUT R7, R119.reuse, 0x38, R2, 0xf8, !PT ;  /* 0x0000003877077812 */ /* 0x040fe200078ef802 */
[----:B------:R-:W-:Y:S01]  /*1ad0*/  IMAD.SHL.U32 R0, R0, 0x40, RZ ;  /* 0x0000004000007824 */ /* 0x000fe200078e00ff */
[----:B------:R-:W-:Y:S02]  /*1ae0*/  IADD3 R114, R114, R5, R15 ;  /* 0x0000000572727210 */ /* 0x000fe40007ffe00f */
[----:B------:R-:W-:Y:S02]  /*1af0*/  LOP3.LUT R5, R119, 0x38, R138, 0xf8, !PT ;  /* 0x0000003877057812 */ /* 0x000fe400078ef88a */
[----:B------:R-:W-:Y:S02]  /*1b00*/  LOP3.LUT R0, R0, 0xfffff000, RZ, 0xc0, !PT ;  /* 0xfffff00000007812 */ /* 0x000fe400078ec0ff */
[-C--:B------:R-:W-:Y:S01]  /*1b10*/  LOP3.LUT R110, R5, R108.reuse, RZ, 0x3c, !PT ;  /* 0x0000006c056e7212 */ /* 0x080fe200078e3cff */
[----:B------:R-:W-:Y:S01]  /*1b20*/  IMAD R5, R83, c[0x0][0x210], RZ ;  /* 0x0000840053057a24 */ /* 0x000fe200078e02ff */
[----:B------:R-:W-:-:S02]  /*1b30*/  LOP3.LUT R112, R7, R108, RZ, 0x3c, !PT ;  /* 0x0000006c07707212 */ /* 0x000fc400078e3cff */
[--C-:B------:R-:W-:Y:S01]  /*1b40*/  IADD3 R110, R110, R0, R15.reuse ;  /* 0x000000006e6e7210 */ /* 0x100fe20007ffe00f */
[----:B------:R-:W-:Y:S01]  /*1b50*/  IMAD.MOV.U32 R0, RZ, RZ, c[0x0][0x280] ;  /* 0x0000a000ff007624 */ /* 0x000fe200078e00ff */
[----:B------:R-:W-:Y:S01]  /*1b60*/  IADD3 R112, R112, R3, R15 ;  /* 0x0000000370707210 */ /* 0x000fe20007ffe00f */
[----:B------:R-:W-:Y:S01]  /*1b70*/  IMAD R5, R190, c[0x0][0x214], R5 ;  /* 0x00008500be057a24 */ /* 0x000fe200078e0205 */
[----:B------:R-:W-:Y:S01]  /*1b80*/  LOP3.LUT R135, R138, 0xfffffff8, RZ, 0xc0, !PT ;  /* 0xfffffff88a877812 */ /* 0x000fe200078ec0ff */
[----:B------:R-:W-:Y:S01]  /*1b90*/  IMAD R3, R83, c[0x0][0x1e8], RZ ;  /* 0x00007a0053037a24 */ /* 0x000fe200078e02ff */
[C---:B------:R-:W-:Y:S01]  /*1ba0*/  SHF.L.U64.HI R99, R0.reuse, R99, c[0x0][0x284] ;  /* 0x0000a10000637619 */ /* 0x040fe20000010263 */
[----:B------:R-:W-:Y:S01]  /*1bb0*/  IMAD.SHL.U32 R101, R0, 0x40, RZ ;  /* 0x0000004000657824 */ /* 0x000fe200078e00ff */
[----:B------:R-:W-:Y:S01]  /*1bc0*/  SHF.R.S32.HI R0, RZ, 0x1f, R121 ;  /* 0x0000001fff007819 */ /* 0x000fe20000011479 */
[----:B------:R-:W-:Y:S01]  /*1bd0*/  IMAD.IADD R94, R165, 0x1, R5 ;  /* 0x00000001a55e7824 */ /* 0x000fe200078e0205 */
[----:B------:R-:W-:Y:S01]  /*1be0*/  SHF.R.S32.HI R5, RZ, 0x1f, R16 ;  /* 0x0000001fff057819 */ /* 0x000fe20000011410 */
[----:B------:R-:W-:Y:S01]  /*1bf0*/  IMAD R3, R190, c[0x0][0x1ec], R3 ;  /* 0x00007b00be037a24 */ /* 0x000fe200078e0203 */
[----:B------:R-:W-:-:S02]  /*1c00*/  LEA.HI R109, R0, R121, RZ, 0x3 ;  /* 0x00000079006d7211 */ /* 0x000fc400078f18ff */
[----:B------:R-:W-:Y:S01]  /*1c10*/  SHF.R.S32.HI R0, RZ, 0x1f, R17 ;  /* 0x0000001fff007819 */ /* 0x000fe20000011411 */
[----:B------:R-:W-:Y:S01]  /*1c20*/  IMAD.IADD R100, R163, 0x1, R3 ;  /* 0x00000001a3647824 */ /* 0x000fe200078e0203 */
[----:B------:R-:W-:Y:S01]  /*1c30*/  LEA.HI R116, R5, R16, RZ, 0x3 ;  /* 0x0000001005747211 */ /* 0x000fe200078f18ff */
[----:B------:R-:W-:Y:S01]  /*1c40*/  IMAD R3, R161, c[0x0][0x2b0], RZ ;  /* 0x0000ac00a1037a24 */ /* 0x000fe200078e02ff */
[----:B------:R-:W-:Y:S02]  /*1c50*/  LOP3.LUT R5, R119, 0x18, R24, 0xf8, !PT ;  /* 0x0000001877057812 */ /* 0x000fe400078ef818 */
[----:B------:R-:W-:Y:S01]  /*1c60*/  LEA.HI R117, R0, R17, RZ, 0x3 ;  /* 0x0000001100757211 */ /* 0x000fe200078f18ff */
[C---:B------:R-:W-:Y:S01]  /*1c70*/  IMAD R3, R160.reuse, c[0x0][0x2b4], R3 ;  /* 0x0000ad00a0037a24 */ /* 0x040fe200078e0203 */
[----:B------:R-:W-:Y:S01]  /*1c80*/  LOP3.LUT R0, R5, R108, RZ, 0x3c, !PT ;  /* 0x0000006c05007212 */ /* 0x000fe200078e3cff */
[----:B------:R-:W-:Y:S01]  /*1c90*/  IMAD.WIDE.U32 R160, R160, c[0x0][0x2b0], RZ ;  /* 0x0000ac00a0a07a25 */ /* 0x000fe200078e00ff */
[----:B------:R-:W-:-:S02]  /*1ca0*/  SHF.R.S32.HI R134, RZ, 0x1f, R135 ;  /* 0x0000001fff867819 */ /* 0x000fc40000011487 */
[----:B------:R-:W-:Y:S01]  /*1cb0*/  LOP3.LUT R109, R109, 0xfffffff8, RZ, 0xc0, !PT ;  /* 0xfffffff86d6d7812 */ /* 0x000fe200078ec0ff */
[----:B------:R-:W-:Y:S01]  /*1cc0*/  IMAD.IADD R92, R161, 0x1, R3 ;  /* 0x00000001a15c7824 */ /* 0x000fe200078e0203 */
[----:B------:R-:W-:Y:S01]  /*1cd0*/  LOP3.LUT R117, R117, 0xfffffff8, RZ, 0xc0, !PT ;  /* 0xfffffff875757812 */ /* 0x000fe200078ec0ff */
[----:B------:R-:W-:Y:S01]  /*1ce0*/  IMAD.IADD R0, R0, 0x1, R15 ;  /* 0x0000000100007824 */ /* 0x000fe200078e020f */
[----:B------:R-:W-:Y:S02]  /*1cf0*/  LOP3.LUT R116, R116, 0xfffffff8, RZ, 0xc0, !PT ;  /* 0xfffffff874747812 */ /* 0x000fe400078ec0ff */
[C---:B------:R-:W-:Y:S01]  /*1d00*/  SHF.L.U64.HI R134, R135.reuse, 0x1, R134 ;  /* 0x0000000187867819 */ /* 0x040fe20000010286 */
[----:B------:R-:W-:Y:S01]  /*1d10*/  IMAD.SHL.U32 R135, R135, 0x2, RZ ;  /* 0x0000000287877824 */ /* 0x000fe200078e00ff */
[----:B------:R-:W-:Y:S02]  /*1d20*/  SHF.R.S32.HI R102, RZ, 0x1f, R109 ;  /* 0x0000001fff667819 */ /* 0x000fe4000001146d */
[----:B------:R-:W-:-:S02]  /*1d30*/  SHF.R.S32.HI R136, RZ, 0x1f, R117 ;  /* 0x0000001fff887819 */ /* 0x000fc40000011475 */
[----:B------:R-:W-:Y:S02]  /*1d40*/  SHF.R.S32.HI R137, RZ, 0x1f, R116 ;  /* 0x0000001fff897819 */ /* 0x000fe40000011474 */
[----:B------:R-:W-:Y:S02]  /*1d50*/  SHF.R.S32.HI R138, RZ, 0x3, R138 ;  /* 0x00000003ff8a7819 */ /* 0x000fe4000001148a */
[----:B------:R-:W-:Y:S02]  /*1d60*/  @P0 LOP3.LUT R84, R84, 0x40, RZ, 0xfc, !PT ;  /* 0x0000004054540812 */ /* 0x000fe400078efcff */
.L_x_1413:
[----:B------:R-:W-:Y:S01]  /*1d70*/  ISETP.NE.AND P1, PT, R129, c[0x0][0x2b8], PT ;  /* 0x0000ae0081007a0c */ /* 0x000fe20003f25270 */
[----:B-1----:R-:W-:Y:S01]  /*1d80*/  IMAD.SHL.U32 R7, R18, 0x40, RZ ;  /* 0x0000004012077824 */ /* 0x002fe200078e00ff */
        /* <DEDUP_REMOVED lines=17> */
[C---:B------:R-:W-:Y:S04]  /*1ea0*/  @!P0 IADD3 R5, P1, R3.reuse, R160, RZ ;  /* 0x000000a003058210 */ /* 0x040fe80007f3e0ff */
        /* <DEDUP_REMOVED lines=10> */
[----:B-----5:R-:W-:Y:S02]  /*1f50*/  SHF.R.S32.HI R145, RZ, 0x1f, R141 ;  /* 0x0000001fff917819 */ /* 0x020fe4000001148d */
[----:B------:R-:W-:Y:S01]  /*1f60*/  IADD3 R142, -R7, R86, RZ ;  /* 0x00000056078e7210 */ /* 0x000fe20007ffe1ff */
        /* <DEDUP_REMOVED lines=81> */
.L_x_1393:
[----:B------:R-:W-:Y:S05]  /*2480*/  BSYNC B0 ;  /* 0x0000000000007941 */ /* 0x000fea0003800000 */
.L_x_1392:
        /* <DEDUP_REMOVED lines=93> */
.L_x_1396:
[----:B------:R-:W-:Y:S05]  /*2a60*/  BSYNC B0 ;  /* 0x0000000000007941 */ /* 0x000fea0003800000 */
.L_x_1395:
        /* <DEDUP_REMOVED lines=58> */
.L_x_1398:
[----:B------:R-:W-:Y:S05]  /*2e10*/  BSYNC B0 ;  /* 0x0000000000007941 */ /* 0x000fea0003800000 */
.L_x_1397:
        /* <DEDUP_REMOVED lines=58> */
.L_x_1400:
[----:B------:R-:W-:Y:S05]  /*31c0*/  BSYNC B0 ;  /* 0x0000000000007941 */ /* 0x000fea0003800000 */
.L_x_1399:
        /* <DEDUP_REMOVED lines=58> */
.L_x_1402:
[----:B------:R-:W-:Y:S05]  /*3570*/  BSYNC B0 ;  /* 0x0000000000007941 */ /* 0x000fea0003800000 */
.L_x_1401:
        /* <DEDUP_REMOVED lines=58> */
.L_x_1404:
[----:B------:R-:W-:Y:S05]  /*3920*/  BSYNC B0 ;  /* 0x0000000000007941 */ /* 0x000fea0003800000 */
.L_x_1403:
        /* <DEDUP_REMOVED lines=58> */
.L_x_1391:
        /* <DEDUP_REMOVED lines=47> */
.L_x_1406:
[----:B------:R-:W-:Y:S05]  /*3fc0*/  BSYNC B0 ;  /* 0x0000000000007941 */ /* 0x000fea0003800000 */
.L_x_1405:
[----:B------:R2:W3:Y:S04]  /*3fd0*/  SHFL.IDX PT, R171, R4, RZ, 0x1c1f ;  /* 0x001c1fff04ab7589 */ /* 0x0004e800000e0000 */
[----:B------:R2:W4:Y:S01]  /*3fe0*/  SHFL.IDX PT, R170, R66, RZ, 0x1c1f ;  /* 0x001c1fff42aa7589 */ /* 0x00052200000e0000 */
[----:B------:R-:W-:-:S05]  /*3ff0*/  @P1 BRA `(.L_x_1394) ;  /* 0x00001d2000001947 */ /* 0x000fca0003800000 */
[----:B------:R-:W-:Y:S01]  /*4000*/  ISETP.GE.AND P0, PT, R24, c[0x0][0x1d4], PT ;  /* 0x0000750018007a0c */ /* 0x000fe20003f06270 */
[----:B-----5:R-:W-:Y:S01]  /*4010*/  IMAD.MOV.U32 R9, RZ, RZ, R70 ;  /* 0x000000ffff097224 */ /* 0x020fe200078e0046 */
[----:B------:R-:W-:Y:S01]  /*4020*/  MOV R6, R69 ;  /* 0x0000004500067202 */ /* 0x000fe20000000f00 */
[----:B------:R-:W-:Y:S01]  /*4030*/  IMAD.MOV.U32 R8, RZ, RZ, R71 ;  /* 0x000000ffff087224 */ /* 0x000fe200078e0047 */
[----:B--2---:R-:W-:Y:S01]  /*4040*/  MOV R4, R31 ;  /* 0x0000001f00047202 */ /* 0x004fe20000000f00 */
[----:B------:R-:W-:Y:S01]  /*4050*/  IMAD.MOV.U32 R7, RZ, RZ, R68 ;  /* 0x000000ffff077224 */ /* 0x000fe200078e0044 */
[----:B------:R-:W-:Y:S01]  /*4060*/  IADD3 R172, -R107, c[0x0][0x1d4], RZ ;  /* 0x000075006bac7a10 */ /* 0x000fe20007ffe1ff */
[----:B------:R-:W-:Y:S01]  /*4070*/  IMAD.MOV.U32 R5, RZ, RZ, R30 ;  /* 0x000000ffff057224 */ /* 0x000fe200078e001e */
[----:B------:R-:W-:Y:S01]  /*4080*/  PRMT R64, R9, 0x5410, R8 ;  /* 0x0000541009407816 */ /* 0x000fe20000000008 */
[----:B-1----:R-:W-:Y:S01]  /*4090*/  IMAD.MOV.U32 R3, RZ, RZ, R28 ;  /* 0x000000ffff037224 */ /* 0x002fe200078e001c */
        /* <DEDUP_REMOVED lines=149> */
.L_x_1408:
[----:B------:R-:W-:Y:S05]  /*49f0*/  BSYNC B0 ;  /* 0x0000000000007941 */ /* 0x000fea0003800000 */
.L_x_1407:
        /* <DEDUP_REMOVED lines=11> */
[----:B-1----:R-:W-:Y:S01]  /*4ab0*/  LEA.HI.SX32 R76, R58, R139, 0x1c ;  /* 0x0000008b3a4c7211 */ /* 0x002fe200078fe2ff */
        /* <DEDUP_REMOVED lines=114> */
.L_x_1410:
[----:B------:R-:W-:Y:S05]  /*51e0*/  BSYNC B0 ;  /* 0x0000000000007941 */ /* 0x000fea0003800000 */
.L_x_1409:
        /* <DEDUP_REMOVED lines=10> */
[----:B------:R-:W-:Y:S04]  /*5290*/  LEA.HI.SX32 R52, R51, R138, 0x1c ;  /* 0x0000008a33347211 */ /* 0x000fe800078fe2ff */
[----:B-1----:R-:W-:Y:S01]  /*52a0*/  SHF.R.S32.HI R61, RZ, 0x1f, R52 ;  /* 0x0000001fff3d7819 */ /* 0x002fe20000011434 */
        /* <DEDUP_REMOVED lines=117> */
.L_x_1390:
        /* <DEDUP_REMOVED lines=50> */
.L_x_1394:
[----:B------:R-:W-:Y:S05]  /*5d20*/  BSYNC B1 ;  /* 0x0000000000017941 */ /* 0x000fea0003800000 */
.L_x_1389:
[----:B------:R-:W-:Y:S01]  /*5d30*/  ISETP.GT.AND P0, PT, R18, R11, PT ;  /* 0x0000000b1200720c */ /* 0x000fe20003f04270 */
[----:B------:R-:W-:Y:S01]  /*5d40*/  BSSY B0, `(.L_x_1411) ;  /* 0x000004d000007945 */ /* 0x000fe20003800000 */
[C---:B------:R-:W-:Y:S02]  /*5d50*/  ISETP.GE.AND P1, PT, R67.reuse, 0x1, PT ;  /* 0x000000014300780c */ /* 0x040fe40003f26270 */
[C---:B-12---:R-:W-:Y:S02]  /*5d60*/  IADD3 R3, R67.reuse, 0x1, RZ ;  /* 0x0000000143037810 */ /* 0x046fe40007ffe0ff */
        /* <DEDUP_REMOVED lines=27> */
[----:B------:R-:W-:Y:S04]  /*5f20*/  IADD3 R4, P1, R164, R8, RZ ;  /* 0x00000008a4047210 */ /* 0x000fe80007f3e0ff */
[----:B------:R-:W-:Y:S02]  /*5f30*/  IADD3.X R3, R94, R9, R3, P1, !PT ;  /* 0x000000095e037210 */ /* 0x000fe40000ffe403 */
        /* <DEDUP_REMOVED lines=45> */
.L_x_1412:
[----:B-12-4-:R-:W-:Y:S05]  /*6210*/  BSYNC B0 ;  /* 0x0000000000007941 */ /* 0x016fea0003800000 */
.L_x_1411:
        /* <DEDUP_REMOVED lines=34> */
.L_x_1388:
[----:B-1-3--:R-:W-:Y:S01]  /*6440*/  UIADD3 UR6, UR13, 0x7f, URZ ;  /* 0x0000007f0d067890 */ /* 0x00afe2000fffe03f */
[----:B------:R-:W-:Y:S01]  /*6450*/  PLOP3.LUT P2, PT, PT, PT, PT, 0x80, 0x0 ;  /* 0x000000000000781c */ /* 0x000fe20003f4f070 */
[----:B------:R-:W-:Y:S01]  /*6460*/  ULDC.64 UR4, c[0x0][0x2c8] ;  /* 0x0000b20000047ab9 */ /* 0x000fe20000000a00 */
[----:B------:R-:W-:Y:S01]  /*6470*/  CS2R R98, SRZ ;  /* 0x0000000000627805 */ /* 0x000fe2000001ff00 */
[----:B------:R-:W-:Y:S01]  /*6480*/  UIMAD.WIDE.U32 UR18, UR6, UR4, URZ ;  /* 0x00000004061272a5 */ /* 0x000fe2000f8e003f */
[----:B------:R-:W-:Y:S01]  /*6490*/  IMAD.MOV.U32 R5, RZ, RZ, RZ ;  /* 0x000000ffff057224 */ /* 0x000fe200078e00ff */
[----:B------:R-:W-:Y:S01]  /*64a0*/  CS2R R94, SRZ ;  /* 0x00000000005e7805 */ /* 0x000fe2000001ff00 */
[----:B------:R-:W-:Y:S01]  /*64b0*/  IMAD.MOV.U32 R96, RZ, RZ, RZ ;  /* 0x000000ffff607224 */ /* 0x000fe200078e00ff */
[----:B------:R-:W-:Y:S01]  /*64c0*/  @UP2 USHF.R.U32.HI UR6, URZ, UR5, UR19 ;  /* 0x000000053f062299 */ /* 0x000fe20008011613 */
[----:B-----5:R-:W-:Y:S01]  /*64d0*/  CS2R R92, SRZ ;  /* 0x00000000005c7805 */ /* 0x020fe2000001ff00 */
[----:B------:R-:W-:Y:S01]  /*64e0*/  CS2R R90, SRZ ;  /* 0x00000000005a7805 */ /* 0x000fe2000001ff00 */
[----:B------:R-:W-:Y:S01]  /*64f0*/  CS2R R88, SRZ ;  /* 0x0000000000587805 */ /* 0x000fe2000001ff00 */
[----:B------:R-:W-:Y:S01]  /*6500*/  UIADD3 UR6, UR15, UR6, URZ ;  /* 0x000000060f067290 */ /* 0x000fe2000fffe03f */
[----:B------:R-:W-:Y:S01]  /*6510*/  CS2R R86, SRZ ;  /* 0x0000000000567805 */ /* 0x000fe2000001ff00 */
[----:B------:R-:W-:Y:S01]  /*6520*/  CS2R R8, SRZ ;  /* 0x0000000000087805 */ /* 0x000fe2000001ff00 */
[----:B------:R-:W-:Y:S01]  /*6530*/  MOV R7, RZ ;  /* 0x000000ff00077202 */ /* 0x000fe20000000f00 */
[----:B------:R-:W-:Y:S01]  /*6540*/  USHF.R.S32.HI UR4, URZ, 0x1f, UR6 ;  /* 0x0000001f3f047899 */ /* 0x000fe20008011406 */
[----:B------:R-:W-:Y:S01]  /*6550*/  CS2R R10, SRZ ;  /* 0x00000000000a7805 */ /* 0x000fe2000001ff00 */
[----:B------:R-:W-:Y:S01]  /*6560*/  CS2R R80, SRZ ;  /* 0x0000000000507805 */ /* 0x000fe2000001ff00 */
[----:B------:R-:W-:Y:S01]  /*6570*/  CS2R R78, SRZ ;  /* 0x00000000004e7805 */ /* 0x000fe2000001ff00 */
[----:B------:R-:W-:Y:S01]  /*6580*/  ULEA.HI UR4, UR4, UR6, URZ, 0x6 ;  /* 0x0000000604047291 */ /* 0x000fe2000f8f303f */
[----:B------:R-:W-:Y:S01]  /*6590*/  CS2R R76, SRZ ;  /* 0x00000000004c7805 */ /* 0x000fe2000001ff00 */
[----:B------:R-:W-:Y:S01]  /*65a0*/  CS2R R74, SRZ ;  /* 0x00000000004a7805 */ /* 0x000fe2000001ff00 */
        /* <DEDUP_REMOVED lines=48> */
[----:B------:R-:W-:Y:S01]  /*68b0*/  IMAD.WIDE.U32 R16, R85, c[0x0][0x178], RZ ;  /* 0x00005e0055107a25 */ /* 0x000fe200078e00ff */
[----:B------:R-:W-:Y:S01]  /*68c0*/  SHF.R.S32.HI R0, RZ, 0x1f, R85 ;  /* 0x0000001fff007819 */ /* 0x000fe20000011455 */
[----:B------:R-:W-:Y:S01]  /*68d0*/  ULDC UR19, c[0x0][0x2c4] ;  /* 0x0000b10000137ab9 */ /* 0x000fe20000000800 */
[-C--:B------:R-:W-:Y:S01]  /*68e0*/  LEA.HI R2, R7, R82.reuse, RZ, 0x3 ;  /* 0x0000005207027211 */ /* 0x080fe200078f18ff */
[----:B------:R-:W-:Y:S01]  /*68f0*/  UIMAD UR19, UR12, UR19, URZ ;  /* 0x000000130c1372a4 */ /* 0x000fe2000f8e023f */
[----:B------:R-:W-:Y:S01]  /*6900*/  PLOP3.LUT P1, PT, PT, PT, UP2, 0x80, 0x0 ;  /* 0x000000000000781c */ /* 0x000fe20003f2f028 */
[----:B------:R-:W-:Y:S01]  /*6910*/  IMAD R0, R0, c[0x0][0x178], RZ ;  /* 0x00005e0000007a24 */ /* 0x000fe200078e02ff */
[----:B------:R-:W-:Y:S01]  /*6920*/  LOP3.LUT R3, R2, 0xfffffff8, RZ, 0xc0, !PT ;  /* 0xfffffff802037812 */ /* 0x000fe200078ec0ff */
[----:B------:R-:W-:Y:S01]  /*6930*/  BSSY B0, `(.L_x_1415) ;  /* 0x0000070000007945 */ /* 0x000fe20003800000 */
[----:B------:R-:W-:Y:S01]  /*6940*/  SHF.R.S32.HI R11, RZ, 0x3, R2 ;  /* 0x00000003ff0b7819 */ /* 0x000fe20000011402 */
[----:B------:R-:W-:Y:S01]  /*6950*/  IMAD R85, R85, c[0x0][0x17c], R0 ;  /* 0x00005f0055557a24 */ /* 0x000fe200078e0200 */
[----:B------:R-:W-:Y:S01]  /*6960*/  PLOP3.LUT P0, PT, PT, PT, UP2, 0x80, 0x0 ;  /* 0x000000000000781c */ /* 0x000fe20003f0f028 */
[----:B------:R-:W-:Y:S01]  /*6970*/  IMAD.IADD R132, R82, 0x1, -R3 ;  /* 0x0000000152847824 */ /* 0x000fe200078e0a03 */
[----:B------:R-:W-:Y:S01]  /*6980*/  ISETP.NE.U32.AND P2, PT, RZ, c[0x0][0x348], PT ;  /* 0x0000d200ff007a0c */ /* 0x000fe20003f45070 */
[----:B------:R-:W-:Y:S01]  /*6990*/  IMAD.IADD R17, R17, 0x1, R85 ;  /* 0x0000000111117824 */ /* 0x000fe200078e0255 */
[----:B------:R-:W-:Y:S01]  /*69a0*/  SHF.R.S32.HI R13, RZ, 0x1f, R191 ;  /* 0x0000001fff0d7819 */ /* 0x000fe200000114bf */
[----:B------:R-:W-:Y:S01]  /*69b0*/  IMAD R200, R132, 0x20, R11 ;  /* 0x0000002084c87824 */ /* 0x000fe200078e020b */
[----:B------:R-:W-:Y:S01]  /*69c0*/  ISETP.NE.AND.EX P2, PT, RZ, c[0x0][0x34c], PT, P2 ;  /* 0x0000d300ff007a0c */ /* 0x000fe20003f45320 */
[----:B------:R-:W-:Y:S01]  /*69d0*/  IMAD R3, R83, c[0x0][0x1b8], RZ ;  /* 0x00006e0053037a24 */ /* 0x000fe200078e02ff */
[----:B------:R-:W-:Y:S01]  /*69e0*/  LEA.HI R9, R7, R82, RZ, 0x4 ;  /* 0x0000005207097211 */ /* 0x000fe200078f20ff */
[----:B------:R-:W-:Y:S01]  /*69f0*/  IMAD.WIDE.U32 R16, R190, c[0x0][0x1b8], R16 ;  /* 0x00006e00be107a25 */ /* 0x000fe200078e0010 */
[----:B------:R-:W-:-:S02]  /*6a00*/  IADD3 R4, R200, UR13, RZ ;  /* 0x0000000dc8047c10 */ /* 0x000fc4000fffe0ff */
[----:B------:R-:W-:Y:S01]  /*6a10*/  SEL R13, R13, RZ, !P2 ;  /* 0x000000ff0d0d7207 */ /* 0x000fe20005000000 */
[----:B------:R-:W-:Y:S01]  /*6a20*/  IMAD R3, R190, c[0x0][0x1bc], R3 ;  /* 0x00006f00be037a24 */ /* 0x000fe200078e0203 */
[----:B------:R-:W-:Y:S01]  /*6a30*/  SEL R14, R191, RZ, !P2 ;  /* 0x000000ffbf0e7207 */ /* 0x000fe20005000000 */
[----:B------:R-:W-:Y:S01]  /*6a40*/  @P1 IMAD.HI.U32 R0, R4, c[0x0][0x2c8], RZ ;  /* 0x0000b20004001a27 */ /* 0x000fe200078e00ff */
[----:B------:R-:W-:Y:S02]  /*6a50*/  SHF.R.S32.HI R6, RZ, 0x4, R9 ;  /* 0x00000004ff067819 */ /* 0x000fe40000011409 */
[----:B------:R-:W-:Y:S01]  /*6a60*/  LOP3.LUT R84, R84, 0xfffffffb, RZ, 0xc0, !PT ;  /* 0xfffffffb54547812 */ /* 0x000fe200078ec0ff */
[----:B------:R-:W-:Y:S01]  /*6a70*/  IMAD.MOV.U32 R12, RZ, RZ, R4 ;  /* 0x000000ffff0c7224 */ /* 0x000fe200078e0004 */
[----:B------:R-:W-:Y:S01]  /*6a80*/  @P0 SHF.R.U32.HI R12, RZ, c[0x0][0x2cc], R0 ;  /* 0x0000b300ff0c0a19 */ /* 0x000fe20000011600 */
[----:B------:R-:W-:Y:S01]  /*6a90*/  IMAD R13, R13, c[0x0][0x1c0], RZ ;  /* 0x000070000d0d7a24 */ /* 0x000fe200078e02ff */
[----:B------:R-:W-:Y:S01]  /*6aa0*/  LEA.HI R0, R9, R6, RZ, 0x1 ;  /* 0x0000000609007211 */ /* 0x000fe200078f08ff */
[----:B------:R-:W-:Y:S01]  /*6ab0*/  IMAD.IADD R17, R17, 0x1, R3 ;  /* 0x0000000111117824 */ /* 0x000fe200078e0203 */
[----:B------:R-:W-:Y:S01]  /*6ac0*/  SHF.R.S32.HI R3, RZ, 0x1f, R12 ;  /* 0x0000001fff037819 */ /* 0x000fe2000001140c */
[C---:B------:R-:W-:Y:S01]  /*6ad0*/  IMAD R13, R14.reuse, c[0x0][0x1c4], R13 ;  /* 0x000071000e0d7a24 */ /* 0x040fe200078e020d */
[----:B------:R-:W-:Y:S01]  /*6ae0*/  LOP3.LUT R9, R9, 0xfffffff0, RZ, 0xc0, !PT ;  /* 0xfffffff009097812 */ /* 0x000fe200078ec0ff */
[----:B------:R-:W-:Y:S01]  /*6af0*/  IMAD.WIDE.U32 R14, R14, c[0x0][0x1c0], R16 ;  /* 0x000070000e0e7a25 */ /* 0x000fe200078e0010 */
[----:B------:R-:W-:-:S02]  /*6b00*/  LOP3.LUT R0, R0, 0xfffffffe, RZ, 0xc0, !PT ;  /* 0xfffffffe00007812 */ /* 0x000fc400078ec0ff */
[C---:B------:R-:W-:Y:S01]  /*6b10*/  LOP3.LUT P0, RZ, R132.reuse, 0x2, RZ, 0xc0, !PT ;  /* 0x0000000284ff7812 */ /* 0x040fe2000780c0ff */
[----:B------:R-:W-:Y:S01]  /*6b20*/  IMAD R3, R3, c[0x0][0x1b0], RZ ;  /* 0x00006c0003037a24 */ /* 0x000fe200078e02ff */
[----:B------:R-:W-:Y:S01]  /*6b30*/  LEA.HI R199, R7, R82, RZ, 0x6 ;  /* 0x0000005207c77211 */ /* 0x000fe200078f30ff */
[----:B------:R-:W-:Y:S01]  /*6b40*/  IMAD.MOV R5, RZ, RZ, -R12 ;  /* 0x000000ffff057224 */ /* 0x000fe200078e0a0c */
[----:B------:R-:W-:Y:S01]  /*6b50*/  LOP3.LUT P1, RZ, R132, 0x4, RZ, 0xc0, !PT ;  /* 0x0000000484ff7812 */ /* 0x000fe2000782c0ff */
[----:B------:R-:W-:Y:S02]  /*6b60*/  IMAD.IADD R15, R15, 0x1, R13 ;  /* 0x000000010f0f7824 */ /* 0x000fe400078e020d */
[----:B------:R-:W-:Y:S02]  /*6b70*/  IMAD R3, R12, c[0x0][0x1b4], R3 ;  /* 0x00006d000c037a24 */ /* 0x000fe400078e0203 */
[----:B------:R-:W-:Y:S02]  /*6b80*/  IMAD R4, R5, c[0x0][0x2c4], R4 ;  /* 0x0000b10005047a24 */ /* 0x000fe400078e0204 */
[----:B------:R-:W-:-:S02]  /*6b90*/  IMAD.IADD R9, R82, 0x1, -R9 ;  /* 0x0000000152097824 */ /* 0x000fc400078e0a09 */
[----:B------:R-:W-:Y:S01]  /*6ba0*/  IMAD.WIDE.U32 R12, R12, c[0x0][0x1b0], R14 ;  /* 0x00006c000c0c7a25 */ /* 0x000fe200078e000e */
[----:B------:R-:W-:-:S03]  /*6bb0*/  @P0 LOP3.LUT R84, R84, 0x4, RZ, 0xfc, !PT ;  /* 0x0000000454540812 */ /* 0x000fc600078efcff */
[----:B------:R-:W-:Y:S01]  /*6bc0*/  IMAD.IADD R0, R6, 0x1, -R0 ;  /* 0x0000000106007824 */ /* 0x000fe200078e0a00 */
[----:B------:R-:W-:Y:S01]  /*6bd0*/  SHF.R.S32.HI R6, RZ, 0x1f, R9 ;  /* 0x0000001fff067819 */ /* 0x000fe20000011409 */
[----:B------:R-:W-:Y:S01]  /*6be0*/  IMAD.IADD R13, R13, 0x1, R3 ;  /* 0x000000010d0d7824 */ /* 0x000fe200078e0203 */
[----:B------:R-:W-:Y:S01]  /*6bf0*/  SHF.R.S32.HI R3, RZ, 0x1f, R4 ;  /* 0x0000001fff037819 */ /* 0x000fe20000011404 */
[----:B------:R-:W-:Y:S01]  /*6c00*/  IMAD.SHL.U32 R5, R132, 0x40, RZ ;  /* 0x0000004084057824 */ /* 0x000fe200078e00ff */
[----:B------:R-:W-:Y:S01]  /*6c10*/  LEA.HI R15, R6, R9, RZ, 0x3 ;  /* 0x00000009060f7211 */ /* 0x000fe200078f18ff */
[----:B------:R-:W-:-:S03]  /*6c20*/  IMAD.WIDE.U32 R12, R4, c[0x0][0x1a8], R12 ;  /* 0x00006a00040c7a25 */ /* 0x000fc600078e000c */
[----:B------:R-:W-:Y:S01]  /*6c30*/  LOP3.LUT R6, R15, 0xfffffff8, RZ, 0xc0, !PT ;  /* 0xfffffff80f067812 */ /* 0x000fe200078ec0ff */
[----:B------:R-:W-:Y:S01]  /*6c40*/  IMAD R3, R3, c[0x0][0x1a8], RZ ;  /* 0x00006a0003037a24 */ /* 0x000fe200078e02ff */
[----:B------:R-:W-:Y:S01]  /*6c50*/  LOP3.LUT R5, R5, 0x1c0, RZ, 0xc0, !PT ;  /* 0x000001c005057812 */ /* 0x000fe200078ec0ff */
[----:B------:R-:W-:Y:S01]  /*6c60*/  IMAD.SHL.U32 R17, R11, 0x40, RZ ;  /* 0x000000400b117824 */ /* 0x000fe200078e00ff */
[----:B------:R-:W-:Y:S01]  /*6c70*/  LEA R14, P0, R12, c[0x0][0x160], 0x1 ;  /* 0x000058000c0e7a11 */ /* 0x000fe200078008ff */
[----:B------:R-:W-:Y:S01]  /*6c80*/  IMAD R3, R4, c[0x0][0x1ac], R3 ;  /* 0x00006b0004037a24 */ /* 0x000fe200078e0203 */
[----:B------:R-:W-:Y:S01]  /*6c90*/  LOP3.LUT R2, R5, 0x8, R2, 0xf8, !PT ;  /* 0x0000000805027812 */ /* 0x000fe200078ef802 */
[----:B------:R-:W-:Y:S01]  /*6ca0*/  IMAD.IADD R6, R9, 0x1, -R6 ;  /* 0x0000000109067824 */ /* 0x000fe200078e0a06 */
[----:B------:R-:W-:Y:S01]  /*6cb0*/  SHF.R.U32.HI R5, RZ, 0x3, R5 ;  /* 0x00000003ff057819 */ /* 0x000fe20000011605 */
[----:B------:R-:W-:Y:S01]  /*6cc0*/  IMAD.IADD R3, R13, 0x1, R3 ;  /* 0x000000010d037824 */ /* 0x000fe200078e0203 */
[----:B------:R-:W-:Y:S01]  /*6cd0*/  LOP3.LUT R17, R17, 0x1c0, RZ, 0xc0, !PT ;  /* 0x000001c011117812 */ /* 0x000fe200078ec0ff */
[----:B------:R-:W-:Y:S01]  /*6ce0*/  IMAD.SHL.U32 R8, R6, 0x40, RZ ;  /* 0x0000004006087824 */ /* 0x000fe200078e00ff */
[----:B------:R-:W-:Y:S01]  /*6cf0*/  LOP3.LUT R5, R2, R5, RZ, 0x3c, !PT ;  /* 0x0000000502057212 */ /* 0x000fe200078e3cff */
[----:B------:R-:W-:Y:S01]  /*6d00*/  IMAD.SHL.U32 R2, R0, 0x8, RZ ;  /* 0x0000000800027824 */ /* 0x000fe200078e00ff */
[----:B------:R-:W-:Y:S01]  /*6d10*/  LEA.HI.X R13, R12, c[0x0][0x164], R3, 0x1, P0 ;  /* 0x000059000c0d7a11 */ /* 0x000fe200000f0c03 */
[----:B------:R-:W-:Y:S01]  /*6d20*/  IMAD.SHL.U32 R212, R132, 0x8, RZ ;  /* 0x0000000884d47824 */ /* 0x000fe200078e00ff */
[----:B------:R-:W-:Y:S01]  /*6d30*/  IADD3 R12, R11, UR13, RZ ;  /* 0x0000000d0b0c7c10 */ /* 0x000fe2000fffe0ff */
[----:B------:R-:W-:Y:S01]  /*6d40*/  IMAD.SHL.U32 R15, R15, 0x40, RZ ;  /* 0x000000400f0f7824 */ /* 0x000fe200078e00ff */
[----:B------:R-:W-:Y:S01]  /*6d50*/  LOP3.LUT R9, R8, 0x1c0, RZ, 0xc0, !PT ;  /* 0x000001c008097812 */ /* 0x000fe200078ec0ff */
[----:B------:R-:W-:Y:S01]  /*6d60*/  IMAD.SHL.U32 R199, R199, 0x8, RZ ;  /* 0x00000008c7c77824 */ /* 0x000fe200078e00ff */
[C---:B------:R-:W-:Y:S01]  /*6d70*/  LOP3.LUT P5, RZ, R6.reuse, 0x4, RZ, 0xc0, !PT ;  /* 0x0000000406ff7812 */ /* 0x040fe200078ac0ff */
[----:B------:R-:W-:Y:S01]  /*6d80*/  IMAD.MOV.U32 R3, RZ, RZ, 0x20 ;  /* 0x00000020ff037424 */ /* 0x000fe200078e00ff */
[----:B------:R-:W-:Y:S01]  /*6d90*/  LOP3.LUT P4, RZ, R6, 0x2, RZ, 0xc0, !PT ;  /* 0x0000000206ff7812 */ /* 0x000fe2000788c0ff */
[----:B------:R1:W2:Y:S01]  /*6da0*/  SHFL.IDX PT, R18, R14, RZ, 0x181f ;  /* 0x00181fff0e127589 */ /* 0x0002a200000e0000 */
[----:B------:R-:W-:Y:S01]  /*6db0*/  ISETP.GE.AND P0, PT, R12, UR19, PT ;  /* 0x000000130c007c0c */ /* 0x000fe2000bf06270 */
[----:B------:R-:W-:Y:S01]  /*6dc0*/  IMAD R5, R0, 0x200, R5 ;  /* 0x0000020000057824 */ /* 0x000fe200078e0205 */
[----:B------:R-:W-:Y:S01]  /*6dd0*/  LEA.HI R6, R7, R82, RZ, 0x5 ;  /* 0x0000005207067211 */ /* 0x000fe200078f28ff */
[----:B------:R1:W3:Y:S01]  /*6de0*/  SHFL.IDX PT, R19, R13, RZ, 0x181f ;  /* 0x00181fff0d137589 */ /* 0x0002e200000e0000 */
[----:B------:R-:W-:-:S02]  /*6df0*/  LOP3.LUT R2, R9, 0x8, R2, 0xf8, !PT ;  /* 0x0000000809027812 */ /* 0x000fc400078ef802 */
[----:B------:R-:W-:Y:S02]  /*6e00*/  SHF.R.U32.HI R10, RZ, 0x3, R17 ;  /* 0x00000003ff0a7819 */ /* 0x000fe40000011611 */
[----:B------:R-:W-:Y:S02]  /*6e10*/  SHF.R.U32.HI R9, RZ, 0x3, R9 ;  /* 0x00000003ff097819 */ /* 0x000fe40000011609 */
[----:B------:R-:W-:Y:S02]  /*6e20*/  LOP3.LUT R17, R17, 0x38, R212, 0xf8, !PT ;  /* 0x0000003811117812 */ /* 0x000fe400078ef8d4 */
[----:B------:R-:W-:Y:S02]  /*6e30*/  SHF.R.S32.HI R80, RZ, 0x5, R6 ;  /* 0x00000005ff507819 */ /* 0x000fe40000011406 */
[----:B------:R-:W-:Y:S02]  /*6e40*/  LOP3.LUT R15, R15, 0xfffffe00, RZ, 0xc0, !PT ;  /* 0xfffffe000f0f7812 */ /* 0x000fe400078ec0ff */
[----:B------:R-:W-:Y:S01]  /*6e50*/  LOP3.LUT R4, R2, R9, RZ, 0x3c, !PT ;  /* 0x0000000902047212 */ /* 0x000fe200078e3cff */
[----:B------:R-:W-:Y:S01]  /*6e60*/  IMAD.MOV.U32 R2, RZ, RZ, 0x10 ;  /* 0x00000010ff027424 */ /* 0x000fe200078e00ff */
[----:B------:R-:W-:Y:S01]  /*6e70*/  LOP3.LUT R10, R17, R10, RZ, 0x3c, !PT ;  /* 0x0000000a110a7212 */ /* 0x000fe200078e3cff */
[----:B------:R-:W-:Y:S01]  /*6e80*/  IMAD R17, R80, 0x400, R15 ;  /* 0x0000040050117824 */ /* 0x000fe200078e020f */
[----:B------:R-:W-:-:S02]  /*6e90*/  IADD3 R9, R212, 0x40, RZ ;  /* 0x00000040d4097810 */ /* 0x000fc40007ffe0ff */
[----:B------:R-:W-:Y:S01]  /*6ea0*/  IADD3 R8, R212, 0x80, RZ ;  /* 0x00000080d4087810 */ /* 0x000fe20007ffe0ff */
[----:B------:R-:W-:Y:S01]  /*6eb0*/  IMAD.IADD R0, R17, 0x1, R4 ;  /* 0x0000000111007824 */ /* 0x000fe200078e0204 */
[----:B------:R-:W-:Y:S02]  /*6ec0*/  SEL R2, R2, 0xfffffff0, !P4 ;  /* 0xfffffff002027807 */ /* 0x000fe40006000000 */
[----:B------:R-:W-:Y:S02]  /*6ed0*/  ISETP.GE.AND P2, PT, R212, c[0x0][0x198], PT ;  /* 0x00006600d4007a0c */ /* 0x000fe40003f46270 */
[----:B------:R-:W-:Y:S02]  /*6ee0*/  ISETP.GE.AND P4, PT, R8, c[0x0][0x198], PT ;  /* 0x0000660008007a0c */ /* 0x000fe40003f86270 */
[----:B------:R-:W-:Y:S02]  /*6ef0*/  LOP3.LUT R199, R10, 0xfffffe00, R199, 0xf8, !PT ;  /* 0xfffffe000ac77812 */ /* 0x000fe400078ef8c7 */
[----:B------:R-:W-:-:S02]  /*6f00*/  LOP3.LUT R4, R4, R15, RZ, 0xfc, !PT ;  /* 0x0000000f04047212 */ /* 0x000fc400078efcff */
[----:B------:R-:W-:Y:S01]  /*6f10*/  SEL R3, R3, 0xffffffe0, !P5 ;  /* 0xffffffe003037807 */ /* 0x000fe20006800000 */
[----:B------:R-:W-:Y:S01]  /*6f20*/  @!P3 IMAD.MOV.U32 R204, RZ, RZ, R191 ;  /* 0x000000ffffccb224 */ /* 0x000fe200078e00bf */
[----:B------:R-:W-:Y:S01]  /*6f30*/  ISETP.GE.AND P3, PT, R9, c[0x0][0x198], PT ;  /* 0x0000660009007a0c */ /* 0x000fe20003f66270 */
[----:B------:R-:W-:Y:S07]  /*6f40*/  @P0 BRA `(.L_x_1416) ;  /* 0x000000e000000947 */ /* 0x000fee0003800000 */
[----:B-123--:R-:W-:Y:S01]  /*6f50*/  SHF.R.S32.HI R10, RZ, 0x1f, R9 ;  /* 0x0000001fff0a7819 */ /* 0x00efe20000011409 */
        /* <DEDUP_REMOVED lines=13> */
.L_x_1416:
[----:B-123--:R-:W-:Y:S05]  /*7030*/  BSYNC B0 ;  /* 0x0000000000007941 */ /* 0x00efea0003800000 */
.L_x_1415:
        /* <DEDUP_REMOVED lines=20> */
.L_x_1418:
[----:B------:R-:W-:Y:S05]  /*7180*/  BSYNC B0 ;  /* 0x0000000000007941 */ /* 0x000fea0003800000 */
.L_x_1417:
        /* <DEDUP_REMOVED lines=20> */
.L_x_1420:
[----:B------:R-:W-:Y:S05]  /*72d0*/  BSYNC B0 ;  /* 0x0000000000007941 */ /* 0x000fea0003800000 */
.L_x_1419:
[----:B---3--:R-:W-:Y:S01]  /*72e0*/  SHFL.IDX PT, R16, R14, 0x3, 0x181f ;  /* 0x00781f000e107f89 */ /* 0x008fe200000e0000 */
[----:B------:R-:W-:Y:S01]  /*72f0*/  IADD3 R12, R12, 0x60, RZ ;  /* 0x000000600c0c7810 */ /* 0x000fe20007ffe0ff */
[----:B------:R-:W-:Y:S01]  /*7300*/  IMAD.U32 R15, RZ, RZ, UR15 ;  /* 0x0000000fff0f7e24 */ /* 0x000fe2000f8e00ff */
[----:B------:R-:W-:Y:S01]  /*7310*/  SHF.R.S32.HI R208, RZ, 0x1f, R9 ;  /* 0x0000001fffd07819 */ /* 0x000fe20000011409 */
[----:B------:R-:W3:Y:S01]  /*7320*/  SHFL.IDX PT, R17, R13, 0x3, 0x181f ;  /* 0x00781f000d117f89 */ /* 0x000ee200000e0000 */
[----:B------:R-:W-:Y:S01]  /*7330*/  ISETP.GE.AND P0, PT, R12, UR19, PT ;  /* 0x000000130c007c0c */ /* 0x000fe2000bf06270 */
[----:B------:R-:W-:Y:S01]  /*7340*/  IMAD.MOV.U32 R195, RZ, RZ, c[0x0][0x2b8] ;  /* 0x0000ae00ffc37624 */ /* 0x000fe200078e00ff */
[----:B------:R-:W-:Y:S01]  /*7350*/  SHF.R.S32.HI R207, RZ, 0x1f, R8 ;  /* 0x0000001fffcf7819 */ /* 0x000fe20000011408 */
[----:B------:R-:W-:Y:S01]  /*7360*/  IMAD R198, R15, 0x40, R200 ;  /* 0x000000400fc67824 */ /* 0x000fe200078e02c8 */
[----:B------:R-:W-:Y:S01]  /*7370*/  LEA.HI R208, R208, R9, RZ, 0x3 ;  /* 0x00000009d0d07211 */ /* 0x000fe200078f18ff */
[----:B------:R-:W-:Y:S01]  /*7380*/  IMAD.SHL.U32 R48, R199, 0x2, RZ ;  /* 0x00000002c7307824 */ /* 0x000fe200078e00ff */
[----:B------:R-:W-:Y:S01]  /*7390*/  LEA.HI R207, R207, R8, RZ, 0x3 ;  /* 0x00000008cfcf7211 */ /* 0x000fe200078f18ff */
[----:B------:R-:W-:Y:S01]  /*73a0*/  IMAD.MOV.U32 R197, RZ, RZ, RZ ;  /* 0x000000ffffc57224 */ /* 0x000fe200078e00ff */
[----:B------:R-:W-:-:S02]  /*73b0*/  LOP3.LUT R208, R208, 0xfffffff8, RZ, 0xc0, !PT ;  /* 0xfffffff8d0d07812 */ /* 0x000fc400078ec0ff */
[----:B------:R-:W-:Y:S02]  /*73c0*/  ISETP.NE.AND P5, PT, R195, 0x1, PT ;  /* 0x00000001c300780c */ /* 0x000fe40003fa5270 */
[----:B------:R-:W-:Y:S02]  /*73d0*/  LOP3.LUT R207, R207, 0xfffffff8, RZ, 0xc0, !PT ;  /* 0xfffffff8cfcf7812 */ /* 0x000fe400078ec0ff */
[----:B------:R-:W-:Y:S02]  /*73e0*/  IADD3 R198, R198, -0x40, RZ ;  /* 0xffffffc0c6c67810 */ /* 0x000fe40007ffe0ff */
[----:B-----5:R-:W-:Y:S02]  /*73f0*/  SHF.R.S32.HI R15, RZ, 0x1f, R204 ;  /* 0x0000001fff0f7819 */ /* 0x020fe400000114cc */
[----:B------:R-:W-:Y:S02]  /*7400*/  LOP3.LUT R84, R84, 0xfffffffd, RZ, 0xc0, !PT ;  /* 0xfffffffd54547812 */ /* 0x000fe400078ec0ff */
[----:B------:R-:W-:Y:S01]  /*7410*/  P2R R10, PR, RZ, 0x2 ;  /* 0x00000002ff0a7803 */ /* 0x000fe20000000000 */
[----:B------:R-:W-:-:S02]  /*7420*/  IMAD R15, R15, c[0x0][0x2b0], RZ ;  /* 0x0000ac000f0f7a24 */ /* 0x000fc400078e02ff */
[----:B---34-:R-:W-:-:S04]  /*7430*/  @!P0 IMAD.WIDE R18, R212, 0x2, R16 ;  /* 0x00000002d4128825 */ /* 0x018fc800078e0210 */
[----:B------:R-:W-:Y:S01]  /*7440*/  IMAD R193, R83, c[0x0][0x1e8], RZ ;  /* 0x00007a0053c17a24 */ /* 0x000fe200078e02ff */
[----:B------:R-:W-:Y:S01]  /*7450*/  @!PT LDS RZ, [RZ] ;  /* 0x00000000fffff984 */ /* 0x000fe20000000800 */
[----:B------:R3:W-:Y:S01]  /*7460*/  @!P0 LDGSTS.E.BYPASS.LTC128B.128 [R48+0x1b100], [R18.64], !P2 ;  /* 0x1b10000012308fae */ /* 0x0007e2000d101d4a */
[C---:B------:R-:W-:Y:S01]  /*7470*/  ISETP.GE.AND P2, PT, R198.reuse, UR9, PT ;  /* 0x00000009c6007c0c */ /* 0x040fe2000bf46270 */
[----:B------:R-:W-:Y:S01]  /*7480*/  @!P0 IMAD.WIDE R22, R207, 0x2, R16 ;  /* 0x00000002cf168825 */ /* 0x000fe200078e0210 */
[----:B------:R-:W-:Y:S02]  /*7490*/  IADD3 R198, R198, UR8, RZ ;  /* 0x00000008c6c67c10 */ /* 0x000fe4000fffe0ff */
[----:B------:R-:W-:Y:S01]  /*74a0*/  ISETP.GT.OR P2, PT, R200, 0x3f, P2 ;  /* 0x0000003fc800780c */ /* 0x000fe20001744670 */
[----:B------:R-:W-:Y:S02]  /*74b0*/  IMAD R15, R204, c[0x0][0x2b4], R15 ;  /* 0x0000ad00cc0f7a24 */ /* 0x000fe400078e020f */
[----:B------:R-:W-:Y:S01]  /*74c0*/  IMAD.WIDE.U32 R202, R190, c[0x0][0x1e8], RZ ;  /* 0x00007a00beca7a25 */ /* 0x000fe200078e00ff */
[----:B------:R-:W-:Y:S01]  /*74d0*/  ULEA UR18, UR15, 0xffffffc0, 0x6 ;  /* 0xffffffc00f127891 */ /* 0x000fe2000f8e303f */
[----:B------:R-:W-:-:S02]  /*74e0*/  @P5 LOP3.LUT R84, R84, 0x2, RZ, 0xfc, !PT ;  /* 0x0000000254545812 */ /* 0x000fc400078efcff */
[----:B------:R-:W-:-:S04]  /*74f0*/  @P5 IMAD.HI.U32 R12, R198, c[0x0][0x2bc], RZ ;  /* 0x0000af00c60c5a27 */ /* 0x000fc800078e00ff */
[----:B-12---:R-:W-:Y:S01]  /*7500*/  IMAD.MOV.U32 R13, RZ, RZ, R198 ;  /* 0x000000ffff0d7224 */ /* 0x006fe200078e00c6 */
[----:B------:R-:W-:Y:S01]  /*7510*/  @P5 SHF.R.U32.HI R13, RZ, c[0x0][0x2c0], R12 ;  /* 0x0000b000ff0d5a19 */ /* 0x000fe2000001160c */
[----:B------:R-:W-:-:S04]  /*7520*/  IMAD.WIDE.U32 R204, R204, c[0x0][0x2b0], RZ ;  /* 0x0000ac00cccc7a25 */ /* 0x000fc800078e00ff */
[----:B------:R-:W-:Y:S02]  /*7530*/  IMAD.IADD R194, R205, 0x1, R15 ;  /* 0x00000001cdc27824 */ /* 0x000fe400078e020f */
[----:B---3--:R-:W-:-:S05]  /*7540*/  @!P0 IMAD.WIDE R18, R208, 0x2, R16 ;  /* 0x00000002d0128825 */ /* 0x008fca00078e0210 */
        /* <DEDUP_REMOVED lines=8> */
[----:B------:R-:W3:Y:S01]  /*75d0*/  @!P2 LDG.E R197, [R20.64] ;  /* 0x0000000a14c5a981 */ /* 0x000ee2000c1e1900 */
[----:B------:R-:W-:Y:S01]  /*75e0*/  IMAD.MOV R13, RZ, RZ, -R13 ;  /* 0x000000ffff0d7224 */ /* 0x000fe200078e0a0d */
[----:B------:R-:W-:Y:S01]  /*75f0*/  UIADD3 UR18, UR9, -UR18, URZ ;  /* 0x8000001209127290 */ /* 0x000fe2000fffe03f */
[----:B------:R-:W-:Y:S01]  /*7600*/  IMAD R193, R190, c[0x0][0x1ec], R193 ;  /* 0x00007b00bec17a24 */ /* 0x000fe200078e02c1 */
[----:B------:R-:W-:Y:S01]  /*7610*/  ISETP.GE.AND P5, PT, R212, c[0x0][0x1d4], PT ;  /* 0x00007500d4007a0c */ /* 0x000fe20003fa6270 */
[----:B------:R-:W-:Y:S01]  /*7620*/  IMAD R198, R13, c[0x0][0x2b8], R198 ;  /* 0x0000ae000dc67a24 */ /* 0x000fe200078e02c6 */
[----:B------:R-:W-:Y:S01]  /*7630*/  ISETP.GE.AND P4, PT, R9, c[0x0][0x1d4], PT ;  /* 0x0000750009007a0c */ /* 0x000fe20003f86270 */
[----:B------:R-:W-:Y:S01]  /*7640*/  IMAD.IADD R193, R203, 0x1, R193 ;  /* 0x00000001cbc17824 */ /* 0x000fe200078e02c1 */
[----:B------:R-:W-:Y:S01]  /*7650*/  IADD3 R11, -R11, UR18, RZ ;  /* 0x000000120b0b7c10 */ /* 0x000fe2000fffe1ff */
[----:B------:R-:W-:Y:S01]  /*7660*/  IMAD.WIDE.U32 R14, R198, c[0x0][0x1e0], RZ ;  /* 0x00007800c60e7a25 */ /* 0x000fe200078e00ff */
[----:B------:R-:W-:Y:S01]  /*7670*/  SHF.R.S32.HI R13, RZ, 0x1f, R198 ;  /* 0x0000001fff0d7819 */ /* 0x000fe200000114c6 */
[----:B------:R-:W-:Y:S01]  /*7680*/  UISETP.GE.AND UP1, UPT, UR15, 0x2, UPT ;  /* 0x000000020f00788c */ /* 0x000fe2000bf26270 */
[----:B------:R-:W-:Y:S01]  /*7690*/  ISETP.GE.AND P6, PT, R8, c[0x0][0x1d4], PT ;  /* 0x0000750008007a0c */ /* 0x000fe20003fc6270 */
[----:B------:R-:W-:Y:S01]  /*76a0*/  IMAD.WIDE.U32 R50, R190, c[0x0][0x210], RZ ;  /* 0x00008400be327a25 */ /* 0x000fe200078e00ff */
[----:B------:R-:W-:-:S02]  /*76b0*/  ISETP.GE.AND P3, PT, R212, c[0x0][0x1d4], PT ;  /* 0x00007500d4007a0c */ /* 0x000fc40003f66270 */
[----:B------:R-:W-:Y:S01]  /*76c0*/  ISETP.GE.AND P2, PT, R9, c[0x0][0x1d4], PT ;  /* 0x0000750009007a0c */ /* 0x000fe20003f46270 */
[C---:B------:R-:W-:Y:S01]  /*76d0*/  IMAD R17, R13.reuse, c[0x0][0x1e0], RZ ;  /* 0x000078000d117a24 */ /* 0x040fe200078e02ff */
[----:B------:R-:W-:Y:S01]  /*76e0*/  SHF.R.S32.HI R209, RZ, 0x1f, R212 ;  /* 0x0000001fffd17819 */ /* 0x000fe200000114d4 */
[----:B------:R-:W-:Y:S01]  /*76f0*/  IMAD R13, R13, c[0x0][0x208], RZ ;  /* 0x000082000d0d7a24 */ /* 0x000fe200078e02ff */
[----:B------:R-:W-:Y:S01]  /*7700*/  SEL R210, RZ, 0x10, P6 ;  /* 0x00000010ffd27807 */ /* 0x000fe20003000000 */
[----:B-1----:R-:W-:Y:S01]  /*7710*/  IMAD R18, R198, c[0x0][0x1e4], R17 ;  /* 0x00007900c6127a24 */ /* 0x002fe200078e0211 */
[----:B------:R-:W-:Y:S02]  /*7720*/  IADD3 R196, R48, 0x100, RZ ;  /* 0x0000010030c47810 */ /* 0x000fe40007ffe0ff */
[----:B------:R-:W-:Y:S01]  /*7730*/  SHF.R.S32.HI R211, RZ, 0x1f, R208 ;  /* 0x0000001fffd37819 */ /* 0x000fe200000114d0 */
[----:B------:R-:W-:Y:S01]  /*7740*/  IMAD.IADD R19, R15, 0x1, R18 ;  /* 0x000000010f137824 */ /* 0x000fe200078e0212 */
[----:B------:R-:W-:Y:S01]  /*7750*/  SHF.R.S32.HI R144, RZ, 0x1f, R207 ;  /* 0x0000001fff907819 */ /* 0x000fe200000114cf */
[----:B------:R-:W-:Y:S01]  /*7760*/  IMAD.MOV.U32 R18, RZ, RZ, R14 ;  /* 0x000000ffff127224 */ /* 0x000fe200078e000e */
[----:B---3--:R-:W-:-:S03]  /*7770*/  SHF.R.S32.HI R12, RZ, 0x1f, R197 ;  /* 0x0000001fff0c7819 */ /* 0x008fc600000114c5 */
[----:B------:R-:W-:-:S04]  /*7780*/  IMAD.WIDE.U32 R18, R197, c[0x0][0x1f0], R18 ;  /* 0x00007c00c5127a25 */ /* 0x000fc800078e0012 */
[----:B------:R-:W-:Y:S01]  /*7790*/  IMAD R14, R12, c[0x0][0x1f0], RZ ;  /* 0x00007c000c0e7a24 */ /* 0x000fe200078e02ff */
[----:B------:R-:W-:Y:S01]  /*77a0*/  IADD3 R17, P0, R202, R18, RZ ;  /* 0x00000012ca117210 */ /* 0x000fe20007f1e0ff */
[----:B------:R-:W-:Y:S02]  /*77b0*/  IMAD R12, R12, c[0x0][0x218], RZ ;  /* 0x000086000c0c7a24 */ /* 0x000fe400078e02ff */
[----:B------:R-:W-:-:S05]  /*77c0*/  IMAD R14, R197, c[0x0][0x1f4], R14 ;  /* 0x00007d00c50e7a24 */ /* 0x000fca00078e020e */
[----:B------:R-:W-:Y:S01]  /*77d0*/  IADD3.X R14, R193, R19, R14, P0, !PT ;  /* 0x00000013c10e7210 */ /* 0x000fe200007fe40e */
[----:B------:R-:W-:Y:S01]  /*77e0*/  IMAD.WIDE.U32 R18, R198, c[0x0][0x208], RZ ;  /* 0x00008200c6127a25 */ /* 0x000fe200078e00ff */
[----:B------:R-:W-:-:S04]  /*77f0*/  LEA R20, P0, R17, c[0x0][0x1c8], 0x1 ;  /* 0x0000720011147a11 */ /* 0x000fc800078008ff */
[----:B------:R-:W-:Y:S01]  /*7800*/  LEA.HI.X R17, R17, c[0x0][0x1cc], R14, 0x1, P0 ;  /* 0x0000730011117a11 */ /* 0x000fe200000f0c0e */
[----:B--2---:R-:W-:Y:S01]  /*7810*/  SHFL.IDX PT, R22, R20, RZ, 0x181f ;  /* 0x00181fff14167589 */ /* 0x004fe200000e0000 */
[----:B------:R-:W-:Y:S01]  /*7820*/  ISETP.GE.AND P0, PT, R11, 0x1, PT ;  /* 0x000000010b00780c */ /* 0x000fe20003f06270 */
[----:B------:R-:W-:Y:S02]  /*7830*/  IMAD R14, R198, c[0x0][0x20c], R13 ;  /* 0x00008300c60e7a24 */ /* 0x000fe400078e020d */
[----:B------:R-:W1:Y:S01]  /*7840*/  SHFL.IDX PT, R23, R17, RZ, 0x181f ;  /* 0x00181fff11177589 */ /* 0x000e6200000e0000 */
[----:B------:R-:W-:Y:S02]  /*7850*/  IMAD R13, R83, c[0x0][0x210], RZ ;  /* 0x00008400530d7a24 */ /* 0x000fe400078e02ff */
[----:B------:R-:W-:Y:S01]  /*7860*/  IMAD.IADD R15, R19, 0x1, R14 ;  /* 0x00000001130f7824 */ /* 0x000fe200078e020e */
[----:B------:R-:W-:Y:S01]  /*7870*/  SHFL.IDX PT, R16, R20, 0x1, 0x181f ;  /* 0x00381f0014107f89 */ /* 0x000fe200000e0000 */
[----:B------:R-:W-:-:S02]  /*7880*/  IMAD.MOV.U32 R14, RZ, RZ, R18 ;  /* 0x000000ffff0e7224 */ /* 0x000fc400078e0012 */
[----:B------:R-:W-:Y:S01]  /*7890*/  IMAD R13, R190, c[0x0][0x214], R13 ;  /* 0x00008500be0d7a24 */ /* 0x000fe200078e020d */
[----:B------:R-:W2:Y:S01]  /*78a0*/  SHFL.IDX PT, R17, R17, 0x1, 0x181f ;  /* 0x00381f0011117f89 */ /* 0x000ea200000e0000 */
[----:B------:R-:W-:-:S04]  /*78b0*/  IMAD.WIDE.U32 R14, R197, c[0x0][0x218], R14 ;  /* 0x00008600c50e7a25 */ /* 0x000fc800078e000e */
[----:B------:R-:W-:Y:S02]  /*78c0*/  IMAD.IADD R192, R51, 0x1, R13 ;  /* 0x0000000133c07824 */ /* 0x000fe400078e020d */
[----:B------:R-:W-:Y:S02]  /*78d0*/  IMAD R13, R197, c[0x0][0x21c], R12 ;  /* 0x00008700c50d7a24 */ /* 0x000fe400078e020c */
[----:B-1----:R-:W-:-:S04]  /*78e0*/  @P0 IMAD.WIDE R26, R212, 0x2, R22 ;  /* 0x00000002d41a0825 */ /* 0x002fc800078e0216 */
[--C-:B------:R-:W-:Y:S01]  /*78f0*/  @P0 IMAD.WIDE R24, R208, 0x2, R22.reuse ;  /* 0x00000002d0180825 */ /* 0x100fe200078e0216 */
[----:B------:R1:W-:Y:S03]  /*7900*/  @P0 LDGSTS.E.BYPASS.LTC128B.128 [R48+0xc100], [R26.64], !P5 ;  /* 0x0c1000001a300fae */ /* 0x0003e6000e901d4a */
[----:B------:R-:W-:Y:S01]  /*7910*/  @P0 IMAD.WIDE R22, R207, 0x2, R22 ;  /* 0x00000002cf160825 */ /* 0x000fe200078e0216 */
[----:B------:R3:W-:Y:S04]  /*7920*/  @P0 LDGSTS.E.BYPASS.LTC128B.128 [R48+0xe100], [R24.64], !P4 ;  /* 0x0e10000018300fae */ /* 0x0007e8000e101d4a */
[----:B------:R4:W-:Y:S01]  /*7930*/  @P0 LDGSTS.E.BYPASS.LTC128B.128 [R48+0x10100], [R22.64], !P6 ;  /* 0x1010000016300fae */ /* 0x0009e2000f101d4a */
[----:B------:R-:W-:-:S04]  /*7940*/  IADD3 R18, P0, R50, R14, RZ ;  /* 0x0000000e32127210 */ /* 0x000fc80007f1e0ff */
[----:B------:R-:W-:Y:S02]  /*7950*/  IADD3.X R13, R192, R15, R13, P0, !PT ;  /* 0x0000000fc00d7210 */ /* 0x000fe400007fe40d */
[----:B------:R-:W-:-:S04]  /*7960*/  LEA R19, P0, R18, c[0x0][0x1f8], 0x1 ;  /* 0x00007e0012137a11 */ /* 0x000fc800078008ff */
[----:B------:R-:W-:Y:S01]  /*7970*/  LEA.HI.X R18, R18, c[0x0][0x1fc], R13, 0x1, P0 ;  /* 0x00007f0012127a11 */ /* 0x000fe200000f0c0d */
[----:B------:R-:W4:Y:S01]  /*7980*/  SHFL.IDX PT, R14, R19, RZ, 0x181f ;  /* 0x00181fff130e7589 */ /* 0x000f2200000e0000 */
[----:B------:R-:W-:-:S03]  /*7990*/  ISETP.GT.AND P0, PT, R11, 0x20, PT ;  /* 0x000000200b00780c */ /* 0x000fc60003f04270 */
[----:B------:R-:W4:Y:S04]  /*79a0*/  SHFL.IDX PT, R15, R18, RZ, 0x181f ;  /* 0x00181fff120f7589 */ /* 0x000f2800000e0000 */
[----:B------:R-:W4:Y:S01]  /*79b0*/  SHFL.IDX PT, R12, R19, 0x1, 0x181f ;  /* 0x00381f00130c7f89 */ /* 0x000f2200000e0000 */
[----:B---3--:R-:W-:-:S03]  /*79c0*/  IMAD.WIDE R24, R208, 0x2, RZ ;  /* 0x00000002d0187825 */ /* 0x008fc600078e02ff */
[----:B------:R3:W3:Y:S02]  /*79d0*/  SHFL.IDX PT, R13, R18, 0x1, 0x181f ;  /* 0x00381f00120d7f89 */ /* 0x0006e400000e0000 */
[----:B--2---:R-:W-:-:S04]  /*79e0*/  @P0 IMAD.WIDE R28, R212, 0x2, R16 ;  /* 0x00000002d41c0825 */ /* 0x004fc800078e0210 */
[--C-:B-1----:R-:W-:Y:S01]  /*79f0*/  @P0 IMAD.WIDE R26, R208, 0x2, R16.reuse ;  /* 0x00000002d01a0825 */ /* 0x102fe200078e0210 */
[----:B------:R1:W-:Y:S03]  /*7a00*/  @P0 LDGSTS.E.BYPASS.LTC128B.128 [R48+0xd100], [R28.64], !P5 ;  /* 0x0d1000001c300fae */ /* 0x0003e6000e901d4a */
[C---:B------:R-:W-:Y:S01]  /*7a10*/  @P0 IMAD.WIDE R30, R207.reuse, 0x2, R16 ;  /* 0x00000002cf1e0825 */ /* 0x040fe200078e0210 */
[----:B------:R1:W-:Y:S03]  /*7a20*/  @P0 LDGSTS.E.BYPASS.LTC128B.128 [R48+0xf100], [R26.64], !P4 ;  /* 0x0f1000001a300fae */ /* 0x0003e6000e101d4a */
[----:B------:R-:W-:Y:S01]  /*7a30*/  IMAD.WIDE R16, R212, 0x2, RZ ;  /* 0x00000002d4107825 */ /* 0x000fe200078e02ff */
[----:B------:R1:W-:Y:S03]  /*7a40*/  @P0 LDGSTS.E.BYPASS.LTC128B.128 [R48+0x11100], [R30.64], !P6 ;  /* 0x111000001e300fae */ /* 0x0003e6000f101d4a */
[----:B----4-:R-:W-:Y:S01]  /*7a50*/  IMAD.WIDE R22, R207, 0x2, RZ ;  /* 0x00000002cf167825 */ /* 0x010fe200078e02ff */
[C---:B------:R-:W-:Y:S01]  /*7a60*/  IADD3 R20, P0, R14.reuse, R16, RZ ;  /* 0x000000100e147210 */ /* 0x040fe20007f1e0ff */
[----:B------:R-:W0:Y:S04]  /*7a70*/  LDGDEPBAR ;  /* 0x00000000000079af */ /* 0x000e280000000000 */
[----:B------:R-:W-:Y:S01]  /*7a80*/  IMAD.X R21, R15, 0x1, R17, P0 ;  /* 0x000000010f157824 */ /* 0x000fe200000e0611 */
[----:B---3--:R-:W-:-:S05]  /*7a90*/  IADD3 R18, P0, R14, R24, RZ ;  /* 0x000000180e127210 */ /* 0x008fca0007f1e0ff */
[----:B------:R-:W-:Y:S01]  /*7aa0*/  IMAD.X R19, R15, 0x1, R25, P0 ;  /* 0x000000010f137824 */ /* 0x000fe200000e0619 */
[----:B------:R-:W-:-:S05]  /*7ab0*/  IADD3 R16, P0, R16, R12, RZ ;  /* 0x0000000c10107210 */ /* 0x000fca0007f1e0ff */
[----:B------:R-:W-:Y:S01]  /*7ac0*/  IMAD.X R17, R17, 0x1, R13, P0 ;  /* 0x0000000111117824 */ /* 0x000fe200000e060d */
        /* <DEDUP_REMOVED lines=32> */
[----:B------:R-:W-:-:S04]  /*7cd0*/  @!P3 IADD3 R11, P0, R9, R204, RZ ;  /* 0x000000cc090bb210 */ /* 0x000fc80007f1e0ff */
[----:B------:R-:W-:Y:S02]  /*7ce0*/  @!P3 LEA.HI.X.SX32 R8, R9, R194, 0x1, P0 ;  /* 0x000000c20908b211 */ /* 0x000fe400000f0eff */
[----:B-1----:R-:W-:-:S04]  /*7cf0*/  @!P3 LEA R12, P0, R11, c[0x0][0x2a0], 0x2 ;  /* 0x0000a8000b0cba11 */ /* 0x002fc800078010ff */
[----:B------:R-:W-:-:S05]  /*7d00*/  @!P3 LEA.HI.X R13, R11, c[0x0][0x2a4], R8, 0x2, P0 ;  /* 0x0000a9000b0dba11 */ /* 0x000fca00000f1408 */
[----:B------:R1:W2:Y:S01]  /*7d10*/  @!P3 LDG.E R197, [R12.64] ;  /* 0x0000000a0cc5b981 */ /* 0x0002a2000c1e1900 */
        /* <DEDUP_REMOVED lines=11> */
[----:B-1----:R-:W-:Y:S02]  /*7dd0*/  SEL R13, RZ, 0x10, P5 ;  /* 0x00000010ff0d7807 */ /* 0x002fe40002800000 */
[----:B------:R-:W-:Y:S02]  /*7de0*/  SHF.L.U64.HI R12, R208, 0x1, R211 ;  /* 0x00000001d00c7819 */ /* 0x000fe400000102d3 */
[----:B------:R-:W-:-:S04]  /*7df0*/  IADD3 R25, -R13, 0x10, RZ ;  /* 0x000000100d197810 */ /* 0x000fc80007ffe1ff */
[----:B------:R-:W-:Y:S02]  /*7e00*/  LOP3.LUT R25, R25, 0xf, RZ, 0xc0, !PT ;  /* 0x0000000f19197812 */ /* 0x000fe400078ec0ff */
[----:B--2---:R-:W-:Y:S01]  /*7e10*/  SHF.R.S32.HI R8, RZ, 0x1f, R197 ;  /* 0x0000001fff087819 */ /* 0x004fe200000114c5 */
[----:B------:R-:W-:-:S04]  /*7e20*/  IMAD.WIDE.U32 R10, R197, c[0x0][0x1f0], R10 ;  /* 0x00007c00c50a7a25 */ /* 0x000fc800078e000a */
[----:B------:R-:W-:Y:S01]  /*7e30*/  IMAD R8, R8, c[0x0][0x1f0], RZ ;  /* 0x00007c0008087a24 */ /* 0x000fe200078e02ff */
[----:B------:R-:W-:Y:S02]  /*7e40*/  IADD3 R9, P0, R202, R10, RZ ;  /* 0x0000000aca097210 */ /* 0x000fe40007f1e0ff */
[----:B------:R-:W-:Y:S01]  /*7e50*/  SEL R10, RZ, 0x10, P4 ;  /* 0x00000010ff0a7807 */ /* 0x000fe20002000000 */
[----:B------:R-:W-:Y:S02]  /*7e60*/  IMAD R16, R197, c[0x0][0x1f4], R8 ;  /* 0x00007d00c5107a24 */ /* 0x000fe400078e0208 */
[----:B------:R-:W-:Y:S01]  /*7e70*/  IMAD.SHL.U32 R8, R207, 0x2, RZ ;  /* 0x00000002cf087824 */ /* 0x000fe200078e00ff */
[----:B------:R-:W-:Y:S02]  /*7e80*/  IADD3 R22, -R10, 0x10, RZ ;  /* 0x000000100a167810 */ /* 0x000fe40007ffe1ff */
[----:B------:R-:W-:Y:S01]  /*7e90*/  IADD3.X R16, R193, R11, R16, P0, !PT ;  /* 0x0000000bc1107210 */ /* 0x000fe200007fe410 */
[----:B------:R-:W-:Y:S01]  /*7ea0*/  IMAD.SHL.U32 R11, R208, 0x2, RZ ;  /* 0x00000002d00b7824 */ /* 0x000fe200078e00ff */
[----:B------:R-:W-:-:S02]  /*7eb0*/  LEA R17, P0, R9, c[0x0][0x1c8], 0x1 ;  /* 0x0000720009117a11 */ /* 0x000fc400078008ff */
[----:B------:R-:W-:Y:S02]  /*7ec0*/  LOP3.LUT R22, R22, 0xf, RZ, 0xc0, !PT ;  /* 0x0000000f16167812 */ /* 0x000fe400078ec0ff */
[----:B------:R-:W-:Y:S01]  /*7ed0*/  LEA.HI.X R16, R9, c[0x0][0x1cc], R16, 0x1, P0 ;  /* 0x0000730009107a11 */ /* 0x000fe200000f0c10 */
[----:B------:R-:W1:Y:S01]  /*7ee0*/  SHFL.IDX PT, R18, R17, 0x1, 0x181f ;  /* 0x00381f0011127f89 */ /* 0x000e6200000e0000 */
[----:B------:R-:W-:-:S03]  /*7ef0*/  SHF.L.U64.HI R9, R207, 0x1, R144 ;  /* 0x00000001cf097819 */ /* 0x000fc60000010290 */
        /* <DEDUP_REMOVED lines=24> */
.L_x_1421:
[----:B------:R-:W-:Y:S01]  /*8080*/  ISETP.LT.AND P0, PT, RZ, c[0x0][0x27c], PT ;  /* 0x00009f00ff007a0c */ /* 0x000fe20003f01270 */
[----:B------:R-:W0:-:S12]  /*8090*/  LDGDEPBAR ;  /* 0x00000000000079af */ /* 0x000e180000000000 */
[----:B------:R-:W-:Y:S05]  /*80a0*/  @P0 BRA `(.L_x_1422) ;  /* 0x0000002000000947 */ /* 0x000fea0003800000 */
[----:B------:R-:W-:-:S04]  /*80b0*/  DEPBAR.LE SB0, 0x3 ;  /* 0x000080c00000791a */ /* 0x000fc80000000000 */
[----:B------:R-:W-:Y:S05]  /*80c0*/  BRA `(.L_x_1423) ;  /* 0x00006ef000007947 */ /* 0x000fea0003800000 */
.L_x_1422:
[----:B------:R-:W-:Y:S01]  /*80d0*/  USHF.R.S32.HI UR17, URZ, 0x1f, UR14 ;  /* 0x0000001f3f117899 */ /* 0x000fe2000801140e */
[----:B------:R-:W-:Y:S01]  /*80e0*/  LEA.HI R81, R7, R82, RZ, 0x2 ;  /* 0x0000005207517211 */ /* 0x000fe200078f10ff */
[----:B------:R-:W-:Y:S01]  /*80f0*/  ULDC.64 UR6, c[0x0][0x280] ;  /* 0x0000a00000067ab9 */ /* 0x000fe20000000a00 */
[----:B------:R-:W-:Y:S01]  /*8100*/  BSSY B2, `(.L_x_1423) ;  /* 0x00006eb000027945 */ /* 0x000fe20003800000 */
[----:B------:R-:W-:Y:S01]  /*8110*/  ULDC.64 UR4, c[0x0][0x290] ;  /* 0x0000a40000047ab9 */ /* 0x000fe20000000a00 */
[----:B------:R-:W-:Y:S01]  /*8120*/  LOP3.LUT R83, R81, 0xfffffffc, RZ, 0xc0, !PT ;  /* 0xfffffffc51537812 */ /* 0x000fe200078ec0ff */
[----:B------:R-:W-:Y:S01]  /*8130*/  UIMAD UR16, UR17, UR6, URZ ;  /* 0x00000006111072a4 */ /* 0x000fe2000f8e023f */
[----:B------:R-:W-:Y:S01]  /*8140*/  SHF.R.S32.HI R81, RZ, 0x2, R81 ;  /* 0x00000002ff517819 */ /* 0x000fe20000011451 */
[----:B------:R-:W-:Y:S02]  /*8150*/  UIMAD UR17, UR17, UR4, URZ ;  /* 0x00000004111172a4 */ /* 0x000fe4000f8e023f */
[----:B------:R-:W-:Y:S01]  /*8160*/  UIMAD.WIDE.U32 UR22, UR14, UR4, URZ ;  /* 0x000000040e1672a5 */ /* 0x000fe2000f8e003f */
[----:B-1----:R-:W-:Y:S01]  /*8170*/  IADD3 R8, R81, UR13, RZ ;  /* 0x0000000d51087c10 */ /* 0x002fe2000fffe0ff */
[----:B------:R-:W-:Y:S01]  /*8180*/  UIMAD.WIDE.U32 UR20, UR14, UR6, URZ ;  /* 0x000000060e1472a5 */ /* 0x000fe2000f8e003f */
[----:B------:R-:W-:Y:S01]  /*8190*/  IMAD.IADD R83, R82, 0x1, -R83 ;  /* 0x0000000152537824 */ /* 0x000fe200078e0a53 */
[----:B------:R-:W-:-:S02]  /*81a0*/  ULDC.U8 UR4, c[0x0][0x298] ;  /* 0x0000a60000047ab9 */ /* 0x000fc40000000000 */
[----:B------:R-:W-:Y:S01]  /*81b0*/  ISETP.NE.AND P0, PT, RZ, UR4, PT ;  /* 0x00000004ff007c0c */ /* 0x000fe2000bf05270 */
[----:B------:R-:W-:Y:S01]  /*81c0*/  UIMAD UR7, UR14, UR7, UR16 ;  /* 0x000000070e0772a4 */ /* 0x000fe2000f8e0210 */
[C---:B------:R-:W-:Y:S01]  /*81d0*/  IMAD.SHL.U32 R55, R83.reuse, 0x8, RZ ;  /* 0x0000000853377824 */ /* 0x040fe200078e00ff */
[----:B------:R-:W-:Y:S01]  /*81e0*/  UIMAD UR5, UR14, UR5, UR17 ;  /* 0x000000050e0572a4 */ /* 0x000fe2000f8e0211 */
[----:B------:R-:W-:Y:S01]  /*81f0*/  IMAD R9, R83, 0x40, R8 ;  /* 0x0000004053097824 */ /* 0x000fe200078e0208 */
[----:B------:R-:W-:Y:S02]  /*8200*/  UIADD3 UR7, UR7, UR21, URZ ;  /* 0x0000001507077290 */ /* 0x000fe4000fffe03f */
[----:B------:R-:W-:-:S06]  /*8210*/  UIADD3 UR5, UR5, UR23, URZ ;  /* 0x0000001705057290 */ /* 0x000fcc000fffe03f */
[----:B------:R-:W-:Y:S05]  /*8220*/  @!P0 BRA `(.L_x_1424) ;  /* 0x0000359000008947 */ /* 0x000fea0003800000 */
[----:B------:R-:W-:Y:S01]  /*8230*/  PLOP3.LUT P0, PT, PT, PT, UP2, 0x80, 0x0 ;  /* 0x000000000000781c */ /* 0x000fe20003f0f028 */
[----:B------:R-:W-:Y:S01]  /*8240*/  IMAD.U32 R14, RZ, RZ, UR20 ;  /* 0x00000014ff0e7e24 */ /* 0x000fe2000f8e00ff */
[----:B------:R-:W-:Y:S01]  /*8250*/  MOV R15, UR21 ;  /* 0x00000015000f7c02 */ /* 0x000fe20008000f00 */
[----:B------:R-:W-:Y:S01]  /*8260*/  IMAD.U32 R17, RZ, RZ, UR7 ;  /* 0x00000007ff117e24 */ /* 0x000fe2000f8e00ff */
        /* <DEDUP_REMOVED lines=13> */
[----:B------:R-:W-:Y:S01]  /*8340*/  CS2R R74, SRZ ;  /* 0x00000000004a7805 */ /* 0x000fe2000001ff00 */
[----:B------:R-:W-:Y:S01]  /*8350*/  CS2R R90, SRZ ;  /* 0x00000000005a7805 */ /* 0x000fe2000001ff00 */
[----:B------:R-:W-:Y:S01]  /*8360*/  CS2R R100, SRZ ;  /* 0x0000000000647805 */ /* 0x000fe2000001ff00 */
[----:B------:R-:W-:-:S07]  /*8370*/  CS2R R84, SRZ ;  /* 0x0000000000547805 */ /* 0x000fce000001ff00 */
[----:B------:R-:W-:-:S04]  /*8380*/  @P0 SHF.R.U32.HI R9, RZ, c[0x0][0x2cc], R10 ;  /* 0x0000b300ff090a19 */ /* 0x000fc8000001160a */
[----:B------:R-:W-:Y:S01]  /*8390*/  SHF.R.S32.HI R10, RZ, 0x1f, R9 ;  /* 0x0000001fff0a7819 */ /* 0x000fe20000011409 */
[----:B------:R-:W-:Y:S01]  /*83a0*/  IMAD.WIDE.U32 R14, R9, c[0x0][0x280], R16 ;  /* 0x0000a000090e7a25 */ /* 0x000fe200078e0010 */
[----:B------:R-:W-:-:S03]  /*83b0*/  MOV R17, UR5 ;  /* 0x0000000500117c02 */ /* 0x000fc60008000f00 */
[C---:B------:R-:W-:Y:S02]  /*83c0*/  IMAD R12, R10.reuse, c[0x0][0x280], RZ ;  /* 0x0000a0000a0c7a24 */ /* 0x040fe400078e02ff */
[----:B------:R-:W-:Y:S02]  /*83d0*/  IMAD R10, R10, c[0x0][0x290], RZ ;  /* 0x0000a4000a0a7a24 */ /* 0x000fe400078e02ff */
[C---:B------:R-:W-:Y:S01]  /*83e0*/  IMAD R19, R9.reuse, c[0x0][0x284], R12 ;  /* 0x0000a10009137a24 */ /* 0x040fe200078e020c */
[C---:B------:R-:W-:Y:S01]  /*83f0*/  LEA R12, P0, R14.reuse, c[0x0][0x270], 0x1 ;  /* 0x00009c000e0c7a11 */ /* 0x040fe200078008ff */
[----:B------:R-:W-:Y:S02]  /*8400*/  IMAD R10, R9, c[0x0][0x294], R10 ;  /* 0x0000a500090a7a24 */ /* 0x000fe400078e020a */
[----:B------:R-:W-:Y:S01]  /*8410*/  IMAD.IADD R19, R15, 0x1, R19 ;  /* 0x000000010f137824 */ /* 0x000fe200078e0213 */
[----:B------:R-:W-:Y:S01]  /*8420*/  MOV R15, UR23 ;  /* 0x00000017000f7c02 */ /* 0x000fe20008000f00 */
[----:B------:R1:W2:Y:S03]  /*8430*/  SHFL.IDX PT, R22, R12, RZ, 0x1c1f ;  /* 0x001c1fff0c167589 */ /* 0x0002a600000e0000 */
[----:B------:R-:W-:Y:S01]  /*8440*/  LEA.HI.X R19, R14, c[0x0][0x274], R19, 0x1, P0 ;  /* 0x00009d000e137a11 */ /* 0x000fe200000f0c13 */
[----:B------:R-:W-:-:S04]  /*8450*/  IMAD.U32 R14, RZ, RZ, UR22 ;  /* 0x00000016ff0e7e24 */ /* 0x000fc8000f8e00ff */
[----:B------:R-:W-:Y:S01]  /*8460*/  IMAD.MOV.U32 R16, RZ, RZ, R14 ;  /* 0x000000ffff107224 */ /* 0x000fe200078e000e */
[----:B------:R1:W3:Y:S03]  /*8470*/  SHFL.IDX PT, R23, R19, RZ, 0x1c1f ;  /* 0x001c1fff13177589 */ /* 0x0002e600000e0000 */
[----:B------:R-:W-:-:S05]  /*8480*/  IMAD.WIDE.U32 R14, R9, c[0x0][0x290], R16 ;  /* 0x0000a400090e7a25 */ /* 0x000fca00078e0010 */
[----:B------:R-:W-:Y:S02]  /*8490*/  IADD3 R18, R15, R10, RZ ;  /* 0x0000000a0f127210 */ /* 0x000fe40007ffe0ff */
[C---:B------:R-:W-:Y:S02]  /*84a0*/  LEA R10, P0, R14.reuse, c[0x0][0x288], 0x1 ;  /* 0x0000a2000e0a7a11 */ /* 0x040fe400078008ff */
[----:B------:R-:W-:Y:S02]  /*84b0*/  LEA.HI R15, R7, R82, RZ, 0x2 ;  /* 0x00000052070f7211 */ /* 0x000fe400078f10ff */
[----:B------:R-:W-:Y:S01]  /*84c0*/  LEA.HI.X R18, R14, c[0x0][0x28c], R18, 0x1, P0 ;  /* 0x0000a3000e127a11 */ /* 0x000fe200000f0c12 */
[----:B------:R1:W4:Y:S01]  /*84d0*/  SHFL.IDX PT, R16, R10, RZ, 0x1c1f ;  /* 0x001c1fff0a107589 */ /* 0x00032200000e0000 */
[----:B------:R-:W-:Y:S02]  /*84e0*/  ISETP.GE.AND P0, PT, R8, UR19, PT ;  /* 0x0000001308007c0c */ /* 0x000fe4000bf06270 */
[----:B------:R-:W-:Y:S01]  /*84f0*/  LOP3.LUT R15, R15, 0xfffffffc, RZ, 0xc0, !PT ;  /* 0xfffffffc0f0f7812 */ /* 0x000fe200078ec0ff */
[----:B------:R1:W1:Y:S04]  /*8500*/  SHFL.IDX PT, R17, R18, RZ, 0x1c1f ;  /* 0x001c1fff12117589 */ /* 0x00026800000e0000 */
[----:B------:R-:W-:-:S05]  /*8510*/  IMAD.IADD R15, R82, 0x1, -R15 ;  /* 0x00000001520f7824 */ /* 0x000fca00078e0a0f */
[----:B------:R-:W-:Y:S01]  /*8520*/  SHF.L.U32 R15, R15, 0x2, RZ ;  /* 0x000000020f0f7819 */ /* 0x000fe200000006ff */
[----:B------:R-:W-:Y:S05]  /*8530*/  @P0 BRA `(.L_x_1426) ;  /* 0x000003e000000947 */ /* 0x000fea0003800000 */
[C---:B--23--:R-:W-:Y:S01]  /*8540*/  ISETP.GE.AND P0, PT, R15.reuse, c[0x0][0x27c], PT ;  /* 0x00009f000f007a0c */ /* 0x04cfe20003f06270 */
[----:B------:R-:W-:Y:S01]  /*8550*/  CS2R R86, SRZ ;  /* 0x0000000000567805 */ /* 0x000fe2000001ff00 */
[----:B------:R-:W-:Y:S01]  /*8560*/  CS2R R84, SRZ ;  /* 0x0000000000547805 */ /* 0x000fe2000001ff00 */
[----:B------:R-:W-:-:S10]  /*8570*/  IADD3 R9, R15, 0x10, RZ ;  /* 0x000000100f097810 */ /* 0x000fd40007ffe0ff */
[----:B------:R-:W-:-:S04]  /*8580*/  @!P0 IMAD.WIDE R26, R15, 0x2, R22 ;  /* 0x000000020f1a8825 */ /* 0x000fc800078e0216 */
        /* <DEDUP_REMOVED lines=20> */
[----:B--2---:R-:W-:-:S04]  /*86d0*/  @!P0 IMAD.WIDE R24, R9, 0x2, R22 ;  /* 0x0000000209188825 */ /* 0x004fc800078e0216 */
[----:B-1----:R-:W-:Y:S01]  /*86e0*/  @!P0 IMAD.WIDE R26, R9, 0x2, R16 ;  /* 0x00000002091a8825 */ /* 0x002fe200078e0210 */
        /* <DEDUP_REMOVED lines=9> */
[----:B---3--:R-:W-:-:S04]  /*8780*/  @!P0 IMAD.WIDE R28, R9, 0x2, R22 ;  /* 0x00000002091c8825 */ /* 0x008fc800078e0216 */
[----:B----4-:R-:W-:Y:S01]  /*8790*/  @!P0 IMAD.WIDE R30, R9, 0x2, R16 ;  /* 0x00000002091e8825 */ /* 0x010fe200078e0210 */
        /* <DEDUP_REMOVED lines=24> */
.L_x_1426:
[----:B--23--:R-:W-:Y:S05]  /*8920*/  BSYNC B0 ;  /* 0x0000000000007941 */ /* 0x00cfea0003800000 */
.L_x_1425:
[----:B-----5:R-:W-:Y:S01]  /*8930*/  IMAD.MOV.U32 R11, RZ, RZ, R64 ;  /* 0x000000ffff0b7224 */ /* 0x020fe200078e0040 */
[----:B------:R-:W-:Y:S01]  /*8940*/  IADD3 R8, R8, 0x40, RZ ;  /* 0x0000004008087810 */ /* 0x000fe20007ffe0ff */
[----:B------:R-:W-:Y:S01]  /*8950*/  IMAD.MOV.U32 R9, RZ, RZ, R65 ;  /* 0x000000ffff097224 */ /* 0x000fe200078e0041 */
[----:B-1----:R-:W1:Y:S01]  /*8960*/  SHFL.IDX PT, R12, R12, 0x1, 0x1c1f ;  /* 0x003c1f000c0c7f89 */ /* 0x002e6200000e0000 */
[----:B------:R-:W-:Y:S01]  /*8970*/  IMAD.MOV.U32 R14, RZ, RZ, R70 ;  /* 0x000000ffff0e7224 */ /* 0x000fe200078e0046 */
[----:B------:R-:W-:Y:S01]  /*8980*/  ISETP.GE.AND P0, PT, R8, UR19, PT ;  /* 0x0000001308007c0c */ /* 0x000fe2000bf06270 */
        /* <DEDUP_REMOVED lines=15> */
[----:B------:R-:W-:Y:S01]  /*8a80*/  PRMT R72, R9, 0x5410, R11 ;  /* 0x0000541009487816 */ /* 0x000fe2000000000b */
[----:B------:R-:W-:Y:S01]  /*8a90*/  IMAD.MOV.U32 R13, RZ, RZ, R87 ;  /* 0x000000ffff0d7224 */ /* 0x000fe200078e0057 */
[----:B------:R-:W-:Y:S01]  /*8aa0*/  MOV R11, R62 ;  /* 0x0000003e000b7202 */ /* 0x000fe20000000f00 */
[----:B------:R-:W-:Y:S01]  /*8ab0*/  IMAD.MOV.U32 R9, RZ, RZ, R63 ;  /* 0x000000ffff097224 */ /* 0x000fe200078e003f */
[----:B------:R-:W-:Y:S01]  /*8ac0*/  BSSY B0, `(.L_x_1427) ;  /* 0x000005c000007945 */ /* 0x000fe20003800000 */
        /* <DEDUP_REMOVED lines=13> */
[----:B------:R3:W4:Y:S01]  /*8ba0*/  SHFL.IDX PT, R13, R19, 0x1, 0x1c1f ;  /* 0x003c1f00130d7f89 */ /* 0x00072200000e0000 */
[----:B------:R-:W-:Y:S01]  /*8bb0*/  MOV R9, R91 ;  /* 0x0000005b00097202 */ /* 0x000fe20000000f00 */
[----:B------:R-:W-:Y:S01]  /*8bc0*/  CS2R R46, SRZ ;  /* 0x00000000002e7805 */ /* 0x000fe2000001ff00 */
[----:B------:R-:W-:Y:S01]  /*8bd0*/  CS2R R56, SRZ ;  /* 0x0000000000387805 */ /* 0x000fe2000001ff00 */
[----:B------:R3:W1:Y:S01]  /*8be0*/  SHFL.IDX PT, R11, R18, 0x1, 0x1c1f ;  /* 0x003c1f00120b7f89 */ /* 0x00066200000e0000 */
        /* <DEDUP_REMOVED lines=8> */
[----:B------:R-:W-:Y:S01]  /*8c70*/  CS2R R44, SRZ ;  /* 0x00000000002c7805 */ /* 0x000fe2000001ff00 */
[----:B------:R-:W-:Y:S01]  /*8c80*/  CS2R R52, SRZ ;  /* 0x0000000000347805 */ /* 0x000fe2000001ff00 */
[----:B------:R-:W-:Y:S05]  /*8c90*/  @P0 BRA `(.L_x_1428) ;  /* 0x000003e000000947 */ /* 0x000fea0003800000 */
[C---:B--2---:R-:W-:Y:S01]  /*8ca0*/  ISETP.GE.AND P0, PT, R15.reuse, c[0x0][0x27c], PT ;  /* 0x00009f000f007a0c */ /* 0x044fe20003f06270 */
[----:B------:R-:W-:Y:S01]  /*8cb0*/  CS2R R56, SRZ ;  /* 0x0000000000387805 */ /* 0x000fe2000001ff00 */
[----:B------:R-:W-:Y:S01]  /*8cc0*/  CS2R R52, SRZ ;  /* 0x0000000000347805 */ /* 0x000fe2000001ff00 */
[----:B------:R-:W-:-:S10]  /*8cd0*/  IADD3 R9, R15, 0x10, RZ ;  /* 0x000000100f097810 */ /* 0x000fd40007ffe0ff */
[----:B-1--4-:R-:W-:-:S04]  /*8ce0*/  @!P0 IMAD.WIDE R22, R15, 0x2, R12 ;  /* 0x000000020f168825 */ /* 0x012fc800078e020c */
[----:B---3--:R-:W-:Y:S01]  /*8cf0*/  @!P0 IMAD.WIDE R18, R15, 0x2, R10 ;  /* 0x000000020f128825 */ /* 0x008fe200078e020a */
        /* <DEDUP_REMOVED lines=42> */
[----:B-1----:R-:W-:-:S04]  /*8fa0*/  @!P0 IMAD.WIDE R18, R8, 0x2, R12 ;  /* 0x0000000208128825 */ /* 0x002fc800078e020c */
[----:B--2---:R-:W-:Y:S01]  /*8fb0*/  @!P0 IMAD.WIDE R22, R8, 0x2, R10 ;  /* 0x0000000208168825 */ /* 0x004fe200078e020a */
        /* <DEDUP_REMOVED lines=12> */
.L_x_1428:
[----:B--2---:R-:W-:Y:S05]  /*9080*/  BSYNC B0 ;  /* 0x0000000000007941 */ /* 0x004fea0003800000 */
.L_x_1427:
[----:B-1----:R-:W-:Y:S01]  /*9090*/  SHF.R.S32.HI R8, RZ, 0x1f, R81 ;  /* 0x0000001fff087819 */ /* 0x002fe20000011451 */
[----:B-----5:R-:W-:Y:S01]  /*90a0*/  IMAD.MOV.U32 R11, RZ, RZ, R21 ;  /* 0x000000ffff0b7224 */ /* 0x020fe200078e0015 */
[----:B------:R-:W-:Y:S01]  /*90b0*/  UIADD3 UR4, -UR13, UR19, URZ ;  /* 0x000000130d047290 */ /* 0x000fe2000fffe13f */
[----:B------:R-:W-:Y:S01]  /*90c0*/  IMAD.MOV.U32 R9, RZ, RZ, R27 ;  /* 0x000000ffff097224 */ /* 0x000fe200078e001b */
[----:B------:R-:W-:Y:S01]  /*90d0*/  LEA.HI R8, R8, R81, RZ, 0x3 ;  /* 0x0000005108087211 */ /* 0x000fe200078f18ff */
[----:B------:R-:W-:-:S04]  /*90e0*/  DEPBAR.LE SB0, 0x3 ;  /* 0x000080c00000791a */ /* 0x000fc80000000000 */
[----:B------:R-:W-:Y:S01]  /*90f0*/  LOP3.LUT R8, R8, 0xfffffff8, RZ, 0xc0, !PT ;  /* 0xfffffff808087812 */ /* 0x000fe200078ec0ff */
[----:B------:R-:W-:Y:S01]  /*9100*/  UISETP.LT.AND UP0, UPT, UR4, 0x80, UPT ;  /* 0x000000800400788c */ /* 0x000fe2000bf01270 */
[----:B------:R-:W-:Y:S03]  /*9110*/  BSSY B1, `(.L_x_1429) ;  /* 0x000014f000017945 */ /* 0x000fe60003800000 */
[----:B------:R-:W-:Y:S01]  /*9120*/  IMAD.IADD R8, R81, 0x1, -R8 ;  /* 0x0000000151087824 */ /* 0x000fe200078e0a08 */
[----:B------:R-:W-:-:S03]  /*9130*/  USEL UR4, UR4, 0x80, UP0 ;  /* 0x0000008004047887 */ /* 0x000fc60008000000 */
        /* <DEDUP_REMOVED lines=22> */
[----:B----4-:R-:W-:Y:S01]  /*92a0*/  PRMT R13, R13, 0x5410, R8 ;  /* 0x000054100d0d7816 */ /* 0x010fe20000000008 */
[----:B---3--:R-:W-:-:S02]  /*92b0*/  IMAD R18, R80, 0x200, R55 ;  /* 0x0000020050127824 */ /* 0x008fc400078e0237 */
[----:B------:R-:W-:Y:S01]  /*92c0*/  IMAD.MOV.U32 R8, RZ, RZ, R30 ;  /* 0x000000ffff087224 */ /* 0x000fe200078e001e */
[----:B------:R-:W-:Y:S01]  /*92d0*/  PRMT R32, R9, 0x5410, R10 ;  /* 0x0000541009207816 */ /* 0x000fe2000000000a */
[----:B------:R-:W-:Y:S01]  /*92e0*/  IMAD.MOV.U32 R10, RZ, RZ, R56 ;  /* 0x000000ffff0a7224 */ /* 0x000fe200078e0038 */
[C---:B------:R-:W-:Y:S01]  /*92f0*/  IADD3 R12, R18.reuse, 0x20, RZ ;  /* 0x00000020120c7810 */ /* 0x040fe20007ffe0ff */
[----:B------:R-:W-:Y:S01]  /*9300*/  IMAD.MOV.U32 R9, RZ, RZ, R57 ;  /* 0x000000ffff097224 */ /* 0x000fe200078e0039 */
[C---:B------:R-:W-:Y:S01]  /*9310*/  @P0 IADD3 R12, R18.reuse, -0x20, RZ ;  /* 0xffffffe0120c0810 */ /* 0x040fe20007ffe0ff */
[----:B------:R-:W-:Y:S01]  /*9320*/  IMAD.MOV.U32 R11, RZ, RZ, R17 ;  /* 0x000000ffff0b7224 */ /* 0x000fe200078e0011 */
[----:B------:R-:W-:Y:S02]  /*9330*/  ISETP.GE.AND P0, PT, R81, UR4, PT ;  /* 0x0000000451007c0c */ /* 0x000fe4000bf06270 */
[----:B------:R-:W-:Y:S01]  /*9340*/  PRMT R42, R9, 0x5410, R10 ;  /* 0x00005410092a7816 */ /* 0x000fe2000000000a */
[----:B------:R-:W-:Y:S01]  /*9350*/  IMAD.MOV.U32 R10, RZ, RZ, R24 ;  /* 0x000000ffff0a7224 */ /* 0x000fe200078e0018 */
[----:B------:R-:W-:Y:S01]  /*9360*/  PRMT R23, R23, 0x5410, R8 ;  /* 0x0000541017177816 */ /* 0x000fe20000000008 */
[----:B------:R-:W-:Y:S01]  /*9370*/  IMAD.MOV.U32 R9, RZ, RZ, R25 ;  /* 0x000000ffff097224 */ /* 0x000fe200078e0019 */
[----:B------:R-:W-:Y:S01]  /*9380*/  PRMT R13, R11, 0x7610, R13 ;  /* 0x000076100b0d7816 */ /* 0x000fe2000000000d */
[----:B------:R-:W-:Y:S01]  /*9390*/  IMAD.MOV.U32 R8, RZ, RZ, R44 ;  /* 0x000000ffff087224 */ /* 0x000fe200078e002c */
[----:B------:R-:W-:Y:S01]  /*93a0*/  LEA R18, R18, 0x18100, 0x1 ;  /* 0x0001810012127811 */ /* 0x000fe200078e08ff */
[----:B------:R-:W-:Y:S01]  /*93b0*/  IMAD.MOV.U32 R11, RZ, RZ, R31 ;  /* 0x000000ffff0b7224 */ /* 0x000fe200078e001f */
        /* <DEDUP_REMOVED lines=8> */
[----:B------:R-:W-:Y:S02]  /*9440*/  IMAD.MOV.U32 R10, RZ, RZ, R45 ;  /* 0x000000ffff0a7224 */ /* 0x000fe400078e002d */
[----:B------:R-:W-:-:S03]  /*9450*/  IMAD.MOV.U32 R9, RZ, RZ, R52 ;  /* 0x000000ffff097224 */ /* 0x000fc600078e0034 */
[----:B------:R-:W-:Y:S02]  /*9460*/  PRMT R33, R10, 0x7610, R33 ;  /* 0x000076100a217816 */ /* 0x000fe40000000021 */
[----:B------:R-:W-:Y:S01]  /*9470*/  PRMT R37, R8, 0x5410, R9 ;  /* 0x0000541008257816 */ /* 0x000fe20000000009 */
[----:B------:R-:W-:Y:S05]  /*9480*/  @P0 BRA `(.L_x_1430) ;  /* 0x0000117000000947 */ /* 0x000fea0003800000 */
[----:B------:R-:W-:Y:S01]  /*9490*/  ISETP.GE.AND P0, PT, R15, c[0x0][0x27c], PT ;  /* 0x00009f000f007a0c */ /* 0x000fe20003f06270 */
[----:B------:R-:W-:-:S12]  /*94a0*/  BSSY B0, `(.L_x_1431) ;  /* 0x000002c000007945 */ /* 0x000fd80003800000 */
[----:B------:R-:W-:Y:S05]  /*94b0*/  @P0 BRA `(.L_x_1432) ;  /* 0x000002a000000947 */ /* 0x000fea0003800000 */
[----:B------:R-:W1:Y:S01]  /*94c0*/  LDS.128 R8, [R18] ;  /* 0x0000000012087984 */ /* 0x000e620000000c00 */
[--C-:B------:R-:W-:Y:S01]  /*94d0*/  SHF.R.U64 R83, R84, 0x10, R85.reuse ;  /* 0x0000001054537819 */ /* 0x100fe20000001255 */
[--C-:B------:R-:W-:Y:S01]  /*94e0*/  HADD2.F32 R89, -RZ, R73.reuse.H1_H1 ;  /* 0x30000049ff597230 */ /* 0x100fe20000004100 */
[----:B------:R-:W-:Y:S01]  /*94f0*/  SHF.R.U32.HI R84, RZ, 0x10, R85 ;  /* 0x00000010ff547819 */ /* 0x000fe20000011655 */
        /* <DEDUP_REMOVED lines=9> */
[--C-:B------:R-:W-:Y:S01]  /*9590*/  HADD2.F32 R85, -RZ, R11.reuse.H0_H0 ;  /* 0x2000000bff557230 */ /* 0x100fe20000004100 */
[CC--:B------:R-:W-:Y:S01]  /*95a0*/  FMUL.FTZ R98, R86.reuse, R89.reuse ;  /* 0x0000005956627220 */ /* 0x0c0fe20000410000 */
[----:B------:R-:W-:Y:S01]  /*95b0*/  HADD2.F32 R11, -RZ, R11.H1_H1 ;  /* 0x3000000bff0b7230 */ /* 0x000fe20000004100 */
[C---:B------:R-:W-:Y:S01]  /*95c0*/  FMUL.FTZ R95, R87.reuse, R89 ;  /* 0x00000059575f7220 */ /* 0x040fe20000410000 */
[--C-:B------:R-:W-:Y:S01]  /*95d0*/  HADD2.F32 R8, -RZ, R10.reuse.H0_H0 ;  /* 0x2000000aff087230 */ /* 0x100fe20000004100 */
[-C--:B------:R-:W-:Y:S01]  /*95e0*/  FFMA.FTZ R98, R87, R79.reuse, R98 ;  /* 0x0000004f57627223 */ /* 0x080fe20000010062 */
        /* <DEDUP_REMOVED lines=22> */
[----:B------:R1:W-:Y:S02]  /*9750*/  STS.128 [R18], R8 ;  /* 0x0000000812007388 */ /* 0x0003e40000000c00 */
.L_x_1432:
[----:B------:R-:W-:Y:S05]  /*9760*/  BSYNC B0 ;  /* 0x0000000000007941 */ /* 0x000fea0003800000 */
.L_x_1431:
        /* <DEDUP_REMOVED lines=45> */
[----:B------:R1:W-:Y:S02]  /*9a40*/  STS.128 [R12], R8 ;  /* 0x000000080c007388 */ /* 0x0003e40000000c00 */
.L_x_1434:
[----:B------:R-:W-:Y:S05]  /*9a50*/  BSYNC B0 ;  /* 0x0000000000007941 */ /* 0x000fea0003800000 */
.L_x_1433:
        /* <DEDUP_REMOVED lines=46> */
.L_x_1436:
[----:B------:R-:W-:Y:S05]  /*9d40*/  BSYNC B0 ;  /* 0x0000000000007941 */ /* 0x000fea0003800000 */
.L_x_1435:
        /* <DEDUP_REMOVED lines=46> */
.L_x_1438:
[----:B------:R-:W-:Y:S05]  /*a030*/  BSYNC B0 ;  /* 0x0000000000007941 */ /* 0x000fea0003800000 */
.L_x_1437:
        /* <DEDUP_REMOVED lines=25> */
[CC--:B------:R-:W-:Y:S01]  /*a1d0*/  FMUL.FTZ R73, R66.reuse, R69.reuse ;  /* 0x0000004542497220 */ /* 0x0c0fe20000410000 */
        /* <DEDUP_REMOVED lines=20> */
.L_x_1440:
[----:B------:R-:W-:Y:S05]  /*a320*/  BSYNC B0 ;  /* 0x0000000000007941 */ /* 0x000fea0003800000 */
.L_x_1439:
        /* <DEDUP_REMOVED lines=45> */
.L_x_1430:
[----:B------:R-:W-:Y:S05]  /*a600*/  BSYNC B1 ;  /* 0x0000000000017941 */ /* 0x000fea0003800000 */
.L_x_1429:
        /* <DEDUP_REMOVED lines=32> */
[----:B------:R-:W-:Y:S01]  /*a810*/  FMUL.FTZ R42, R10, R37 ;  /* 0x000000250a2a7220 */ /* 0x000fe20000410000 */
[----:B------:R-:W-:Y:S01]  /*a820*/  HADD2.F32 R54, -RZ, R43.H0_H0 ;  /* 0x2000002bff367230 */ /* 0x000fe20000004100 */
[----:B------:R-:W-:-:S02]  /*a830*/  FMUL.FTZ R43, R9, R52 ;  /* 0x00000034092b7220 */ /* 0x000fc40000410000 */
[C---:B------:R-:W-:Y:S02]  /*a840*/  FMUL.FTZ R37, R8.reuse, R37 ;  /* 0x0000002508257220 */ /* 0x040fe40000410000 */
[----:B------:R-:W-:Y:S02]  /*a850*/  FMUL.FTZ R52, R57, R52 ;  /* 0x0000003439347220 */ /* 0x000fe40000410000 */
[----:B------:R-:W-:Y:S02]  /*a860*/  FFMA.FTZ R56, R53, R60, -R56 ;  /* 0x0000003c35387223 */ /* 0x000fe40000010838 */
        /* <DEDUP_REMOVED lines=10> */
.L_x_1443:
[----:B------:R-:W-:Y:S05]  /*a910*/  BSYNC B0 ;  /* 0x0000000000007941 */ /* 0x000fea0003800000 */
.L_x_1442:
        /* <DEDUP_REMOVED lines=34> */
[C---:B------:R-:W-:Y:S02]  /*ab40*/  FMUL.FTZ R33, R8.reuse, R33 ;  /* 0x0000002108217220 */ /* 0x040fe40000410000 */
        /* <DEDUP_REMOVED lines=11> */
.L_x_1445:
[----:B------:R-:W-:Y:S05]  /*ac00*/  BSYNC B0 ;  /* 0x0000000000007941 */ /* 0x000fea0003800000 */
.L_x_1444:
        /* <DEDUP_REMOVED lines=31> */
[----:B------:R-:W-:Y:S01]  /*ae00*/  F2FP.PACK_AB R11, R11, R40 ;  /* 0x000000280b0b723e */ /* 0x000fe200000000ff */
[----:B------:R-:W-:-:S02]  /*ae10*/  FMUL.FTZ R38, R9, R36 ;  /* 0x0000002409267220 */ /* 0x000fc40000410000 */
[C---:B------:R-:W-:Y:S02]  /*ae20*/  FMUL.FTZ R44, R39.reuse, R44 ;  /* 0x0000002c272c7220 */ /* 0x040fe40000410000 */
[----:B------:R-:W-:Y:S02]  /*ae30*/  FMUL.FTZ R29, R8, R29 ;  /* 0x0000001d081d7220 */ /* 0x000fe40000410000 */
[----:B------:R-:W-:Y:S02]  /*ae40*/  FMUL.FTZ R36, R42, R36 ;  /* 0x000000242a247220 */ /* 0x000fe40000410000 */
[-C--:B------:R-:W-:Y:S02]  /*ae50*/  FFMA.FTZ R43, R39, R52.reuse, -R43 ;  /* 0x00000034272b7223 */ /* 0x080fe4000001082b */
[----:B------:R-:W-:Y:S02]  /*ae60*/  FFMA.FTZ R44, R41, R52, R44 ;  /* 0x00000034292c7223 */ /* 0x000fe4000001002c */
[----:B------:R-:W-:-:S02]  /*ae70*/  FFMA.FTZ R32, R8, R37, -R32 ;  /* 0x0000002508207223 */ /* 0x000fc40000010820 */
[----:B------:R-:W-:Y:S01]  /*ae80*/  FFMA.FTZ R29, R10, R37, R29 ;  /* 0x000000250a1d7223 */ /* 0x000fe2000001001d */
[----:B------:R-:W-:Y:S01]  /*ae90*/  F2FP.PACK_AB R8, R44, R43 ;  /* 0x0000002b2c08723e */ /* 0x000fe200000000ff */
[-C--:B------:R-:W-:Y:S02]  /*aea0*/  FFMA.FTZ R38, R42, R33.reuse, -R38 ;  /* 0x000000212a267223 */ /* 0x080fe40000010826 */
[----:B------:R-:W-:Y:S01]  /*aeb0*/  FFMA.FTZ R9, R9, R33, R36 ;  /* 0x0000002109097223 */ /* 0x000fe20000010024 */
[----:B------:R-:W-:-:S04]  /*aec0*/  F2FP.PACK_AB R10, R29, R32 ;  /* 0x000000201d0a723e */ /* 0x000fc800000000ff */
[----:B------:R-:W-:-:S05]  /*aed0*/  F2FP.PACK_AB R9, R9, R38 ;  /* 0x000000260909723e */ /* 0x000fca00000000ff */
[----:B------:R1:W-:Y:S02]  /*aee0*/  STS.128 [R18+0x6000], R8 ;  /* 0x0060000812007388 */ /* 0x0003e40000000c00 */
.L_x_1447:
[----:B------:R-:W-:Y:S05]  /*aef0*/  BSYNC B0 ;  /* 0x0000000000007941 */ /* 0x000fea0003800000 */
.L_x_1446:
        /* <DEDUP_REMOVED lines=30> */
[----:B------:R-:W-:-:S02]  /*b0e0*/  FMUL.FTZ R28, R10, R23 ;  /* 0x000000170a1c7220 */ /* 0x000fc40000410000 */
[----:B------:R-:W-:Y:S02]  /*b0f0*/  FMUL.FTZ R31, R9, R30 ;  /* 0x0000001e091f7220 */ /* 0x000fe40000410000 */
[C---:B------:R-:W-:Y:S02]  /*b100*/  FMUL.FTZ R38, R33.reuse, R38 ;  /* 0x0000002621267220 */ /* 0x040fe40000410000 */
[----:B------:R-:W-:Y:S02]  /*b110*/  FMUL.FTZ R23, R8, R23 ;  /* 0x0000001708177220 */ /* 0x000fe40000410000 */
[----:B------:R-:W-:Y:S02]  /*b120*/  FMUL.FTZ R30, R36, R30 ;  /* 0x0000001e241e7220 */ /* 0x000fe40000410000 */
[-C--:B------:R-:W-:Y:S02]  /*b130*/  FFMA.FTZ R39, R33, R40.reuse, -R39 ;  /* 0x0000002821277223 */ /* 0x080fe40000010827 */
[----:B------:R-:W-:-:S02]  /*b140*/  FFMA.FTZ R38, R35, R40, R38 ;  /* 0x0000002823267223 */ /* 0x000fc40000010026 */
        /* <DEDUP_REMOVED lines=9> */
.L_x_1449:
[----:B------:R-:W-:Y:S05]  /*b1e0*/  BSYNC B0 ;  /* 0x0000000000007941 */ /* 0x000fea0003800000 */
.L_x_1448:
        /* <DEDUP_REMOVED lines=46> */
.L_x_1451:
[----:B------:R-:W-:Y:S05]  /*b4d0*/  BSYNC B0 ;  /* 0x0000000000007941 */ /* 0x000fea0003800000 */
.L_x_1450:
[----:B------:R-:W-:-:S04]  /*b4e0*/  IADD3 R15, R15, 0x50, RZ ;  /* 0x000000500f0f7810 */ /* 0x000fc80007ffe0ff */
[----:B------:R-:W-:-:S13]  /*b4f0*/  ISETP.GE.AND P0, PT, R15, c[0x0][0x27c], PT ;  /* 0x00009f000f007a0c */ /* 0x000fda0003f06270 */
[----:B------:R-:W-:Y:S05]  /*b500*/  @P0 BRA `(.L_x_1441) ;  /* 0x00003aa000000947 */ /* 0x000fea0003800000 */
[----:B-1----:R-:W1:Y:S01]  /*b510*/  LDS.128 R8, [R12+0xa000] ;  /* 0x00a000000c087984 */ /* 0x002e620000000c00 */
        /* <DEDUP_REMOVED lines=40> */
[----:B------:R1:W-:Y:S01]  /*b7a0*/  STS.128 [R12+0xa000], R8 ;  /* 0x00a000080c007388 */ /* 0x0003e20000000c00 */
[----:B------:R-:W-:Y:S05]  /*b7b0*/  BRA `(.L_x_1441) ;  /* 0x000037f000007947 */ /* 0x000fea0003800000 */
.L_x_1424:
[----:B------:R-:W-:Y:S01]  /*b7c0*/  PLOP3.LUT P0, PT, PT, PT, UP2, 0x80, 0x0 ;  /* 0x000000000000781c */ /* 0x000fe20003f0f028 */
[----:B------:R-:W-:Y:S01]  /*b7d0*/  IMAD.U32 R12, RZ, RZ, UR20 ;  /* 0x00000014ff0c7e24 */ /* 0x000fe2000f8e00ff */
[----:B------:R-:W-:Y:S01]  /*b7e0*/  MOV R13, UR21 ;  /* 0x00000015000d7c02 */ /* 0x000fe20008000f00 */
[----:B------:R-:W-:Y:S01]  /*b7f0*/  IMAD.U32 R15, RZ, RZ, UR7 ;  /* 0x00000007ff0f7e24 */ /* 0x000fe2000f8e00ff */
[----:B------:R-:W-:Y:S01]  /*b800*/  BSSY B0, `(.L_x_1452) ;  /* 0x000004c000007945 */ /* 0x000fe20003800000 */
[----:B------:R-:W-:Y:S01]  /*b810*/  IMAD.MOV.U32 R14, RZ, RZ, R12 ;  /* 0x000000ffff0e7224 */ /* 0x000fe200078e000c */
[----:B------:R-:W-:Y:S01]  /*b820*/  CS2R R30, SRZ ;  /* 0x00000000001e7805 */ /* 0x000fe2000001ff00 */
[----:B------:R-:W-:Y:S01]  /*b830*/  IMAD.U32 R17, RZ, RZ, UR5 ;  /* 0x00000005ff117e24 */ /* 0x000fe2000f8e00ff */
        /* <DEDUP_REMOVED lines=12> */
[----:B------:R-:W-:Y:S01]  /*b900*/  CS2R R70, SRZ ;  /* 0x0000000000467805 */ /* 0x000fe2000001ff00 */
[----:B------:R-:W-:-:S06]  /*b910*/  CS2R R68, SRZ ;  /* 0x0000000000447805 */ /* 0x000fcc000001ff00 */
[----:B------:R-:W-:-:S04]  /*b920*/  @P0 SHF.R.U32.HI R9, RZ, c[0x0][0x2cc], R10 ;  /* 0x0000b300ff090a19 */ /* 0x000fc8000001160a */
[----:B------:R-:W-:Y:S01]  /*b930*/  SHF.R.S32.HI R10, RZ, 0x1f, R9 ;  /* 0x0000001fff0a7819 */ /* 0x000fe20000011409 */
[----:B------:R-:W-:-:S04]  /*b940*/  IMAD.WIDE.U32 R14, R9, c[0x0][0x280], R14 ;  /* 0x0000a000090e7a25 */ /* 0x000fc800078e000e */
[----:B------:R-:W-:Y:S01]  /*b950*/  IMAD R18, R10, c[0x0][0x280], RZ ;  /* 0x0000a0000a127a24 */ /* 0x000fe200078e02ff */
[----:B------:R-:W-:Y:S01]  /*b960*/  LEA R12, P0, R14, c[0x0][0x270], 0x1 ;  /* 0x00009c000e0c7a11 */ /* 0x000fe200078008ff */
[----:B------:R-:W-:Y:S02]  /*b970*/  IMAD R10, R10, c[0x0][0x290], RZ ;  /* 0x0000a4000a0a7a24 */ /* 0x000fe400078e02ff */
[C---:B------:R-:W-:Y:S02]  /*b980*/  IMAD R18, R9.reuse, c[0x0][0x284], R18 ;  /* 0x0000a10009127a24 */ /* 0x040fe400078e0212 */
[----:B------:R-:W-:Y:S01]  /*b990*/  IMAD R10, R9, c[0x0][0x294], R10 ;  /* 0x0000a500090a7a24 */ /* 0x000fe200078e020a */
[----:B------:R1:W2:Y:S02]  /*b9a0*/  SHFL.IDX PT, R22, R12, RZ, 0x1c1f ;  /* 0x001c1fff0c167589 */ /* 0x0002a400000e0000 */
[----:B------:R-:W-:Y:S01]  /*b9b0*/  IADD3 R18, R15, R18, RZ ;  /* 0x000000120f127210 */ /* 0x000fe20007ffe0ff */
[----:B------:R-:W-:-:S03]  /*b9c0*/  IMAD.U32 R15, RZ, RZ, UR23 ;  /* 0x00000017ff0f7e24 */ /* 0x000fc6000f8e00ff */
[----:B------:R-:W-:Y:S02]  /*b9d0*/  LEA.HI.X R18, R14, c[0x0][0x274], R18, 0x1, P0 ;  /* 0x00009d000e127a11 */ /* 0x000fe400000f0c12 */
[----:B------:R-:W-:-:S03]  /*b9e0*/  MOV R14, UR22 ;  /* 0x00000016000e7c02 */ /* 0x000fc60008000f00 */
[----:B------:R1:W3:Y:S01]  /*b9f0*/  SHFL.IDX PT, R23, R18, RZ, 0x1c1f ;  /* 0x001c1fff12177589 */ /* 0x0002e200000e0000 */
[----:B------:R-:W-:-:S05]  /*ba00*/  MOV R16, R14 ;  /* 0x0000000e00107202 */ /* 0x000fca0000000f00 */
[----:B------:R-:W-:-:S04]  /*ba10*/  IMAD.WIDE.U32 R14, R9, c[0x0][0x290], R16 ;  /* 0x0000a400090e7a25 */ /* 0x000fc800078e0010 */
[----:B------:R-:W-:Y:S01]  /*ba20*/  IMAD.IADD R17, R15, 0x1, R10 ;  /* 0x000000010f117824 */ /* 0x000fe200078e020a */
[----:B------:R-:W-:-:S04]  /*ba30*/  LEA R10, P0, R14, c[0x0][0x288], 0x1 ;  /* 0x0000a2000e0a7a11 */ /* 0x000fc800078008ff */
[----:B------:R-:W-:Y:S01]  /*ba40*/  LEA.HI.X R17, R14, c[0x0][0x28c], R17, 0x1, P0 ;  /* 0x0000a3000e117a11 */ /* 0x000fe200000f0c11 */
[----:B------:R1:W4:Y:S01]  /*ba50*/  SHFL.IDX PT, R20, R10, RZ, 0x1c1f ;  /* 0x001c1fff0a147589 */ /* 0x00032200000e0000 */
[----:B------:R-:W-:-:S03]  /*ba60*/  ISETP.GE.AND P0, PT, R8, UR19, PT ;  /* 0x0000001308007c0c */ /* 0x000fc6000bf06270 */
[----:B------:R1:W1:Y:S10]  /*ba70*/  SHFL.IDX PT, R21, R17, RZ, 0x1c1f ;  /* 0x001c1fff11157589 */ /* 0x00027400000e0000 */
[----:B------:R-:W-:Y:S05]  /*ba80*/  @P0 BRA `(.L_x_1453) ;  /* 0x0000023000000947 */ /* 0x000fea0003800000 */
[C---:B--23--:R-:W-:Y:S01]  /*ba90*/  ISETP.GE.AND P0, PT, R55.reuse, c[0x0][0x27c], PT ;  /* 0x00009f0037007a0c */ /* 0x04cfe20003f06270 */
[----:B------:R-:W-:Y:S01]  /*baa0*/  CS2R R74, SRZ ;  /* 0x00000000004a7805 */ /* 0x000fe2000001ff00 */
[----:B------:R-:W-:Y:S01]  /*bab0*/  CS2R R72, SRZ ;  /* 0x0000000000487805 */ /* 0x000fe2000001ff00 */
[----:B------:R-:W-:Y:S01]  /*bac0*/  CS2R R70, SRZ ;  /* 0x0000000000467805 */ /* 0x000fe2000001ff00 */
[----:B------:R-:W-:Y:S01]  /*bad0*/  CS2R R68, SRZ ;  /* 0x0000000000447805 */ /* 0x000fe2000001ff00 */
[----:B------:R-:W-:-:S08]  /*bae0*/  IADD3 R14, R55, 0x20, RZ ;  /* 0x00000020370e7810 */ /* 0x000fd00007ffe0ff */
[----:B------:R-:W-:-:S04]  /*baf0*/  @!P0 IMAD.WIDE R24, R55, 0x2, R22 ;  /* 0x0000000237188825 */ /* 0x000fc800078e0216 */
        /* <DEDUP_REMOVED lines=28> */
.L_x_1453:
[----:B--23--:R-:W-:Y:S05]  /*bcc0*/  BSYNC B0 ;  /* 0x0000000000007941 */ /* 0x00cfea0003800000 */
.L_x_1452:
        /* <DEDUP_REMOVED lines=18> */
[----:B------:R-:W-:Y:S01]  /*bdf0*/  IMAD.MOV.U32 R15, RZ, RZ, R71 ;  /* 0x000000ffff0f7224 */ /* 0x000fe200078e0047 */
        /* <DEDUP_REMOVED lines=24> */
[----:B------:R1:W2:Y:S01]  /*bf80*/  SHFL.IDX PT, R11, R17, 0x1, 0x1c1f ;  /* 0x003c1f00110b7f89 */ /* 0x0002a200000e0000 */
[----:B------:R-:W-:Y:S01]  /*bf90*/  PRMT R88, R9, 0x5410, R14 ;  /* 0x0000541009587816 */ /* 0x000fe2000000000e */
[----:B------:R-:W-:Y:S01]  /*bfa0*/  IMAD.MOV.U32 R9, RZ, RZ, R69 ;  /* 0x000000ffff097224 */ /* 0x000fe200078e0045 */
[----:B------:R-:W-:Y:S01]  /*bfb0*/  MOV R14, R68 ;  /* 0x00000044000e7202 */ /* 0x000fe20000000f00 */
[----:B------:R-:W-:Y:S01]  /*bfc0*/  CS2R R22, SRZ ;  /* 0x0000000000167805 */ /* 0x000fe2000001ff00 */
[----:B----4-:R-:W-:Y:S01]  /*bfd0*/  CS2R R20, SRZ ;  /* 0x0000000000147805 */ /* 0x010fe2000001ff00 */
[----:B------:R-:W-:Y:S01]  /*bfe0*/  CS2R R34, SRZ ;  /* 0x0000000000227805 */ /* 0x000fe2000001ff00 */
[----:B------:R-:W-:Y:S01]  /*bff0*/  PRMT R94, R9, 0x5410, R14 ;  /* 0x00005410095e7816 */ /* 0x000fe2000000000e */
[----:B------:R-:W-:Y:S01]  /*c000*/  CS2R R32, SRZ ;  /* 0x0000000000207805 */ /* 0x000fe2000001ff00 */
[----:B---3--:R-:W-:Y:S01]  /*c010*/  CS2R R18, SRZ ;  /* 0x0000000000127805 */ /* 0x008fe2000001ff00 */
[----:B-1----:R-:W-:Y:S01]  /*c020*/  CS2R R16, SRZ ;  /* 0x0000000000107805 */ /* 0x002fe2000001ff00 */
[----:B------:R-:W-:Y:S05]  /*c030*/  @P0 BRA `(.L_x_1455) ;  /* 0x0000023000000947 */ /* 0x000fea0003800000 */
[C---:B--2---:R-:W-:Y:S01]  /*c040*/  ISETP.GE.AND P0, PT, R55.reuse, c[0x0][0x27c], PT ;  /* 0x00009f0037007a0c */ /* 0x044fe20003f06270 */
        /* <DEDUP_REMOVED lines=28> */
[----:B------:R-:W-:Y:S01]  /*c210*/  @!P0 LOP3.LUT R8, R8, 0xfffffff8, RZ, 0xc0, !PT ;  /* 0xfffffff808088812 */ /* 0x000fe200078ec0ff */
[----:B--2---:R-:W-:-:S04]  /*c220*/  CS2R R20, SRZ ;  /* 0x0000000000147805 */ /* 0x004fc8000001ff00 */
[----:B------:R-:W-:-:S04]  /*c230*/  @!P0 IMAD.WIDE R12, R8, 0x2, R12 ;  /* 0x00000002080c8825 */ /* 0x000fc800078e020c */
[----:B------:R-:W-:Y:S01]  /*c240*/  @!P0 IMAD.WIDE R8, R8, 0x2, R10 ;  /* 0x0000000208088825 */ /* 0x000fe200078e020a */
[----:B------:R1:W5:Y:S04]  /*c250*/  @!P0 LD.E.128 R28, [R12.64] ;  /* 0x0000000a0c1c8980 */ /* 0x000368000c101d00 */
[----:B------:R1:W5:Y:S02]  /*c260*/  @!P0 LD.E.128 R20, [R8.64] ;  /* 0x0000000a08148980 */ /* 0x000364000c101d00 */
.L_x_1455:
[----:B--2---:R-:W-:Y:S05]  /*c270*/  BSYNC B0 ;  /* 0x0000000000007941 */ /* 0x004fea0003800000 */
.L_x_1454:
[----:B-----5:R-:W-:Y:S01]  /*c280*/  IMAD.MOV.U32 R11, RZ, RZ, R30 ;  /* 0x000000ffff0b7224 */ /* 0x020fe200078e001e */
[----:B-1----:R-:W-:Y:S01]  /*c290*/  MOV R8, R29 ;  /* 0x0000001d00087202 */ /* 0x002fe20000000f00 */
[----:B------:R-:W-:Y:S01]  /*c2a0*/  IMAD.MOV.U32 R10, RZ, RZ, R31 ;  /* 0x000000ffff0a7224 */ /* 0x000fe200078e001f */
[----:B------:R-:W-:Y:S01]  /*c2b0*/  UIADD3 UR4, -UR13, UR19, URZ ;  /* 0x000000130d047290 */ /* 0x000fe2000fffe13f */
[----:B------:R-:W-:Y:S01]  /*c2c0*/  IMAD.MOV.U32 R9, RZ, RZ, R28 ;  /* 0x000000ffff097224 */ /* 0x000fe200078e001c */
[----:B------:R-:W-:-:S04]  /*c2d0*/  DEPBAR.LE SB0, 0x3 ;  /* 0x000080c00000791a */ /* 0x000fc80000000000 */
[----:B------:R-:W-:Y:S01]  /*c2e0*/  PRMT R54, R10, 0x5410, R11 ;  /* 0x000054100a367816 */ /* 0x000fe2000000000b */
[----:B------:R-:W-:Y:S01]  /*c2f0*/  IMAD.MOV.U32 R11, RZ, RZ, R26 ;  /* 0x000000ffff0b7224 */ /* 0x000fe200078e001a */
[----:B------:R-:W-:Y:S01]  /*c300*/  PRMT R53, R8, 0x5410, R9 ;  /* 0x0000541008357816 */ /* 0x000fe20000000009 */
[----:B------:R-:W-:Y:S01]  /*c310*/  IMAD.MOV.U32 R10, RZ, RZ, R27 ;  /* 0x000000ffff0a7224 */ /* 0x000fe200078e001b */
[----:B------:R-:W-:Y:S01]  /*c320*/  MOV R8, R25 ;  /* 0x0000001900087202 */ /* 0x000fe20000000f00 */
[----:B------:R-:W-:Y:S01]  /*c330*/  IMAD.MOV.U32 R9, RZ, RZ, R24 ;  /* 0x000000ffff097224 */ /* 0x000fe200078e0018 */
[----:B------:R-:W-:Y:S01]  /*c340*/  UISETP.LT.AND UP0, UPT, UR4, 0x80, UPT ;  /* 0x000000800400788c */ /* 0x000fe2000bf01270 */
[----:B------:R-:W-:Y:S01]  /*c350*/  BSSY B1, `(.L_x_1456) ;  /* 0x000016d000017945 */ /* 0x000fe20003800000 */
[----:B------:R-:W-:Y:S01]  /*c360*/  PRMT R67, R10, 0x5410, R11 ;  /* 0x000054100a437816 */ /* 0x000fe2000000000b */
[----:B------:R-:W-:Y:S01]  /*c370*/  IMAD.MOV.U32 R11, RZ, RZ, R38 ;  /* 0x000000ffff0b7224 */ /* 0x000fe200078e0026 */
[----:B------:R-:W-:Y:S01]  /*c380*/  PRMT R66, R8, 0x5410, R9 ;  /* 0x0000541008427816 */ /* 0x000fe20000000009 */
[----:B------:R-:W-:Y:S01]  /*c390*/  IMAD.MOV.U32 R10, RZ, RZ, R39 ;  /* 0x000000ffff0a7224 */ /* 0x000fe200078e0027 */
[----:B------:R-:W-:Y:S01]  /*c3a0*/  MOV R9, R36 ;  /* 0x0000002400097202 */ /* 0x000fe20000000f00 */
[----:B------:R-:W-:Y:S01]  /*c3b0*/  IMAD.MOV.U32 R8, RZ, RZ, R37 ;  /* 0x000000ffff087224 */ /* 0x000fe200078e0025 */
[----:B------:R-:W-:-:S02]  /*c3c0*/  USEL UR4, UR4, 0x80, UP0 ;  /* 0x0000008004047887 */ /* 0x000fc40008000000 */
        /* <DEDUP_REMOVED lines=12> */
[----:B------:R-:W-:-:S02]  /*c490*/  MOV R11, R18 ;  /* 0x00000012000b7202 */ /* 0x000fc40000000f00 */
[----:B------:R-:W-:Y:S02]  /*c4a0*/  MOV R8, R17 ;  /* 0x0000001100087202 */ /* 0x000fe40000000f00 */
[----:B------:R-:W-:Y:S01]  /*c4b0*/  PRMT R65, R10, 0x5410, R11 ;  /* 0x000054100a417816 */ /* 0x000fe2000000000b */
[----:B------:R-:W-:Y:S01]  /*c4c0*/  IMAD.MOV.U32 R11, RZ, RZ, R34 ;  /* 0x000000ffff0b7224 */ /* 0x000fe200078e0022 */
[----:B------:R-:W-:Y:S01]  /*c4d0*/  PRMT R64, R8, 0x5410, R9 ;  /* 0x0000541008407816 */ /* 0x000fe20000000009 */
[----:B------:R-:W-:Y:S01]  /*c4e0*/  IMAD.MOV.U32 R10, RZ, RZ, R35 ;  /* 0x000000ffff0a7224 */ /* 0x000fe200078e0023 */
[----:B------:R-:W-:Y:S01]  /*c4f0*/  MOV R9, R32 ;  /* 0x0000002000097202 */ /* 0x000fe20000000f00 */
[----:B------:R-:W-:-:S03]  /*c500*/  IMAD.MOV.U32 R8, RZ, RZ, R33 ;  /* 0x000000ffff087224 */ /* 0x000fc600078e0021 */
        /* <DEDUP_REMOVED lines=108> */
.L_x_1459:
[----:B------:R-:W-:Y:S05]  /*cbd0*/  BSYNC B0 ;  /* 0x0000000000007941 */ /* 0x000fea0003800000 */
.L_x_1458:
        /* <DEDUP_REMOVED lines=114> */
.L_x_1461:
[----:B------:R-:W-:Y:S05]  /*d300*/  BSYNC B0 ;  /* 0x0000000000007941 */ /* 0x000fea0003800000 */
.L_x_1460:
[----:B-1----:R-:W-:-:S04]  /*d310*/  IADD3 R12, R55, 0x40, RZ ;  /* 0x00000040370c7810 */ /* 0x002fc80007ffe0ff */
        /* <DEDUP_REMOVED lines=112> */
.L_x_1457:
[----:B------:R-:W-:Y:S05]  /*da20*/  BSYNC B1 ;  /* 0x0000000000017941 */ /* 0x000fea0003800000 */
.L_x_1456:
        /* <DEDUP_REMOVED lines=111> */
.L_x_1463:
[----:B------:R-:W-:Y:S05]  /*e120*/  BSYNC B0 ;  /* 0x0000000000007941 */ /* 0x000fea0003800000 */
.L_x_1462:
        /* <DEDUP_REMOVED lines=16> */
[----:B------:R-:W-:Y:S01]  /*e230*/  LEA.HI R13, R13, R10, RZ, 0x1d ;  /* 0x0000000a0d0d7211 */ /* 0x000fe200078fe8ff */
[--C-:B------:R-:W-:Y:S01]  /*e240*/  HADD2.F32 R46, -RZ, R66.reuse.H0_H0 ;  /* 0x20000042ff2e7230 */ /* 0x100fe20000004100 */
[----:B------:R-:W-:Y:S01]  /*e250*/  LOP3.LUT R14, R14, 0x1c0, RZ, 0xc0, !PT ;  /* 0x000001c00e0e7812 */ /* 0x000fe200078ec0ff */
[----:B------:R-:W-:Y:S01]  /*e260*/  IMAD.SHL.U32 R9, R9, 0x40, RZ ;  /* 0x0000004009097824 */ /* 0x000fe200078e00ff */
        /* <DEDUP_REMOVED lines=96> */
.L_x_1465:
[----:B------:R-:W-:Y:S05]  /*e870*/  BSYNC B0 ;  /* 0x0000000000007941 */ /* 0x000fea0003800000 */
.L_x_1464:
[----:B-1----:R-:W-:-:S04]  /*e880*/  IADD3 R14, R55, 0x40, RZ ;  /* 0x00000040370e7810 */ /* 0x002fc80007ffe0ff */
[----:B------:R-:W-:-:S13]  /*e890*/  ISETP.GE.AND P0, PT, R14, c[0x0][0x27c], PT ;  /* 0x00009f000e007a0c */ /* 0x000fda0003f06270 */
[----:B------:R-:W-:Y:S05]  /*e8a0*/  @P0 BRA `(.L_x_1441) ;  /* 0x0000070000000947 */ /* 0x000fea0003800000 */
[----:B------:R-:W-:Y:S01]  /*e8b0*/  SHF.R.S32.HI R13, RZ, 0x1f, R14 ;  /* 0x0000001fff0d7819 */ /* 0x000fe2000001140e */
        /* <DEDUP_REMOVED lines=12> */
[----:B------:R-:W-:Y:S01]  /*e980*/  HADD2.F32 R49, -RZ, R49.H1_H1 ;  /* 0x30000031ff317230 */ /* 0x000fe20000004100 */
[----:B------:R-:W-:Y:S01]  /*e990*/  LEA.HI R13, R13, R14, RZ, 0x6 ;  /* 0x0000000e0d0d7211 */ /* 0x000fe200078f30ff */
[----:B------:R-:W-:Y:S01]  /*e9a0*/  HADD2.F32 R53, -RZ, R53.H1_H1 ;  /* 0x30000035ff357230 */ /* 0x000fe20000004100 */
        /* <DEDUP_REMOVED lines=96> */
.L_x_1441:
[----:B------:R-:W-:Y:S05]  /*efb0*/  BSYNC B2 ;  /* 0x0000000000027941 */ /* 0x000fea0003800000 */
.L_x_1423:
[----:B------:R-:W-:-:S04]  /*efc0*/  DEPBAR.LE SB0, 0x2 ;  /* 0x000080800000791a */ /* 0x000fc80000000000 */
[----:B------:R-:W-:Y:S01]  /*efd0*/  IMAD.MOV.U32 R182, RZ, RZ, 0x20 ;  /* 0x00000020ffb67424 */ /* 0x000fe200078e00ff */
[----:B------:R-:W-:Y:S01]  /*efe0*/  BAR.SYNC.DEFER_BLOCKING 0x0 ;  /* 0x0000000000007b1d */ /* 0x000fe20000010000 */
[----:B------:R-:W-:Y:S01]  /*eff0*/  LOP3.LUT P0, RZ, R132, 0x2, RZ, 0xc0, !PT ;  /* 0x0000000284ff7812 */ /* 0x000fe2000780c0ff */
[----:B------:R-:W-:Y:S01]  /*f000*/  IMAD.SHL.U32 R185, R5, 0x2, RZ ;  /* 0x0000000205b97824 */ /* 0x000fe200078e00ff */
[----:B------:R-:W-:Y:S01]  /*f010*/  LEA R184, R0, 0x18100, 0x1 ;  /* 0x0001810000b87811 */ /* 0x000fe200078e08ff */
[----:B------:R-:W-:Y:S01]  /*f020*/  IMAD.SHL.U32 R183, R2, 0x2, RZ ;  /* 0x0000000202b77824 */ /* 0x000fe200078e00ff */
[----:B------:R-:W-:Y:S02]  /*f030*/  SEL R182, R182, 0xffffffe0, !P0 ;  /* 0xffffffe0b6b67807 */ /* 0x000fe40004000000 */
[----:B------:R-:W-:Y:S02]  /*f040*/  PLOP3.LUT P0, PT, PT, PT, UP1, 0x40, 0x0 ;  /* 0x000000000000781c */ /* 0x000fe40003f0e818 */
[----:B------:R-:W-:Y:S01]  /*f050*/  SHF.L.U32 R40, R0, 0x1, RZ ;  /* 0x0000000100287819 */ /* 0x000fe200000006ff */
[----:B------:R-:W-:Y:S01]  /*f060*/  IMAD.IADD R0, R184, 0x1, R183 ;  /* 0x00000001b8007824 */ /* 0x000fe200078e02b7 */
[----:B------:R-:W-:-:S04]  /*f070*/  IADD3 R88, R185, R182, RZ ;  /* 0x000000b6b9587210 */ /* 0x000fc80007ffe0ff */
        /* <DEDUP_REMOVED lines=24> */
[----:B------:R-:W-:Y:S01]  /*f200*/  SHF.L.U64.HI R14, R208, 0x1, R211 ;  /* 0x00000001d00e7819 */ /* 0x000fe200000102d3 */
[----:B------:R-:W-:Y:S01]  /*f210*/  IMAD R5, R197, c[0x0][0x21c], R2 ;  /* 0x00008700c5057a24 */ /* 0x000fe200078e0202 */
[----:B------:R-:W-:Y:S01]  /*f220*/  LOP3.LUT R29, R29, 0xf, RZ, 0xc0, !PT ;  /* 0x0000000f1d1d7812 */ /* 0x000fe200078ec0ff */
[----:B------:R-:W-:-:S04]  /*f230*/  IMAD.WIDE.U32 R12, R197, c[0x0][0x218], R12 ;  /* 0x00008600c50c7a25 */ /* 0x000fc800078e000c */
[----:B------:R-:W-:Y:S01]  /*f240*/  IMAD.SHL.U32 R2, R207, 0x2, RZ ;  /* 0x00000002cf027824 */ /* 0x000fe200078e00ff */
[----:B------:R-:W-:Y:S02]  /*f250*/  IADD3 R22, P0, R50, R12, RZ ;  /* 0x0000000c32167210 */ /* 0x000fe40007f1e0ff */
[----:B------:R-:W-:Y:S02]  /*f260*/  SEL R12, RZ, 0x10, P4 ;  /* 0x00000010ff0c7807 */ /* 0x000fe40002000000 */
[----:B------:R-:W-:Y:S01]  /*f270*/  IADD3.X R5, R192, R13, R5, P0, !PT ;  /* 0x0000000dc0057210 */ /* 0x000fe200007fe405 */
[----:B------:R-:W-:Y:S01]  /*f280*/  IMAD.SHL.U32 R13, R208, 0x2, RZ ;  /* 0x00000002d00d7824 */ /* 0x000fe200078e00ff */
[----:B------:R-:W-:Y:S02]  /*f290*/  LEA R23, P0, R22, c[0x0][0x1f8], 0x1 ;  /* 0x00007e0016177a11 */ /* 0x000fe400078008ff */
[----:B------:R-:W-:Y:S02]  /*f2a0*/  IADD3 R32, -R12, 0x10, RZ ;  /* 0x000000100c207810 */ /* 0x000fe40007ffe1ff */
[----:B------:R-:W-:Y:S01]  /*f2b0*/  LEA.HI.X R22, R22, c[0x0][0x1fc], R5, 0x1, P0 ;  /* 0x00007f0016167a11 */ /* 0x000fe200000f0c05 */
[----:B------:R-:W5:Y:S01]  /*f2c0*/  SHFL.IDX PT, R28, R23, 0x1, 0x181f ;  /* 0x00381f00171c7f89 */ /* 0x000f6200000e0000 */
[----:B------:R-:W-:-:S02]  /*f2d0*/  LOP3.LUT R32, R32, 0xf, RZ, 0xc0, !PT ;  /* 0x0000000f20207812 */ /* 0x000fc400078ec0ff */
[----:B------:R-:W-:Y:S01]  /*f2e0*/  SHF.L.U64.HI R5, R207, 0x1, R144 ;  /* 0x00000001cf057819 */ /* 0x000fe20000010290 */
[----:B------:R-:W4:Y:S04]  /*f2f0*/  SHFL.IDX PT, R30, R22, 0x1, 0x181f ;  /* 0x00381f00161e7f89 */ /* 0x000f2800000e0000 */
[----:B------:R-:W3:Y:S04]  /*f300*/  SHFL.IDX PT, R23, R23, RZ, 0x181f ;  /* 0x00181fff17177589 */ /* 0x000ee800000e0000 */
        /* <DEDUP_REMOVED lines=22> */
.L_x_1466:
[----:B------:R-:W-:Y:S01]  /*f470*/  IMAD.MOV.U32 R2, RZ, RZ, 0x40 ;  /* 0x00000040ff027424 */ /* 0x000fe200078e00ff */
[C---:B--23--:R-:W-:Y:S01]  /*f480*/  HMMA.16816.F32 R20, R40.reuse, R16, RZ ;  /* 0x000000102814723c */ /* 0x04cfe200000018ff */
[----:B------:R-:W-:Y:S01]  /*f490*/  IMAD R181, R3, 0x2, R184 ;  /* 0x0000000203b57824 */ /* 0x000fe200078e02b8 */
[----:B------:R-:W-:Y:S01]  /*f4a0*/  LEA.HI R7, R7, R82, RZ, 0x2 ;  /* 0x0000005207077211 */ /* 0x000fe200078f10ff */
[----:B------:R-:W-:Y:S01]  /*f4b0*/  IMAD R180, R3, 0x2, R0 ;  /* 0x0000000203b47824 */ /* 0x000fe200078e0200 */
[----:B------:R-:W-:Y:S01]  /*f4c0*/  SEL R187, R2, 0xffffffc0, !P1 ;  /* 0xffffffc002bb7807 */ /* 0x000fe20004800000 */
[----:B------:R-:W-:Y:S01]  /*f4d0*/  UMOV UR4, 0xffffffc0 ;  /* 0xffffffc000047882 */ /* 0x000fe20000000000 */
[----:B------:R-:W-:Y:S01]  /*f4e0*/  LDSM.16.M88.4 R12, [R181] ;  /* 0x00000000b50c783b */ /* 0x000fe20000000200 */
        /* <DEDUP_REMOVED lines=9> */
[----:B----4-:R-:W-:Y:S01]  /*f580*/  HMMA.16816.F32 R64, R40, R60, RZ ;  /* 0x0000003c2840723c */ /* 0x010fe200000018ff */
[----:B------:R-:W-:Y:S01]  /*f590*/  UISETP.GE.AND UP0, UPT, UR15, 0x3, UPT ;  /* 0x000000030f00788c */ /* 0x000fe2000bf06270 */
[----:B------:R-:W-:Y:S01]  /*f5a0*/  LDSM.16.M88.4 R32, [R5+0xc900] ;  /* 0x00c900000520783b */ /* 0x000fe20000000200 */
[----:B------:R-:W-:-:S02]  /*f5b0*/  IMAD R134, R3, 0x2, R135 ;  /* 0x0000000203867824 */ /* 0x000fc400078e0287 */
[C---:B------:R-:W-:Y:S01]  /*f5c0*/  IMAD.IADD R188, R183.reuse, 0x1, R135 ;  /* 0x00000001b7bc7824 */ /* 0x040fe200078e0287 */
[----:B------:R-:W-:Y:S01]  /*f5d0*/  LDSM.16.M88.4 R28, [R5+0xd100] ;  /* 0x00d10000051c783b */ /* 0x000fe20000000200 */
[----:B------:R-:W-:Y:S01]  /*f5e0*/  IMAD.IADD R143, R183, 0x1, R134 ;  /* 0x00000001b78f7824 */ /* 0x000fe200078e0286 */
[----:B-1----:R-:W-:Y:S01]  /*f5f0*/  HMMA.16816.F32 R56, R40, R52, RZ ;  /* 0x000000342838723c */ /* 0x002fe200000018ff */
[----:B------:R-:W-:Y:S01]  /*f600*/  IMAD R3, R3, 0x2, R188 ;  /* 0x0000000203037824 */ /* 0x000fe200078e02bc */
[----:B------:R-:W0:Y:S01]  /*f610*/  LDGDEPBAR ;  /* 0x00000000000079af */ /* 0x000e220000000000 */
[----:B------:R-:W-:-:S05]  /*f620*/  IMAD.IADD R171, R183, 0x1, R134 ;  /* 0x00000001b7ab7824 */ /* 0x000fca00078e0286 */
        /* <DEDUP_REMOVED lines=80> */
[----:B------:R-:W3:Y:S03]  /*fb30*/  LDSM.16.M88.4 R68, [R185+0x11100] ;  /* 0x01110000b944783b */ /* 0x000ee60000000200 */
        /* <DEDUP_REMOVED lines=17> */
[C---:B------:R-:W-:Y:S01]  /*fc50*/  HMMA.16816.F32 R16, R40.reuse, R34, R16 ;  /* 0x000000222810723c */ /* 0x040fe20000001810 */
[----:B------:R-:W-:Y:S07]  /*fc60*/  LDSM.16.M88.4 R32, [R88+0x11900] ;  /* 0x011900005820783b */ /* 0x000fee0000000200 */
[C---:B------:R-:W-:Y:S08]  /*fc70*/  HMMA.16816.F32 R56, R40.reuse, R68, R56 ;  /* 0x000000442838723c */ /* 0x040ff00000001838 */
[C---:B------:R-:W-:Y:S08]  /*fc80*/  HMMA.16816.F32 R72, R40.reuse, R70, R72 ;  /* 0x000000462848723c */ /* 0x040ff00000001848 */
[C---:B-1----:R-:W-:Y:S01]  /*fc90*/  HMMA.16816.F32 R68, R40.reuse, R24, R48 ;  /* 0x000000182844723c */ /* 0x042fe20000001830 */
[----:B------:R-:W-:Y:S07]  /*fca0*/  LDSM.16.M88.4 R48, [R181+0x8000] ;  /* 0x00800000b530783b */ /* 0x000fee0000000200 */
[----:B------:R-:W-:Y:S01]  /*fcb0*/  HMMA.16816.F32 R44, R40, R26, R44 ;  /* 0x0000001a282c723c */ /* 0x000fe2000000182c */
[----:B------:R-:W1:Y:S07]  /*fcc0*/  LDSM.16.M88.4 R24, [R5+0x10900] ;  /* 0x010900000518783b */ /* 0x000e6e0000000200 */
[C---:B--2---:R-:W-:Y:S08]  /*fcd0*/  HMMA.16816.F32 R64, R36.reuse, R28, R64 ;  /* 0x0000001c2440723c */ /* 0x044ff00000001840 */
[C---:B------:R-:W-:Y:S07]  /*fce0*/  HMMA.16816.F32 R20, R36.reuse, R12, R20 ;  /* 0x0000000c2414723c */ /* 0x040fee0000001814 */
[----:B------:R-:W-:Y:S01]  /*fcf0*/  SHF.R.S32.HI R13, RZ, 0x1f, R80 ;  /* 0x0000001fff0d7819 */ /* 0x000fe20000011450 */
[----:B------:R-:W-:Y:S03]  /*fd00*/  HMMA.16816.F32 R16, R36, R14, R16 ;  /* 0x0000000e2410723c */ /* 0x000fe60000001810 */
[----:B------:R-:W-:-:S04]  /*fd10*/  LEA.HI R13, R13, R80, RZ, 0x3 ;  /* 0x000000500d0d7211 */ /* 0x000fc800078f18ff */
[----:B------:R-:W-:Y:S01]  /*fd20*/  LOP3.LUT R15, R6, 0xffffffe0, RZ, 0xc0, !PT ;  /* 0xffffffe0060f7812 */ /* 0x000fe200078ec0ff */
[----:B------:R-:W-:Y:S01]  /*fd30*/  HMMA.16816.F32 R56, R36, R8, R56 ;  /* 0x000000082438723c */ /* 0x000fe20000001838 */
[----:B------:R-:W-:-:S03]  /*fd40*/  LOP3.LUT R29, R13, 0xffffff8, RZ, 0xc0, !PT ;  /* 0x0ffffff80d1d7812 */ /* 0x000fc600078ec0ff */
[C---:B------:R-:W-:Y:S02]  /*fd50*/  IMAD.IADD R6, R82.reuse, 0x1, -R15 ;  /* 0x0000000152067824 */ /* 0x040fe400078e0a0f */
[----:B------:R-:W-:Y:S01]  /*fd60*/  IMAD.IADD R82, R82, 0x1, -R7 ;  /* 0x0000000152527824 */ /* 0x000fe200078e0a07 */
[----:B------:R-:W-:Y:S01]  /*fd70*/  LDSM.16.M88.4 R12, [R5+0x11900] ;  /* 0x01190000050c783b */ /* 0x000fe20000000200 */
[----:B------:R-:W-:Y:S01]  /*fd80*/  HMMA.16816.F32 R72, R36, R10, R72 ;  /* 0x0000000a2448723c */ /* 0x000fe20000001848 */
[----:B------:R-:W-:Y:S01]  /*fd90*/  SHF.R.S32.HI R7, RZ, 0x1f, R6 ;  /* 0x0000001fff077819 */ /* 0x000fe20000011406 */
[----:B------:R-:W-:Y:S01]  /*fda0*/  IMAD.IADD R80, R80, 0x1, -R29 ;  /* 0x0000000150507824 */ /* 0x000fe200078e0a1d */
[----:B------:R2:W3:Y:S01]  /*fdb0*/  LDSM.16.M88.4 R8, [R5+0x11100] ;  /* 0x011100000508783b */ /* 0x0004e20000000200 */
[----:B------:R-:W-:Y:S02]  /*fdc0*/  LEA.HI R213, R82, R82, RZ, 0x1 ;  /* 0x0000005252d57211 */ /* 0x000fe400078f08ff */
[----:B------:R-:W-:-:S02]  /*fdd0*/  LEA.HI R7, R7, R6, RZ, 0x2 ;  /* 0x0000000607077211 */ /* 0x000fc400078f10ff */
[----:B-1----:R-:W-:Y:S01]  /*fde0*/  HMMA.16816.F32 R64, R48, R24, R64 ;  /* 0x000000183040723c */ /* 0x002fe20000001840 */
[----:B------:R-:W-:-:S05]  /*fdf0*/  LOP3.LUT R213, R213, 0x1ffffffe, RZ, 0xc0, !PT ;  /* 0x1ffffffed5d57812 */ /* 0x000fca00078ec0ff */
[----:B------:R-:W-:Y:S01]  /*fe00*/  IMAD.IADD R213, R82, 0x1, -R213 ;  /* 0x0000000152d57824 */ /* 0x000fe200078e0ad5 */
[C---:B------:R-:W-:Y:S01]  /*fe10*/  LEA.HI.SX32 R25, R7.reuse, UR13, 0x1e ;  /* 0x0000000d07197c11 */ /* 0x040fe2000f8ff2ff */
[----:B------:R-:W-:Y:S01]  /*fe20*/  HMMA.16816.F32 R60, R36, R30, R60 ;  /* 0x0000001e243c723c */ /* 0x000fe2000000183c */
[----:B------:R-:W-:Y:S01]  /*fe30*/  LDSM.16.M88.4 R28, [R180+0x8000] ;  /* 0x00800000b41c783b */ /* 0x000fe20000000200 */
[----:B------:R-:W-:Y:S02]  /*fe40*/  LOP3.LUT R7, R7, 0x7ffffffc, RZ, 0xc0, !PT ;  /* 0x7ffffffc07077812 */ /* 0x000fe400078ec0ff */
[----:B------:R-:W-:-:S03]  /*fe50*/  IMAD R80, R80, 0x10, R25 ;  /* 0x0000001050507824 */ /* 0x000fc600078e0219 */
[----:B------:R-:W-:Y:S01]  /*fe60*/  IMAD.IADD R7, R6, 0x1, -R7 ;  /* 0x0000000106077824 */ /* 0x000fe200078e0a07 */
[C---:B------:R-:W-:Y:S01]  /*fe70*/  HMMA.16816.F32 R68, R36.reuse, R32, R68 ;  /* 0x000000202444723c */ /* 0x040fe20000001844 */
[----:B------:R-:W-:Y:S02]  /*fe80*/  IMAD R213, R213, 0x8, R80 ;  /* 0x00000008d5d57824 */ /* 0x000fe400078e0250 */
[----:B------:R-:W-:Y:S02]  /*fe90*/  IMAD.SHL.U32 R214, R7, 0x2, RZ ;  /* 0x0000000207d67824 */ /* 0x000fe400078e00ff */
[----:B--2---:R-:W-:Y:S01]  /*fea0*/  @P0 IMAD.HI.U32 R5, R213, c[0x0][0x2c8], RZ ;  /* 0x0000b200d5050a27 */ /* 0x004fe200078e00ff */
[----:B------:R-:W-:Y:S02]  /*feb0*/  PLOP3.LUT P0, PT, PT, PT, UP2, 0x80, 0x0 ;  /* 0x000000000000781c */ /* 0x000fe40003f0f028 */
[----:B------:R-:W-:Y:S01]  /*fec0*/  HMMA.16816.F32 R44, R36, R34, R44 ;  /* 0x00000022242c723c */ /* 0x000fe2000000182c */
[----:B------:R-:W1:Y:S01]  /*fed0*/  LDSM.16.M88.4 R32, [R2+0x10100] ;  /* 0x010100000220783b */ /* 0x000e620000000200 */
[----:B------:R-:W-:-:S06]  /*fee0*/  IMAD.MOV.U32 R0, RZ, RZ, R213 ;  /* 0x000000ffff007224 */ /* 0x000fcc00078e00d5 */
[----:B------:R-:W-:Y:S03]  /*fef0*/  HMMA.16816.F32 R20, R48, R52, R20 ;  /* 0x000000343014723c */ /* 0x000fe60000001814 */
[----:B------:R-:W-:Y:S01]  /*ff00*/  @P0 SHF.R.U32.HI R0, RZ, c[0x0][0x2cc], R5 ;  /* 0x0000b300ff000a19 */ /* 0x000fe20000011605 */
[----:B------:R-:W-:-:S04]  /*ff10*/  IMAD.U32 R5, RZ, RZ, UR4 ;  /* 0x00000004ff057e24 */ /* 0x000fc8000f8e00ff */
[----:B---3--:R-:W-:Y:S01]  /*ff20*/  HMMA.16816.F32 R56, R48, R8, R56 ;  /* 0x000000083038723c */ /* 0x008fe20000001838 */
[----:B------:R-:W-:-:S04]  /*ff30*/  IADD3 R5, -R214, UR9, R5 ;  /* 0x00000009d6057c10 */ /* 0x000fc8000fffe105 */
[----:B------:R-:W-:-:S03]  /*ff40*/  IADD3 R5, R5, -UR12, RZ ;  /* 0x8000000c05057c10 */ /* 0x000fc6000fffe0ff */
[C---:B------:R-:W-:Y:S01]  /*ff50*/  HMMA.16816.F32 R72, R48.reuse, R10, R72 ;  /* 0x0000000a3048723c */ /* 0x040fe20000001848 */
[----:B------:R-:W-:Y:S07]  /*ff60*/  LDSM.16.M88.4 R8, [R2+0x10900] ;  /* 0x010900000208783b */ /* 0x000fee0000000200 */
[C---:B------:R-:W-:Y:S08]  /*ff70*/  HMMA.16816.F32 R16, R48.reuse, R54, R16 ;  /* 0x000000363010723c */ /* 0x040ff00000001810 */
[C---:B------:R-:W-:Y:S01]  /*ff80*/  HMMA.16816.F32 R68, R48.reuse, R12, R68 ;  /* 0x0000000c3044723c */ /* 0x040fe20000001844 */
[----:B------:R-:W2:Y:S04]  /*ff90*/  SHFL.IDX PT, R12, R0, RZ, 0x1c1f ;  /* 0x001c1fff000c7589 */ /* 0x000ea800000e0000 */
[----:B------:R-:W3:Y:S03]  /*ffa0*/  SHFL.IDX PT, R0, R0, 0x1, 0x1c1f ;  /* 0x003c1f0000007f89 */ /* 0x000ee600000e0000 */
[----:B------:R-:W-:Y:S01]  /*ffb0*/  HMMA.16816.F32 R60, R48, R26, R60 ;  /* 0x0000001a303c723c */ /* 0x000fe2000000183c */
[----:B------:R-:W4:Y:S07]  /*ffc0*/  LDSM.16.M88.4 R24, [R2+0x11100] ;  /* 0x011100000218783b */ /* 0x000f2e0000000200 */
[C---:B-1----:R-:W-:Y:S07]  /*ffd0*/  HMMA.16816.F32 R20, R28.reuse, R32, R20 ;  /* 0x000000201c14723c */ /* 0x042fee0000001814 */
[----:B------:R-:W-:Y:S01]  /*ffe0*/  IADD3 R33, -R214, UR18, RZ ;  /* 0x00000012d6217c10 */ /* 0x000fe2000fffe1ff */
[----:B------:R-:W-:Y:S01]  /*fff0*/  HMMA.16816.F32 R16, R28, R34, R16 ;  /* 0x000000221c10723c */ /* 0x000fe20000001810 */
[----:B--2---:R-:W-:-:S02]  /*10000*/  IMAD.IADD R12, R5, 0x1, R12 ;  /* 0x00000001050c7824 */ /* 0x004fc400078e020c */
[----:B---3--:R-:W-:-:S03]  /*10010*/  IMAD.IADD R0, R5, 0x1, R0 ;  /* 0x0000000105007824 */ /* 0x008fc600078e0200 */
[----:B------:R-:W-:Y:S02]  /*10020*/  IMNMX R7, R33, R12, PT ;  /* 0x0000000c21077217 */ /* 0x000fe40003800200 */
[----:B------:R-:W-:Y:S01]  /*10030*/  HMMA.16816.F32 R44, R48, R14, R44 ;  /* 0x0000000e302c723c */ /* 0x000fe2000000182c */
[----:B------:R-:W1:Y:S01]  /*10040*/  LDSM.16.M88.4 R12, [R2+0x11900] ;  /* 0x01190000020c783b */ /* 0x000e620000000200 */
[----:B------:R-:W-:Y:S01]  /*10050*/  ISETP.GT.AND P0, PT, R7, RZ, PT ;  /* 0x000000ff0700720c */ /* 0x000fe20003f04270 */
[----:B------:R-:W-:-:S04]  /*10060*/  DEPBAR.LE SB0, 0x2 ;  /* 0x000080800000791a */ /* 0x000fc80000000000 */
[----:B------:R-:W-:Y:S01]  /*10070*/  IMNMX R33, R33, R0, PT ;  /* 0x0000000021217217 */ /* 0x000fe20003800200 */
[----:B------:R-:W-:Y:S01]  /*10080*/  HMMA.16816.F32 R64, R28, R8, R64 ;  /* 0x000000081c40723c */ /* 0x000fe20000001840 */
[----:B------:R-:W-:Y:S01]  /*10090*/  FSEL R32, R20, -INF , P0 ;  /* 0xff80000014207808 */ /* 0x000fe20000000000 */
[----:B------:R-:W-:Y:S01]  /*100a0*/  BAR.SYNC.DEFER_BLOCKING 0x0 ;  /* 0x0000000000007b1d */ /* 0x000fe20000010000 */
[----:B------:R-:W-:-:S04]  /*100b0*/  ISETP.GT.AND P0, PT, R7, 0x1, PT ;  /* 0x000000010700780c */ /* 0x000fc80003f04270 */
[----:B------:R-:W-:Y:S01]  /*100c0*/  FSEL R21, R21, -INF , P0 ;  /* 0xff80000015157808 */ /* 0x000fe20000000000 */
[----:B------:R-:W-:Y:S01]  /*100d0*/  HMMA.16816.F32 R60, R28, R10, R60 ;  /* 0x0000000a1c3c723c */ /* 0x000fe2000000183c */
[----:B------:R-:W-:-:S04]  /*100e0*/  ISETP.GT.AND P0, PT, R7, 0x8, PT ;  /* 0x000000080700780c */ /* 0x000fc80003f04270 */
[----:B------:R-:W-:Y:S02]  /*100f0*/  FSEL R34, R16, -INF , P0 ;  /* 0xff80000010227808 */ /* 0x000fe40000000000 */
[----:B------:R-:W-:Y:S01]  /*10100*/  ISETP.GT.AND P0, PT, R7, 0x9, PT ;  /* 0x000000090700780c */ /* 0x000fe20003f04270 */
[C---:B----4-:R-:W-:Y:S07]  /*10110*/  HMMA.16816.F32 R56, R28.reuse, R24, R56 ;  /* 0x000000181c38723c */ /* 0x050fee0000001838 */
[----:B------:R-:W-:Y:S01]  /*10120*/  FSEL R24, R17, -INF , P0 ;  /* 0xff80000011187808 */ /* 0x000fe20000000000 */
[C---:B------:R-:W-:Y:S01]  /*10130*/  HMMA.16816.F32 R72, R28.reuse, R26, R72 ;  /* 0x0000001a1c48723c */ /* 0x040fe20000001848 */
[C---:B------:R-:W-:Y:S01]  /*10140*/  ISETP.GT.AND P0, PT, R7.reuse, 0x10, PT ;  /* 0x000000100700780c */ /* 0x040fe20003f04270 */
[----:B------:R-:W-:Y:S03]  /*10150*/  LDSM.16.MT88.4 R112, [R134+0x100] ;  /* 0x000100008670783b */ /* 0x000fe60000004200 */
[----:B------:R-:W-:Y:S01]  /*10160*/  FSEL R16, R64, -INF , P0 ;  /* 0xff80000040107808 */ /* 0x000fe20000000000 */
[----:B------:R-:W-:Y:S01]  /*10170*/  LDSM.16.MT88.4 R40, [R135+0x2100] ;  /* 0x002100008728783b */ /* 0x000fe20000004200 */
[----:B------:R-:W-:Y:S01]  /*10180*/  ISETP.GT.AND P0, PT, R7, 0x11, PT ;  /* 0x000000110700780c */ /* 0x000fe20003f04270 */
[----:B-1----:R-:W-:Y:S02]  /*10190*/  HMMA.16816.F32 R68, R28, R12, R68 ;  /* 0x0000000c1c44723c */ /* 0x002fe40000001844 */
[----:B------:R-:W-:Y:S01]  /*101a0*/  LDSM.16.MT88.4 R104, [R188+0x100] ;  /* 0x00010000bc68783b */ /* 0x000fe20000004200 */
[----:B------:R-:W-:-:S02]  /*101b0*/  FSEL R20, R65, -INF , P0 ;  /* 0xff80000041147808 */ /* 0x000fc40000000000 */
[C---:B------:R-:W-:Y:S01]  /*101c0*/  ISETP.GT.AND P0, PT, R7.reuse, 0x18, PT ;  /* 0x000000180700780c */ /* 0x040fe20003f04270 */
[----:B------:R-:W-:Y:S03]  /*101d0*/  LDSM.16.MT88.4 R48, [R188+0x2100] ;  /* 0x00210000bc30783b */ /* 0x000fe60000004200 */
[----:B------:R-:W-:Y:S01]  /*101e0*/  FSEL R60, R60, -INF , P0 ;  /* 0xff8000003c3c7808 */ /* 0x000fe20000000000 */
[----:B------:R-:W-:Y:S01]  /*101f0*/  HMMA.16816.F32 R44, R28, R14, R44 ;  /* 0x0000000e1c2c723c */ /* 0x000fe2000000182c */
[----:B------:R-:W-:Y:S01]  /*10200*/  ISETP.GT.AND P0, PT, R7, 0x19, PT ;  /* 0x000000190700780c */ /* 0x000fe20003f04270 */
[----:B------:R-:W-:Y:S03]  /*10210*/  LDSM.16.MT88.4 R80, [R188+0x4100] ;  /* 0x00410000bc50783b */ /* 0x000fe60000004200 */
[----:B------:R-:W-:Y:S01]  /*10220*/  FSEL R6, R61, -INF , P0 ;  /* 0xff8000003d067808 */ /* 0x000fe20000000000 */
[----:B------:R-:W-:Y:S01]  /*10230*/  LDSM.16.MT88.4 R124, [R135+0x100] ;  /* 0x00010000877c783b */ /* 0x000fe20000004200 */
[----:B------:R-:W-:-:S03]  /*10240*/  ISETP.GT.AND P0, PT, R7, 0x20, PT ;  /* 0x000000200700780c */ /* 0x000fc60003f04270 */
[----:B------:R-:W-:Y:S01]  /*10250*/  LDSM.16.MT88.4 R120, [R3+0x100] ;  /* 0x000100000378783b */ /* 0x000fe20000004200 */
[----:B------:R-:W-:Y:S02]  /*10260*/  FSEL R162, R56, -INF , P0 ;  /* 0xff80000038a27808 */ /* 0x000fe40000000000 */
[----:B------:R-:W-:Y:S01]  /*10270*/  ISETP.GT.AND P0, PT, R7, 0x21, PT ;  /* 0x000000210700780c */ /* 0x000fe20003f04270 */
[----:B------:R-:W-:Y:S03]  /*10280*/  LDSM.16.MT88.4 R88, [R134+0x4100] ;  /* 0x004100008658783b */ /* 0x000fe60000004200 */
[----:B------:R-:W-:Y:S01]  /*10290*/  FSEL R220, R57, -INF , P0 ;  /* 0xff80000039dc7808 */ /* 0x000fe20000000000 */
[----:B------:R-:W-:Y:S01]  /*102a0*/  LDSM.16.MT88.4 R136, [R188+0x2900] ;  /* 0x00290000bc88783b */ /* 0x000fe20000004200 */
[----:B------:R-:W-:-:S03]  /*102b0*/  ISETP.GT.AND P0, PT, R7, 0x28, PT ;  /* 0x000000280700780c */ /* 0x000fc60003f04270 */
[----:B------:R-:W-:Y:S01]  /*102c0*/  LDSM.16.MT88.4 R28, [R135+0x900] ;  /* 0x00090000871c783b */ /* 0x000fe20000004200 */
[----:B------:R-:W-:Y:S02]  /*102d0*/  FSEL R218, R72, -INF , P0 ;  /* 0xff80000048da7808 */ /* 0x000fe40000000000 */
[----:B------:R-:W-:-:S04]  /*102e0*/  ISETP.GT.AND P0, PT, R7, 0x29, PT ;  /* 0x000000290700780c */ /* 0x000fc80003f04270 */
[----:B------:R-:W-:Y:S02]  /*102f0*/  FSEL R164, R73, -INF , P0 ;  /* 0xff80000049a47808 */ /* 0x000fe40000000000 */
[----:B------:R-:W-:-:S04]  /*10300*/  ISETP.GT.AND P0, PT, R7, 0x30, PT ;  /* 0x000000300700780c */ /* 0x000fc80003f04270 */
[----:B------:R-:W-:Y:S02]  /*10310*/  FSEL R186, R68, -INF , P0 ;  /* 0xff80000044ba7808 */ /* 0x000fe40000000000 */
[----:B------:R-:W-:-:S04]  /*10320*/  ISETP.GT.AND P0, PT, R7, 0x31, PT ;  /* 0x000000310700780c */ /* 0x000fc80003f04270 */
[----:B------:R-:W-:Y:S02]  /*10330*/  FSEL R178, R69, -INF , P0 ;  /* 0xff80000045b27808 */ /* 0x000fe40000000000 */
[----:B------:R-:W-:-:S04]  /*10340*/  ISETP.GT.AND P0, PT, R7, 0x38, PT ;  /* 0x000000380700780c */ /* 0x000fc80003f04270 */
[----:B------:R-:W-:Y:S02]  /*10350*/  FSEL R176, R44, -INF , P0 ;  /* 0xff8000002cb07808 */ /* 0x000fe40000000000 */
[----:B------:R-:W-:Y:S02]  /*10360*/  ISETP.GT.AND P0, PT, R7, 0x39, PT ;  /* 0x000000390700780c */ /* 0x000fe40003f04270 */
[----:B------:R-:W-:Y:S02]  /*10370*/  FMNMX.FTZ R7, R32, R21, !PT ;  /* 0x0000001520077209 */ /* 0x000fe40007810000 */
[----:B------:R-:W-:Y:S02]  /*10380*/  FSEL R174, R45, -INF , P0 ;  /* 0xff8000002dae7808 */ /* 0x000fe40000000000 */
[----:B------:R-:W-:Y:S02]  /*10390*/  ISETP.GT.AND P0, PT, R33, RZ, PT ;  /* 0x000000ff2100720c */ /* 0x000fe40003f04270 */
[----:B------:R-:W-:-:S02]  /*103a0*/  FMNMX.FTZ R7, R34, R7, !PT ;  /* 0x0000000722077209 */ /* 0x000fc40007810000 */
[----:B------:R-:W-:Y:S02]  /*103b0*/  FSEL R5, R22, -INF , P0 ;  /* 0xff80000016057808 */ /* 0x000fe40000000000 */
[----:B------:R-:W-:Y:S02]  /*103c0*/  ISETP.GT.AND P0, PT, R33, 0x1, PT ;  /* 0x000000012100780c */ /* 0x000fe40003f04270 */
[----:B------:R-:W-:Y:S02]  /*103d0*/  FMNMX.FTZ R7, R24, R7, !PT ;  /* 0x0000000718077209 */ /* 0x000fe40007810000 */
[----:B------:R-:W-:Y:S02]  /*103e0*/  FSEL R26, R23, -INF , P0 ;  /* 0xff800000171a7808 */ /* 0x000fe40000000000 */
[----:B------:R-:W-:Y:S02]  /*103f0*/  ISETP.GT.AND P0, PT, R33, 0x8, PT ;  /* 0x000000082100780c */ /* 0x000fe40003f04270 */
        /* <DEDUP_REMOVED lines=10> */
[----:B------:R-:W-:Y:S02]  /*104a0*/  FMNMX.FTZ R7, R6, R7, !PT ;  /* 0x0000000706077209 */ /* 0x000fe40007810000 */
[----:B------:R-:W-:Y:S02]  /*104b0*/  FSEL R12, R67, -INF , P0 ;  /* 0xff800000430c7808 */ /* 0x000fe40000000000 */
[----:B------:R-:W-:Y:S01]  /*104c0*/  FMNMX.FTZ R9, R22, R9, !PT ;  /* 0x0000000916097209 */ /* 0x000fe20007810000 */
[----:B------:R-:W-:Y:S01]  /*104d0*/  LDSM.16.MT88.4 R64, [R143+0x2100] ;  /* 0x002100008f40783b */ /* 0x000fe20000004200 */
[----:B------:R-:W-:-:S02]  /*104e0*/  ISETP.GT.AND P0, PT, R33, 0x18, PT ;  /* 0x000000182100780c */ /* 0x000fc40003f04270 */
[----:B------:R-:W-:Y:S02]  /*104f0*/  FMNMX.FTZ R7, R162, R7, !PT ;  /* 0x00000007a2077209 */ /* 0x000fe40007810000 */
[----:B------:R-:W-:Y:S02]  /*10500*/  FMNMX.FTZ R9, R18, R9, !PT ;  /* 0x0000000912097209 */ /* 0x000fe40007810000 */
[----:B------:R-:W-:Y:S02]  /*10510*/  FSEL R10, R62, -INF , P0 ;  /* 0xff8000003e0a7808 */ /* 0x000fe40000000000 */
[----:B------:R-:W-:Y:S02]  /*10520*/  FMNMX.FTZ R7, R220, R7, !PT ;  /* 0x00000007dc077209 */ /* 0x000fe40007810000 */
[----:B------:R-:W-:Y:S02]  /*10530*/  ISETP.GT.AND P0, PT, R33, 0x19, PT ;  /* 0x000000192100780c */ /* 0x000fe40003f04270 */
[----:B------:R-:W-:-:S02]  /*10540*/  FMNMX.FTZ R9, R14, R9, !PT ;  /* 0x000000090e097209 */ /* 0x000fc40007810000 */
[----:B------:R-:W-:Y:S02]  /*10550*/  FMNMX.FTZ R7, R218, R7, !PT ;  /* 0x00000007da077209 */ /* 0x000fe40007810000 */
[----:B------:R-:W-:Y:S02]  /*10560*/  FSEL R8, R63, -INF , P0 ;  /* 0xff8000003f087808 */ /* 0x000fe40000000000 */
[----:B------:R-:W-:Y:S02]  /*10570*/  ISETP.GT.AND P0, PT, R33, 0x20, PT ;  /* 0x000000202100780c */ /* 0x000fe40003f04270 */
[----:B------:R-:W-:Y:S02]  /*10580*/  FMNMX.FTZ R9, R12, R9, !PT ;  /* 0x000000090c097209 */ /* 0x000fe40007810000 */
[----:B------:R-:W-:Y:S02]  /*10590*/  FMNMX.FTZ R7, R164, R7, !PT ;  /* 0x00000007a4077209 */ /* 0x000fe40007810000 */
[----:B------:R-:W-:-:S02]  /*105a0*/  FSEL R216, R58, -INF , P0 ;  /* 0xff8000003ad87808 */ /* 0x000fc40000000000 */
        /* <DEDUP_REMOVED lines=15> */
[C---:B------:R-:W-:Y:S01]  /*106a0*/  ISETP.GT.AND P0, PT, R33.reuse, 0x30, PT ;  /* 0x000000302100780c */ /* 0x040fe20003f04270 */
[----:B------:R-:W-:Y:S01]  /*106b0*/  LDSM.16.MT88.4 R72, [R135+0x4100] ;  /* 0x004100008748783b */ /* 0x000fe20000004200 */
[----:B------:R-:W-:Y:S02]  /*106c0*/  FMNMX.FTZ R9, R206, R7, !PT ;  /* 0x00000007ce097209 */ /* 0x000fe40007810000 */
[----:B------:R-:W-:Y:S01]  /*106d0*/  FSEL R172, R70, -INF , P0 ;  /* 0xff80000046ac7808 */ /* 0x000fe20000000000 */
[----:B------:R-:W1:Y:S01]  /*106e0*/  SHFL.BFLY PT, R7, R0, 0x2, 0x1f ;  /* 0x0c401f0000077f89 */ /* 0x000e6200000e0000 */
[----:B------:R-:W-:-:S02]  /*106f0*/  ISETP.GT.AND P0, PT, R33, 0x31, PT ;  /* 0x000000312100780c */ /* 0x000fc40003f04270 */
[----:B------:R-:W-:Y:S02]  /*10700*/  FMNMX.FTZ R9, R170, R9, !PT ;  /* 0x00000009aa097209 */ /* 0x000fe40007810000 */
[----:B------:R-:W-:Y:S02]  /*10710*/  FSEL R142, R71, -INF , P0 ;  /* 0xff800000478e7808 */ /* 0x000fe40000000000 */
[C---:B------:R-:W-:Y:S02]  /*10720*/  ISETP.GT.AND P0, PT, R33.reuse, 0x38, PT ;  /* 0x000000382100780c */ /* 0x040fe40003f04270 */
[----:B------:R-:W-:Y:S02]  /*10730*/  FMNMX.FTZ R9, R172, R9, !PT ;  /* 0x00000009ac097209 */ /* 0x000fe40007810000 */
[----:B------:R-:W-:Y:S02]  /*10740*/  FSEL R140, R46, -INF , P0 ;  /* 0xff8000002e8c7808 */ /* 0x000fe40000000000 */
[----:B------:R-:W-:-:S02]  /*10750*/  ISETP.GT.AND P0, PT, R33, 0x39, PT ;  /* 0x000000392100780c */ /* 0x000fc40003f04270 */
[----:B------:R-:W-:Y:S02]  /*10760*/  FMNMX.FTZ R9, R142, R9, !PT ;  /* 0x000000098e097209 */ /* 0x000fe40007810000 */
[----:B------:R-:W-:Y:S02]  /*10770*/  FSEL R166, R47, -INF , P0 ;  /* 0xff8000002fa67808 */ /* 0x000fe40000000000 */
[----:B------:R-:W-:-:S04]  /*10780*/  FMNMX.FTZ R9, R140, R9, !PT ;  /* 0x000000098c097209 */ /* 0x000fc80007810000 */
[----:B------:R-:W-:Y:S02]  /*10790*/  FMNMX.FTZ R9, R166, R9, !PT ;  /* 0x00000009a6097209 */ /* 0x000fe40007810000 */
[----:B-1----:R-:W-:-:S03]  /*107a0*/  FMNMX.FTZ R11, R0, R7, !PT ;  /* 0x00000007000b7209 */ /* 0x002fc60007810000 */
[----:B------:R-:W1:Y:S04]  /*107b0*/  SHFL.BFLY PT, R0, R9, 0x2, 0x1f ;  /* 0x0c401f0009007f89 */ /* 0x000e6800000e0000 */
[----:B------:R-:W2:Y:S01]  /*107c0*/  SHFL.BFLY PT, R2, R11, 0x1, 0x1f ;  /* 0x0c201f000b027f89 */ /* 0x000ea200000e0000 */
[----:B-1----:R-:W-:Y:S02]  /*107d0*/  FMNMX.FTZ R7, R9, R0, !PT ;  /* 0x0000000009077209 */ /* 0x002fe40007810000 */
[----:B--2---:R-:W-:-:S03]  /*107e0*/  FMNMX.FTZ R2, R11, R2, !PT ;  /* 0x000000020b027209 */ /* 0x004fc60007810000 */
[----:B------:R-:W1:Y:S01]  /*107f0*/  SHFL.BFLY PT, R0, R7, 0x1, 0x1f ;  /* 0x0c201f0007007f89 */ /* 0x000e6200000e0000 */
        /* <DEDUP_REMOVED lines=10> */
[----:B-1----:R-:W-:Y:S01]  /*108a0*/  FMNMX.FTZ R0, R7, R0, !PT ;  /* 0x0000000007007209 */ /* 0x002fe20007810000 */
[----:B------:R-:W-:-:S02]  /*108b0*/  FFMA.FTZ R154, R16, c[0x0][0x2d0], -R141 ;  /* 0x0000b400109a7a23 */ /* 0x000fc4000001088d */
[--C-:B------:R-:W-:Y:S01]  /*108c0*/  FFMA.FTZ R147, R20, c[0x0][0x2d0], -R141.reuse ;  /* 0x0000b40014937a23 */ /* 0x100fe2000001088d */
[C---:B------:R-:W-:Y:S01]  /*108d0*/  FSETP.NEU.FTZ.AND P0, PT, R0.reuse, -INF , PT ;  /* 0xff8000000000780b */ /* 0x040fe20003f1d000 */
[----:B------:R-:W-:Y:S01]  /*108e0*/  FMUL.FTZ R161, R0, c[0x0][0x2d0] ;  /* 0x0000b40000a17a20 */ /* 0x000fe20000410000 */
[----:B------:R-:W1:Y:S01]  /*108f0*/  MUFU.EX2 R151, R151 ;  /* 0x0000009700977308 */ /* 0x000e620000000800 */
        /* <DEDUP_REMOVED lines=9> */
[----:B------:R2:W3:Y:S01]  /*10990*/  LDSM.16.MT88.4 R4, [R3+0x4100] ;  /* 0x004100000304783b */ /* 0x0004e20000004200 */
[--C-:B------:R-:W-:Y:S02]  /*109a0*/  FFMA.FTZ R153, R22, c[0x0][0x2d0], -R161.reuse ;  /* 0x0000b40016997a23 */ /* 0x100fe400000108a1 */
[--C-:B------:R-:W-:Y:S01]  /*109b0*/  FFMA.FTZ R150, R18, c[0x0][0x2d0], -R161.reuse ;  /* 0x0000b40012967a23 */ /* 0x100fe200000108a1 */
[----:B------:R-:W4:Y:S01]  /*109c0*/  MUFU.EX2 R149, R149 ;  /* 0x0000009500957308 */ /* 0x000f220000000800 */
[--C-:B------:R-:W-:Y:S01]  /*109d0*/  FFMA.FTZ R146, R10, c[0x0][0x2d0], -R161.reuse ;  /* 0x0000b4000a927a23 */ /* 0x100fe200000108a1 */
[----:B------:R-:W-:Y:S01]  /*109e0*/  LDSM.16.MT88.4 R16, [R135+0x2900] ;  /* 0x002900008710783b */ /* 0x000fe20000004200 */
[----:B-1----:R-:W-:Y:S01]  /*109f0*/  F2FP.PACK_AB R96, R151, R158 ;  /* 0x0000009e9760723e */ /* 0x002fe200000000ff */
[--C-:B------:R-:W-:Y:S02]  /*10a00*/  FFMA.FTZ R152, R14, c[0x0][0x2d0], -R161.reuse ;  /* 0x0000b4000e987a23 */ /* 0x100fe400000108a1 */
[----:B------:R-:W-:Y:S01]  /*10a10*/  FFMA.FTZ R145, R12, c[0x0][0x2d0], -R161 ;  /* 0x0000b4000c917a23 */ /* 0x000fe200000108a1 */
[----:B------:R-:W-:Y:S01]  /*10a20*/  LDSM.16.MT88.4 R20, [R188+0x900] ;  /* 0x00090000bc14783b */ /* 0x000fe20000004200 */
[----:B------:R-:W-:Y:S01]  /*10a30*/  MUFU.EX2 R160, R160 ;  /* 0x000000a000a07308 */ /* 0x000fe20000000800 */
[----:B------:R-:W-:-:S02]  /*10a40*/  FFMA.FTZ R164, R164, c[0x0][0x2d0], -R141 ;  /* 0x0000b400a4a47a23 */ /* 0x000fc4000001088d */
[----:B------:R-:W-:Y:S01]  /*10a50*/  LDSM.16.MT88.4 R12, [R134+0x2900] ;  /* 0x00290000860c783b */ /* 0x000fe20000004200 */
[--C-:B------:R-:W-:Y:S02]  /*10a60*/  FFMA.FTZ R163, R216, c[0x0][0x2d0], -R161.reuse ;  /* 0x0000b400d8a37a23 */ /* 0x100fe400000108a1 */
[--C-:B------:R-:W-:Y:S01]  /*10a70*/  FFMA.FTZ R168, R168, c[0x0][0x2d0], -R161.reuse ;  /* 0x0000b400a8a87a23 */ /* 0x100fe200000108a1 */
[----:B------:R-:W-:Y:S01]  /*10a80*/  LDSM.16.MT88.4 R24, [R143+0x900] ;  /* 0x000900008f18783b */ /* 0x000fe20000004200 */
[----:B------:R-:W1:Y:S01]  /*10a90*/  MUFU.EX2 R155, R155 ;  /* 0x0000009b009b7308 */ /* 0x000e620000000800 */
[----:B----4-:R-:W-:Y:S01]  /*10aa0*/  F2FP.PACK_AB R98, R149, R156 ;  /* 0x0000009c9562723e */ /* 0x010fe200000000ff */
[--C-:B------:R-:W-:Y:S02]  /*10ab0*/  FFMA.FTZ R165, R206, c[0x0][0x2d0], -R161.reuse ;  /* 0x0000b400cea57a23 */ /* 0x100fe400000108a1 */
[--C-:B--2---:R-:W-:Y:S02]  /*10ac0*/  FFMA.FTZ R3, R8, c[0x0][0x2d0], -R161.reuse ;  /* 0x0000b40008037a23 */ /* 0x104fe400000108a1 */
[----:B------:R-:W2:Y:S01]  /*10ad0*/  LDSM.16.MT88.4 R8, [R134+0x900] ;  /* 0x000900008608783b */ /* 0x000ea20000004200 */
[----:B------:R-:W-:Y:S01]  /*10ae0*/  FFMA.FTZ R170, R170, c[0x0][0x2d0], -R161 ;  /* 0x0000b400aaaa7a23 */ /* 0x000fe200000108a1 */
[----:B------:R-:W-:Y:S01]  /*10af0*/  MUFU.EX2 R153, R153 ;  /* 0x0000009900997308 */ /* 0x000fe20000000800 */
[----:B------:R-:W-:-:S02]  /*10b00*/  FFMA.FTZ R169, R176, c[0x0][0x2d0], -R141 ;  /* 0x0000b400b0a97a23 */ /* 0x000fc4000001088d */
[----:B------:R-:W-:Y:S02]  /*10b10*/  IMAD.IADD R176, R183, 0x1, R135 ;  /* 0x00000001b7b07824 */ /* 0x000fe400078e0287 */
[--C-:B------:R-:W-:Y:S02]  /*10b20*/  FFMA.FTZ R167, R186, c[0x0][0x2d0], -R141.reuse ;  /* 0x0000b400baa77a23 */ /* 0x100fe4000001088d */
[--C-:B------:R-:W-:Y:S01]  /*10b30*/  FFMA.FTZ R178, R178, c[0x0][0x2d0], -R141.reuse ;  /* 0x0000b400b2b27a23 */ /* 0x100fe2000001088d */
[----:B------:R-:W4:Y:S01]  /*10b40*/  MUFU.EX2 R150, R150 ;  /* 0x0000009600967308 */ /* 0x000f220000000800 */
[----:B-1----:R-:W-:Y:S01]  /*10b50*/  F2FP.PACK_AB R97, R155, R160 ;  /* 0x000000a09b61723e */ /* 0x002fe200000000ff */
[----:B------:R-:W-:Y:S02]  /*10b60*/  FFMA.FTZ R174, R174, c[0x0][0x2d0], -R141 ;  /* 0x0000b400aeae7a23 */ /* 0x000fe4000001088d */
[--C-:B------:R-:W-:Y:S02]  /*10b70*/  FFMA.FTZ R172, R172, c[0x0][0x2d0], -R161.reuse ;  /* 0x0000b400acac7a23 */ /* 0x100fe400000108a1 */
[----:B------:R-:W-:-:S02]  /*10b80*/  FFMA.FTZ R173, R142, c[0x0][0x2d0], -R161 ;  /* 0x0000b4008ead7a23 */ /* 0x000fc400000108a1 */
[----:B------:R-:W-:Y:S01]  /*10b90*/  MUFU.EX2 R154, R154 ;  /* 0x0000009a009a7308 */ /* 0x000fe20000000800 */
[--C-:B------:R-:W-:Y:S02]  /*10ba0*/  FFMA.FTZ R175, R140, c[0x0][0x2d0], -R161.reuse ;  /* 0x0000b4008caf7a23 */ /* 0x100fe400000108a1 */
[----:B------:R-:W-:Y:S02]  /*10bb0*/  FFMA.FTZ R206, R166, c[0x0][0x2d0], -R161 ;  /* 0x0000b400a6ce7a23 */ /* 0x000fe400000108a1 */
[----:B------:R-:W-:Y:S02]  /*10bc0*/  FADD.FTZ R151, R158, R151 ;  /* 0x000000979e977221 */ /* 0x000fe40000010000 */
[----:B------:R-:W-:Y:S01]  /*10bd0*/  FADD.FTZ R160, R160, R155 ;  /* 0x0000009ba0a07221 */ /* 0x000fe20000010000 */
[----:B----4-:R-:W-:Y:S01]  /*10be0*/  F2FP.PACK_AB R99, R150, R153 ;  /* 0x000000999663723e */ /* 0x010fe200000000ff */
[----:B------:R-:W1:Y:S01]  /*10bf0*/  MUFU.EX2 R147, R147 ;  /* 0x0000009300937308 */ /* 0x000e620000000800 */
        /* <DEDUP_REMOVED lines=48> */
[C---:B---3--:R-:W-:Y:S07]  /*10f00*/  HMMA.16816.F32 R92, R96.reuse, R4, RZ ;  /* 0x00000004605c723c */ /* 0x048fee00000018ff */
        /* <DEDUP_REMOVED lines=12> */
[----:B--2---:R-:W-:Y:S01]  /*10fd0*/  HMMA.16816.F32 R108, R4, R8, R108 ;  /* 0x00000008046c723c */ /* 0x004fe2000000186c */
        /* <DEDUP_REMOVED lines=35> */
[----:B------:R-:W3:Y:S04]  /*11210*/  LDSM.16.MT88.4 R12, [R143+0x3100] ;  /* 0x003100008f0c783b */ /* 0x000ee80000004200 */
[----:B------:R-:W-:Y:S02]  /*11220*/  LDSM.16.MT88.4 R140, [R176+0x3900] ;  /* 0x00390000b08c783b */ /* 0x000fe40000004200 */
        /* <DEDUP_REMOVED lines=102> */
[----:B------:R-:W-:Y:S02]  /*11890*/  SHF.L.U64.HI R10, R212, 0x1, R209 ;  /* 0x00000001d40a7819 */ /* 0x000fe400000102d1 */
[----:B------:R-:W-:Y:S01]  /*118a0*/  IADD3 R14, -R210, 0x10, RZ ;  /* 0x00000010d20e7810 */ /* 0x000fe20007ffe1ff */
        /* <DEDUP_REMOVED lines=8> */
[----:B-1----:R-:W-:Y:S01]  /*11930*/  SEL R8, RZ, 0x10, P5 ;  /* 0x00000010ff087807 */ /* 0x002fe20002800000 */
[----:B------:R-:W-:Y:S02]  /*11940*/  IMAD.SHL.U32 R9, R212, 0x2, RZ ;  /* 0x00000002d4097824 */ /* 0x000fe400078e00ff */
[----:B------:R-:W-:Y:S01]  /*11950*/  IMAD.SHL.U32 R3, R207, 0x2, RZ ;  /* 0x00000002cf037824 */ /* 0x000fe200078e00ff */
[----:B------:R-:W-:-:S04]  /*11960*/  IADD3 R18, -R8, 0x10, RZ ;  /* 0x0000001008127810 */ /* 0x000fc80007ffe1ff */
[----:B------:R-:W-:Y:S02]  /*11970*/  LOP3.LUT R18, R18, 0xf, RZ, 0xc0, !PT ;  /* 0x0000000f12127812 */ /* 0x000fe400078ec0ff */
[----:B--2---:R-:W-:Y:S01]  /*11980*/  SHF.R.S32.HI R6, RZ, 0x1f, R197 ;  /* 0x0000001fff067819 */ /* 0x004fe200000114c5 */
[----:B------:R-:W-:-:S04]  /*11990*/  IMAD.WIDE.U32 R4, R197, c[0x0][0x1f0], R4 ;  /* 0x00007c00c5047a25 */ /* 0x000fc800078e0004 */
[----:B------:R-:W-:Y:S01]  /*119a0*/  IMAD R6, R6, c[0x0][0x1f0], RZ ;  /* 0x00007c0006067a24 */ /* 0x000fe200078e02ff */
[----:B------:R-:W-:-:S03]  /*119b0*/  IADD3 R4, P0, R202, R4, RZ ;  /* 0x00000004ca047210 */ /* 0x000fc60007f1e0ff */
[----:B------:R-:W-:-:S05]  /*119c0*/  IMAD R6, R197, c[0x0][0x1f4], R6 ;  /* 0x00007d00c5067a24 */ /* 0x000fca00078e0206 */
[----:B------:R-:W-:Y:S01]  /*119d0*/  IADD3.X R11, R193, R5, R6, P0, !PT ;  /* 0x00000005c10b7210 */ /* 0x000fe200007fe406 */
[----:B------:R-:W-:Y:S01]  /*119e0*/  IMAD.SHL.U32 R6, R208, 0x2, RZ ;  /* 0x00000002d0067824 */ /* 0x000fe200078e00ff */
        /* <DEDUP_REMOVED lines=32> */
.L_x_1467:
[----:B------:R-:W-:Y:S01]  /*11bf0*/  ULDC.64 UR4, c[0x0][0x2c8] ;  /* 0x0000b20000047ab9 */ /* 0x000fe20000000a00 */
[----:B------:R-:W0:Y:S01]  /*11c00*/  LDGDEPBAR ;  /* 0x00000000000079af */ /* 0x000e220000000000 */
[----:B------:R-:W-:-:S04]  /*11c10*/  UIMAD.WIDE.U32 UR6, UR13, UR4, URZ ;  /* 0x000000040d0672a5 */ /* 0x000fc8000f8e003f */
[----:B------:R-:W-:-:S03]  /*11c20*/  @UP2 USHF.R.U32.HI UR13, URZ, UR5, UR7 ;  /* 0x000000053f0d2299 */ /* 0x000fc60008011607 */
[----:B------:R-:W-:Y:S02]  /*11c30*/  UMOV UR6, URZ ;  /* 0x0000003f00067c82 */ /* 0x000fe40008000000 */
[----:B------:R-:W-:Y:S02]  /*11c40*/  UIADD3 UR13, UR13, UR9, -UR12 ;  /* 0x000000090d0d7290 */ /* 0x000fe4000fffe80c */
[----:B------:R-:W-:Y:S02]  /*11c50*/  UMOV UR5, 0x1 ;  /* 0x0000000100057882 */ /* 0x000fe40000000000 */
[----:B------:R-:W-:-:S04]  /*11c60*/  USHF.R.S32.HI UR4, URZ, 0x1f, UR13 ;  /* 0x0000001f3f047899 */ /* 0x000fc8000801140d */
[----:B------:R-:W-:Y:S02]  /*11c70*/  ULEA.HI UR4, UR4, UR13, URZ, 0x6 ;  /* 0x0000000d04047291 */ /* 0x000fe4000f8f303f */
[----:B------:R-:W-:Y:S02]  /*11c80*/  UIADD3 UR13, UR15, -0x2, URZ ;  /* 0xfffffffe0f0d7890 */ /* 0x000fe4000fffe03f */
        /* <DEDUP_REMOVED lines=10> */
[----:B------:R-:W-:Y:S01]  /*11d30*/  IMAD.SHL.U32 R215, R207, 0x2, RZ ;  /* 0x00000002cfd77824 */ /* 0x000fe200078e00ff */
[----:B-1----:R-:W-:Y:S01]  /*11d40*/  MOV R3, R2 ;  /* 0x0000000200037202 */ /* 0x002fe20000000f00 */
[----:B------:R-:W-:Y:S01]  /*11d50*/  UMOV UR6, URZ ;  /* 0x0000003f00067c82 */ /* 0x000fe20008000000 */
[----:B------:R-:W-:Y:S01]  /*11d60*/  SEL R182, R182, 0xffffffe0, !P1 ;  /* 0xffffffe0b6b67807 */ /* 0x000fe20004800000 */
[----:B------:R-:W-:Y:S01]  /*11d70*/  UMOV UR5, 0x1 ;  /* 0x0000000100057882 */ /* 0x000fe20000000000 */
[----:B------:R-:W-:Y:S02]  /*11d80*/  IADD3 R186, R185, 0xc100, RZ ;  /* 0x0000c100b9ba7810 */ /* 0x000fe40007ffe0ff */
[----:B------:R-:W-:-:S02]  /*11d90*/  IADD3 R133, R184, R183, RZ ;  /* 0x000000b7b8857210 */ /* 0x000fc40007ffe0ff */
.L_x_1471:
        /* <DEDUP_REMOVED lines=8> */
[----:B-1----:R1:W2:Y:S04]  /*11e20*/  LDSM.16.M88.4 R140, [R0+0xc100] ;  /* 0x00c10000008c783b */ /* 0x0022a80000000200 */
[----:B------:R1:W3:Y:S04]  /*11e30*/  LDSM.16.M88.4 R144, [R0+0xc900] ;  /* 0x00c900000090783b */ /* 0x0002e80000000200 */
        /* <DEDUP_REMOVED lines=12> */
[----:B------:R-:W-:Y:S01]  /*11f00*/  SHF.L.U64.HI R6, R212, 0x1, R209 ;  /* 0x00000001d4067819 */ /* 0x000fe200000102d1 */
[----:B------:R-:W-:Y:S02]  /*11f10*/  IMAD R5, R5, c[0x0][0x208], RZ ;  /* 0x0000820005057a24 */ /* 0x000fe400078e02ff */
[----:B------:R-:W-:Y:S02]  /*11f20*/  IMAD R7, R7, c[0x0][0x218], RZ ;  /* 0x0000860007077a24 */ /* 0x000fe400078e02ff */
[----:B------:R-:W-:Y:S02]  /*11f30*/  IMAD R5, R198, c[0x0][0x20c], R5 ;  /* 0x00008300c6057a24 */ /* 0x000fe400078e0205 */
[----:B------:R-:W-:Y:S02]  /*11f40*/  IMAD R7, R197, c[0x0][0x21c], R7 ;  /* 0x00008700c5077a24 */ /* 0x000fe400078e0207 */
[----:B------:R-:W-:Y:S02]  /*11f50*/  IMAD.IADD R9, R9, 0x1, R5 ;  /* 0x0000000109097824 */ /* 0x000fe400078e0205 */
[----:B------:R-:W-:Y:S02]  /*11f60*/  IMAD R5, R190, c[0x0][0x210], RZ ;  /* 0x00008400be057a24 */ /* 0x000fe400078e02ff */
[----:B------:R-:W-:Y:S04]  /*11f70*/  IMAD.WIDE.U32 R8, R197, c[0x0][0x218], R8 ;  /* 0x00008600c5087a25 */ /* 0x000fe800078e0008 */
[----:B------:R-:W-:Y:S01]  /*11f80*/  IMAD.SHL.U32 R2, R208, 0x2, RZ ;  /* 0x00000002d0027824 */ /* 0x000fe200078e00ff */
[----:B------:R-:W-:Y:S02]  /*11f90*/  IADD3 R5, P0, R5, R8, RZ ;  /* 0x0000000805057210 */ /* 0x000fe40007f1e0ff */
[----:B------:R-:W-:Y:S02]  /*11fa0*/  IADD3 R8, -R210, 0x10, RZ ;  /* 0x00000010d2087810 */ /* 0x000fe40007ffe1ff */
[----:B-1----:R-:W-:Y:S01]  /*11fb0*/  IADD3.X R0, R192, R9, R7, P0, !PT ;  /* 0x00000009c0007210 */ /* 0x002fe200007fe407 */
[----:B------:R-:W-:Y:S01]  /*11fc0*/  IMAD.SHL.U32 R7, R212, 0x2, RZ ;  /* 0x00000002d4077824 */ /* 0x000fe200078e00ff */
[C---:B------:R-:W-:Y:S02]  /*11fd0*/  LEA R4, P0, R5.reuse, c[0x0][0x1f8], 0x1 ;  /* 0x00007e0005047a11 */ /* 0x040fe400078008ff */
[----:B------:R-:W-:Y:S02]  /*11fe0*/  LOP3.LUT R8, R8, 0xf, RZ, 0xc0, !PT ;  /* 0x0000000f08087812 */ /* 0x000fe400078ec0ff */
[----:B------:R-:W-:Y:S01]  /*11ff0*/  LEA.HI.X R18, R5, c[0x0][0x1fc], R0, 0x1, P0 ;  /* 0x00007f0005127a11 */ /* 0x000fe200000f0c00 */
[----:B------:R-:W1:Y:S01]  /*12000*/  SHFL.IDX PT, R10, R4, 0x1, 0x181f ;  /* 0x00381f00040a7f89 */ /* 0x000e6200000e0000 */
[----:B------:R-:W-:Y:S02]  /*12010*/  SEL R5, RZ, 0x10, P5 ;  /* 0x00000010ff057807 */ /* 0x000fe40002800000 */
[----:B------:R-:W-:Y:S01]  /*12020*/  SEL R0, RZ, 0x10, P4 ;  /* 0x00000010ff007807 */ /* 0x000fe20002000000 */
[----:B------:R-:W5:Y:S01]  /*12030*/  SHFL.IDX PT, R11, R18, 0x1, 0x181f ;  /* 0x00381f00120b7f89 */ /* 0x000f6200000e0000 */
[C---:B------:R-:W-:Y:S02]  /*12040*/  IADD3 R14, -R5.reuse, 0x10, RZ ;  /* 0x00000010050e7810 */ /* 0x040fe40007ffe1ff */
[----:B------:R-:W-:Y:S01]  /*12050*/  ISETP.NE.U32.AND P2, PT, R5, RZ, PT ;  /* 0x000000ff0500720c */ /* 0x000fe20003f45070 */
[----:B------:R4:W3:Y:S01]  /*12060*/  SHFL.IDX PT, R12, R4, RZ, 0x181f ;  /* 0x00181fff040c7589 */ /* 0x0008e200000e0000 */
[----:B------:R-:W-:Y:S02]  /*12070*/  LOP3.LUT R14, R14, 0xf, RZ, 0xc0, !PT ;  /* 0x0000000f0e0e7812 */ /* 0x000fe400078ec0ff */
[----:B------:R-:W-:Y:S01]  /*12080*/  IADD3 R9, -R0, 0x10, RZ ;  /* 0x0000001000097810 */ /* 0x000fe20007ffe1ff */
[----:B------:R2:W2:Y:S03]  /*12090*/  SHFL.IDX PT, R13, R18, RZ, 0x181f ;  /* 0x00181fff120d7589 */ /* 0x0004a600000e0000 */
[----:B------:R-:W-:Y:S02]  /*120a0*/  LOP3.LUT R9, R9, 0xf, RZ, 0xc0, !PT ;  /* 0x0000000f09097812 */ /* 0x000fe400078ec0ff */
[----:B----4-:R-:W-:Y:S02]  /*120b0*/  SHF.L.U64.HI R4, R208, 0x1, R211 ;  /* 0x00000001d0047819 */ /* 0x010fe400000102d3 */
[-C--:B-1----:R-:W-:Y:S04]  /*120c0*/  IADD3 R14, P1, P0, R14, R10.reuse, R7 ;  /* 0x0000000a0e0e7210 */ /* 0x082fe8000783e007 */
[-C--:B-----5:R-:W-:Y:S02]  /*120d0*/  IADD3.X R15, RZ, R11.reuse, R6, P1, P0 ;  /* 0x0000000bff0f7210 */ /* 0x0a0fe40000fe0406 */
[-C--:B------:R-:W-:Y:S04]  /*120e0*/  IADD3 R16, P1, P0, R9, R10.reuse, R2 ;  /* 0x0000000a09107210 */ /* 0x080fe8000783e002 */
[-C--:B------:R-:W-:Y:S02]  /*120f0*/  IADD3.X R17, RZ, R11.reuse, R4, P1, P0 ;  /* 0x0000000bff117210 */ /* 0x080fe40000fe0404 */
[----:B------:R-:W-:Y:S04]  /*12100*/  IADD3 R8, P1, P0, R8, R10, R215 ;  /* 0x0000000a08087210 */ /* 0x000fe8000783e0d7 */
[----:B------:R-:W-:Y:S02]  /*12110*/  IADD3.X R9, RZ, R11, R216, P1, P0 ;  /* 0x0000000bff097210 */ /* 0x000fe40000fe04d8 */
[C---:B---3--:R-:W-:Y:S01]  /*12120*/  IADD3 R10, P1, R12.reuse, R7, RZ ;  /* 0x000000070c0a7210 */ /* 0x048fe20007f3e0ff */
[----:B------:R-:W-:Y:S01]  /*12130*/  IMAD.U32 R7, RZ, RZ, UR6 ;  /* 0x00000006ff077e24 */ /* 0x000fe2000f8e00ff */
[----:B--2---:R-:W-:Y:S03]  /*12140*/  IADD3 R18, P0, R12, R2, RZ ;  /* 0x000000020c127210 */ /* 0x004fe60007f1e0ff */
[----:B------:R-:W-:Y:S01]  /*12150*/  IMAD.X R11, R13, 0x1, R6, P1 ;  /* 0x000000010d0b7824 */ /* 0x000fe200008e0606 */
[----:B------:R-:W-:Y:S01]  /*12160*/  ISETP.NE.U32.AND P1, PT, R0, RZ, PT ;  /* 0x000000ff0000720c */ /* 0x000fe20003f25070 */
[----:B------:R-:W-:Y:S02]  /*12170*/  IMAD R5, R7, 0x6000, R196 ;  /* 0x0000600007057824 */ /* 0x000fe400078e02c4 */
        /* <DEDUP_REMOVED lines=10> */
.L_x_1469:
[C---:B-12---:R-:W-:Y:S01]  /*12220*/  HMMA.16816.F32 R4, R136.reuse, R140, RZ ;  /* 0x0000008c8804723c */ /* 0x046fe200000018ff */
[----:B------:R-:W-:Y:S01]  /*12230*/  LDSM.16.M88.4 R172, [R184+0x4000] ;  /* 0x00400000b8ac783b */ /* 0x000fe20000000200 */
[----:B------:R-:W-:Y:S01]  /*12240*/  UIMAD UR4, UR5, 0x6000, URZ ;  /* 0x00006000050478a4 */ /* 0x000fe2000f8e023f */
[----:B------:R-:W-:Y:S01]  /*12250*/  PLOP3.LUT P1, PT, PT, PT, UP2, 0x80, 0x0 ;  /* 0x000000000000781c */ /* 0x000fe20003f2f028 */
[----:B------:R-:W-:Y:S01]  /*12260*/  USHF.L.U32 UR14, UR13, 0x6, URZ ;  /* 0x000000060d0e7899 */ /* 0x000fe2000800063f */
[CC--:B------:R-:W-:Y:S01]  /*12270*/  IADD3 R0, R187.reuse, R189.reuse, RZ ;  /* 0x000000bdbb007210 */ /* 0x0c0fe20007ffe0ff */
[----:B------:R-:W-:Y:S01]  /*12280*/  UISETP.GE.AND UP0, UPT, UR13, 0x2, UPT ;  /* 0x000000020d00788c */ /* 0x000fe2000bf06270 */
[----:B------:R-:W-:Y:S01]  /*12290*/  IADD3 R2, R187, R188, RZ ;  /* 0x000000bcbb027210 */ /* 0x000fe20007ffe0ff */
[C---:B------:R-:W-:Y:S01]  /*122a0*/  HMMA.16816.F32 R8, R136.reuse, R142, RZ ;  /* 0x0000008e8808723c */ /* 0x040fe200000018ff */
[----:B------:R-:W-:Y:S01]  /*122b0*/  LDSM.16.M88.4 R140, [R181] ;  /* 0x00000000b58c783b */ /* 0x000fe20000000200 */
[----:B------:R-:W-:Y:S01]  /*122c0*/  PLOP3.LUT P0, PT, PT, PT, UP2, 0x80, 0x0 ;  /* 0x000000000000781c */ /* 0x000fe20003f0f028 */
[----:B------:R-:W-:Y:S05]  /*122d0*/  UISETP.GE.AND UP1, UPT, UR6, 0x1, UPT ;  /* 0x000000010600788c */ /* 0x000fea000bf26270 */
[C---:B---3--:R-:W-:Y:S01]  /*122e0*/  HMMA.16816.F32 R12, R136.reuse, R144, RZ ;  /* 0x00000090880c723c */ /* 0x048fe200000018ff */
[----:B------:R-:W-:Y:S07]  /*122f0*/  LDSM.16.M88.4 R168, [R0+0x800] ;  /* 0x0008000000a8783b */ /* 0x000fee0000000200 */
[C---:B------:R-:W-:Y:S01]  /*12300*/  HMMA.16816.F32 R16, R136.reuse, R146, RZ ;  /* 0x000000928810723c */ /* 0x040fe200000018ff */
[----:B------:R-:W1:Y:S07]  /*12310*/  LDSM.16.M88.4 R144, [R0] ;  /* 0x000000000090783b */ /* 0x000e6e0000000200 */
[C---:B----4-:R-:W-:Y:S01]  /*12320*/  HMMA.16816.F32 R20, R136.reuse, R24, RZ ;  /* 0x000000188814723c */ /* 0x050fe200000018ff */
[----:B------:R-:W-:Y:S07]  /*12330*/  LDSM.16.M88.4 R176, [R189+0x2000] ;  /* 0x00200000bdb0783b */ /* 0x000fee0000000200 */
[C---:B------:R-:W-:Y:S01]  /*12340*/  HMMA.16816.F32 R24, R136.reuse, R26, RZ ;  /* 0x0000001a8818723c */ /* 0x040fe200000018ff */
[----:B------:R-:W0:Y:S07]  /*12350*/  LDGDEPBAR ;  /* 0x00000000000079af */ /* 0x000e2e0000000000 */
[C---:B------:R-:W-:Y:S08]  /*12360*/  HMMA.16816.F32 R28, R136.reuse, R32, RZ ;  /* 0x00000020881c723c */ /* 0x040ff000000018ff */
[----:B------:R-:W-:Y:S01]  /*12370*/  HMMA.16816.F32 R32, R136, R34, RZ ;  /* 0x000000228820723c */ /* 0x000fe200000018ff */
[----:B------:R-:W2:Y:S07]  /*12380*/  LDSM.16.M88.4 R136, [R0+0x1000] ;  /* 0x001000000088783b */ /* 0x000eae0000000200 */
        /* <DEDUP_REMOVED lines=8> */
[----:B------:R-:W4:Y:S07]  /*12410*/  LDSM.16.M88.4 R160, [R2] ;  /* 0x0000000002a0783b */ /* 0x000f2e0000000200 */
        /* <DEDUP_REMOVED lines=9> */
[----:B------:R-:W-:Y:S07]  /*124b0*/  LDSM.16.M88.4 R168, [R188+0x4000] ;  /* 0x00400000bca8783b */ /* 0x000fee0000000200 */
[C---:B--2---:R-:W-:Y:S08]  /*124c0*/  HMMA.16816.F32 R20, R140.reuse, R136, R20 ;  /* 0x000000888c14723c */ /* 0x044ff00000001814 */
[C---:B------:R-:W-:Y:S01]  /*124d0*/  HMMA.16816.F32 R24, R140.reuse, R138, R24 ;  /* 0x0000008a8c18723c */ /* 0x040fe20000001818 */
[----:B------:R-:W2:Y:S07]  /*124e0*/  LDSM.16.M88.4 R136, [R189+0x2800] ;  /* 0x00280000bd88783b */ /* 0x000eae0000000200 */
[C---:B---3--:R-:W-:Y:S08]  /*124f0*/  HMMA.16816.F32 R28, R140.reuse, R152, R28 ;  /* 0x000000988c1c723c */ /* 0x048ff0000000181c */
[----:B------:R-:W-:Y:S01]  /*12500*/  HMMA.16816.F32 R32, R140, R154, R32 ;  /* 0x0000009a8c20723c */ /* 0x000fe20000001820 */
[----:B------:R-:W3:Y:S07]  /*12510*/  LDSM.16.M88.4 R140, [R189+0x3000] ;  /* 0x00300000bd8c783b */ /* 0x000eee0000000200 */
[C---:B----4-:R-:W-:Y:S01]  /*12520*/  HMMA.16816.F32 R4, R156.reuse, R160, R4 ;  /* 0x000000a09c04723c */ /* 0x050fe20000001804 */
[----:B------:R-:W-:Y:S07]  /*12530*/  LDSM.16.M88.4 R152, [R188+0x2000] ;  /* 0x00200000bc98783b */ /* 0x000fee0000000200 */
[C---:B------:R-:W-:Y:S08]  /*12540*/  HMMA.16816.F32 R8, R156.reuse, R162, R8 ;  /* 0x000000a29c08723c */ /* 0x040ff00000001808 */
[C---:B-----5:R-:W-:Y:S08]  /*12550*/  HMMA.16816.F32 R12, R156.reuse, R148, R12 ;  /* 0x000000949c0c723c */ /* 0x060ff0000000180c */
[C---:B------:R-:W-:Y:S01]  /*12560*/  HMMA.16816.F32 R16, R156.reuse, R150, R16 ;  /* 0x000000969c10723c */ /* 0x040fe20000001810 */
[----:B------:R-:W4:Y:S07]  /*12570*/  LDSM.16.M88.4 R148, [R189+0x3800] ;  /* 0x00380000bd94783b */ /* 0x000f2e0000000200 */
[C---:B-1----:R-:W-:Y:S08]  /*12580*/  HMMA.16816.F32 R20, R156.reuse, R144, R20 ;  /* 0x000000909c14723c */ /* 0x042ff00000001814 */
[C---:B------:R-:W-:Y:S01]  /*12590*/  HMMA.16816.F32 R24, R156.reuse, R146, R24 ;  /* 0x000000929c18723c */ /* 0x040fe20000001818 */
[----:B------:R-:W1:Y:S07]  /*125a0*/  LDSM.16.M88.4 R144, [R133+0x4000] ;  /* 0x004000008590783b */ /* 0x000e6e0000000200 */
[C---:B------:R-:W-:Y:S08]  /*125b0*/  HMMA.16816.F32 R28, R156.reuse, R164, R28 ;  /* 0x000000a49c1c723c */ /* 0x040ff0000000181c */
[----:B------:R-:W-:Y:S08]  /*125c0*/  HMMA.16816.F32 R32, R156, R166, R32 ;  /* 0x000000a69c20723c */ /* 0x000ff00000001820 */
[C---:B------:R-:W-:Y:S07]  /*125d0*/  HMMA.16816.F32 R4, R172.reuse, R176, R4 ;  /* 0x000000b0ac04723c */ /* 0x040fee0000001804 */
[CC--:B------:R-:W-:Y:S01]  /*125e0*/  IADD3 R177, R182.reuse, R189.reuse, RZ ;  /* 0x000000bdb6b17210 */ /* 0x0c0fe20007ffe0ff */
[C---:B------:R-:W-:Y:S04]  /*125f0*/  HMMA.16816.F32 R8, R172.reuse, R178, R8 ;  /* 0x000000b2ac08723c */ /* 0x040fe80000001808 */
[----:B------:R-:W5:Y:S01]  /*12600*/  LDSM.16.M88.4 R156, [R177+0x2800] ;  /* 0x00280000b19c783b */ /* 0x000f620000000200 */
[----:B------:R-:W-:Y:S03]  /*12610*/  IADD3 R176, R182, R189, R187 ;  /* 0x000000bdb6b07210 */ /* 0x000fe60007ffe0bb */
[C---:B--2---:R-:W-:Y:S04]  /*12620*/  HMMA.16816.F32 R12, R172.reuse, R136, R12 ;  /* 0x00000088ac0c723c */ /* 0x044fe8000000180c */
[----:B------:R-:W2:Y:S04]  /*12630*/  LDSM.16.M88.4 R160, [R177+0x3000] ;  /* 0x00300000b1a0783b */ /* 0x000ea80000000200 */
[C---:B------:R-:W-:Y:S04]  /*12640*/  HMMA.16816.F32 R16, R172.reuse, R138, R16 ;  /* 0x0000008aac10723c */ /* 0x040fe80000001810 */
[----:B------:R-:W2:Y:S04]  /*12650*/  LDSM.16.M88.4 R164, [R177+0x3800] ;  /* 0x00380000b1a4783b */ /* 0x000ea80000000200 */
[C---:B---3--:R-:W-:Y:S04]  /*12660*/  HMMA.16816.F32 R20, R172.reuse, R140, R20 ;  /* 0x0000008cac14723c */ /* 0x048fe80000001814 */
[----:B------:R-:W-:Y:S04]  /*12670*/  LDSM.16.M88.4 R136, [R181+0x4000] ;  /* 0x00400000b588783b */ /* 0x000fe80000000200 */
[C---:B------:R-:W-:Y:S04]  /*12680*/  HMMA.16816.F32 R24, R172.reuse, R142, R24 ;  /* 0x0000008eac18723c */ /* 0x040fe80000001818 */
[----:B------:R-:W3:Y:S04]  /*12690*/  LDSM.16.M88.4 R140, [R0+0x2000] ;  /* 0x00200000008c783b */ /* 0x000ee80000000200 */
[C---:B----4-:R-:W-:Y:S08]  /*126a0*/  HMMA.16816.F32 R28, R172.reuse, R148, R28 ;  /* 0x00000094ac1c723c */ /* 0x050ff0000000181c */
[----:B------:R-:W-:Y:S01]  /*126b0*/  HMMA.16816.F32 R32, R172, R150, R32 ;  /* 0x00000096ac20723c */ /* 0x000fe20000001820 */
[----:B------:R-:W4:Y:S07]  /*126c0*/  LDSM.16.M88.4 R148, [R0+0x2800] ;  /* 0x002800000094783b */ /* 0x000f2e0000000200 */
        /* <DEDUP_REMOVED lines=10> */
[C---:B------:R-:W-:Y:S08]  /*12770*/  HMMA.16816.F32 R28, R144.reuse, R164, R28 ;  /* 0x000000a4901c723c */ /* 0x040ff0000000181c */
[----:B------:R-:W-:Y:S01]  /*12780*/  HMMA.16816.F32 R32, R144, R166, R32 ;  /* 0x000000a69020723c */ /* 0x000fe20000001820 */
[----:B------:R-:W2:Y:S07]  /*12790*/  LDSM.16.M88.4 R144, [R0+0x3800] ;  /* 0x003800000090783b */ /* 0x000eae0000000200 */
[C---:B---3--:R-:W-:Y:S01]  /*127a0*/  HMMA.16816.F32 R4, R136.reuse, R140, R4 ;  /* 0x0000008c8804723c */ /* 0x048fe20000001804 */
[----:B------:R-:W-:Y:S07]  /*127b0*/  LDSM.16.M88.4 R164, [R176+0x3000] ;  /* 0x00300000b0a4783b */ /* 0x000fee0000000200 */
[C---:B------:R-:W-:Y:S01]  /*127c0*/  HMMA.16816.F32 R8, R136.reuse, R142, R8 ;  /* 0x0000008e8808723c */ /* 0x040fe20000001808 */
[----:B------:R-:W3:Y:S07]  /*127d0*/  LDSM.16.M88.4 R140, [R176+0x2800] ;  /* 0x00280000b08c783b */ /* 0x000eee0000000200 */
[C---:B----4-:R-:W-:Y:S08]  /*127e0*/  HMMA.16816.F32 R12, R136.reuse, R148, R12 ;  /* 0x00000094880c723c */ /* 0x050ff0000000180c */
        /* <DEDUP_REMOVED lines=35> */
[----:B------:R5:W1:Y:S07]  /*12a20*/  LDSM.16.M88.4 R140, [R0+0x5800] ;  /* 0x00580000008c783b */ /* 0x000a6e0000000200 */
[C---:B------:R-:W-:Y:S08]  /*12a30*/  HMMA.16816.F32 R8, R164.reuse, R170, R8 ;  /* 0x000000aaa408723c */ /* 0x040ff00000001808 */
[C---:B------:R-:W-:Y:S08]  /*12a40*/  HMMA.16816.F32 R12, R164.reuse, R172, R12 ;  /* 0x000000aca40c723c */ /* 0x040ff0000000180c */
[C---:B------:R-:W-:Y:S04]  /*12a50*/  HMMA.16816.F32 R16, R164.reuse, R174, R16 ;  /* 0x000000aea410723c */ /* 0x040fe80000001810 */
[----:B-----5:R-:W-:Y:S04]  /*12a60*/  MOV R0, R213 ;  /* 0x000000d500007202 */ /* 0x020fe80000000f00 */
[C---:B----4-:R-:W-:Y:S08]  /*12a70*/  HMMA.16816.F32 R20, R164.reuse, R148, R20 ;  /* 0x00000094a414723c */ /* 0x050ff00000001814 */
[C---:B------:R-:W-:Y:S01]  /*12a80*/  HMMA.16816.F32 R24, R164.reuse, R150, R24 ;  /* 0x00000096a418723c */ /* 0x040fe20000001818 */
[----:B------:R4:W-:Y:S07]  /*12a90*/  LDSM.16.M88.4 R148, [R2+0x4000] ;  /* 0x004000000294783b */ /* 0x0009ee0000000200 */
[C---:B-1----:R-:W-:Y:S08]  /*12aa0*/  HMMA.16816.F32 R28, R164.reuse, R144, R28 ;  /* 0x00000090a41c723c */ /* 0x042ff0000000181c */
[----:B------:R-:W-:Y:S01]  /*12ab0*/  HMMA.16816.F32 R32, R164, R146, R32 ;  /* 0x00000092a420723c */ /* 0x000fe20000001820 */
[----:B------:R-:W1:Y:S07]  /*12ac0*/  LDSM.16.M88.4 R144, [R180+0x8000] ;  /* 0x00800000b490783b */ /* 0x000e6e0000000200 */
[C---:B------:R-:W-:Y:S05]  /*12ad0*/  HMMA.16816.F32 R4, R152.reuse, R156, R4 ;  /* 0x0000009c9804723c */ /* 0x040fea0000001804 */
[----:B----4-:R-:W-:Y:S03]  /*12ae0*/  @P1 IMAD.HI.U32 R2, R213, c[0x0][0x2c8], RZ ;  /* 0x0000b200d5021a27 */ /* 0x010fe600078e00ff */
[C---:B------:R-:W-:Y:S04]  /*12af0*/  HMMA.16816.F32 R8, R152.reuse, R158, R8 ;  /* 0x0000009e9808723c */ /* 0x040fe80000001808 */
[----:B------:R-:W-:Y:S04]  /*12b00*/  @P0 SHF.R.U32.HI R0, RZ, c[0x0][0x2cc], R2 ;  /* 0x0000b300ff000a19 */ /* 0x000fe80000011602 */
[C---:B--2---:R-:W-:Y:S01]  /*12b10*/  HMMA.16816.F32 R12, R152.reuse, R160, R12 ;  /* 0x000000a0980c723c */ /* 0x044fe2000000180c */
[----:B------:R-:W-:Y:S07]  /*12b20*/  SHFL.IDX PT, R2, R0, RZ, 0x1c1f ;  /* 0x001c1fff00027589 */ /* 0x000fee00000e0000 */
[C---:B------:R-:W-:Y:S08]  /*12b30*/  HMMA.16816.F32 R16, R152.reuse, R162, R16 ;  /* 0x000000a29810723c */ /* 0x040ff00000001810 */
[C---:B---3--:R-:W-:Y:S08]  /*12b40*/  HMMA.16816.F32 R20, R152.reuse, R136, R20 ;  /* 0x000000889814723c */ /* 0x048ff00000001814 */
[C---:B------:R-:W-:Y:S01]  /*12b50*/  HMMA.16816.F32 R24, R152.reuse, R138, R24 ;  /* 0x0000008a9818723c */ /* 0x040fe20000001818 */
[----:B------:R-:W2:Y:S07]  /*12b60*/  LDSM.16.M88.4 R136, [R176+0x4800] ;  /* 0x00480000b088783b */ /* 0x000eae0000000200 */
[C---:B------:R-:W-:Y:S08]  /*12b70*/  HMMA.16816.F32 R28, R152.reuse, R140, R28 ;  /* 0x0000008c981c723c */ /* 0x040ff0000000181c */
[----:B------:R-:W-:Y:S01]  /*12b80*/  HMMA.16816.F32 R32, R152, R142, R32 ;  /* 0x0000008e9820723c */ /* 0x000fe20000001820 */
[----:B------:R-:W-:Y:S06]  /*12b90*/  LDSM.16.M88.4 R140, [R176+0x5000] ;  /* 0x00500000b08c783b */ /* 0x000fec0000000200 */
[----:B------:R-:W-:Y:S01]  /*12ba0*/  MOV R153, UR12 ;  /* 0x0000000c00997c02 */ /* 0x000fe20008000f00 */
[C---:B-1----:R-:W-:Y:S01]  /*12bb0*/  HMMA.16816.F32 R4, R144.reuse, R148, R4 ;  /* 0x000000949004723c */ /* 0x042fe20000001804 */
[----:B------:R-:W1:Y:S06]  /*12bc0*/  SHFL.IDX PT, R152, R0, 0x1, 0x1c1f ;  /* 0x003c1f0000987f89 */ /* 0x000e6c00000e0000 */
[----:B------:R-:W-:Y:S01]  /*12bd0*/  MOV R149, UR14 ;  /* 0x0000000e00957c02 */ /* 0x000fe20008000f00 */
[C---:B------:R-:W-:Y:S01]  /*12be0*/  HMMA.16816.F32 R8, R144.reuse, R150, R8 ;  /* 0x000000969008723c */ /* 0x040fe20000001808 */
[----:B------:R-:W-:Y:S03]  /*12bf0*/  UIADD3 UR14, UR6, 0x1, URZ ;  /* 0x00000001060e7890 */ /* 0x000fe6000fffe03f */
[----:B------:R-:W-:Y:S01]  /*12c00*/  IADD3 R148, -R214, 0x1, -R149 ;  /* 0x00000001d6947810 */ /* 0x000fe20007ffe995 */
[----:B------:R-:W-:Y:S03]  /*12c10*/  USEL UR6, UR14, URZ, !UP1 ;  /* 0x0000003f0e067287 */ /* 0x000fe6000c800000 */
[----:B------:R-:W-:Y:S01]  /*12c20*/  IADD3 R153, -R153, UR9, R148 ;  /* 0x0000000999997c10 */ /* 0x000fe2000fffe194 */
[C---:B--2---:R-:W-:Y:S01]  /*12c30*/  HMMA.16816.F32 R12, R144.reuse, R136, R12 ;  /* 0x00000088900c723c */ /* 0x044fe2000000180c */
[----:B------:R-:W2:Y:S01]  /*12c40*/  LDSM.16.M88.4 R148, [R176+0x5800] ;  /* 0x00580000b094783b */ /* 0x000ea20000000200 */
[----:B------:R-:W-:Y:S04]  /*12c50*/  DEPBAR.LE SB0, 0x2 ;  /* 0x000080800000791a */ /* 0x000fe80000000000 */
[C---:B------:R-:W-:Y:S02]  /*12c60*/  IADD3 R2, R153.reuse, R2, RZ ;  /* 0x0000000299027210 */ /* 0x040fe40007ffe0ff */
[C---:B------:R-:W-:Y:S01]  /*12c70*/  HMMA.16816.F32 R16, R144.reuse, R138, R16 ;  /* 0x0000008a9010723c */ /* 0x040fe20000001810 */
[----:B------:R-:W-:Y:S04]  /*12c80*/  BAR.SYNC.DEFER_BLOCKING 0x0 ;  /* 0x0000000000007b1d */ /* 0x000fe80000010000 */
[----:B------:R-:W-:Y:S02]  /*12c90*/  ISETP.GT.AND P0, PT, R2, RZ, PT ;  /* 0x000000ff0200720c */ /* 0x000fe40003f04270 */
[----:B-1----:R-:W-:Y:S01]  /*12ca0*/  IADD3 R0, R153, R152, RZ ;  /* 0x0000009899007210 */ /* 0x002fe20007ffe0ff */
[C---:B------:R-:W-:Y:S03]  /*12cb0*/  HMMA.16816.F32 R20, R144.reuse, R140, R20 ;  /* 0x0000008c9014723c */ /* 0x040fe60000001814 */
[----:B------:R-:W-:Y:S02]  /*12cc0*/  ISETP.GT.AND P1, PT, R0, RZ, PT ;  /* 0x000000ff0000720c */ /* 0x000fe40003f24270 */
[----:B------:R-:W-:Y:S02]  /*12cd0*/  FSEL R166, R4, -INF , P0 ;  /* 0xff80000004a67808 */ /* 0x000fe40000000000 */
[----:B------:R-:W-:Y:S01]  /*12ce0*/  ISETP.GT.AND P0, PT, R0, 0x1, PT ;  /* 0x000000010000780c */ /* 0x000fe20003f04270 */
[C---:B------:R-:W-:Y:S03]  /*12cf0*/  HMMA.16816.F32 R24, R144.reuse, R142, R24 ;  /* 0x0000008e9018723c */ /* 0x040fe60000001818 */
[C---:B------:R-:W-:Y:S02]  /*12d00*/  ISETP.GT.AND P2, PT, R2.reuse, 0x1, PT ;  /* 0x000000010200780c */ /* 0x040fe40003f44270 */
[----:B------:R-:W-:Y:S02]  /*12d10*/  FSEL R165, R7, -INF , P0 ;  /* 0xff80000007a57808 */ /* 0x000fe40000000000 */
[----:B------:R-:W-:Y:S01]  /*12d20*/  ISETP.GT.AND P0, PT, R2, 0x9, PT ;  /* 0x000000090200780c */ /* 0x000fe20003f04270 */
[----:B------:R-:W-:Y:S04]  /*12d30*/  LDSM.16.MT88.4 R140, [R134+UR4+0x2900] ;  /* 0x00290004868c783b */ /* 0x000fe80008004200 */
[----:B------:R-:W-:Y:S02]  /*12d40*/  FSEL R168, R9, -INF , P0 ;  /* 0xff80000009a87808 */ /* 0x000fe40000000000 */
[----:B------:R-:W-:Y:S02]  /*12d50*/  ISETP.GT.AND P0, PT, R0, 0x9, PT ;  /* 0x000000090000780c */ /* 0x000fe40003f04270 */
[----:B------:R-:W-:Y:S01]  /*12d60*/  FSEL R167, R6, -INF , P1 ;  /* 0xff80000006a77808 */ /* 0x000fe20000800000 */
[C---:B--2---:R-:W-:Y:S03]  /*12d70*/  HMMA.16816.F32 R28, R144.reuse, R148, R28 ;  /* 0x00000094901c723c */ /* 0x044fe6000000181c */
[----:B------:R-:W-:Y:S02]  /*12d80*/  FSEL R175, R11, -INF , P0 ;  /* 0xff8000000baf7808 */ /* 0x000fe40000000000 */
[C---:B------:R-:W-:Y:S02]  /*12d90*/  ISETP.GT.AND P0, PT, R2.reuse, 0x11, PT ;  /* 0x000000110200780c */ /* 0x040fe40003f04270 */
[----:B------:R-:W-:Y:S01]  /*12da0*/  ISETP.GT.AND P1, PT, R2, 0x8, PT ;  /* 0x000000080200780c */ /* 0x000fe20003f24270 */
[----:B------:R-:W-:Y:S04]  /*12db0*/  HMMA.16816.F32 R32, R144, R150, R32 ;  /* 0x000000969020723c */ /* 0x000fe80000001820 */
[----:B------:R-:W-:Y:S02]  /*12dc0*/  FSEL R176, R13, -INF , P0 ;  /* 0xff8000000db07808 */ /* 0x000fe40000000000 */
[----:B------:R-:W-:Y:S02]  /*12dd0*/  ISETP.GT.AND P0, PT, R0, 0x11, PT ;  /* 0x000000110000780c */ /* 0x000fe40003f04270 */
[----:B------:R-:W-:Y:S02]  /*12de0*/  FSEL R164, R5, -INF , P2 ;  /* 0xff80000005a47808 */ /* 0x000fe40001000000 */
[C---:B------:R-:W-:Y:S02]  /*12df0*/  ISETP.GT.AND P2, PT, R2.reuse, 0x19, PT ;  /* 0x000000190200780c */ /* 0x040fe40003f44270 */
[----:B------:R-:W-:Y:S02]  /*12e00*/  FSEL R177, R15, -INF , P0 ;  /* 0xff8000000fb17808 */ /* 0x000fe40000000000 */
[----:B------:R-:W-:Y:S02]  /*12e10*/  ISETP.GT.AND P0, PT, R2, 0x18, PT ;  /* 0x000000180200780c */ /* 0x000fe40003f04270 */
[----:B------:R-:W-:Y:S02]  /*12e20*/  FMNMX.FTZ R153, R166, R3, !PT ;  /* 0x00000003a6997209 */ /* 0x000fe40007810000 */
[----:B------:R-:W-:Y:S02]  /*12e30*/  FSEL R178, R16, -INF , P0 ;  /* 0xff80000010b27808 */ /* 0x000fe40000000000 */
[----:B------:R-:W-:Y:S02]  /*12e40*/  ISETP.GT.AND P0, PT, R0, 0x19, PT ;  /* 0x000000190000780c */ /* 0x000fe40003f04270 */
[----:B------:R-:W-:Y:S02]  /*12e50*/  FSEL R170, R8, -INF , P1 ;  /* 0xff80000008aa7808 */ /* 0x000fe40000800000 */
[----:B------:R-:W-:Y:S02]  /*12e60*/  FSEL R189, R19, -INF , P0 ;  /* 0xff80000013bd7808 */ /* 0x000fe40000000000 */
[----:B------:R-:W-:Y:S02]  /*12e70*/  ISETP.GT.AND P0, PT, R2, 0x20, PT ;  /* 0x000000200200780c */ /* 0x000fe40003f04270 */
        /* <DEDUP_REMOVED lines=14> */
[----:B------:R-:W-:Y:S02]  /*12f60*/  FMNMX.FTZ R149, R174, R149, !PT ;  /* 0x00000095ae957209 */ /* 0x000fe40007810000 */
[----:B------:R-:W-:Y:S02]  /*12f70*/  ISETP.GT.AND P1, PT, R0, 0x18, PT ;  /* 0x000000180000780c */ /* 0x000fe40003f24270 */
[----:B------:R-:W-:Y:S02]  /*12f80*/  FMNMX.FTZ R20, R179, R20, !PT ;  /* 0x00000014b3147209 */ /* 0x000fe40007810000 */
[----:B------:R-:W-:Y:S02]  /*12f90*/  FSEL R188, R17, -INF , P2 ;  /* 0xff80000011bc7808 */ /* 0x000fe40001000000 */
[----:B------:R-:W-:Y:S02]  /*12fa0*/  ISETP.GT.AND P2, PT, R2, 0x21, PT ;  /* 0x000000210200780c */ /* 0x000fe40003f44270 */
[----:B------:R-:W-:Y:S02]  /*12fb0*/  FMNMX.FTZ R149, R176, R149, !PT ;  /* 0x00000095b0957209 */ /* 0x000fe40007810000 */
[----:B------:R-:W-:Y:S02]  /*12fc0*/  FSEL R219, R18, -INF , P1 ;  /* 0xff80000012db7808 */ /* 0x000fe40000800000 */
[C---:B------:R-:W-:Y:S02]  /*12fd0*/  ISETP.GT.AND P1, PT, R0.reuse, 0x20, PT ;  /* 0x000000200000780c */ /* 0x040fe40003f24270 */
        /* <DEDUP_REMOVED lines=19> */
[----:B------:R-:W-:Y:S02]  /*13110*/  ISETP.GT.AND P1, PT, R0, 0x28, PT ;  /* 0x000000280000780c */ /* 0x000fe40003f24270 */
[----:B------:R-:W-:Y:S02]  /*13120*/  FMNMX.FTZ R20, R217, R20, !PT ;  /* 0x00000014d9147209 */ /* 0x000fe40007810000 */
[----:B------:R-:W-:Y:S02]  /*13130*/  FMNMX.FTZ R21, R162, R21, !PT ;  /* 0x00000015a2157209 */ /* 0x000fe40007810000 */
[----:B------:R-:W-:Y:S02]  /*13140*/  FSEL R152, R32, -INF , P0 ;  /* 0xff80000020987808 */ /* 0x000fe40000000000 */
        /* <DEDUP_REMOVED lines=13> */
[----:B------:R-:W-:Y:S01]  /*13220*/  FMNMX.FTZ R20, R157, R20, !PT ;  /* 0x000000149d147209 */ /* 0x000fe20007810000 */
[----:B------:R-:W-:Y:S01]  /*13230*/  LDSM.16.MT88.4 R28, [R134+UR4+0x100] ;  /* 0x00010004861c783b */ /* 0x000fe20008004200 */
[----:B------:R-:W-:Y:S02]  /*13240*/  ISETP.GT.AND P1, PT, R0, 0x38, PT ;  /* 0x000000380000780c */ /* 0x000fe40003f24270 */
[----:B------:R-:W-:Y:S02]  /*13250*/  FMNMX.FTZ R21, R154, R21, !PT ;  /* 0x000000159a157209 */ /* 0x000fe40007810000 */
[----:B------:R-:W-:Y:S02]  /*13260*/  ISETP.GT.AND P2, PT, R2, 0x39, PT ;  /* 0x000000390200780c */ /* 0x000fe40003f44270 */
[----:B------:R-:W-:Y:S02]  /*13270*/  FSEL R151, R34, -INF , P1 ;  /* 0xff80000022977808 */ /* 0x000fe40000800000 */
[----:B------:R-:W-:Y:S02]  /*13280*/  FMNMX.FTZ R20, R155, R20, !PT ;  /* 0x000000149b147209 */ /* 0x000fe40007810000 */
[----:B------:R-:W-:Y:S02]  /*13290*/  ISETP.GT.AND P0, PT, R0, 0x39, PT ;  /* 0x000000390000780c */ /* 0x000fe40003f04270 */
[----:B------:R-:W-:Y:S02]  /*132a0*/  FSEL R150, R33, -INF , P2 ;  /* 0xff80000021967808 */ /* 0x000fe40001000000 */
[----:B------:R-:W-:Y:S02]  /*132b0*/  FMNMX.FTZ R21, R152, R21, !PT ;  /* 0x0000001598157209 */ /* 0x000fe40007810000 */
[----:B------:R-:W-:Y:S02]  /*132c0*/  FSEL R149, R35, -INF , P0 ;  /* 0xff80000023957808 */ /* 0x000fe40000000000 */
[----:B------:R-:W-:Y:S02]  /*132d0*/  FMNMX.FTZ R20, R151, R20, !PT ;  /* 0x0000001497147209 */ /* 0x000fe40007810000 */
[----:B------:R-:W-:Y:S02]  /*132e0*/  FMNMX.FTZ R2, R150, R21, !PT ;  /* 0x0000001596027209 */ /* 0x000fe40007810000 */
[----:B------:R-:W-:Y:S02]  /*132f0*/  FMNMX.FTZ R22, R149, R20, !PT ;  /* 0x0000001495167209 */ /* 0x000fe40007810000 */
[----:B------:R-:W-:Y:S01]  /*13300*/  IADD3 R24, R135, UR4, RZ ;  /* 0x0000000487187c10 */ /* 0x000fe2000fffe0ff */
[----:B------:R-:W1:Y:S08]  /*13310*/  SHFL.BFLY PT, R21, R2, 0x2, 0x1f ;  /* 0x0c401f0002157f89 */ /* 0x000e7000000e0000 */
[----:B------:R-:W2:Y:S01]  /*13320*/  SHFL.BFLY PT, R25, R22, 0x2, 0x1f ;  /* 0x0c401f0016197f89 */ /* 0x000ea200000e0000 */
[----:B-1----:R-:W-:Y:S07]  /*13330*/  FMNMX.FTZ R23, R2, R21, !PT ;  /* 0x0000001502177209 */ /* 0x002fee0007810000 */
[----:B------:R-:W1:Y:S01]  /*13340*/  SHFL.BFLY PT, R2, R23, 0x1, 0x1f ;  /* 0x0c201f0017027f89 */ /* 0x000e6200000e0000 */
[----:B--2---:R-:W-:Y:S07]  /*13350*/  FMNMX.FTZ R21, R22, R25, !PT ;  /* 0x0000001916157209 */ /* 0x004fee0007810000 */
[----:B------:R-:W2:Y:S01]  /*13360*/  SHFL.BFLY PT, R0, R21, 0x1, 0x1f ;  /* 0x0c201f0015007f89 */ /* 0x000ea200000e0000 */
[----:B-1----:R-:W-:Y:S04]  /*13370*/  FMNMX.FTZ R2, R23, R2, !PT ;  /* 0x0000000217027209 */ /* 0x002fe80007810000 */
[C---:B------:R-:W-:Y:S01]  /*13380*/  FSETP.NEU.FTZ.AND P1, PT, R2.reuse, -INF , PT ;  /* 0xff8000000200780b */ /* 0x040fe20003f3d000 */
[C---:B------:R-:W-:Y:S01]  /*13390*/  FMUL.FTZ R153, R2.reuse, c[0x0][0x2d0] ;  /* 0x0000b40002997a20 */ /* 0x040fe20000410000 */
[----:B--2---:R-:W-:Y:S02]  /*133a0*/  FMNMX.FTZ R0, R21, R0, !PT ;  /* 0x0000000015007209 */ /* 0x004fe40007810000 */
[----:B------:R-:W-:Y:S01]  /*133b0*/  FSEL R4, R2, RZ, P1 ;  /* 0x000000ff02047208 */ /* 0x000fe20000800000 */
[----:B------:R-:W1:Y:S01]  /*133c0*/  LDSM.16.MT88.4 R20, [R135+UR4+0x100] ;  /* 0x000100048714783b */ /* 0x000e620008004200 */
[C---:B------:R-:W-:Y:S01]  /*133d0*/  FSETP.NEU.FTZ.AND P0, PT, R0.reuse, -INF , PT ;  /* 0xff8000000000780b */ /* 0x040fe20003f1d000 */
[----:B------:R-:W-:Y:S01]  /*133e0*/  FMUL.FTZ R148, R0, c[0x0][0x2d0] ;  /* 0x0000b40000947a20 */ /* 0x000fe20000410000 */
[----:B------:R-:W-:Y:S01]  /*133f0*/  FSEL R153, R153, RZ, P1 ;  /* 0x000000ff99997208 */ /* 0x000fe20000800000 */
[----:B------:R-:W-:Y:S01]  /*13400*/  FADD.FTZ R4, -R4, R3 ;  /* 0x0000000304047221 */ /* 0x000fe20000010100 */
[----:B------:R-:W-:Y:S02]  /*13410*/  FSEL R5, R0, RZ, P0 ;  /* 0x000000ff00057208 */ /* 0x000fe40000000000 */
[----:B------:R-:W-:Y:S01]  /*13420*/  FSEL R148, R148, RZ, P0 ;  /* 0x000000ff94947208 */ /* 0x000fe20000000000 */
[--C-:B------:R-:W-:Y:S01]  /*13430*/  FFMA.FTZ R173, R166, c[0x0][0x2d0], -R153.reuse ;  /* 0x0000b400a6ad7a23 */ /* 0x100fe20000010899 */
[----:B------:R-:W-:Y:S01]  /*13440*/  PLOP3.LUT P0, PT, PT, PT, UP0, 0x80, 0x0 ;  /* 0x000000000000781c */ /* 0x000fe20003f0f008 */
[----:B------:R-:W-:Y:S02]  /*13450*/  FADD.FTZ R3, -R5, R132 ;  /* 0x0000008405037221 */ /* 0x000fe40000010100 */
[--C-:B------:R-:W-:Y:S01]  /*13460*/  FFMA.FTZ R172, R164, c[0x0][0x2d0], -R153.reuse ;  /* 0x0000b400a4ac7a23 */ /* 0x100fe20000010899 */
[----:B------:R-:W-:Y:S01]  /*13470*/  IADD3 R164, R183, R24, RZ ;  /* 0x00000018b7a47210 */ /* 0x000fe20007ffe0ff */
[--C-:B------:R-:W-:Y:S01]  /*13480*/  FFMA.FTZ R171, R170, c[0x0][0x2d0], -R153.reuse ;  /* 0x0000b400aaab7a23 */ /* 0x100fe20000010899 */
[----:B------:R-:W-:Y:S01]  /*13490*/  MUFU.EX2 R173, R173 ;  /* 0x000000ad00ad7308 */ /* 0x000fe20000000800 */
[--C-:B------:R-:W-:Y:S02]  /*134a0*/  FFMA.FTZ R170, R168, c[0x0][0x2d0], -R153.reuse ;  /* 0x0000b400a8aa7a23 */ /* 0x100fe40000010899 */
[--C-:B------:R-:W-:Y:S01]  /*134b0*/  FFMA.FTZ R169, R167, c[0x0][0x2d0], -R148.reuse ;  /* 0x0000b400a7a97a23 */ /* 0x100fe20000010894 */
[----:B------:R-:W2:Y:S01]  /*134c0*/  LDSM.16.MT88.4 R24, [R164+0x100] ;  /* 0x00010000a418783b */ /* 0x000ea20000004200 */
[--C-:B------:R-:W-:Y:S02]  /*134d0*/  FFMA.FTZ R168, R165, c[0x0][0x2d0], -R148.reuse ;  /* 0x0000b400a5a87a23 */ /* 0x100fe40000010894 */
[--C-:B------:R-:W-:Y:S02]  /*134e0*/  FFMA.FTZ R167, R221, c[0x0][0x2d0], -R148.reuse ;  /* 0x0000b400dda77a23 */ /* 0x100fe40000010894 */
[--C-:B------:R-:W-:Y:S01]  /*134f0*/  FFMA.FTZ R166, R175, c[0x0][0x2d0], -R148.reuse ;  /* 0x0000b400afa67a23 */ /* 0x100fe20000010894 */
[----:B------:R-:W3:Y:S01]  /*13500*/  MUFU.EX2 R172, R172 ;  /* 0x000000ac00ac7308 */ /* 0x000ee20000000800 */
[----:B------:R-:W-:Y:S01]  /*13510*/  FMUL.FTZ R132, R4, c[0x0][0x2d0] ;  /* 0x0000b40004847a20 */ /* 0x000fe20000410000 */
[----:B------:R-:W-:Y:S01]  /*13520*/  LDSM.16.MT88.4 R144, [R164+0x3900] ;  /* 0x00390000a490783b */ /* 0x000fe20000004200 */
[----:B------:R-:W-:Y:S02]  /*13530*/  FMUL.FTZ R7, R3, c[0x0][0x2d0] ;  /* 0x0000b40003077a20 */ /* 0x000fe40000410000 */
        /* <DEDUP_REMOVED lines=8> */
[--C-:B------:R-:W-:Y:S01]  /*135c0*/  FFMA.FTZ R227, R157, c[0x0][0x2d0], -R148.reuse ;  /* 0x0000b4009de37a23 */ /* 0x100fe20000010894 */
[----:B------:R-:W5:Y:S01]  /*135d0*/  MUFU.EX2 R3, R7 ;  /* 0x0000000700037308 */ /* 0x000f620000000800 */
[----:B------:R-:W-:Y:S01]  /*135e0*/  LDSM.16.MT88.4 R156, [R135+UR4+0x5900] ;  /* 0x00590004879c783b */ /* 0x000fe20008004200 */
[--C-:B------:R-:W-:Y:S01]  /*135f0*/  FFMA.FTZ R228, R155, c[0x0][0x2d0], -R148.reuse ;  /* 0x0000b4009be47a23 */ /* 0x100fe20000010894 */
[----:B---3--:R-:W-:Y:S01]  /*13600*/  F2FP.PACK_AB R136, R172, R173 ;  /* 0x000000adac88723e */ /* 0x008fe200000000ff */
[--C-:B------:R-:W-:Y:S02]  /*13610*/  FFMA.FTZ R229, R152, c[0x0][0x2d0], -R153.reuse ;  /* 0x0000b40098e57a23 */ /* 0x100fe40000010899 */
[--C-:B------:R-:W-:Y:S02]  /*13620*/  FFMA.FTZ R231, R151, c[0x0][0x2d0], -R148.reuse ;  /* 0x0000b40097e77a23 */ /* 0x100fe40000010894 */
[--C-:B------:R-:W-:Y:S02]  /*13630*/  FFMA.FTZ R174, R174, c[0x0][0x2d0], -R153.reuse ;  /* 0x0000b400aeae7a23 */ /* 0x100fe40000010899 */
[----:B------:R-:W-:Y:S01]  /*13640*/  MUFU.EX2 R171, R171 ;  /* 0x000000ab00ab7308 */ /* 0x000fe20000000800 */
[--C-:B------:R-:W-:Y:S02]  /*13650*/  FFMA.FTZ R175, R176, c[0x0][0x2d0], -R153.reuse ;  /* 0x0000b400b0af7a23 */ /* 0x100fe40000010899 */
[--C-:B------:R-:W-:Y:S02]  /*13660*/  FFMA.FTZ R176, R179, c[0x0][0x2d0], -R148.reuse ;  /* 0x0000b400b3b07a23 */ /* 0x100fe40000010894 */
[C---:B----4-:R-:W-:Y:S02]  /*13670*/  FMUL.FTZ R4, R132.reuse, R128 ;  /* 0x0000008084047220 */ /* 0x050fe40000410000 */
[C---:B------:R-:W-:Y:S02]  /*13680*/  FMUL.FTZ R5, R132.reuse, R129 ;  /* 0x0000008184057220 */ /* 0x040fe40000410000 */
[C---:B------:R-:W-:Y:S01]  /*13690*/  FMUL.FTZ R8, R132.reuse, R124 ;  /* 0x0000007c84087220 */ /* 0x040fe20000410000 */
[----:B------:R-:W3:Y:S01]  /*136a0*/  MUFU.EX2 R170, R170 ;  /* 0x000000aa00aa7308 */ /* 0x000ee20000000800 */
[C---:B------:R-:W-:Y:S02]  /*136b0*/  FMUL.FTZ R9, R132.reuse, R125 ;  /* 0x0000007d84097220 */ /* 0x040fe40000410000 */
[C---:B------:R-:W-:Y:S02]  /*136c0*/  FMUL.FTZ R12, R132.reuse, R100 ;  /* 0x00000064840c7220 */ /* 0x040fe40000410000 */
        /* <DEDUP_REMOVED lines=11> */
[----:B------:R-:W-:Y:S01]  /*13780*/  FMUL.FTZ R17, R132, R105 ;  /* 0x0000006984117220 */ /* 0x000fe20000410000 */
[----:B------:R-:W-:Y:S01]  /*13790*/  LDSM.16.MT88.4 R124, [R135+UR4+0x2900] ;  /* 0x00290004877c783b */ /* 0x000fe20008004200 */
[C---:B------:R-:W-:Y:S01]  /*137a0*/  FMUL.FTZ R18, R3.reuse, R106 ;  /* 0x0000006a03127220 */ /* 0x040fe20000410000 */
[----:B---3--:R-:W-:Y:S01]  /*137b0*/  F2FP.PACK_AB R138, R170, R171 ;  /* 0x000000abaa8a723e */ /* 0x008fe200000000ff */
[C---:B------:R-:W-:Y:S02]  /*137c0*/  FMUL.FTZ R19, R3.reuse, R107 ;  /* 0x0000006b03137220 */ /* 0x040fe40000410000 */
[C---:B------:R-:W-:Y:S02]  /*137d0*/  FMUL.FTZ R32, R132.reuse, R120 ;  /* 0x0000007884207220 */ /* 0x040fe40000410000 */
[C---:B------:R-:W-:Y:S01]  /*137e0*/  FMUL.FTZ R33, R132.reuse, R121 ;  /* 0x0000007984217220 */ /* 0x040fe20000410000 */
[----:B------:R-:W-:Y:S01]  /*137f0*/  MUFU.EX2 R167, R167 ;  /* 0x000000a700a77308 */ /* 0x000fe20000000800 */
[----:B------:R-:W-:Y:S01]  /*13800*/  LDSM.16.MT88.4 R104, [R135+UR4+0x2100] ;  /* 0x002100048768783b */ /* 0x000fe20008004200 */
[C---:B------:R-:W-:Y:S02]  /*13810*/  FMUL.FTZ R34, R3.reuse, R122 ;  /* 0x0000007a03227220 */ /* 0x040fe40000410000 */
[C---:B------:R-:W-:Y:S02]  /*13820*/  FMUL.FTZ R35, R3.reuse, R123 ;  /* 0x0000007b03237220 */ /* 0x040fe40000410000 */
[C---:B------:R-:W-:Y:S02]  /*13830*/  FMUL.FTZ R36, R132.reuse, R36 ;  /* 0x0000002484247220 */ /* 0x040fe40000410000 */
[----:B------:R-:W-:Y:S02]  /*13840*/  FMUL.FTZ R37, R132, R37 ;  /* 0x0000002584257220 */ /* 0x000fe40000410000 */
[----:B------:R-:W3:Y:S01]  /*13850*/  MUFU.EX2 R166, R166 ;  /* 0x000000a600a67308 */ /* 0x000ee20000000800 */
[C---:B------:R-:W-:Y:S02]  /*13860*/  FMUL.FTZ R38, R3.reuse, R38 ;  /* 0x0000002603267220 */ /* 0x040fe40000410000 */
[C---:B------:R-:W-:Y:S01]  /*13870*/  FMUL.FTZ R39, R3.reuse, R39 ;  /* 0x0000002703277220 */ /* 0x040fe20000410000 */
[----:B----4-:R-:W-:Y:S01]  /*13880*/  F2FP.PACK_AB R137, R168, R169 ;  /* 0x000000a9a889723e */ /* 0x010fe200000000ff */
        /* <DEDUP_REMOVED lines=19> */
[----:B------:R-:W-:Y:S01]  /*139c0*/  IADD3 R20, R134, UR4, RZ ;  /* 0x0000000486147c10 */ /* 0x000fe2000fffe0ff */
[C---:B------:R-:W-:Y:S01]  /*139d0*/  HMMA.16816.F32 R8, R136.reuse, R22, R8 ;  /* 0x000000168808723c */ /* 0x040fe20000001808 */
[----:B------:R-:W-:Y:S03]  /*139e0*/  MUFU.EX2 R220, R220 ;  /* 0x000000dc00dc7308 */ /* 0x000fe60000000800 */
[----:B------:R-:W-:Y:S01]  /*139f0*/  IADD3 R165, R183, R20, RZ ;  /* 0x00000014b7a57210 */ /* 0x000fe20007ffe0ff */
[C---:B------:R-:W-:Y:S02]  /*13a00*/  FMUL.FTZ R20, R132.reuse, R108 ;  /* 0x0000006c84147220 */ /* 0x040fe40000410000 */
[C---:B------:R-:W-:Y:S01]  /*13a10*/  FMUL.FTZ R21, R132.reuse, R109 ;  /* 0x0000006d84157220 */ /* 0x040fe20000410000 */
[C---:B--2---:R-:W-:Y:S01]  /*13a20*/  HMMA.16816.F32 R12, R136.reuse, R24, R12 ;  /* 0x00000018880c723c */ /* 0x044fe2000000180c */
[----:B------:R-:W1:Y:S02]  /*13a30*/  LDSM.16.MT88.4 R100, [R165+0x100] ;  /* 0x00010000a564783b */ /* 0x000e640000004200 */
[----:B------:R-:W-:Y:S01]  /*13a40*/  MUFU.EX2 R221, R221 ;  /* 0x000000dd00dd7308 */ /* 0x000fe20000000800 */
[C---:B------:R-:W-:Y:S02]  /*13a50*/  FMUL.FTZ R22, R3.reuse, R110 ;  /* 0x0000006e03167220 */ /* 0x040fe40000410000 */
[C---:B------:R-:W-:Y:S02]  /*13a60*/  FMUL.FTZ R23, R3.reuse, R111 ;  /* 0x0000006f03177220 */ /* 0x040fe40000410000 */
[C---:B------:R-:W-:Y:S01]  /*13a70*/  HMMA.16816.F32 R16, R136.reuse, R26, R16 ;  /* 0x0000001a8810723c */ /* 0x040fe20000001810 */
[----:B------:R-:W2:Y:S03]  /*13a80*/  LDSM.16.MT88.4 R108, [R164+0x2100] ;  /* 0x00210000a46c783b */ /* 0x000ea60000004200 */
[C---:B------:R-:W-:Y:S01]  /*13a90*/  FMUL.FTZ R24, R132.reuse, R112 ;  /* 0x0000007084187220 */ /* 0x040fe20000410000 */
[----:B------:R-:W-:Y:S01]  /*13aa0*/  MUFU.EX2 R222, R222 ;  /* 0x000000de00de7308 */ /* 0x000fe20000000800 */
[C---:B------:R-:W-:Y:S02]  /*13ab0*/  FMUL.FTZ R25, R132.reuse, R113 ;  /* 0x0000007184197220 */ /* 0x040fe40000410000 */
[C---:B------:R-:W-:Y:S01]  /*13ac0*/  HMMA.16816.F32 R20, R136.reuse, R28, R20 ;  /* 0x0000001c8814723c */ /* 0x040fe20000001814 */
[----:B------:R-:W-:Y:S03]  /*13ad0*/  LDSM.16.MT88.4 R120, [R165+0x900] ;  /* 0x00090000a578783b */ /* 0x000fe60000004200 */
[C---:B------:R-:W-:Y:S02]  /*13ae0*/  FMUL.FTZ R26, R3.reuse, R114 ;  /* 0x00000072031a7220 */ /* 0x040fe40000410000 */
[C---:B------:R-:W-:Y:S01]  /*13af0*/  FMUL.FTZ R27, R3.reuse, R115 ;  /* 0x00000073031b7220 */ /* 0x040fe20000410000 */
[----:B------:R-:W-:Y:S01]  /*13b00*/  MUFU.EX2 R223, R223 ;  /* 0x000000df00df7308 */ /* 0x000fe20000000800 */
[C---:B------:R-:W-:Y:S01]  /*13b10*/  FMUL.FTZ R28, R132.reuse, R116 ;  /* 0x00000074841c7220 */ /* 0x040fe20000410000 */
[----:B------:R-:W-:Y:S03]  /*13b20*/  LDSM.16.MT88.4 R112, [R135+UR4+0x900] ;  /* 0x000900048770783b */ /* 0x000fe60008004200 */
[C---:B------:R-:W-:Y:S01]  /*13b30*/  FMUL.FTZ R29, R132.reuse, R117 ;  /* 0x00000075841d7220 */ /* 0x040fe20000410000 */
[C---:B------:R-:W-:Y:S03]  /*13b40*/  HMMA.16816.F32 R24, R136.reuse, R30, R24 ;  /* 0x0000001e8818723c */ /* 0x040fe60000001818 */
[C---:B------:R-:W-:Y:S01]  /*13b50*/  FMUL.FTZ R54, R3.reuse, R54 ;  /* 0x0000003603367220 */ /* 0x040fe20000410000 */
[----:B------:R-:W-:Y:S01]  /*13b60*/  MUFU.EX2 R224, R224 ;  /* 0x000000e000e07308 */ /* 0x000fe20000000800 */
[C---:B------:R-:W-:Y:S02]  /*13b70*/  FMUL.FTZ R55, R3.reuse, R55 ;  /* 0x0000003703377220 */ /* 0x040fe40000410000 */
[C---:B------:R-:W-:Y:S02]  /*13b80*/  FMUL.FTZ R30, R3.reuse, R118 ;  /* 0x00000076031e7220 */ /* 0x040fe40000410000 */
[C---:B------:R-:W-:Y:S02]  /*13b90*/  FMUL.FTZ R31, R3.reuse, R119 ;  /* 0x00000077031f7220 */ /* 0x040fe40000410000 */
[----:B------:R-:W-:Y:S01]  /*13ba0*/  LDSM.16.MT88.4 R116, [R134+UR4+0x900] ;  /* 0x000900048674783b */ /* 0x000fe20008004200 */
[C---:B------:R-:W-:Y:S02]  /*13bb0*/  FMUL.FTZ R56, R132.reuse, R56 ;  /* 0x0000003884387220 */ /* 0x040fe40000410000 */
[C---:B------:R-:W-:Y:S01]  /*13bc0*/  FMUL.FTZ R57, R132.reuse, R57 ;  /* 0x0000003984397220 */ /* 0x040fe20000410000 */
[----:B------:R-:W-:Y:S01]  /*13bd0*/  MUFU.EX2 R225, R225 ;  /* 0x000000e100e17308 */ /* 0x000fe20000000800 */
[C---:B-1----:R-:W-:Y:S03]  /*13be0*/  HMMA.16816.F32 R28, R136.reuse, R100, R28 ;  /* 0x00000064881c723c */ /* 0x042fe6000000181c */
[C---:B------:R-:W-:Y:S02]  /*13bf0*/  FMUL.FTZ R58, R3.reuse, R58 ;  /* 0x0000003a033a7220 */ /* 0x040fe40000410000 */
[C---:B------:R-:W-:Y:S02]  /*13c00*/  FMUL.FTZ R59, R3.reuse, R59 ;  /* 0x0000003b033b7220 */ /* 0x040fe40000410000 */
[C---:B------:R-:W-:Y:S01]  /*13c10*/  FMUL.FTZ R60, R132.reuse, R60 ;  /* 0x0000003c843c7220 */ /* 0x040fe20000410000 */
[C---:B------:R-:W-:Y:S01]  /*13c20*/  HMMA.16816.F32 R32, R136.reuse, R102, R32 ;  /* 0x000000668820723c */ /* 0x040fe20000001820 */
[----:B------:R-:W1:Y:S01]  /*13c30*/  LDSM.16.MT88.4 R100, [R134+UR4+0x2100] ;  /* 0x002100048664783b */ /* 0x000e620008004200 */
        /* <DEDUP_REMOVED lines=8> */
[----:B------:R-:W3:Y:S03]  /*13cc0*/  LDSM.16.MT88.4 R104, [R165+0x2100] ;  /* 0x00210000a568783b */ /* 0x000ee60000004200 */
[C---:B------:R-:W-:Y:S02]  /*13cd0*/  FMUL.FTZ R65, R132.reuse, R65 ;  /* 0x0000004184417220 */ /* 0x040fe40000410000 */
[C---:B------:R-:W-:Y:S01]  /*13ce0*/  FMUL.FTZ R66, R3.reuse, R66 ;  /* 0x0000004203427220 */ /* 0x040fe20000410000 */
[----:B------:R-:W-:Y:S01]  /*13cf0*/  MUFU.EX2 R228, R228 ;  /* 0x000000e400e47308 */ /* 0x000fe20000000800 */
[C---:B--2---:R-:W-:Y:S04]  /*13d00*/  HMMA.16816.F32 R44, R136.reuse, R108, R44 ;  /* 0x0000006c882c723c */ /* 0x044fe8000000182c */
[C---:B------:R-:W-:Y:S02]  /*13d10*/  FMUL.FTZ R67, R3.reuse, R67 ;  /* 0x0000004303437220 */ /* 0x040fe40000410000 */
[C---:B------:R-:W-:Y:S02]  /*13d20*/  FMUL.FTZ R68, R132.reuse, R68 ;  /* 0x0000004484447220 */ /* 0x040fe40000410000 */
[C---:B------:R-:W-:Y:S01]  /*13d30*/  HMMA.16816.F32 R48, R136.reuse, R110, R48 ;  /* 0x0000006e8830723c */ /* 0x040fe20000001830 */
[----:B------:R-:W2:Y:S01]  /*13d40*/  LDSM.16.MT88.4 R108, [R135+UR4+0x4100] ;  /* 0x00410004876c783b */ /* 0x000ea20008004200 */
[----:B------:R-:W-:Y:S02]  /*13d50*/  MUFU.EX2 R229, R229 ;  /* 0x000000e500e57308 */ /* 0x000fe40000000800 */
[C---:B------:R-:W-:Y:S02]  /*13d60*/  FMUL.FTZ R69, R132.reuse, R69 ;  /* 0x0000004584457220 */ /* 0x040fe40000410000 */
[C---:B------:R-:W-:Y:S02]  /*13d70*/  FMUL.FTZ R70, R3.reuse, R70 ;  /* 0x0000004603467220 */ /* 0x040fe40000410000 */
[C---:B------:R-:W-:Y:S01]  /*13d80*/  FMUL.FTZ R71, R3.reuse, R71 ;  /* 0x0000004703477220 */ /* 0x040fe20000410000 */
        /* <DEDUP_REMOVED lines=16> */
[C---:B--2---:R-:W-:Y:S04]  /*13e90*/  HMMA.16816.F32 R68, R136.reuse, R108, R68 ;  /* 0x0000006c8844723c */ /* 0x044fe80000001844 */
[--C-:B------:R-:W-:Y:S01]  /*13ea0*/  FFMA.FTZ R178, R178, c[0x0][0x2d0], -R153.reuse ;  /* 0x0000b400b2b27a23 */ /* 0x100fe20000010899 */
[----:B------:R-:W2:Y:S01]  /*13eb0*/  MUFU.EX2 R177, R177 ;  /* 0x000000b100b17308 */ /* 0x000ea20000000800 */
[--C-:B------:R-:W-:Y:S02]  /*13ec0*/  FFMA.FTZ R179, R188, c[0x0][0x2d0], -R153.reuse ;  /* 0x0000b400bcb37a23 */ /* 0x100fe40000010899 */
[C---:B------:R-:W-:Y:S01]  /*13ed0*/  HMMA.16816.F32 R72, R136.reuse, R110, R72 ;  /* 0x0000006e8848723c */ /* 0x040fe20000001848 */
[----:B------:R-:W5:Y:S03]  /*13ee0*/  LDSM.16.MT88.4 R108, [R165+0x4100] ;  /* 0x00410000a56c783b */ /* 0x000f660000004200 */
[C---:B------:R-:W-:Y:S02]  /*13ef0*/  FMUL.FTZ R76, R132.reuse, R76 ;  /* 0x0000004c844c7220 */ /* 0x040fe40000410000 */
[----:B------:R-:W-:Y:S01]  /*13f00*/  FMUL.FTZ R77, R132, R77 ;  /* 0x0000004d844d7220 */ /* 0x000fe20000410000 */
[----:B------:R-:W-:Y:S01]  /*13f10*/  MUFU.EX2 R178, R178 ;  /* 0x000000b200b27308 */ /* 0x000fe20000000800 */
[C---:B------:R-:W-:Y:S04]  /*13f20*/  FMUL.FTZ R78, R3.reuse, R78 ;  /* 0x0000004e034e7220 */ /* 0x040fe80000410000 */
[----:B------:R-:W-:Y:S02]  /*13f30*/  FMUL.FTZ R79, R3, R79 ;  /* 0x0000004f034f7220 */ /* 0x000fe40000410000 */
[--C-:B------:R-:W-:Y:S02]  /*13f40*/  FFMA.FTZ R188, R219, c[0x0][0x2d0], -R148.reuse ;  /* 0x0000b400dbbc7a23 */ /* 0x100fe40000010894 */
[--C-:B------:R-:W-:Y:S01]  /*13f50*/  FFMA.FTZ R219, R162, c[0x0][0x2d0], -R153.reuse ;  /* 0x0000b400a2db7a23 */ /* 0x100fe20000010899 */
[----:B------:R-:W3:Y:S01]  /*13f60*/  MUFU.EX2 R179, R179 ;  /* 0x000000b300b37308 */ /* 0x000ee20000000800 */
[----:B------:R-:W-:Y:S01]  /*13f70*/  LDSM.16.MT88.4 R160, [R164+0x5900] ;  /* 0x00590000a4a0783b */ /* 0x000fe20000004200 */
[C---:B-1----:R-:W-:Y:S03]  /*13f80*/  HMMA.16816.F32 R76, R136.reuse, R100, R76 ;  /* 0x00000064884c723c */ /* 0x042fe6000000184c */
[C---:B------:R-:W-:Y:S02]  /*13f90*/  FMUL.FTZ R80, R132.reuse, R80 ;  /* 0x0000005084507220 */ /* 0x040fe40000410000 */
[C---:B------:R-:W-:Y:S02]  /*13fa0*/  FMUL.FTZ R81, R132.reuse, R81 ;  /* 0x0000005184517220 */ /* 0x040fe40000410000 */
[C---:B------:R-:W-:Y:S01]  /*13fb0*/  FMUL.FTZ R82, R3.reuse, R82 ;  /* 0x0000005203527220 */ /* 0x040fe20000410000 */
[----:B------:R-:W-:Y:S01]  /*13fc0*/  MUFU.EX2 R188, R188 ;  /* 0x000000bc00bc7308 */ /* 0x000fe20000000800 */
[----:B------:R-:W-:Y:S03]  /*13fd0*/  FMUL.FTZ R83, R3, R83 ;  /* 0x0000005303537220 */ /* 0x000fe60000410000 */
[--C-:B------:R-:W-:Y:S01]  /*13fe0*/  FFMA.FTZ R189, R189, c[0x0][0x2d0], -R148.reuse ;  /* 0x0000b400bdbd7a23 */ /* 0x100fe20000010894 */
[----:B----4-:R-:W-:Y:S01]  /*13ff0*/  F2FP.PACK_AB R100, R175, R174 ;  /* 0x000000aeaf64723e */ /* 0x010fe200000000ff */
[C---:B------:R-:W-:Y:S01]  /*14000*/  FMUL.FTZ R88, R132.reuse, R88 ;  /* 0x0000005884587220 */ /* 0x040fe20000410000 */
[----:B--2---:R-:W-:Y:S01]  /*14010*/  F2FP.PACK_AB R101, R177, R176 ;  /* 0x000000b0b165723e */ /* 0x004fe200000000ff */
[C---:B------:R-:W-:Y:S02]  /*14020*/  HMMA.16816.F32 R80, R136.reuse, R102, R80 ;  /* 0x000000668850723c */ /* 0x040fe40000001850 */
[----:B------:R-:W1:Y:S01]  /*14030*/  MUFU.EX2 R189, R189 ;  /* 0x000000bd00bd7308 */ /* 0x000e620000000800 */
[C---:B------:R-:W-:Y:S02]  /*14040*/  FMUL.FTZ R89, R132.reuse, R89 ;  /* 0x0000005984597220 */ /* 0x040fe40000410000 */
[C---:B------:R-:W-:Y:S02]  /*14050*/  FMUL.FTZ R90, R3.reuse, R90 ;  /* 0x0000005a035a7220 */ /* 0x040fe40000410000 */
[----:B------:R-:W-:Y:S01]  /*14060*/  FMUL.FTZ R91, R3, R91 ;  /* 0x0000005b035b7220 */ /* 0x000fe20000410000 */
[C---:B---3--:R-:W-:Y:S04]  /*14070*/  HMMA.16816.F32 R84, R136.reuse, R104, R84 ;  /* 0x000000688854723c */ /* 0x048fe80000001854 */
[C---:B------:R-:W-:Y:S01]  /*14080*/  FMUL.FTZ R92, R132.reuse, R92 ;  /* 0x0000005c845c7220 */ /* 0x040fe20000410000 */
[----:B------:R-:W-:Y:S01]  /*14090*/  F2FP.PACK_AB R102, R179, R178 ;  /* 0x000000b2b366723e */ /* 0x000fe200000000ff */
[C---:B------:R-:W-:Y:S01]  /*140a0*/  FMUL.FTZ R93, R132.reuse, R93 ;  /* 0x0000005d845d7220 */ /* 0x040fe20000410000 */
[----:B------:R-:W-:Y:S01]  /*140b0*/  MUFU.EX2 R219, R219 ;  /* 0x000000db00db7308 */ /* 0x000fe20000000800 */
[C---:B------:R-:W-:Y:S01]  /*140c0*/  HMMA.16816.F32 R88, R136.reuse, R106, R88 ;  /* 0x0000006a8858723c */ /* 0x040fe20000001858 */
[----:B------:R-:W2:Y:S03]  /*140d0*/  LDSM.16.MT88.4 R104, [R164+0x900] ;  /* 0x00090000a468783b */ /* 0x000ea60000004200 */
[C---:B------:R-:W-:Y:S02]  /*140e0*/  FMUL.FTZ R94, R3.reuse, R94 ;  /* 0x0000005e035e7220 */ /* 0x040fe40000410000 */
[C---:B------:R-:W-:Y:S02]  /*140f0*/  FMUL.FTZ R95, R3.reuse, R95 ;  /* 0x0000005f035f7220 */ /* 0x040fe40000410000 */
[C---:B------:R-:W-:Y:S04]  /*14100*/  FMUL.FTZ R96, R132.reuse, R96 ;  /* 0x0000006084607220 */ /* 0x040fe80000410000 */
[----:B------:R-:W-:Y:S01]  /*14110*/  FMUL.FTZ R97, R132, R97 ;  /* 0x0000006184617220 */ /* 0x000fe20000410000 */
[C---:B-----5:R-:W-:Y:S03]  /*14120*/  HMMA.16816.F32 R92, R136.reuse, R108, R92 ;  /* 0x0000006c885c723c */ /* 0x060fe6000000185c */
[----:B------:R-:W-:Y:S01]  /*14130*/  FMUL.FTZ R98, R3, R98 ;  /* 0x0000006203627220 */ /* 0x000fe20000410000 */
[----:B-1----:R-:W-:Y:S01]  /*14140*/  F2FP.PACK_AB R103, R189, R188 ;  /* 0x000000bcbd67723e */ /* 0x002fe200000000ff */
[----:B------:R-:W-:Y:S02]  /*14150*/  FMUL.FTZ R99, R3, R99 ;  /* 0x0000006303637220 */ /* 0x000fe40000410000 */
[--C-:B------:R-:W-:Y:S02]  /*14160*/  FFMA.FTZ R218, R218, c[0x0][0x2d0], -R153.reuse ;  /* 0x0000b400dada7a23 */ /* 0x100fe40000010899 */
[----:B------:R-:W-:Y:S03]  /*14170*/  FFMA.FTZ R153, R150, c[0x0][0x2d0], -R153 ;  /* 0x0000b40096997a23 */ /* 0x000fe60000010899 */
[----:B------:R-:W-:Y:S01]  /*14180*/  HMMA.16816.F32 R96, R136, R110, R96 ;  /* 0x0000006e8860723c */ /* 0x000fe20000001860 */
[----:B------:R-:W1:Y:S01]  /*14190*/  LDSM.16.MT88.4 R108, [R165+0x2900] ;  /* 0x00290000a56c783b */ /* 0x000e620000004200 */
[----:B------:R3:W4:Y:S01]  /*141a0*/  MUFU.EX2 R230, R153 ;  /* 0x0000009900e67308 */ /* 0x0007220000000800 */
[--C-:B------:R-:W-:Y:S02]  /*141b0*/  FFMA.FTZ R217, R217, c[0x0][0x2d0], -R148.reuse ;  /* 0x0000b400d9d97a23 */ /* 0x100fe40000010894 */
[----:B------:R-:W-:Y:S02]  /*141c0*/  FFMA.FTZ R148, R149, c[0x0][0x2d0], -R148 ;  /* 0x0000b40095947a23 */ /* 0x000fe40000010894 */
[----:B------:R-:W-:Y:S01]  /*141d0*/  F2FP.PACK_AB R136, R226, R225 ;  /* 0x000000e1e288723e */ /* 0x000fe200000000ff */
[C---:B------:R-:W-:Y:S04]  /*141e0*/  HMMA.16816.F32 R4, R100.reuse, R112, R4 ;  /* 0x000000706404723c */ /* 0x040fe80000001804 */
[----:B------:R-:W5:Y:S01]  /*141f0*/  MUFU.EX2 R232, R148 ;  /* 0x0000009400e87308 */ /* 0x000f620000000800 */
[----:B------:R-:W-:Y:S01]  /*14200*/  F2FP.PACK_AB R137, R228, R227 ;  /* 0x000000e3e489723e */ /* 0x000fe200000000ff */
[----:B------:R-:W-:Y:S02]  /*14210*/  FFMA.FTZ R173, R132, R201, R173 ;  /* 0x000000c984ad7223 */ /* 0x000fe400000100ad */
[C---:B------:R-:W-:Y:S01]  /*14220*/  HMMA.16816.F32 R8, R100.reuse, R114, R8 ;  /* 0x000000726408723c */ /* 0x040fe20000001808 */
[----:B------:R-:W-:Y:S03]  /*14230*/  LDSM.16.MT88.4 R112, [R164+0x4900] ;  /* 0x00490000a470783b */ /* 0x000fe60000004200 */
[----:B------:R-:W-:Y:S02]  /*14240*/  FFMA.FTZ R169, R3, R206, R169 ;  /* 0x000000ce03a97223 */ /* 0x000fe400000100a9 */
[----:B------:R-:W1:Y:S01]  /*14250*/  MUFU.EX2 R218, R218 ;  /* 0x000000da00da7308 */ /* 0x000e620000000800 */
[----:B------:R-:W-:Y:S01]  /*14260*/  FADD.FTZ R172, R172, R173 ;  /* 0x000000adacac7221 */ /* 0x000fe20000010000 */
[C---:B--2---:R-:W-:Y:S01]  /*14270*/  HMMA.16816.F32 R12, R100.reuse, R104, R12 ;  /* 0x00000068640c723c */ /* 0x044fe2000000180c */
[----:B---3--:R-:W-:Y:S03]  /*14280*/  LDSM.16.MT88.4 R152, [R165+0x3900] ;  /* 0x00390000a598783b */ /* 0x008fe60000004200 */
[----:B----4-:R-:W-:Y:S01]  /*14290*/  F2FP.PACK_AB R138, R230, R229 ;  /* 0x000000e5e68a723e */ /* 0x010fe200000000ff */
[----:B------:R-:W-:Y:S02]  /*142a0*/  FADD.FTZ R168, R168, R169 ;  /* 0x000000a9a8a87221 */ /* 0x000fe40000010000 */
[----:B------:R-:W-:Y:S01]  /*142b0*/  FADD.FTZ R3, R171, R172 ;  /* 0x000000acab037221 */ /* 0x000fe20000010000 */
[C---:B------:R-:W-:Y:S01]  /*142c0*/  HMMA.16816.F32 R16, R100.reuse, R106, R16 ;  /* 0x0000006a6410723c */ /* 0x040fe20000001810 */
[----:B------:R-:W2:Y:S01]  /*142d0*/  MUFU.EX2 R217, R217 ;  /* 0x000000d900d97308 */ /* 0x000ea20000000800 */
[----:B------:R-:W3:Y:S02]  /*142e0*/  LDSM.16.MT88.4 R104, [R135+UR4+0x4900] ;  /* 0x004900048768783b */ /* 0x000ee40008004200 */
[----:B-----5:R-:W-:Y:S01]  /*142f0*/  F2FP.PACK_AB R139, R232, R231 ;  /* 0x000000e7e88b723e */ /* 0x020fe200000000ff */
[----:B------:R-:W-:Y:S03]  /*14300*/  FADD.FTZ R3, R170, R3 ;  /* 0x00000003aa037221 */ /* 0x000fe60000010000 */
[C---:B------:R-:W-:Y:S02]  /*14310*/  HMMA.16816.F32 R20, R100.reuse, R116, R20 ;  /* 0x000000746414723c */ /* 0x040fe40000001814 */
[----:B------:R-:W-:Y:S02]  /*14320*/  LDSM.16.MT88.4 R148, [R134+UR4+0x3900] ;  /* 0x003900048694783b */ /* 0x000fe40008004200 */
[----:B------:R-:W-:Y:S04]  /*14330*/  FADD.FTZ R174, R174, R3 ;  /* 0x00000003aeae7221 */ /* 0x000fe80000010000 */
[C---:B------:R-:W-:Y:S02]  /*14340*/  HMMA.16816.F32 R24, R100.reuse, R118, R24 ;  /* 0x000000766418723c */ /* 0x040fe40000001818 */
[----:B------:R-:W-:Y:S02]  /*14350*/  LDSM.16.MT88.4 R116, [R165+0x4900] ;  /* 0x00490000a574783b */ /* 0x000fe40000004200 */
[----:B------:R-:W-:Y:S04]  /*14360*/  FADD.FTZ R175, R175, R174 ;  /* 0x000000aeafaf7221 */ /* 0x000fe80000010000 */
[C---:B------:R-:W-:Y:S04]  /*14370*/  HMMA.16816.F32 R28, R100.reuse, R120, R28 ;  /* 0x00000078641c723c */ /* 0x040fe8000000181c */
[----:B------:R-:W-:Y:S04]  /*14380*/  FADD.FTZ R178, R178, R175 ;  /* 0x000000afb2b27221 */ /* 0x000fe80000010000 */
[C---:B------:R-:W-:Y:S01]  /*14390*/  HMMA.16816.F32 R32, R100.reuse, R122, R32 ;  /* 0x0000007a6420723c */ /* 0x040fe20000001820 */
[----:B------:R-:W-:Y:S03]  /*143a0*/  LDSM.16.MT88.4 R120, [R164+0x1100] ;  /* 0x00110000a478783b */ /* 0x000fe60000004200 */
[----:B------:R-:W-:Y:S04]  /*143b0*/  FADD.FTZ R179, R179, R178 ;  /* 0x000000b2b3b37221 */ /* 0x000fe80000010000 */
        /* <DEDUP_REMOVED lines=8> */
[C---:B-1----:R-:W-:Y:S08]  /*14440*/  HMMA.16816.F32 R60, R100.reuse, R108, R60 ;  /* 0x0000006c643c723c */ /* 0x042ff0000000183c */
[C---:B------:R-:W-:Y:S01]  /*14450*/  HMMA.16816.F32 R64, R100.reuse, R110, R64 ;  /* 0x0000006e6440723c */ /* 0x040fe20000001840 */
[----:B------:R-:W1:Y:S07]  /*14460*/  LDSM.16.MT88.4 R108, [R134+UR4+0x4900] ;  /* 0x00490004866c783b */ /* 0x000e6e0008004200 */
[C---:B---3--:R-:W-:Y:S08]  /*14470*/  HMMA.16816.F32 R68, R100.reuse, R104, R68 ;  /* 0x000000686444723c */ /* 0x048ff00000001844 */
[C---:B------:R-:W-:Y:S01]  /*14480*/  HMMA.16816.F32 R72, R100.reuse, R106, R72 ;  /* 0x0000006a6448723c */ /* 0x040fe20000001848 */
[----:B------:R-:W3:Y:S07]  /*14490*/  LDSM.16.MT88.4 R104, [R135+UR4+0x1100] ;  /* 0x001100048768783b */ /* 0x000eee0008004200 */
[C---:B------:R-:W-:Y:S08]  /*144a0*/  HMMA.16816.F32 R76, R100.reuse, R112, R76 ;  /* 0x00000070644c723c */ /* 0x040ff0000000184c */
[C---:B------:R-:W-:Y:S01]  /*144b0*/  HMMA.16816.F32 R80, R100.reuse, R114, R80 ;  /* 0x000000726450723c */ /* 0x040fe20000001850 */
[----:B------:R-:W4:Y:S07]  /*144c0*/  LDSM.16.MT88.4 R112, [R134+UR4+0x1100] ;  /* 0x001100048670783b */ /* 0x000f2e0008004200 */
[C---:B-1----:R-:W-:Y:S08]  /*144d0*/  HMMA.16816.F32 R84, R100.reuse, R108, R84 ;  /* 0x0000006c6454723c */ /* 0x042ff00000001854 */
[C---:B------:R-:W-:Y:S01]  /*144e0*/  HMMA.16816.F32 R88, R100.reuse, R110, R88 ;  /* 0x0000006e6458723c */ /* 0x040fe20000001858 */
[----:B------:R-:W1:Y:S07]  /*144f0*/  LDSM.16.MT88.4 R108, [R135+UR4+0x3100] ;  /* 0x00310004876c783b */ /* 0x000e6e0008004200 */
[C---:B------:R-:W-:Y:S08]  /*14500*/  HMMA.16816.F32 R92, R100.reuse, R116, R92 ;  /* 0x00000074645c723c */ /* 0x040ff0000000185c */
[----:B------:R-:W-:Y:S01]  /*14510*/  HMMA.16816.F32 R96, R100, R118, R96 ;  /* 0x000000766460723c */ /* 0x000fe20000001860 */
[----:B------:R-:W5:Y:S06]  /*14520*/  LDSM.16.MT88.4 R116, [R164+0x3100] ;  /* 0x00310000a474783b */ /* 0x000f6c0000004200 */
[----:B------:R-:W-:Y:S01]  /*14530*/  F2FP.PACK_AB R100, R219, R218 ;  /* 0x000000dadb64723e */ /* 0x000fe200000000ff */
[----:B------:R-:W-:Y:S01]  /*14540*/  FADD.FTZ R218, R218, R179 ;  /* 0x000000b3dada7221 */ /* 0x000fe20000010000 */
[----:B--2---:R-:W-:Y:S03]  /*14550*/  F2FP.PACK_AB R101, R220, R217 ;  /* 0x000000d9dc65723e */ /* 0x004fe600000000ff */
[----:B------:R-:W-:Y:S02]  /*14560*/  F2FP.PACK_AB R102, R222, R221 ;  /* 0x000000ddde66723e */ /* 0x000fe400000000ff */
[----:B------:R-:W-:Y:S07]  /*14570*/  F2FP.PACK_AB R103, R224, R223 ;  /* 0x000000dfe067723e */ /* 0x000fee00000000ff */
[C---:B---3--:R-:W-:Y:S08]  /*14580*/  HMMA.16816.F32 R4, R100.reuse, R104, R4 ;  /* 0x000000686404723c */ /* 0x048ff00000001804 */
[C---:B------:R-:W-:Y:S01]  /*14590*/  HMMA.16816.F32 R8, R100.reuse, R106, R8 ;  /* 0x0000006a6408723c */ /* 0x040fe20000001808 */
[----:B------:R-:W2:Y:S07]  /*145a0*/  LDSM.16.MT88.4 R104, [R134+UR4+0x3100] ;  /* 0x003100048668783b */ /* 0x000eae0008004200 */
[C---:B------:R-:W-:Y:S08]  /*145b0*/  HMMA.16816.F32 R12, R100.reuse, R120, R12 ;  /* 0x00000078640c723c */ /* 0x040ff0000000180c */
[C---:B------:R-:W-:Y:S01]  /*145c0*/  HMMA.16816.F32 R16, R100.reuse, R122, R16 ;  /* 0x0000007a6410723c */ /* 0x040fe20000001810 */
[----:B------:R-:W-:Y:S07]  /*145d0*/  LDSM.16.MT88.4 R120, [R165+0x1900] ;  /* 0x00190000a578783b */ /* 0x000fee0000004200 */
[C---:B----4-:R-:W-:Y:S08]  /*145e0*/  HMMA.16816.F32 R20, R100.reuse, R112, R20 ;  /* 0x000000706414723c */ /* 0x050ff00000001814 */
[C---:B------:R-:W-:Y:S01]  /*145f0*/  HMMA.16816.F32 R24, R100.reuse, R114, R24 ;  /* 0x000000726418723c */ /* 0x040fe20000001818 */
[----:B------:R-:W3:Y:S07]  /*14600*/  LDSM.16.MT88.4 R112, [R165+0x3100] ;  /* 0x00310000a570783b */ /* 0x000eee0000004200 */
[C---:B------:R-:W-:Y:S08]  /*14610*/  HMMA.16816.F32 R28, R100.reuse, R124, R28 ;  /* 0x0000007c641c723c */ /* 0x040ff0000000181c */
[C---:B------:R-:W-:Y:S01]  /*14620*/  HMMA.16816.F32 R32, R100.reuse, R126, R32 ;  /* 0x0000007e6420723c */ /* 0x040fe20000001820 */
[----:B------:R-:W-:Y:S07]  /*14630*/  LDSM.16.MT88.4 R124, [R135+UR4+0x1900] ;  /* 0x00190004877c783b */ /* 0x000fee0008004200 */
        /* <DEDUP_REMOVED lines=12> */
[C---:B-1----:R-:W-:Y:S08]  /*14700*/  HMMA.16816.F32 R68, R100.reuse, R108, R68 ;  /* 0x0000006c6444723c */ /* 0x042ff00000001844 */
[C---:B------:R-:W-:Y:S01]  /*14710*/  HMMA.16816.F32 R72, R100.reuse, R110, R72 ;  /* 0x0000006e6448723c */ /* 0x040fe20000001848 */
[----:B------:R-:W1:Y:S07]  /*14720*/  LDSM.16.MT88.4 R108, [R164+0x1900] ;  /* 0x00190000a46c783b */ /* 0x000e6e0000004200 */
[C---:B----4-:R-:W-:Y:S08]  /*14730*/  HMMA.16816.F32 R76, R100.reuse, R116, R76 ;  /* 0x00000074644c723c */ /* 0x050ff0000000184c */
[C---:B------:R-:W-:Y:S01]  /*14740*/  HMMA.16816.F32 R80, R100.reuse, R118, R80 ;  /* 0x000000766450723c */ /* 0x040fe20000001850 */
[----:B------:R-:W4:Y:S07]  /*14750*/  LDSM.16.MT88.4 R116, [R134+UR4+0x1900] ;  /* 0x001900048674783b */ /* 0x000f2e0008004200 */
[C---:B--2---:R-:W-:Y:S08]  /*14760*/  HMMA.16816.F32 R84, R100.reuse, R104, R84 ;  /* 0x000000686454723c */ /* 0x044ff00000001854 */
[C---:B------:R-:W-:Y:S08]  /*14770*/  HMMA.16816.F32 R88, R100.reuse, R106, R88 ;  /* 0x0000006a6458723c */ /* 0x040ff00000001858 */
[C---:B---3--:R-:W-:Y:S08]  /*14780*/  HMMA.16816.F32 R92, R100.reuse, R112, R92 ;  /* 0x00000070645c723c */ /* 0x048ff0000000185c */
[----:B------:R-:W-:Y:S08]  /*14790*/  HMMA.16816.F32 R96, R100, R114, R96 ;  /* 0x000000726460723c */ /* 0x000ff00000001860 */
[C---:B------:R-:W-:Y:S08]  /*147a0*/  HMMA.16816.F32 R128, R136.reuse, R124, R4 ;  /* 0x0000007c8880723c */ /* 0x040ff00000001804 */
[C---:B------:R-:W-:Y:S08]  /*147b0*/  HMMA.16816.F32 R124, R136.reuse, R126, R8 ;  /* 0x0000007e887c723c */ /* 0x040ff00000001808 */
[C---:B-1----:R-:W-:Y:S08]  /*147c0*/  HMMA.16816.F32 R100, R136.reuse, R108, R12 ;  /* 0x0000006c8864723c */ /* 0x042ff0000000180c */
[C---:B------:R-:W-:Y:S08]  /*147d0*/  HMMA.16816.F32 R104, R136.reuse, R110, R16 ;  /* 0x0000006e8868723c */ /* 0x040ff00000001810 */
[C---:B----4-:R-:W-:Y:S01]  /*147e0*/  HMMA.16816.F32 R108, R136.reuse, R116, R20 ;  /* 0x00000074886c723c */ /* 0x050fe20000001814 */
[----:B------:R-:W1:Y:S07]  /*147f0*/  LDSM.16.MT88.4 R20, [R134+UR4+0x5900] ;  /* 0x005900048614783b */ /* 0x000e6e0008004200 */
[C---:B------:R-:W-:Y:S01]  /*14800*/  HMMA.16816.F32 R112, R136.reuse, R118, R24 ;  /* 0x000000768870723c */ /* 0x040fe20000001818 */
[----:B------:R-:W2:Y:S07]  /*14810*/  LDSM.16.MT88.4 R24, [R165+0x5900] ;  /* 0x00590000a518783b */ /* 0x000eae0000004200 */
        /* <DEDUP_REMOVED lines=34> */
[----:B------:R-:W-:Y:S02]  /*14a40*/  FADD.FTZ R228, R228, R227 ;  /* 0x000000e3e4e47221 */ /* 0x000fe40000010000 */
[----:B------:R-:W-:Y:S02]  /*14a50*/  FADD.FTZ R201, R229, R226 ;  /* 0x000000e2e5c97221 */ /* 0x000fe40000010000 */
[----:B------:R-:W-:Y:S02]  /*14a60*/  FADD.FTZ R231, R231, R228 ;  /* 0x000000e4e7e77221 */ /* 0x000fe40000010000 */
[----:B------:R-:W-:Y:S02]  /*14a70*/  FADD.FTZ R201, R230, R201 ;  /* 0x000000c9e6c97221 */ /* 0x000fe40000010000 */
[----:B------:R-:W-:Y:S01]  /*14a80*/  FADD.FTZ R206, R232, R231 ;  /* 0x000000e7e8ce7221 */ /* 0x000fe20000010000 */
[----:B------:R-:W-:-:S05]  /*14a90*/  @!P0 BRA `(.L_x_1470) ;  /* 0x0000045000008947 */ /* 0x000fca0003800000 */
[----:B------:R-:W-:Y:S01]  /*14aa0*/  ISETP.NE.AND P2, PT, R195, 0x1, PT ;  /* 0x00000001c300780c */ /* 0x000fe20003f45270 */
[----:B------:R-:W-:Y:S01]  /*14ab0*/  USHF.L.U32 UR4, UR13, 0x6, URZ ;  /* 0x000000060d047899 */ /* 0x000fe2000800063f */
[----:B------:R-:W-:Y:S01]  /*14ac0*/  IADD3 R9, -R210, 0x10, RZ ;  /* 0x00000010d2097810 */ /* 0x000fe20007ffe1ff */
[----:B------:R-:W-:Y:S03]  /*14ad0*/  IMAD.MOV.U32 R197, RZ, RZ, RZ ;  /* 0x000000ffffc57224 */ /* 0x000fe600078e00ff */
[----:B------:R-:W-:Y:S01]  /*14ae0*/  LOP3.LUT R9, R9, 0xf, RZ, 0xc0, !PT ;  /* 0x0000000f09097812 */ /* 0x000fe200078ec0ff */
[----:B------:R-:W-:Y:S05]  /*14af0*/  IMAD.U32 R3, RZ, RZ, UR4 ;  /* 0x00000004ff037e24 */ /* 0x000fea000f8e00ff */
[----:B------:R-:W-:Y:S04]  /*14b00*/  IADD3 R3, R200, UR8, R3 ;  /* 0x00000008c8037c10 */ /* 0x000fe8000fffe003 */
[----:B------:R-:W-:Y:S05]  /*14b10*/  IADD3 R198, R3, -0x80, RZ ;  /* 0xffffff8003c67810 */ /* 0x000fea0007ffe0ff */
[----:B------:R-:W-:Y:S04]  /*14b20*/  @P2 IMAD.HI.U32 R4, R198, c[0x0][0x2bc], RZ ;  /* 0x0000af00c6042a27 */ /* 0x000fe800078e00ff */
[----:B------:R-:W-:Y:S01]  /*14b30*/  IMAD.MOV.U32 R3, RZ, RZ, R198 ;  /* 0x000000ffff037224 */ /* 0x000fe200078e00c6 */
[----:B------:R-:W-:Y:S04]  /*14b40*/  @P2 SHF.R.U32.HI R3, RZ, c[0x0][0x2c0], R4 ;  /* 0x0000b000ff032a19 */ /* 0x000fe80000011604 */
[C---:B------:R-:W-:Y:S04]  /*14b50*/  @!P3 IADD3 R5, P0, R3.reuse, R204, RZ ;  /* 0x000000cc0305b210 */ /* 0x040fe80007f1e0ff */
[----:B------:R-:W-:Y:S01]  /*14b60*/  @!P3 LEA.HI.X.SX32 R4, R3, R194, 0x1, P0 ;  /* 0x000000c20304b211 */ /* 0x000fe200000f0eff */
[----:B------:R-:W-:Y:S01]  /*14b70*/  IMAD.MOV R3, RZ, RZ, -R3 ;  /* 0x000000ffff037224 */ /* 0x000fe200078e0a03 */
[----:B------:R-:W-:Y:S03]  /*14b80*/  @!P3 LEA R6, P0, R5, c[0x0][0x2a0], 0x2 ;  /* 0x0000a8000506ba11 */ /* 0x000fe600078010ff */
[----:B------:R-:W-:Y:S01]  /*14b90*/  IMAD R198, R3, c[0x0][0x2b8], R198 ;  /* 0x0000ae0003c67a24 */ /* 0x000fe200078e02c6 */
[----:B------:R-:W-:Y:S03]  /*14ba0*/  @!P3 LEA.HI.X R7, R5, c[0x0][0x2a4], R4, 0x2, P0 ;  /* 0x0000a9000507ba11 */ /* 0x000fe600000f1404 */
[C---:B------:R-:W-:Y:S01]  /*14bb0*/  IMAD.WIDE.U32 R4, R198.reuse, c[0x0][0x1e0], RZ ;  /* 0x00007800c6047a25 */ /* 0x040fe200078e00ff */
[----:B------:R-:W-:Y:S01]  /*14bc0*/  SHF.R.S32.HI R3, RZ, 0x1f, R198 ;  /* 0x0000001fff037819 */ /* 0x000fe200000114c6 */
[----:B------:R1:W2:Y:S04]  /*14bd0*/  @!P3 LDG.E R197, [R6.64] ;  /* 0x0000000a06c5b981 */ /* 0x0002a8000c1e1900 */
[----:B------:R-:W-:Y:S04]  /*14be0*/  IMAD R3, R3, c[0x0][0x1e0], RZ ;  /* 0x0000780003037a24 */ /* 0x000fe800078e02ff */
[----:B------:R-:W-:Y:S04]  /*14bf0*/  IMAD R3, R198, c[0x0][0x1e4], R3 ;  /* 0x00007900c6037a24 */ /* 0x000fe800078e0203 */
[----:B------:R-:W-:Y:S01]  /*14c00*/  IMAD.IADD R5, R5, 0x1, R3 ;  /* 0x0000000105057824 */ /* 0x000fe200078e0203 */
[----:B-1----:R-:W-:Y:S02]  /*14c10*/  SHF.L.U64.HI R7, R212, 0x1, R209 ;  /* 0x00000001d4077819 */ /* 0x002fe400000102d1 */
[----:B--2---:R-:W-:Y:S01]  /*14c20*/  SHF.R.S32.HI R8, RZ, 0x1f, R197 ;  /* 0x0000001fff087819 */ /* 0x004fe200000114c5 */
[C---:B------:R-:W-:Y:S04]  /*14c30*/  IMAD.WIDE.U32 R4, R197.reuse, c[0x0][0x1f0], R4 ;  /* 0x00007c00c5047a25 */ /* 0x040fe800078e0004 */
[----:B------:R-:W-:Y:S01]  /*14c40*/  IMAD R8, R8, c[0x0][0x1f0], RZ ;  /* 0x00007c0008087a24 */ /* 0x000fe200078e02ff */
[----:B------:R-:W-:Y:S03]  /*14c50*/  IADD3 R4, P0, R202, R4, RZ ;  /* 0x00000004ca047210 */ /* 0x000fe60007f1e0ff */
[----:B------:R-:W-:Y:S05]  /*14c60*/  IMAD R8, R197, c[0x0][0x1f4], R8 ;  /* 0x00007d00c5087a24 */ /* 0x000fea00078e0208 */
[----:B------:R-:W-:Y:S01]  /*14c70*/  IADD3.X R3, R193, R5, R8, P0, !PT ;  /* 0x00000005c1037210 */ /* 0x000fe200007fe408 */
[----:B------:R-:W-:Y:S01]  /*14c80*/  IMAD.SHL.U32 R5, R212, 0x2, RZ ;  /* 0x00000002d4057824 */ /* 0x000fe200078e00ff */
[C---:B------:R-:W-:Y:S02]  /*14c90*/  LEA R6, P0, R4.reuse, c[0x0][0x1c8], 0x1 ;  /* 0x0000720004067a11 */ /* 0x040fe400078008ff */
[----:B------:R-:W-:Y:S02]  /*14ca0*/  SEL R8, RZ, 0x10, P5 ;  /* 0x00000010ff087807 */ /* 0x000fe40002800000 */
[----:B------:R-:W-:Y:S01]  /*14cb0*/  LEA.HI.X R14, R4, c[0x0][0x1cc], R3, 0x1, P0 ;  /* 0x00007300040e7a11 */ /* 0x000fe200000f0c03 */
[----:B------:R-:W1:Y:S01]  /*14cc0*/  SHFL.IDX PT, R10, R6, 0x1, 0x181f ;  /* 0x00381f00060a7f89 */ /* 0x000e6200000e0000 */
[----:B------:R-:W-:Y:S01]  /*14cd0*/  ISETP.NE.U32.AND P2, PT, R8, RZ, PT ;  /* 0x000000ff0800720c */ /* 0x000fe20003f45070 */
[----:B------:R-:W-:Y:S01]  /*14ce0*/  IMAD.SHL.U32 R4, R208, 0x2, RZ ;  /* 0x00000002d0047824 */ /* 0x000fe200078e00ff */
[----:B------:R-:W-:Y:S01]  /*14cf0*/  SEL R3, RZ, 0x10, P4 ;  /* 0x00000010ff037807 */ /* 0x000fe20002000000 */
[----:B------:R-:W2:Y:S01]  /*14d00*/  SHFL.IDX PT, R13, R14, 0x1, 0x181f ;  /* 0x00381f000e0d7f89 */ /* 0x000ea200000e0000 */
[----:B------:R-:W-:Y:S02]  /*14d10*/  IADD3 R16, -R8, 0x10, RZ ;  /* 0x0000001008107810 */ /* 0x000fe40007ffe1ff */
[----:B------:R-:W-:Y:S01]  /*14d20*/  IADD3 R11, -R3, 0x10, RZ ;  /* 0x00000010030b7810 */ /* 0x000fe20007ffe1ff */
[----:B------:R3:W4:Y:S01]  /*14d30*/  SHFL.IDX PT, R12, R6, RZ, 0x181f ;  /* 0x00181fff060c7589 */ /* 0x00072200000e0000 */
[----:B------:R-:W-:Y:S02]  /*14d40*/  LOP3.LUT R16, R16, 0xf, RZ, 0xc0, !PT ;  /* 0x0000000f10107812 */ /* 0x000fe400078ec0ff */
[----:B------:R-:W-:Y:S01]  /*14d50*/  LOP3.LUT R11, R11, 0xf, RZ, 0xc0, !PT ;  /* 0x0000000f0b0b7812 */ /* 0x000fe200078ec0ff */
[----:B------:R-:W5:Y:S01]  /*14d60*/  SHFL.IDX PT, R15, R14, RZ, 0x181f ;  /* 0x00181fff0e0f7589 */ /* 0x000f6200000e0000 */
[-C--:B-1----:R-:W-:Y:S04]  /*14d70*/  IADD3 R16, P1, P0, R16, R10.reuse, R5 ;  /* 0x0000000a10107210 */ /* 0x082fe8000783e005 */
[-C--:B--2---:R-:W-:Y:S02]  /*14d80*/  IADD3.X R17, RZ, R13.reuse, R7, P1, P0 ;  /* 0x0000000dff117210 */ /* 0x084fe40000fe0407 */
[-C--:B------:R-:W-:Y:S02]  /*14d90*/  IADD3 R18, P1, P0, R11, R10.reuse, R4 ;  /* 0x0000000a0b127210 */ /* 0x080fe4000783e004 */
[----:B---3--:R-:W-:Y:S04]  /*14da0*/  SHF.L.U64.HI R6, R208, 0x1, R211 ;  /* 0x00000001d0067819 */ /* 0x008fe800000102d3 */
[-C--:B------:R-:W-:Y:S02]  /*14db0*/  IADD3.X R19, RZ, R13.reuse, R6, P1, P0 ;  /* 0x0000000dff137210 */ /* 0x080fe40000fe0406 */
[----:B------:R-:W-:Y:S01]  /*14dc0*/  IADD3 R20, P1, P0, R9, R10, R215 ;  /* 0x0000000a09147210 */ /* 0x000fe2000783e0d7 */
[----:B------:R-:W-:Y:S03]  /*14dd0*/  IMAD.U32 R10, RZ, RZ, UR6 ;  /* 0x00000006ff0a7e24 */ /* 0x000fe6000f8e00ff */
[----:B------:R-:W-:Y:S01]  /*14de0*/  IADD3.X R21, RZ, R13, R216, P1, P0 ;  /* 0x0000000dff157210 */ /* 0x000fe20000fe04d8 */
[----:B------:R-:W-:Y:S01]  /*14df0*/  IMAD R10, R10, 0x3000, R199 ;  /* 0x000030000a0a7824 */ /* 0x000fe200078e02c7 */
[C---:B----4-:R-:W-:Y:S02]  /*14e00*/  IADD3 R22, P1, R12.reuse, R5, RZ ;  /* 0x000000050c167210 */ /* 0x050fe40007f3e0ff */
[----:B------:R-:W-:Y:S01]  /*14e10*/  IADD3 R24, P0, R12, R4, RZ ;  /* 0x000000040c187210 */ /* 0x000fe20007f1e0ff */
[----:B------:R-:W-:Y:S02]  /*14e20*/  IMAD.SHL.U32 R5, R10, 0x2, RZ ;  /* 0x000000020a057824 */ /* 0x000fe400078e00ff */
        /* <DEDUP_REMOVED lines=12> */
.L_x_1470:
        /* <DEDUP_REMOVED lines=11> */
.L_x_1468:
[----:B------:R-:W-:-:S13]  /*14fa0*/  ISETP.LE.AND P0, PT, RZ, UR13, PT ;  /* 0x0000000dff007c0c */ /* 0x000fda000bf03270 */
[----:B------:R-:W-:Y:S05]  /*14fb0*/  @!P0 BRA `(.L_x_1472) ;  /* 0x00002bb000008947 */ /* 0x000fea0003800000 */
[----:B------:R-:W2:Y:S01]  /*14fc0*/  S2R R4, SR_TID.X ;  /* 0x0000000000047919 */ /* 0x000ea20000002100 */
[----:B------:R-:W-:Y:S01]  /*14fd0*/  IMAD.MOV.U32 R188, RZ, RZ, 0x40 ;  /* 0x00000040ffbc7424 */ /* 0x000fe200078e00ff */
[C---:B------:R-:W-:Y:S01]  /*14fe0*/  SHF.L.U64.HI R209, R212.reuse, 0x1, R209 ;  /* 0x00000001d4d17819 */ /* 0x040fe200000102d1 */
[----:B------:R-:W-:Y:S01]  /*14ff0*/  IMAD.SHL.U32 R212, R212, 0x2, RZ ;  /* 0x00000002d4d47824 */ /* 0x000fe200078e00ff */
[C---:B------:R-:W-:Y:S01]  /*15000*/  SHF.L.U64.HI R211, R208.reuse, 0x1, R211 ;  /* 0x00000001d0d37819 */ /* 0x040fe200000102d3 */
[----:B------:R-:W-:Y:S02]  /*15010*/  IMAD.SHL.U32 R208, R208, 0x2, RZ ;  /* 0x00000002d0d07824 */ /* 0x000fe400078e00ff */
[----:B------:R-:W-:Y:S02]  /*15020*/  IMAD.MOV.U32 R133, RZ, RZ, R2 ;  /* 0x000000ffff857224 */ /* 0x000fe400078e0002 */
[----:B------:R-:W-:Y:S01]  /*15030*/  IMAD.IADD R186, R184, 0x1, R183 ;  /* 0x00000001b8ba7824 */ /* 0x000fe200078e02b7 */
[----:B-12---:R-:W-:-:S04]  /*15040*/  SHF.R.S32.HI R3, RZ, 0x1f, R4 ;  /* 0x0000001fff037819 */ /* 0x006fc80000011404 */
[----:B------:R-:W-:-:S04]  /*15050*/  LEA.HI R3, R3, R4, RZ, 0x3 ;  /* 0x0000000403037211 */ /* 0x000fc800078f18ff */
[----:B------:R-:W-:-:S05]  /*15060*/  LOP3.LUT R3, R3, 0xfffffff8, RZ, 0xc0, !PT ;  /* 0xfffffff803037812 */ /* 0x000fca00078ec0ff */
[----:B------:R-:W-:Y:S01]  /*15070*/  IMAD.IADD R3, R4, 0x1, -R3 ;  /* 0x0000000104037824 */ /* 0x000fe200078e0a03 */
[----:B------:R-:W-:-:S04]  /*15080*/  SHF.R.S32.HI R4, RZ, 0x1f, R207 ;  /* 0x0000001fff047819 */ /* 0x000fc800000114cf */
[----:B------:R-:W-:Y:S01]  /*15090*/  LOP3.LUT P0, RZ, R3, 0x4, RZ, 0xc0, !PT ;  /* 0x0000000403ff7812 */ /* 0x000fe2000780c0ff */
[----:B------:R-:W-:Y:S01]  /*150a0*/  IMAD.MOV.U32 R3, RZ, RZ, R0 ;  /* 0x000000ffff037224 */ /* 0x000fe200078e0000 */
[C---:B------:R-:W-:Y:S01]  /*150b0*/  SHF.L.U64.HI R189, R207.reuse, 0x1, R4 ;  /* 0x00000001cfbd7819 */ /* 0x040fe20000010204 */
[----:B------:R-:W-:Y:S01]  /*150c0*/  IMAD.SHL.U32 R207, R207, 0x2, RZ ;  /* 0x00000002cfcf7824 */ /* 0x000fe200078e00ff */
[----:B------:R-:W-:Y:S02]  /*150d0*/  SEL R188, R188, 0xffffffc0, !P0 ;  /* 0xffffffc0bcbc7807 */ /* 0x000fe40004000000 */
.L_x_1475:
        /* <DEDUP_REMOVED lines=18> */
[C---:B------:R-:W-:Y:S01]  /*15200*/  IMAD.WIDE.U32 R8, R198.reuse, c[0x0][0x208], RZ ;  /* 0x00008200c6087a25 */ /* 0x040fe200078e00ff */
[----:B------:R-:W-:Y:S03]  /*15210*/  SHF.R.S32.HI R7, RZ, 0x1f, R197 ;  /* 0x0000001fff077819 */ /* 0x000fe600000114c5 */
        /* <DEDUP_REMOVED lines=9> */
[C---:B------:R-:W-:Y:S04]  /*152b0*/  LEA R20, P0, R5.reuse, c[0x0][0x1f8], 0x1 ;  /* 0x00007e0005147a11 */ /* 0x040fe800078008ff */
[----:B------:R-:W-:Y:S01]  /*152c0*/  LEA.HI.X R6, R5, c[0x0][0x1fc], R0, 0x1, P0 ;  /* 0x00007f0005067a11 */ /* 0x000fe200000f0c00 */
[----:B------:R-:W5:Y:S01]  /*152d0*/  SHFL.IDX PT, R9, R20, RZ, 0x181f ;  /* 0x00181fff14097589 */ /* 0x000f6200000e0000 */
[----:B------:R-:W-:Y:S03]  /*152e0*/  IMAD.U32 R5, RZ, RZ, UR6 ;  /* 0x00000006ff057e24 */ /* 0x000fe6000f8e00ff */
[----:B------:R-:W4:Y:S01]  /*152f0*/  SHFL.IDX PT, R2, R6, RZ, 0x181f ;  /* 0x00181fff06027589 */ /* 0x000f2200000e0000 */
[----:B------:R-:W-:Y:S03]  /*15300*/  IMAD R4, R5, 0x6000, R196 ;  /* 0x0000600005047824 */ /* 0x000fe600078e02c4 */
[----:B------:R-:W3:Y:S04]  /*15310*/  SHFL.IDX PT, R7, R20, 0x1, 0x181f ;  /* 0x00381f0014077f89 */ /* 0x000ee800000e0000 */
[----:B------:R2:W1:Y:S01]  /*15320*/  SHFL.IDX PT, R0, R6, 0x1, 0x181f ;  /* 0x00381f0006007f89 */ /* 0x00046200000e0000 */
[C---:B-----5:R-:W-:Y:S02]  /*15330*/  IADD3 R10, P0, R9.reuse, R212, RZ ;  /* 0x000000d4090a7210 */ /* 0x060fe40007f1e0ff */
[C---:B------:R-:W-:Y:S02]  /*15340*/  IADD3 R8, P1, R9.reuse, R208, RZ ;  /* 0x000000d009087210 */ /* 0x040fe40007f3e0ff */
[C---:B----4-:R-:W-:Y:S02]  /*15350*/  IADD3.X R11, R2.reuse, R209, RZ, P0, !PT ;  /* 0x000000d1020b7210 */ /* 0x050fe400007fe4ff */
[----:B------:R-:W-:Y:S01]  /*15360*/  IADD3 R14, P0, R9, R207, RZ ;  /* 0x000000cf090e7210 */ /* 0x000fe20007f1e0ff */
[C---:B------:R-:W-:Y:S01]  /*15370*/  IMAD.X R9, R2.reuse, 0x1, R211, P1 ;  /* 0x0000000102097824 */ /* 0x040fe200008e06d3 */
[C---:B---3--:R-:W-:Y:S01]  /*15380*/  IADD3 R12, P2, R7.reuse, R212, RZ ;  /* 0x000000d4070c7210 */ /* 0x048fe20007f5e0ff */
[----:B------:R3:W-:Y:S02]  /*15390*/  LDGSTS.E.BYPASS.LTC128B.128 [R4], [R10.64], !P5 ;  /* 0x000000000a047fae */ /* 0x0007e4000e901d4a */
[----:B------:R-:W-:Y:S01]  /*153a0*/  IMAD.X R15, R2, 0x1, R189, P0 ;  /* 0x00000001020f7824 */ /* 0x000fe200000e06bd */
[C---:B--2---:R-:W-:Y:S01]  /*153b0*/  IADD3 R6, P1, R7.reuse, R208, RZ ;  /* 0x000000d007067210 */ /* 0x044fe20007f3e0ff */
[----:B------:R3:W-:Y:S01]  /*153c0*/  LDGSTS.E.BYPASS.LTC128B.128 [R4+0x2000], [R8.64], !P4 ;  /* 0x0200000008047fae */ /* 0x0007e2000e101d4a */
[C---:B-1----:R-:W-:Y:S02]  /*153d0*/  IADD3.X R13, R0.reuse, R209, RZ, P2, !PT ;  /* 0x000000d1000d7210 */ /* 0x042fe400017fe4ff */
[----:B------:R-:W-:Y:S01]  /*153e0*/  IADD3 R20, P0, R7, R207, RZ ;  /* 0x000000cf07147210 */ /* 0x000fe20007f1e0ff */
[----:B------:R3:W-:Y:S01]  /*153f0*/  LDGSTS.E.BYPASS.LTC128B.128 [R4+0x4000], [R14.64], !P6 ;  /* 0x040000000e047fae */ /* 0x0007e2000f101d4a */
[C---:B------:R-:W-:Y:S02]  /*15400*/  IMAD.X R7, R0.reuse, 0x1, R211, P1 ;  /* 0x0000000100077824 */ /* 0x040fe400008e06d3 */
[----:B------:R-:W-:Y:S01]  /*15410*/  IADD3.X R21, R0, R189, RZ, P0, !PT ;  /* 0x000000bd00157210 */ /* 0x000fe200007fe4ff */
[----:B------:R3:W-:Y:S04]  /*15420*/  LDGSTS.E.BYPASS.LTC128B.128 [R4+0x1000], [R12.64], !P5 ;  /* 0x010000000c047fae */ /* 0x0007e8000e901d4a */
[----:B------:R3:W-:Y:S04]  /*15430*/  LDGSTS.E.BYPASS.LTC128B.128 [R4+0x3000], [R6.64], !P4 ;  /* 0x0300000006047fae */ /* 0x0007e8000e101d4a */
[----:B------:R3:W-:Y:S02]  /*15440*/  LDGSTS.E.BYPASS.LTC128B.128 [R4+0x5000], [R20.64], !P6 ;  /* 0x0500000014047fae */ /* 0x0007e4000f101d4a */
.L_x_1473:
        /* <DEDUP_REMOVED lines=210> */
[--C-:B------:R-:W-:Y:S01]  /*16170*/  FFMA.FTZ R159, R8, c[0x0][0x2d0], -R166.reuse ;  /* 0x0000b400089f7a23 */ /* 0x100fe200000108a6 */
[----:B------:R-:W-:Y:S01]  /*16180*/  IADD3 R8, R135, UR4, RZ ;  /* 0x0000000487087c10 */ /* 0x000fe2000fffe0ff */
[--C-:B------:R-:W-:Y:S02]  /*16190*/  FFMA.FTZ R160, R9, c[0x0][0x2d0], -R166.reuse ;  /* 0x0000b40009a07a23 */ /* 0x100fe400000108a6 */
        /* <DEDUP_REMOVED lines=368> */
[----:B------:R-:W-:Y:S05]  /*178a0*/  IMAD R3, R198, c[0x0][0x1e4], R3 ;  /* 0x00007900c6037a24 */ /* 0x000fea00078e0203 */
[----:B------:R-:W-:Y:S01]  /*178b0*/  IADD3 R5, R5, R3, RZ ;  /* 0x0000000305057210 */ /* 0x000fe20007ffe0ff */
[----:B-1----:R-:W-:Y:S04]  /*178c0*/  IMAD.U32 R8, RZ, RZ, UR6 ;  /* 0x00000006ff087e24 */ /* 0x002fe8000f8e00ff */
[----:B------:R-:W-:Y:S01]  /*178d0*/  IMAD R8, R8, 0x3000, R199 ;  /* 0x0000300008087824 */ /* 0x000fe200078e02c7 */
[----:B--2---:R-:W-:Y:S01]  /*178e0*/  SHF.R.S32.HI R6, RZ, 0x1f, R197 ;  /* 0x0000001fff067819 */ /* 0x004fe200000114c5 */
[C---:B------:R-:W-:Y:S04]  /*178f0*/  IMAD.WIDE.U32 R4, R197.reuse, c[0x0][0x1f0], R4 ;  /* 0x00007c00c5047a25 */ /* 0x040fe800078e0004 */
[----:B------:R-:W-:Y:S01]  /*17900*/  IMAD R6, R6, c[0x0][0x1f0], RZ ;  /* 0x00007c0006067a24 */ /* 0x000fe200078e02ff */
[----:B------:R-:W-:Y:S03]  /*17910*/  IADD3 R4, P0, R202, R4, RZ ;  /* 0x00000004ca047210 */ /* 0x000fe60007f1e0ff */
[----:B------:R-:W-:Y:S05]  /*17920*/  IMAD R6, R197, c[0x0][0x1f4], R6 ;  /* 0x00007d00c5067a24 */ /* 0x000fea00078e0206 */
[----:B------:R-:W-:Y:S02]  /*17930*/  IADD3.X R3, R193, R5, R6, P0, !PT ;  /* 0x00000005c1037210 */ /* 0x000fe400007fe406 */
[C---:B------:R-:W-:Y:S04]  /*17940*/  LEA R17, P0, R4.reuse, c[0x0][0x1c8], 0x1 ;  /* 0x0000720004117a11 */ /* 0x040fe800078008ff */
[----:B------:R-:W-:Y:S01]  /*17950*/  LEA.HI.X R16, R4, c[0x0][0x1cc], R3, 0x1, P0 ;  /* 0x0000730004107a11 */ /* 0x000fe200000f0c03 */
[----:B------:R-:W1:Y:S01]  /*17960*/  SHFL.IDX PT, R7, R17, RZ, 0x181f ;  /* 0x00181fff11077589 */ /* 0x000e6200000e0000 */
[----:B------:R-:W-:Y:S03]  /*17970*/  IMAD.SHL.U32 R3, R8, 0x2, RZ ;  /* 0x0000000208037824 */ /* 0x000fe600078e00ff */
[----:B------:R-:W2:Y:S04]  /*17980*/  SHFL.IDX PT, R6, R16, RZ, 0x181f ;  /* 0x00181fff10067589 */ /* 0x000ea800000e0000 */
[----:B------:R-:W3:Y:S04]  /*17990*/  SHFL.IDX PT, R5, R17, 0x1, 0x181f ;  /* 0x00381f0011057f89 */ /* 0x000ee800000e0000 */
[----:B------:R4:W5:Y:S01]  /*179a0*/  SHFL.IDX PT, R4, R16, 0x1, 0x181f ;  /* 0x00381f0010047f89 */ /* 0x00096200000e0000 */
[C---:B-1----:R-:W-:Y:S02]  /*179b0*/  IADD3 R12, P0, R7.reuse, R212, RZ ;  /* 0x000000d4070c7210 */ /* 0x042fe40007f1e0ff */
[C---:B------:R-:W-:Y:S03]  /*179c0*/  IADD3 R10, P1, R7.reuse, R208, RZ ;  /* 0x000000d0070a7210 */ /* 0x040fe60007f3e0ff */
[C---:B--2---:R-:W-:Y:S01]  /*179d0*/  IMAD.X R13, R6.reuse, 0x1, R209, P0 ;  /* 0x00000001060d7824 */ /* 0x044fe200000e06d1 */
[----:B------:R-:W-:Y:S02]  /*179e0*/  IADD3 R14, P0, R7, R207, RZ ;  /* 0x000000cf070e7210 */ /* 0x000fe40007f1e0ff */
[C---:B------:R-:W-:Y:S02]  /*179f0*/  IADD3.X R11, R6.reuse, R211, RZ, P1, !PT ;  /* 0x000000d3060b7210 */ /* 0x040fe40000ffe4ff */
[----:B------:R1:W-:Y:S01]  /*17a00*/  LDGSTS.E.BYPASS.LTC128B.128 [R3+0xc100], [R12.64], !P5 ;  /* 0x0c1000000c037fae */ /* 0x0003e2000e901d4a */
[C---:B---3--:R-:W-:Y:S01]  /*17a10*/  IADD3 R8, P2, R5.reuse, R212, RZ ;  /* 0x000000d405087210 */ /* 0x048fe20007f5e0ff */
[----:B------:R-:W-:Y:S01]  /*17a20*/  IMAD.X R15, R6, 0x1, R189, P0 ;  /* 0x00000001060f7824 */ /* 0x000fe200000e06bd */
        /* <DEDUP_REMOVED lines=10> */
.L_x_1474:
        /* <DEDUP_REMOVED lines=10> */
.L_x_1472:
[----:B------:R-:W2:Y:S01]  /*17b70*/  SHFL.BFLY PT, R4, R201, 0x2, 0x1f ;  /* 0x0c401f00c9047f89 */ /* 0x000ea200000e0000 */
[----:B------:R-:W-:-:S02]  /*17b80*/  MOV R11, 0xff800000 ;  /* 0xff800000000b7802 */ /* 0x000fc40000000f00 */
[----:B-1----:R-:W-:Y:S01]  /*17b90*/  MOV R12, 0xff800000 ;  /* 0xff800000000c7802 */ /* 0x002fe20000000f00 */
[----:B------:R-:W1:Y:S01]  /*17ba0*/  SHFL.BFLY PT, R3, R206, 0x2, 0x1f ;  /* 0x0c401f00ce037f89 */ /* 0x000e6200000e0000 */
[----:B------:R-:W-:Y:S01]  /*17bb0*/  PLOP3.LUT P2, PT, PT, PT, PT, 0x8, 0x0 ;  /* 0x000000000000781c */ /* 0x000fe20003f4e170 */
        /* <DEDUP_REMOVED lines=12> */
[----:B------:R-:W2:Y:S08]  /*17c80*/  @P1 MUFU.LG2 R6, R6 ;  /* 0x0000000600061308 */ /* 0x000eb00000000c00 */
[----:B------:R-:W-:Y:S01]  /*17c90*/  @P0 MUFU.RCP R4, R3 ;  /* 0x0000000300040308 */ /* 0x000fe20000001000 */
[C---:B-1----:R-:W-:Y:S02]  /*17ca0*/  FMUL.FTZ R128, R5.reuse, R128 ;  /* 0x0000008005807220 */ /* 0x042fe40000410000 */
[----:B------:R-:W-:-:S02]  /*17cb0*/  FMUL.FTZ R129, R5, R129 ;  /* 0x0000008105817220 */ /* 0x000fc40000410000 */
[C---:B------:R-:W-:Y:S02]  /*17cc0*/  FMUL.FTZ R124, R5.reuse, R124 ;  /* 0x0000007c057c7220 */ /* 0x040fe40000410000 */
[C---:B------:R-:W-:Y:S01]  /*17cd0*/  FMUL.FTZ R125, R5.reuse, R125 ;  /* 0x0000007d057d7220 */ /* 0x040fe20000410000 */
[----:B------:R-:W1:Y:S01]  /*17ce0*/  @P0 MUFU.LG2 R3, R3 ;  /* 0x0000000300030308 */ /* 0x000e620000000c00 */
[----:B--2---:R-:W-:Y:S02]  /*17cf0*/  @P1 FMUL.FTZ R13, R6, 0.69314718246459960938 ;  /* 0x3f317218060d1820 */ /* 0x004fe40000410000 */
[----:B------:R-:W-:Y:S02]  /*17d00*/  @P1 FMUL.FTZ R6, R14, c[0x0][0x2d0] ;  /* 0x0000b4000e061a20 */ /* 0x000fe40000410000 */
[C---:B------:R-:W-:Y:S02]  /*17d10*/  FMUL.FTZ R100, R5.reuse, R100 ;  /* 0x0000006405647220 */ /* 0x040fe40000410000 */
[----:B------:R-:W-:-:S02]  /*17d20*/  FMUL.FTZ R101, R5, R101 ;  /* 0x0000006505657220 */ /* 0x000fc40000410000 */
[C---:B------:R-:W-:Y:S02]  /*17d30*/  FMUL.FTZ R104, R5.reuse, R104 ;  /* 0x0000006805687220 */ /* 0x040fe40000410000 */
[C---:B------:R-:W-:Y:S02]  /*17d40*/  FMUL.FTZ R105, R5.reuse, R105 ;  /* 0x0000006905697220 */ /* 0x040fe40000410000 */
[C---:B------:R-:W-:Y:S02]  /*17d50*/  FMUL.FTZ R108, R5.reuse, R108 ;  /* 0x0000006c056c7220 */ /* 0x040fe40000410000 */
[----:B------:R-:W-:Y:S02]  /*17d60*/  FMUL.FTZ R109, R5, R109 ;  /* 0x0000006d056d7220 */ /* 0x000fe40000410000 */
[----:B-1----:R-:W-:Y:S02]  /*17d70*/  @P0 FMUL.FTZ R14, R3, 0.69314718246459960938 ;  /* 0x3f317218030e0820 */ /* 0x002fe40000410000 */
[----:B------:R-:W-:-:S02]  /*17d80*/  @P0 FMUL.FTZ R3, R15, c[0x0][0x2d0] ;  /* 0x0000b4000f030a20 */ /* 0x000fc40000410000 */
        /* <DEDUP_REMOVED lines=88> */
.L_x_1414:
[----:B------:R-:W-:Y:S01]  /*18310*/  SHF.R.S32.HI R0, RZ, 0x1f, R190 ;  /* 0x0000001fff007819 */ /* 0x000fe200000114be */
[----:B------:R-:W-:Y:S05]  /*18320*/  @P2 BRA `(.L_x_1476) ;  /* 0x0000169000002947 */ /* 0x000fea0003800000 */
[----:B------:R-:W1:Y:S01]  /*18330*/  S2R R2, SR_TID.X ;  /* 0x0000000000027919 */ /* 0x000e620000002100 */
[----:B------:R-:W-:Y:S02]  /*18340*/  F2FP.PACK_AB R7, R8, R7 ;  /* 0x000000070807723e */ /* 0x000fe400000000ff */
[----:B------:R-:W-:Y:S01]  /*18350*/  F2FP.PACK_AB R9, R10, R9 ;  /* 0x000000090a09723e */ /* 0x000fe200000000ff */
[----:B------:R-:W-:Y:S01]  /*18360*/  BAR.SYNC.DEFER_BLOCKING 0x1, 0x100 ;  /* 0x0044000000007b1d */ /* 0x000fe20000010000 */
[----:B------:R-:W-:Y:S01]  /*18370*/  F2FP.PACK_AB R96, R5, R96 ;  /* 0x000000600560723e */ /* 0x000fe200000000ff */
[----:B------:R-:W-:Y:S01]  /*18380*/  IMAD.MOV.U32 R10, RZ, RZ, 0x20 ;  /* 0x00000020ff0a7424 */ /* 0x000fe200078e00ff */
        /* <DEDUP_REMOVED lines=9> */
[----:B-1----:R-:W-:Y:S02]  /*18420*/  SHF.R.S32.HI R3, RZ, 0x1f, R2 ;  /* 0x0000001fff037819 */ /* 0x002fe40000011402 */
[----:B------:R-:W-:Y:S02]  /*18430*/  F2FP.PACK_AB R110, R111, R110 ;  /* 0x0000006e6f6e723e */ /* 0x000fe400000000ff */
[----:B------:R-:W-:Y:S02]  /*18440*/  LEA.HI R4, R3, R2, RZ, 0x2 ;  /* 0x0000000203047211 */ /* 0x000fe400078f10ff */
[----:B------:R-:W-:-:S02]  /*18450*/  F2FP.PACK_AB R112, R113, R112 ;  /* 0x000000707170723e */ /* 0x000fc400000000ff */
        /* <DEDUP_REMOVED lines=47> */
[----:B------:R-:W-:Y:S01]  /*18750*/  F2FP.PACK_AB R50, R51, R50 ;  /* 0x000000323332723e */ /* 0x000fe200000000ff */
[----:B------:R-:W-:Y:S01]  /*18760*/  IMAD.MOV.U32 R8, RZ, RZ, 0x4 ;  /* 0x00000004ff087424 */ /* 0x000fe200078e00ff */
[----:B------:R-:W-:Y:S01]  /*18770*/  STS [R13+0x480], R102 ;  /* 0x000480660d007388 */ /* 0x000fe20000000800 */
[----:B------:R-:W-:-:S02]  /*18780*/  F2FP.PACK_AB R52, R53, R52 ;  /* 0x000000343534723e */ /* 0x000fc400000000ff */
[----:B------:R-:W-:Y:S01]  /*18790*/  F2FP.PACK_AB R54, R55, R54 ;  /* 0x000000363736723e */ /* 0x000fe200000000ff */
[----:B------:R-:W-:Y:S01]  /*187a0*/  STS [R19], R104 ;  /* 0x0000006813007388 */ /* 0x000fe20000000800 */
[----:B------:R-:W-:Y:S01]  /*187b0*/  F2FP.PACK_AB R56, R57, R56 ;  /* 0x000000383938723e */ /* 0x000fe200000000ff */
[----:B------:R-:W-:Y:S01]  /*187c0*/  IMAD.WIDE R28, R191, R8, c[0x0][0x500] ;  /* 0x00014000bf1c7625 */ /* 0x000fe200078e0208 */
        /* <DEDUP_REMOVED lines=64> */
[----:B-1----:R-:W-:-:S02]  /*18bd0*/  IMAD.MOV.U32 R5, RZ, RZ, c[0x0][0x388] ;  /* 0x0000e200ff057624 */ /* 0x002fc400078e00ff */
[----:B--2---:R-:W-:-:S03]  /*18be0*/  @P1 IMAD.WIDE R8, R191, R8, c[0x0][0x508] ;  /* 0x00014200bf081625 */ /* 0x004fc600078e0208 */
[----:B---3--:R-:W2:Y:S04]  /*18bf0*/  @P0 LDG.E R7, [R28.64] ;  /* 0x0000000a1c070981 */ /* 0x008ea8000c1e1900 */
[----:B------:R4:W5:Y:S01]  /*18c00*/  @P1 LDG.E R5, [R8.64] ;  /* 0x0000000a08051981 */ /* 0x000962000c1e1900 */
[----:B------:R-:W-:Y:S02]  /*18c10*/  CS2R R16, SRZ ;  /* 0x0000000000107805 */ /* 0x000fe4000001ff00 */
[--C-:B--2---:R-:W-:Y:S01]  /*18c20*/  @P0 SHF.R.S32.HI R17, RZ, 0x1f, R7.reuse ;  /* 0x0000001fff110819 */ /* 0x104fe20000011407 */
[----:B------:R-:W-:Y:S01]  /*18c30*/  @P0 IMAD.MOV.U32 R16, RZ, RZ, R7 ;  /* 0x000000ffff100224 */ /* 0x000fe200078e0007 */
[----:B------:R-:W-:Y:S05]  /*18c40*/  @P1 BRA `(.L_x_1477) ;  /* 0x0000004000001947 */ /* 0x000fea0003800000 */
[----:B----4-:R-:W-:Y:S05]  /*18c50*/  @!P0 BRA `(.L_x_1477) ;  /* 0x0000003000008947 */ /* 0x010fea0003800000 */
[----:B-----5:R-:W2:Y:S04]  /*18c60*/  LDG.E R5, [R28.64] ;  /* 0x0000000a1c057981 */ /* 0x020ea8000c1e1900 */
[----:B------:R-:W2:Y:S02]  /*18c70*/  LDG.E R8, [R28.64+0x4] ;  /* 0x0000040a1c087981 */ /* 0x000ea4000c1e1900 */
[----:B--2---:R-:W-:-:S02]  /*18c80*/  IADD3 R5, -R5, R8, RZ ;  /* 0x0000000805057210 */ /* 0x004fc40007ffe1ff */
.L_x_1477:
[----:B----4-:R-:W-:Y:S01]  /*18c90*/  LOP3.LUT R7, R6, 0xffffffe0, RZ, 0xc0, !PT ;  /* 0xffffffe006077812 */ /* 0x010fe200078ec0ff */
        /* <DEDUP_REMOVED lines=13> */
[----:B------:R-:W-:Y:S01]  /*18d70*/  IADD3 R4, R4, -R13, RZ ;  /* 0x8000000d04047210 */ /* 0x000fe20007ffe0ff */
[----:B------:R-:W-:Y:S01]  /*18d80*/  IMAD R13, R17, c[0x0][0x3a0], RZ ;  /* 0x0000e800110d7a24 */ /* 0x000fe200078e02ff */
[----:B------:R-:W-:Y:S02]  /*18d90*/  SHF.R.S32.HI R7, RZ, 0x2, R7 ;  /* 0x00000002ff077819 */ /* 0x000fe40000011407 */
[----:B------:R-:W-:Y:S01]  /*18da0*/  ISETP.NE.AND P1, PT, R9, 0x1, PT ;  /* 0x000000010900780c */ /* 0x000fe20003f25270 */
[----:B------:R-:W-:Y:S01]  /*18db0*/  IMAD R13, R16, c[0x0][0x3a4], R13 ;  /* 0x0000e900100d7a24 */ /* 0x000fe200078e020d */
[----:B------:R-:W-:Y:S01]  /*18dc0*/  LOP3.LUT P2, RZ, R8, 0x3, RZ, 0xc0, !PT ;  /* 0x0000000308ff7812 */ /* 0x000fe2000784c0ff */
[----:B------:R-:W-:Y:S01]  /*18dd0*/  IMAD R4, R4, 0x10, R7 ;  /* 0x0000001004047824 */ /* 0x000fe200078e0207 */
[----:B------:R-:W-:Y:S01]  /*18de0*/  LEA.HI R8, R3, R2, RZ, 0x3 ;  /* 0x0000000203087211 */ /* 0x000fe200078f18ff */
[----:B------:R-:W-:Y:S01]  /*18df0*/  IMAD R7, R0, c[0x0][0x490], RZ ;  /* 0x0001240000077a24 */ /* 0x000fe200078e02ff */
[----:B------:R-:W-:Y:S01]  /*18e00*/  MOV R18, R16 ;  /* 0x0000001000127202 */ /* 0x000fe20000000f00 */
[----:B------:R-:W-:Y:S01]  /*18e10*/  IMAD R6, R15, 0x8, R4 ;  /* 0x000000080f067824 */ /* 0x000fe200078e0204 */
[----:B------:R-:W-:Y:S01]  /*18e20*/  LEA.HI R3, R3, R2, RZ, 0x6 ;  /* 0x0000000203037211 */ /* 0x000fe200078f30ff */
[----:B------:R-:W-:Y:S01]  /*18e30*/  IMAD R17, R190, c[0x0][0x494], R7 ;  /* 0x00012500be117a24 */ /* 0x000fe200078e0207 */
[----:B------:R-:W-:Y:S01]  /*18e40*/  LOP3.LUT R7, R8, 0xfffffff8, RZ, 0xc0, !PT ;  /* 0xfffffff808077812 */ /* 0x000fe200078ec0ff */
        /* <DEDUP_REMOVED lines=31> */
[----:B------:R-:W-:Y:S02]  /*19040*/  IMAD R17, R18, c[0x0][0x488], RZ ;  /* 0x0001220012117a24 */ /* 0x000fe400078e02ff */
[----:B------:R-:W-:Y:S01]  /*19050*/  IMAD.SHL.U32 R0, R8, 0x40, RZ ;  /* 0x0000004008007824 */ /* 0x000fe200078e00ff */
[----:B------:R-:W-:Y:S01]  /*19060*/  SHF.R.S32.HI R16, RZ, 0x1f, R6 ;  /* 0x0000001fff107819 */ /* 0x000fe20000011406 */
[----:B------:R-:W-:-:S03]  /*19070*/  IMAD.WIDE.U32 R20, R10, c[0x0][0x488], R20 ;  /* 0x000122000a147a25 */ /* 0x000fc600078e0014 */
[----:B------:R-:W-:Y:S01]  /*19080*/  LOP3.LUT R13, R0, 0x1c0, RZ, 0xc0, !PT ;  /* 0x000001c0000d7812 */ /* 0x000fe200078ec0ff */
        /* <DEDUP_REMOVED lines=11> */
[----:B------:R-:W-:Y:S01]  /*19140*/  SHFL.IDX PT, R50, R7, 0x1, 0x1c1f ;  /* 0x003c1f0007327f89 */ /* 0x000fe200000e0000 */
[----:B------:R-:W-:Y:S01]  /*19150*/  LOP3.LUT R13, R13, R2, RZ, 0x3c, !PT ;  /* 0x000000020d0d7212 */ /* 0x000fe200078e3cff */
[----:B------:R-:W-:-:S02]  /*19160*/  IMAD.MOV R2, RZ, RZ, -R6 ;  /* 0x000000ffff027224 */ /* 0x000fc400078e0a06 */
[----:B------:R-:W1:Y:S01]  /*19170*/  SHFL.IDX PT, R49, R17, RZ, 0x1c1f ;  /* 0x001c1fff11317589 */ /* 0x000e6200000e0000 */
[----:B------:R-:W-:Y:S02]  /*19180*/  IMAD.IADD R19, R15, 0x1, R10 ;  /* 0x000000010f137824 */ /* 0x000fe400078e020a */
[----:B------:R-:W-:Y:S01]  /*19190*/  IMAD R15, R2, c[0x0][0x4e8], R9 ;  /* 0x00013a00020f7a24 */ /* 0x000fe200078e0209 */
[----:B------:R-:W2:Y:S01]  /*191a0*/  SHFL.IDX PT, R51, R17, 0x1, 0x1c1f ;  /* 0x003c1f0011337f89 */ /* 0x000ea200000e0000 */
[----:B------:R-:W-:Y:S01]  /*191b0*/  LEA R9, R57, R4, 0x7 ;  /* 0x0000000439097211 */ /* 0x000fe200078e38ff */
[----:B-----5:R-:W-:Y:S01]  /*191c0*/  IMAD R2, R5, c[0x0][0x4e8], RZ ;  /* 0x00013a0005027a24 */ /* 0x020fe200078e02ff */
[----:B------:R-:W-:Y:S01]  /*191d0*/  LEA R57, R57, R8, 0x7 ;  /* 0x0000000839397211 */ /* 0x000fe200078e38ff */
[----:B------:R-:W-:Y:S01]  /*191e0*/  IMAD R21, R16, c[0x0][0x3e0], RZ ;  /* 0x0000f80010157a24 */ /* 0x000fe200078e02ff */
[C---:B------:R-:W-:Y:S01]  /*191f0*/  IADD3 R5, R9.reuse, 0x8, RZ ;  /* 0x0000000809057810 */ /* 0x040fe20007ffe0ff */
[----:B------:R-:W-:Y:S01]  /*19200*/  IMAD.MOV.U32 R18, RZ, RZ, R14 ;  /* 0x000000ffff127224 */ /* 0x000fe200078e000e */
[-C--:B------:R-:W-:Y:S01]  /*19210*/  ISETP.GE.OR P1, PT, R9, R2.reuse, P2 ;  /* 0x000000020900720c */ /* 0x080fe20001726670 */
[C---:B------:R-:W-:Y:S01]  /*19220*/  IMAD R21, R6.reuse, c[0x0][0x3e4], R21 ;  /* 0x0000f90006157a24 */ /* 0x040fe200078e0215 */
[----:B------:R-:W-:Y:S01]  /*19230*/  ISETP.GE.OR P0, PT, R5, R2, P2 ;  /* 0x000000020500720c */ /* 0x000fe20001706670 */
[----:B------:R-:W-:Y:S01]  /*19240*/  IMAD.WIDE.U32 R18, R6, c[0x0][0x3e0], R18 ;  /* 0x0000f80006127a25 */ /* 0x000fe200078e0012 */
[----:B------:R-:W-:-:S02]  /*19250*/  SHF.L.U32 R6, R3, 0x3, RZ ;  /* 0x0000000303067819 */ /* 0x000fc400000006ff */
[----:B------:R-:W-:Y:S01]  /*19260*/  SHF.R.S32.HI R4, RZ, 0x1f, R15 ;  /* 0x0000001fff047819 */ /* 0x000fe2000001140f */
[----:B------:R-:W-:Y:S01]  /*19270*/  IMAD.IADD R19, R19, 0x1, R21 ;  /* 0x0000000113137824 */ /* 0x000fe200078e0215 */
[----:B------:R-:W-:-:S03]  /*19280*/  LOP3.LUT R6, R13, 0x7ffffe00, R6, 0xf8, !PT ;  /* 0x7ffffe000d067812 */ /* 0x000fc600078ef806 */
[----:B------:R-:W-:Y:S01]  /*19290*/  IMAD R4, R4, c[0x0][0x3d8], RZ ;  /* 0x0000f60004047a24 */ /* 0x000fe200078e02ff */
[----:B------:R-:W-:Y:S01]  /*192a0*/  SHF.L.U32 R58, R6, 0x1, RZ ;  /* 0x00000001063a7819 */ /* 0x000fe200000006ff */
[----:B-1----:R1:W-:Y:S02]  /*192b0*/  @!P1 ST.E [R48.64], R11 ;  /* 0x0000000b30009985 */ /* 0x0023e4000c10190a */
        /* <DEDUP_REMOVED lines=39> */
.L_x_1479:
[----:B--2---:R-:W-:Y:S05]  /*19530*/  BSYNC B0 ;  /* 0x0000000000007941 */ /* 0x004fea0003800000 */
.L_x_1478:
        /* <DEDUP_REMOVED lines=23> */
.L_x_1481:
[----:B------:R-:W-:Y:S05]  /*196b0*/  BSYNC B0 ;  /* 0x0000000000007941 */ /* 0x000fea0003800000 */
.L_x_1480:
        /* <DEDUP_REMOVED lines=23> */
.L_x_1483:
[----:B------:R-:W-:Y:S05]  /*19830*/  BSYNC B0 ;  /* 0x0000000000007941 */ /* 0x000fea0003800000 */
.L_x_1482:
        /* <DEDUP_REMOVED lines=24> */
.L_x_1476:
        /* <DEDUP_REMOVED lines=18> */
.L_x_1484:
[----:B-1----:R-:W1:Y:S01]  /*19ae0*/  S2R R2, SR_TID.X ;  /* 0x0000000000027919 */ /* 0x002e620000002100 */
[----:B------:R-:W-:Y:S01]  /*19af0*/  SHF.R.S32.HI R5, RZ, 0x1f, R191 ;  /* 0x0000001fff057819 */ /* 0x000fe200000114bf */
[----:B------:R-:W-:Y:S01]  /*19b00*/  BSSY B0, `(.L_x_1485) ;  /* 0x0000026000007945 */ /* 0x000fe20003800000 */
[----:B------:R-:W-:-:S02]  /*19b10*/  SEL R191, R191, RZ, !P0 ;  /* 0x000000ffbfbf7207 */ /* 0x000fc40004000000 */
[----:B------:R-:W-:Y:S02]  /*19b20*/  SEL R5, R5, RZ, !P0 ;  /* 0x000000ff05057207 */ /* 0x000fe40004000000 */
[----:B-1----:R-:W-:-:S13]  /*19b30*/  ISETP.GT.AND P1, PT, R2, 0x7f, PT ;  /* 0x0000007f0200780c */ /* 0x002fda0003f24270 */
        /* <DEDUP_REMOVED lines=34> */
.L_x_1486:
[----:B------:R-:W-:Y:S05]  /*19d60*/  BSYNC B0 ;  /* 0x0000000000007941 */ /* 0x000fea0003800000 */
.L_x_1485:
        /* <DEDUP_REMOVED lines=64> */
.L_x_1488:
[----:B------:R-:W-:Y:S05]  /*1a170*/  BSYNC B0 ;  /* 0x0000000000007941 */ /* 0x000fea0003800000 */
.L_x_1487:
        /* <DEDUP_REMOVED lines=21> */
.L_x_1490:
[----:B------:R-:W-:Y:S05]  /*1a2d0*/  BSYNC B0 ;  /* 0x0000000000007941 */ /* 0x000fea0003800000 */
.L_x_1489:
        /* <DEDUP_REMOVED lines=21> */
.L_x_1492:
[----:B------:R-:W-:Y:S05]  /*1a430*/  BSYNC B0 ;  /* 0x0000000000007941 */ /* 0x000fea0003800000 */
.L_x_1491:
        /* <DEDUP_REMOVED lines=22> */
.L_x_1493:
        /* <DEDUP_REMOVED lines=14> */
.L_x_1515:


//--------------------- .nv.shared._ZN7cutlass13device_kernelIN5flash19enable_sm80_to_sm89INS1_16FlashAttnFwdSm80INS1_25CollectiveMainloopFwdSm80ILi8ELi1ELb0EN4cute5tupleIJNS5_1CILi128EEENS7_ILi64EEENS7_ILi192EEEEEELi192ENS_6half_tEfNS_4arch4Sm80ELb0ELb0ELb0ELb0ELb1ELb0ELb1ELb0EEENS1_21CollectiveEpilogueFwdINS6_IJS8_SA_S9_EEENS6_IJNS7_ILi1EEESI_SI_EEESC_SE_Li256ELb0ELb1ELb0ELb0EEENS1_19SingleTileSchedulerILb0ELb0ELb1ELi128EEEEEEEEEvNT_6ParamsE --------------------------
	.section	.nv.shared._ZN7cutlass13device_kernelIN5flash19enable_sm80_to_sm89INS1_16FlashAttnFwdSm80INS1_25CollectiveMainloopFwdSm80ILi8ELi1ELb0EN4cute5tupleIJNS5_1CILi128EEENS7_ILi64EEENS7_ILi192EEEEEELi192ENS_6half_tEfNS_4arch4Sm80ELb0ELb0ELb0ELb0ELb1ELb0ELb1ELb0EEENS1_21CollectiveEpilogueFwdINS6_IJS8_SA_S9_EEENS6_IJNS7_ILi1EEESI_SI_EEESC_SE_Li256ELb0ELb1ELb0ELb0EEENS1_19SingleTileSchedulerILb0ELb0ELb1ELi128EEEEEEEEEvNT_6ParamsE,"aw",@nobits
	.sectionflags	@""
	.align	16


//--------------------- .nv.global                --------------------------
	.section	.nv.global,"aw",@nobits
.nv.global:
	.type		_ZN72_INTERNAL_01b305d5_36_flash_fwd_hdim192_fp16_paged_sm80_cu_61719c98_43514cute1_E,@object
	.size		_ZN72_INTERNAL_01b305d5_36_flash_fwd_hdim192_fp16_paged_sm80_cu_61719c98_43514cute1_E,(_ZN72_INTERNAL_01b305d5_36_flash_fwd_hdim192_fp16_paged_sm80_cu_61719c98_43514cuda3std3__45__cpo6cbeginE - _ZN72_INTERNAL_01b305d5_36_flash_fwd_hdim192_fp16_paged_sm80_cu_61719c98_43514cute1_E)
_ZN72_INTERNAL_01b305d5_36_flash_fwd_hdim192_fp16_paged_sm80_cu_61719c98_43514cute1_E:
	.zero		1
	.type		_ZN72_INTERNAL_01b305d5_36_flash_fwd_hdim192_fp16_paged_sm80_cu_61719c98_43514cuda3std3__45__cpo6cbeginE,@object
	.size		_ZN72_INTERNAL_01b305d5_36_flash_fwd_hdim192_fp16_paged_sm80_cu_61719c98_43514cuda3std3__45__cpo6cbeginE,(_ZN72_INTERNAL_01b305d5_36_flash_fwd_hdim192_fp16_paged_sm80_cu_61719c98_43514cuda3std3__48in_placeE - _ZN72_INTERNAL_01b305d5_36_flash_fwd_hdim192_fp16_paged_sm80_cu_61719c98_43514cuda3std3__45__cpo6cbeginE)
_ZN72_INTERNAL_01b305d5_36_flash_fwd_hdim192_fp16_paged_sm80_cu_61719c98_43514cuda3std3__45__cpo6cbeginE:
	.zero		1
	.type		_ZN72_INTERNAL_01b305d5_36_flash_fwd_hdim192_fp16_paged_sm80_cu_61719c98_43514cuda3std3__48in_placeE,@object
	.size		_ZN72_INTERNAL_01b305d5_36_flash_fwd_hdim192_fp16_paged_sm80_cu_61719c98_43514cuda3std3__48in_placeE,(_ZN72_INTERNAL_01b305d5_36_flash_fwd_hdim192_fp16_paged_sm80_cu_61719c98_43514cuda3std6ranges3__45__cpo9iter_moveE - _ZN72_INTERNAL_01b305d5_36_flash_fwd_hdim192_fp16_paged_sm80_cu_61719c98_43514cuda3std3__48in_placeE)
_ZN72_INTERNAL_01b305d5_36_flash_fwd_hdim192_fp16_paged_sm80_cu_61719c98_43514cuda3std3__48in_placeE:
	.zero		1
	.type		_ZN72_INTERNAL_01b305d5_36_flash_fwd_hdim192_fp16_paged_sm80_cu_61719c98_43514cuda3std6ranges3__45__cpo9iter_moveE,@object
	.size		_ZN72_INTERNAL_01b305d5_36_flash_fwd_hdim192_fp16_paged_sm80_cu_61719c98_43514cuda3std6ranges3__45__cpo9iter_moveE,(_ZN72_INTERNAL_01b305d5_36_flash_fwd_hdim192_fp16_paged_sm80_cu_61719c98_43514cuda3std3__45__cpo5beginE - _ZN72_INTERNAL_01b305d5_36_flash_fwd_hdim192_fp16_paged_sm80_cu_61719c98_43514cuda3std6ranges3__45__cpo9iter_moveE)
_ZN72_INTERNAL_01b305d5_36_flash_fwd_hdim192_fp16_paged_sm80_cu_61719c98_43514cuda3std6ranges3__45__cpo9iter_moveE:
	.zero		1
	.type		_ZN72_INTERNAL_01b305d5_36_flash_fwd_hdim192_fp16_paged_sm80_cu_61719c98_43514cuda3std3__45__cpo5beginE,@object
	.size		_ZN72_INTERNAL_01b305d5_36_flash_fwd_hdim192_fp16_paged_sm80_cu_61719c98_43514cuda3std3__45__cpo5beginE,(_ZN72_INTERNAL_01b305d5_36_flash_fwd_hdim192_fp16_paged_sm80_cu_61719c98_43514cuda3std3__474_GLOBAL__N__01b305d5_36_flash_fwd_hdim192_fp16_paged_sm80_cu_61719c98_43516ignoreE - _ZN72_INTERNAL_01b305d5_36_flash_fwd_hdim192_fp16_paged_sm80_cu_61719c98_43514cuda3std3__45__cpo5beginE)
_ZN72_INTERNAL_01b305d5_36_flash_fwd_hdim192_fp16_paged_sm80_cu_61719c98_43514cuda3std3__45__cpo5beginE:
	.zero		1
	.type		_ZN72_INTERNAL_01b305d5_36_flash_fwd_hdim192_fp16_paged_sm80_cu_61719c98_43514cuda3std3__474_GLOBAL__N__01b305d5_36_flash_fwd_hdim192_fp16_paged_sm80_cu_61719c98_43516ignoreE,@object
	.size		_ZN72_INTERNAL_01b305d5_36_flash_fwd_hdim192_fp16_paged_sm80_cu_61719c98_43514cuda3std3__474_GLOBAL__N__01b305d5_36_flash_fwd_hdim192_fp16_paged_sm80_cu_61719c98_43516ignoreE,(_ZN72_INTERNAL_01b305d5_36_flash_fwd_hdim192_fp16_paged_sm80_cu_61719c98_43514cute7productE - _ZN72_INTERNAL_01b305d5_36_flash_fwd_hdim192_fp16_paged_sm80_cu_61719c98_43514cuda3std3__474_GLOBAL__N__01b305d5_36_flash_fwd_hdim192_fp16_paged_sm80_cu_61719c98_43516ignoreE)
_ZN72_INTERNAL_01b305d5_36_flash_fwd_hdim192_fp16_paged_sm80_cu_61719c98_43514cuda3std3__474_GLOBAL__N__01b305d5_36_flash_fwd_hdim192_fp16_paged_sm80_cu_61719c98_43516ignoreE:
	.zero		1
	.type		_ZN72_INTERNAL_01b305d5_36_flash_fwd_hdim192_fp16_paged_sm80_cu_61719c98_43514cute7productE,@object
	.size		_ZN72_INTERNAL_01b305d5_36_flash_fwd_hdim192_fp16_paged_sm80_cu_61719c98_43514cute7productE,(_ZN72_INTERNAL_01b305d5_36_flash_fwd_hdim192_fp16_paged_sm80_cu_61719c98_43514cuda3std3__45__cpo3endE - _ZN72_INTERNAL_01b305d5_36_flash_fwd_hdim192_fp16_paged_sm80_cu_61719c98_43514cute7productE)
_ZN72_INTERNAL_01b305d5_36_flash_fwd_hdim192_fp16_paged_sm80_cu_61719c98_43514cute7productE:
	.zero		1
	.type		_ZN72_INTERNAL_01b305d5_36_flash_fwd_hdim192_fp16_paged_sm80_cu_61719c98_43514cuda3std3__45__cpo3endE,@object
	.size		_ZN72_INTERNAL_01b305d5_36_flash_fwd_hdim192_fp16_paged_sm80_cu_61719c98_43514cuda3std3__45__cpo3endE,(_ZN72_INTERNAL_01b305d5_36_flash_fwd_hdim192_fp16_paged_sm80_cu_61719c98_43514cuda3std3__419piecewise_constructE - _ZN72_INTERNAL_01b305d5_36_flash_fwd_hdim192_fp16_paged_sm80_cu_61719c98_43514cuda3std3__45__cpo3endE)
_ZN72_INTERNAL_01b305d5_36_flash_fwd_hdim192_fp16_paged_sm80_cu_61719c98_43514cuda3std3__45__cpo3endE:
	.zero		1
	.type		_ZN72_INTERNAL_01b305d5_36_flash_fwd_hdim192_fp16_paged_sm80_cu_61719c98_43514cuda3std3__419piecewise_constructE,@object
	.size		_ZN72_INTERNAL_01b305d5_36_flash_fwd_hdim192_fp16_paged_sm80_cu_61719c98_43514cuda3std3__419piecewise_constructE,(_ZN72_INTERNAL_01b305d5_36_flash_fwd_hdim192_fp16_paged_sm80_cu_61719c98_43514cuda3std3__45__cpo4cendE - _ZN72_INTERNAL_01b305d5_36_flash_fwd_hdim192_fp16_paged_sm80_cu_61719c98_43514cuda3std3__419piecewise_constructE)
_ZN72_INTERNAL_01b305d5_36_flash_fwd_hdim192_fp16_paged_sm80_cu_61719c98_43514cuda3std3__419piecewise_constructE:
	.zero		1
	.type		_ZN72_INTERNAL_01b305d5_36_flash_fwd_hdim192_fp16_paged_sm80_cu_61719c98_43514cuda3std3__45__cpo4cendE,@object
	.size		_ZN72_INTERNAL_01b305d5_36_flash_fwd_hdim192_fp16_paged_sm80_cu_61719c98_43514cuda3std3__45__cpo4cendE,(_ZN72_INTERNAL_01b305d5_36_flash_fwd_hdim192_fp16_paged_sm80_cu_61719c98_43514cuda3std6ranges3__45__cpo4swapE - _ZN72_INTERNAL_01b305d5_36_flash_fwd_hdim192_fp16_paged_sm80_cu_61719c98_43514cuda3std3__45__cpo4cendE)
_ZN72_INTERNAL_01b305d5_36_flash_fwd_hdim192_fp16_paged_sm80_cu_61719c98_43514cuda3std3__45__cpo4cendE:
	.zero		1
	.type		_ZN72_INTERNAL_01b305d5_36_flash_fwd_hdim192_fp16_paged_sm80_cu_61719c98_43514cuda3std6ranges3__45__cpo4swapE,@object
	.size		_ZN72_INTERNAL_01b305d5_36_flash_fwd_hdim192_fp16_paged_sm80_cu_61719c98_43514cuda3std6ranges3__45__cpo4swapE,(.L_7 - _ZN72_INTERNAL_01b305d5_36_flash_fwd_hdim192_fp16_paged_sm80_cu_61719c98_43514cuda3std6ranges3__45__cpo4swapE)
_ZN72_INTERNAL_01b305d5_36_flash_fwd_hdim192_fp16_paged_sm80_cu_61719c98_43514cuda3std6ranges3__45__cpo4swapE:
	.zero		1
.L_7:


//--------------------- .nv.shared._ZN7cutlass13device_kernelIN5flash19enable_sm80_to_sm89INS1_16FlashAttnFwdSm80INS1_25CollectiveMainloopFwdSm80ILi8ELi1ELb0EN4cute5tupleIJNS5_1CILi128EEENS7_ILi64EEENS7_ILi192EEEEEELi192ENS_6half_tEfNS_4arch4Sm80ELb0ELb0ELb0ELb1ELb1ELb0ELb1ELb0EEENS1_21CollectiveEpilogueFwdINS6_IJS8_SA_S9_EEENS6_IJNS7_ILi1EEESI_SI_EEESC_SE_Li256ELb1ELb1ELb0ELb0EEENS1_19SingleTileSchedulerILb1ELb0ELb1ELi128EEEEEEEEEvNT_6ParamsE --------------------------
	.section	.nv.shared._ZN7cutlass13device_kernelIN5flash19enable_sm80_to_sm89INS1_16FlashAttnFwdSm80INS1_25CollectiveMainloopFwdSm80ILi8ELi1ELb0EN4cute5tupleIJNS5_1CILi128EEENS7_ILi64EEENS7_ILi192EEEEEELi192ENS_6half_tEfNS_4arch4Sm80ELb0ELb0ELb0ELb1ELb1ELb0ELb1ELb0EEENS1_21CollectiveEpilogueFwdINS6_IJS8_SA_S9_EEENS6_IJNS7_ILi1EEESI_SI_EEESC_SE_Li256ELb1ELb1ELb0ELb0EEENS1_19SingleTileSchedulerILb1ELb0ELb1ELi128EEEEEEEEEvNT_6ParamsE,"aw",@nobits
	.sectionflags	@""
	.align	16


//--------------------- .nv.shared._ZN7cutlass13device_kernelIN5flash19enable_sm80_to_sm89INS1_16FlashAttnFwdSm80INS1_25CollectiveMainloopFwdSm80ILi8ELi1ELb0EN4cute5tupleIJNS5_1CILi128EEENS7_ILi64EEENS7_ILi192EEEEEELi192ENS_6half_tEfNS_4arch4Sm80ELb0ELb0ELb0ELb1ELb1ELb1ELb1ELb0EEENS1_21CollectiveEpilogueFwdINS6_IJS8_SA_S9_EEENS6_IJNS7_ILi1EEESI_SI_EEESC_SE_Li256ELb1ELb1ELb0ELb0EEENS1_19SingleTileSchedulerILb1ELb0ELb1ELi128EEEEEEEEEvNT_6ParamsE --------------------------
	.section	.nv.shared._ZN7cutlass13device_kernelIN5flash19enable_sm80_to_sm89INS1_16FlashAttnFwdSm80INS1_25CollectiveMainloopFwdSm80ILi8ELi1ELb0EN4cute5tupleIJNS5_1CILi128EEENS7_ILi64EEENS7_ILi192EEEEEELi192ENS_6half_tEfNS_4arch4Sm80ELb0ELb0ELb0ELb1ELb1ELb1ELb1ELb0EEENS1_21CollectiveEpilogueFwdINS6_IJS8_SA_S9_EEENS6_IJNS7_ILi1EEESI_SI_EEESC_SE_Li256ELb1ELb1ELb0ELb0EEENS1_19SingleTileSchedulerILb1ELb0ELb1ELi128EEEEEEEEEvNT_6ParamsE,"aw",@nobits
	.sectionflags	@""
	.align	16


//--------------------- .nv.shared._ZN7cutlass13device_kernelIN5flash19enable_sm80_to_sm89INS1_16FlashAttnFwdSm80INS1_25CollectiveMainloopFwdSm80ILi8ELi1ELb0EN4cute5tupleIJNS5_1CILi128EEENS7_ILi64EEENS7_ILi192EEEEEELi192ENS_6half_tEfNS_4arch4Sm80ELb0ELb1ELb0ELb0ELb1ELb0ELb1ELb0EEENS1_21CollectiveEpilogueFwdINS6_IJS8_SA_S9_EEENS6_IJNS7_ILi1EEESI_SI_EEESC_SE_Li256ELb0ELb1ELb0ELb0EEENS1_19SingleTileSchedulerILb0ELb0ELb1ELi128EEEEEEEEEvNT_6ParamsE --------------------------
	.section	.nv.shared._ZN7cutlass13device_kernelIN5flash19enable_sm80_to_sm89INS1_16FlashAttnFwdSm80INS1_25CollectiveMainloopFwdSm80ILi8ELi1ELb0EN4cute5tupleIJNS5_1CILi128EEENS7_ILi64EEENS7_ILi192EEEEEELi192ENS_6half_tEfNS_4arch4Sm80ELb0ELb1ELb0ELb0ELb1ELb0ELb1ELb0EEENS1_21CollectiveEpilogueFwdINS6_IJS8_SA_S9_EEENS6_IJNS7_ILi1EEESI_SI_EEESC_SE_Li256ELb0ELb1ELb0ELb0EEENS1_19SingleTileSchedulerILb0ELb0ELb1ELi128EEEEEEEEEvNT_6ParamsE,"aw",@nobits
	.sectionflags	@""
	.align	16


//--------------------- .nv.shared._ZN7cutlass13device_kernelIN5flash19enable_sm80_to_sm89INS1_16FlashAttnFwdSm80INS1_25CollectiveMainloopFwdSm80ILi8ELi1ELb0EN4cute5tupleIJNS5_1CILi128EEENS7_ILi64EEENS7_ILi192EEEEEELi192ENS_6half_tEfNS_4arch4Sm80ELb0ELb1ELb0ELb1ELb1ELb0ELb1ELb0EEENS1_21CollectiveEpilogueFwdINS6_IJS8_SA_S9_EEENS6_IJNS7_ILi1EEESI_SI_EEESC_SE_Li256ELb1ELb1ELb0ELb0EEENS1_19SingleTileSchedulerILb1ELb0ELb1ELi128EEEEEEEEEvNT_6ParamsE --------------------------
	.section	.nv.shared._ZN7cutlass13device_kernelIN5flash19enable_sm80_to_sm89INS1_16FlashAttnFwdSm80INS1_25CollectiveMainloopFwdSm80ILi8ELi1ELb0EN4cute5tupleIJNS5_1CILi128EEENS7_ILi64EEENS7_ILi192EEEEEELi192ENS_6half_tEfNS_4arch4Sm80ELb0ELb1ELb0ELb1ELb1ELb0ELb1ELb0EEENS1_21CollectiveEpilogueFwdINS6_IJS8_SA_S9_EEENS6_IJNS7_ILi1EEESI_SI_EEESC_SE_Li256ELb1ELb1ELb0ELb0EEENS1_19SingleTileSchedulerILb1ELb0ELb1ELi128EEEEEEEEEvNT_6ParamsE,"aw",@nobits
	.sectionflags	@""
	.align	16


//--------------------- .nv.shared._ZN7cutlass13device_kernelIN5flash19enable_sm80_to_sm89INS1_16FlashAttnFwdSm80INS1_25CollectiveMainloopFwdSm80ILi8ELi1ELb0EN4cute5tupleIJNS5_1CILi128EEENS7_ILi64EEENS7_ILi192EEEEEELi192ENS_6half_tEfNS_4arch4Sm80ELb0ELb1ELb0ELb1ELb1ELb1ELb1ELb0EEENS1_21CollectiveEpilogueFwdINS6_IJS8_SA_S9_EEENS6_IJNS7_ILi1EEESI_SI_EEESC_SE_Li256ELb1ELb1ELb0ELb0EEENS1_19SingleTileSchedulerILb1ELb0ELb1ELi128EEEEEEEEEvNT_6ParamsE --------------------------
	.section	.nv.shared._ZN7cutlass13device_kernelIN5flash19enable_sm80_to_sm89INS1_16FlashAttnFwdSm80INS1_25CollectiveMainloopFwdSm80ILi8ELi1ELb0EN4cute5tupleIJNS5_1CILi128EEENS7_ILi64EEENS7_ILi192EEEEEELi192ENS_6half_tEfNS_4arch4Sm80ELb0ELb1ELb0ELb1ELb1ELb1ELb1ELb0EEENS1_21CollectiveEpilogueFwdINS6_IJS8_SA_S9_EEENS6_IJNS7_ILi1EEESI_SI_EEESC_SE_Li256ELb1ELb1ELb0ELb0EEENS1_19SingleTileSchedulerILb1ELb0ELb1ELi128EEEEEEEEEvNT_6ParamsE,"aw",@nobits
	.sectionflags	@""
	.align	16


//--------------------- .nv.shared._ZN7cutlass13device_kernelIN5flash19enable_sm80_to_sm89INS1_16FlashAttnFwdSm80INS1_25CollectiveMainloopFwdSm80ILi8ELi1ELb0EN4cute5tupleIJNS5_1CILi128EEENS7_ILi64EEENS7_ILi192EEEEEELi192ENS_6half_tEfNS_4arch4Sm80ELb1ELb0ELb0ELb0ELb1ELb0ELb1ELb0EEENS1_21CollectiveEpilogueFwdINS6_IJS8_SA_S9_EEENS6_IJNS7_ILi1EEESI_SI_EEESC_SE_Li256ELb0ELb1ELb0ELb0EEENS1_30DynamicPersistentTileSchedulerILi256ELi256ELb0ELb1ELb0EEEEEEEEEvNT_6ParamsE --------------------------
	.section	.nv.shared._ZN7cutlass13device_kernelIN5flash19enable_sm80_to_sm89INS1_16FlashAttnFwdSm80INS1_25CollectiveMainloopFwdSm80ILi8ELi1ELb0EN4cute5tupleIJNS5_1CILi128EEENS7_ILi64EEENS7_ILi192EEEEEELi192ENS_6half_tEfNS_4arch4Sm80ELb1ELb0ELb0ELb0ELb1ELb0ELb1ELb0EEENS1_21CollectiveEpilogueFwdINS6_IJS8_SA_S9_EEENS6_IJNS7_ILi1EEESI_SI_EEESC_SE_Li256ELb0ELb1ELb0ELb0EEENS1_30DynamicPersistentTileSchedulerILi256ELi256ELb0ELb1ELb0EEEEEEEEEvNT_6ParamsE,"aw",@nobits
	.sectionflags	@""
	.align	16


//--------------------- .nv.shared._ZN7cutlass13device_kernelIN5flash19enable_sm80_to_sm89INS1_16FlashAttnFwdSm80INS1_25CollectiveMainloopFwdSm80ILi8ELi1ELb0EN4cute5tupleIJNS5_1CILi128EEENS7_ILi64EEENS7_ILi192EEEEEELi192ENS_6half_tEfNS_4arch4Sm80ELb1ELb0ELb0ELb1ELb1ELb0ELb1ELb0EEENS1_21CollectiveEpilogueFwdINS6_IJS8_SA_S9_EEENS6_IJNS7_ILi1EEESI_SI_EEESC_SE_Li256ELb1ELb1ELb0ELb0EEENS1_19SingleTileSchedulerILb1ELb0ELb1ELi128EEEEEEEEEvNT_6ParamsE --------------------------
	.section	.nv.shared._ZN7cutlass13device_kernelIN5flash19enable_sm80_to_sm89INS1_16FlashAttnFwdSm80INS1_25CollectiveMainloopFwdSm80ILi8ELi1ELb0EN4cute5tupleIJNS5_1CILi128EEENS7_ILi64EEENS7_ILi192EEEEEELi192ENS_6half_tEfNS_4arch4Sm80ELb1ELb0ELb0ELb1ELb1ELb0ELb1ELb0EEENS1_21CollectiveEpilogueFwdINS6_IJS8_SA_S9_EEENS6_IJNS7_ILi1EEESI_SI_EEESC_SE_Li256ELb1ELb1ELb0ELb0EEENS1_19SingleTileSchedulerILb1ELb0ELb1ELi128EEEEEEEEEvNT_6ParamsE,"aw",@nobits
	.sectionflags	@""
	.align	16


//--------------------- .nv.shared._ZN7cutlass13device_kernelIN5flash19enable_sm80_to_sm89INS1_16FlashAttnFwdSm80INS1_25CollectiveMainloopFwdSm80ILi8ELi1ELb0EN4cute5tupleIJNS5_1CILi128EEENS7_ILi64EEENS7_ILi192EEEEEELi192ENS_6half_tEfNS_4arch4Sm80ELb1ELb0ELb0ELb1ELb1ELb1ELb1ELb0EEENS1_21CollectiveEpilogueFwdINS6_IJS8_SA_S9_EEENS6_IJNS7_ILi1EEESI_SI_EEESC_SE_Li256ELb1ELb1ELb0ELb0EEENS1_19SingleTileSchedulerILb1ELb0ELb1ELi128EEEEEEEEEvNT_6ParamsE --------------------------
	.section	.nv.shared._ZN7cutlass13device_kernelIN5flash19enable_sm80_to_sm89INS1_16FlashAttnFwdSm80INS1_25CollectiveMainloopFwdSm80ILi8ELi1ELb0EN4cute5tupleIJNS5_1CILi128EEENS7_ILi64EEENS7_ILi192EEEEEELi192ENS_6half_tEfNS_4arch4Sm80ELb1ELb0ELb0ELb1ELb1ELb1ELb1ELb0EEENS1_21CollectiveEpilogueFwdINS6_IJS8_SA_S9_EEENS6_IJNS7_ILi1EEESI_SI_EEESC_SE_Li256ELb1ELb1ELb0ELb0EEENS1_19SingleTileSchedulerILb1ELb0ELb1ELi128EEEEEEEEEvNT_6ParamsE,"aw",@nobits
	.sectionflags	@""
	.align	16


//--------------------- .nv.shared._ZN7cutlass13device_kernelIN5flash19enable_sm80_to_sm89INS1_16FlashAttnFwdSm80INS1_25CollectiveMainloopFwdSm80ILi8ELi2ELb0EN4cute5tupleIJNS5_1CILi128EEENS7_ILi64EEENS7_ILi192EEEEEELi192ENS_6half_tEfNS_4arch4Sm80ELb0ELb0ELb0ELb0ELb1ELb0ELb1ELb0EEENS1_21CollectiveEpilogueFwdINS6_IJS8_SA_S9_EEENS6_IJNS7_ILi1EEESI_SI_EEESC_SE_Li256ELb0ELb1ELb0ELb0EEENS1_19SingleTileSchedulerILb0ELb0ELb1ELi128EEEEEEEEEvNT_6ParamsE --------------------------
	.section	.nv.shared._ZN7cutlass13device_kernelIN5flash19enable_sm80_to_sm89INS1_16FlashAttnFwdSm80INS1_25CollectiveMainloopFwdSm80ILi8ELi2ELb0EN4cute5tupleIJNS5_1CILi128EEENS7_ILi64EEENS7_ILi192EEEEEELi192ENS_6half_tEfNS_4arch4Sm80ELb0ELb0ELb0ELb0ELb1ELb0ELb1ELb0EEENS1_21CollectiveEpilogueFwdINS6_IJS8_SA_S9_EEENS6_IJNS7_ILi1EEESI_SI_EEESC_SE_Li256ELb0ELb1ELb0ELb0EEENS1_19SingleTileSchedulerILb0ELb0ELb1ELi128EEEEEEEEEvNT_6ParamsE,"aw",@nobits
	.sectionflags	@""
	.align	16


//--------------------- .nv.shared._ZN7cutlass13device_kernelIN5flash19enable_sm80_to_sm89INS1_16FlashAttnFwdSm80INS1_25CollectiveMainloopFwdSm80ILi8ELi2ELb0EN4cute5tupleIJNS5_1CILi128EEENS7_ILi64EEENS7_ILi192EEEEEELi192ENS_6half_tEfNS_4arch4Sm80ELb0ELb0ELb0ELb1ELb1ELb0ELb1ELb0EEENS1_21CollectiveEpilogueFwdINS6_IJS8_SA_S9_EEENS6_IJNS7_ILi1EEESI_SI_EEESC_SE_Li256ELb1ELb1ELb0ELb0EEENS1_19SingleTileSchedulerILb1ELb0ELb1ELi128EEEEEEEEEvNT_6ParamsE --------------------------
	.section	.nv.shared._ZN7cutlass13device_kernelIN5flash19enable_sm80_to_sm89INS1_16FlashAttnFwdSm80INS1_25CollectiveMainloopFwdSm80ILi8ELi2ELb0EN4cute5tupleIJNS5_1CILi128EEENS7_ILi64EEENS7_ILi192EEEEEELi192ENS_6half_tEfNS_4arch4Sm80ELb0ELb0ELb0ELb1ELb1ELb0ELb1ELb0EEENS1_21CollectiveEpilogueFwdINS6_IJS8_SA_S9_EEENS6_IJNS7_ILi1EEESI_SI_EEESC_SE_Li256ELb1ELb1ELb0ELb0EEENS1_19SingleTileSchedulerILb1ELb0ELb1ELi128EEEEEEEEEvNT_6ParamsE,"aw",@nobits
	.sectionflags	@""
	.align	16


//--------------------- .nv.shared._ZN7cutlass13device_kernelIN5flash19enable_sm80_to_sm89INS1_16FlashAttnFwdSm80INS1_25CollectiveMainloopFwdSm80ILi8ELi2ELb0EN4cute5tupleIJNS5_1CILi128EEENS7_ILi64EEENS7_ILi192EEEEEELi192ENS_6half_tEfNS_4arch4Sm80ELb0ELb0ELb0ELb1ELb1ELb1ELb1ELb0EEENS1_21CollectiveEpilogueFwdINS6_IJS8_SA_S9_EEENS6_IJNS7_ILi1EEESI_SI_EEESC_SE_Li256ELb1ELb1ELb0ELb0EEENS1_19SingleTileSchedulerILb1ELb0ELb1ELi128EEEEEEEEEvNT_6ParamsE --------------------------
	.section	.nv.shared._ZN7cutlass13device_kernelIN5flash19enable_sm80_to_sm89INS1_16FlashAttnFwdSm80INS1_25CollectiveMainloopFwdSm80ILi8ELi2ELb0EN4cute5tupleIJNS5_1CILi128EEENS7_ILi64EEENS7_ILi192EEEEEELi192ENS_6half_tEfNS_4arch4Sm80ELb0ELb0ELb0ELb1ELb1ELb1ELb1ELb0EEENS1_21CollectiveEpilogueFwdINS6_IJS8_SA_S9_EEENS6_IJNS7_ILi1EEESI_SI_EEESC_SE_Li256ELb1ELb1ELb0ELb0EEENS1_19SingleTileSchedulerILb1ELb0ELb1ELi128EEEEEEEEEvNT_6ParamsE,"aw",@nobits
	.sectionflags	@""
	.align	16


//--------------------- .nv.shared._ZN7cutlass13device_kernelIN5flash19enable_sm80_to_sm89INS1_16FlashAttnFwdSm80INS1_25CollectiveMainloopFwdSm80ILi8ELi2ELb0EN4cute5tupleIJNS5_1CILi128EEENS7_ILi64EEENS7_ILi192EEEEEELi192ENS_6half_tEfNS_4arch4Sm80ELb0ELb1ELb0ELb0ELb1ELb0ELb1ELb0EEENS1_21CollectiveEpilogueFwdINS6_IJS8_SA_S9_EEENS6_IJNS7_ILi1EEESI_SI_EEESC_SE_Li256ELb0ELb1ELb0ELb0EEENS1_19SingleTileSchedulerILb0ELb0ELb1ELi128EEEEEEEEEvNT_6ParamsE --------------------------
	.section	.nv.shared._ZN7cutlass13device_kernelIN5flash19enable_sm80_to_sm89INS1_16FlashAttnFwdSm80INS1_25CollectiveMainloopFwdSm80ILi8ELi2ELb0EN4cute5tupleIJNS5_1CILi128EEENS7_ILi64EEENS7_ILi192EEEEEELi192ENS_6half_tEfNS_4arch4Sm80ELb0ELb1ELb0ELb0ELb1ELb0ELb1ELb0EEENS1_21CollectiveEpilogueFwdINS6_IJS8_SA_S9_EEENS6_IJNS7_ILi1EEESI_SI_EEESC_SE_Li256ELb0ELb1ELb0ELb0EEENS1_19SingleTileSchedulerILb0ELb0ELb1ELi128EEEEEEEEEvNT_6ParamsE,"aw",@nobits
	.sectionflags	@""
	.align	16


//--------------------- .nv.shared._ZN7cutlass13device_kernelIN5flash19enable_sm80_to_sm89INS1_16FlashAttnFwdSm80INS1_25CollectiveMainloopFwdSm80ILi8ELi2ELb0EN4cute5tupleIJNS5_1CILi128EEENS7_ILi64EEENS7_ILi192EEEEEELi192ENS_6half_tEfNS_4arch4Sm80ELb0ELb1ELb0ELb1ELb1ELb0ELb1ELb0EEENS1_21CollectiveEpilogueFwdINS6_IJS8_SA_S9_EEENS6_IJNS7_ILi1EEESI_SI_EEESC_SE_Li256ELb1ELb1ELb0ELb0EEENS1_19SingleTileSchedulerILb1ELb0ELb1ELi128EEEEEEEEEvNT_6ParamsE --------------------------
	.section	.nv.shared._ZN7cutlass13device_kernelIN5flash19enable_sm80_to_sm89INS1_16FlashAttnFwdSm80INS1_25CollectiveMainloopFwdSm80ILi8ELi2ELb0EN4cute5tupleIJNS5_1CILi128EEENS7_ILi64EEENS7_ILi192EEEEEELi192ENS_6half_tEfNS_4arch4Sm80ELb0ELb1ELb0ELb1ELb1ELb0ELb1ELb0EEENS1_21CollectiveEpilogueFwdINS6_IJS8_SA_S9_EEENS6_IJNS7_ILi1EEESI_SI_EEESC_SE_Li256ELb1ELb1ELb0ELb0EEENS1_19SingleTileSchedulerILb1ELb0ELb1ELi128EEEEEEEEEvNT_6ParamsE,"aw",@nobits
	.sectionflags	@""
	.align	16


//--------------------- .nv.shared._ZN7cutlass13device_kernelIN5flash19enable_sm80_to_sm89INS1_16FlashAttnFwdSm80INS1_25CollectiveMainloopFwdSm80ILi8ELi2ELb0EN4cute5tupleIJNS5_1CILi128EEENS7_ILi64EEENS7_ILi192EEEEEELi192ENS_6half_tEfNS_4arch4Sm80ELb0ELb1ELb0ELb1ELb1ELb1ELb1ELb0EEENS1_21CollectiveEpilogueFwdINS6_IJS8_SA_S9_EEENS6_IJNS7_ILi1EEESI_SI_EEESC_SE_Li256ELb1ELb1ELb0ELb0EEENS1_19SingleTileSchedulerILb1ELb0ELb1ELi128EEEEEEEEEvNT_6ParamsE --------------------------
	.section	.nv.shared._ZN7cutlass13device_kernelIN5flash19enable_sm80_to_sm89INS1_16FlashAttnFwdSm80INS1_25CollectiveMainloopFwdSm80ILi8ELi2ELb0EN4cute5tupleIJNS5_1CILi128EEENS7_ILi64EEENS7_ILi192EEEEEELi192ENS_6half_tEfNS_4arch4Sm80ELb0ELb1ELb0ELb1ELb1ELb1ELb1ELb0EEENS1_21CollectiveEpilogueFwdINS6_IJS8_SA_S9_EEENS6_IJNS7_ILi1EEESI_SI_EEESC_SE_Li256ELb1ELb1ELb0ELb0EEENS1_19SingleTileSchedulerILb1ELb0ELb1ELi128EEEEEEEEEvNT_6ParamsE,"aw",@nobits
	.sectionflags	@""
	.align	16


//--------------------- .nv.shared._ZN7cutlass13device_kernelIN5flash19enable_sm80_to_sm89INS1_16FlashAttnFwdSm80INS1_25CollectiveMainloopFwdSm80ILi8ELi2ELb0EN4cute5tupleIJNS5_1CILi128EEENS7_ILi64EEENS7_ILi192EEEEEELi192ENS_6half_tEfNS_4arch4Sm80ELb1ELb0ELb0ELb0ELb1ELb0ELb1ELb0EEENS1_21CollectiveEpilogueFwdINS6_IJS8_SA_S9_EEENS6_IJNS7_ILi1EEESI_SI_EEESC_SE_Li256ELb0ELb1ELb0ELb0EEENS1_30DynamicPersistentTileSchedulerILi256ELi256ELb0ELb1ELb0EEEEEEEEEvNT_6ParamsE --------------------------
	.section	.nv.shared._ZN7cutlass13device_kernelIN5flash19enable_sm80_to_sm89INS1_16FlashAttnFwdSm80INS1_25CollectiveMainloopFwdSm80ILi8ELi2ELb0EN4cute5tupleIJNS5_1CILi128EEENS7_ILi64EEENS7_ILi192EEEEEELi192ENS_6half_tEfNS_4arch4Sm80ELb1ELb0ELb0ELb0ELb1ELb0ELb1ELb0EEENS1_21CollectiveEpilogueFwdINS6_IJS8_SA_S9_EEENS6_IJNS7_ILi1EEESI_SI_EEESC_SE_Li256ELb0ELb1ELb0ELb0EEENS1_30DynamicPersistentTileSchedulerILi256ELi256ELb0ELb1ELb0EEEEEEEEEvNT_6ParamsE,"aw",@nobits
	.sectionflags	@""
	.align	16


//--------------------- .nv.shared._ZN7cutlass13device_kernelIN5flash19enable_sm80_to_sm89INS1_16FlashAttnFwdSm80INS1_25CollectiveMainloopFwdSm80ILi8ELi2ELb0EN4cute5tupleIJNS5_1CILi128EEENS7_ILi64EEENS7_ILi192EEEEEELi192ENS_6half_tEfNS_4arch4Sm80ELb1ELb0ELb0ELb1ELb1ELb0ELb1ELb0EEENS1_21CollectiveEpilogueFwdINS6_IJS8_SA_S9_EEENS6_IJNS7_ILi1EEESI_SI_EEESC_SE_Li256ELb1ELb1ELb0ELb0EEENS1_19SingleTileSchedulerILb1ELb0ELb1ELi128EEEEEEEEEvNT_6ParamsE --------------------------
	.section	.nv.shared._ZN7cutlass13device_kernelIN5flash19enable_sm80_to_sm89INS1_16FlashAttnFwdSm80INS1_25CollectiveMainloopFwdSm80ILi8ELi2ELb0EN4cute5tupleIJNS5_1CILi128EEENS7_ILi64EEENS7_ILi192EEEEEELi192ENS_6half_tEfNS_4arch4Sm80ELb1ELb0ELb0ELb1ELb1ELb0ELb1ELb0EEENS1_21CollectiveEpilogueFwdINS6_IJS8_SA_S9_EEENS6_IJNS7_ILi1EEESI_SI_EEESC_SE_Li256ELb1ELb1ELb0ELb0EEENS1_19SingleTileSchedulerILb1ELb0ELb1ELi128EEEEEEEEEvNT_6ParamsE,"aw",@nobits
	.sectionflags	@""
	.align	16


//--------------------- .nv.shared._ZN7cutlass13device_kernelIN5flash19enable_sm80_to_sm89INS1_16FlashAttnFwdSm80INS1_25CollectiveMainloopFwdSm80ILi8ELi2ELb0EN4cute5tupleIJNS5_1CILi128EEENS7_ILi64EEENS7_ILi192EEEEEELi192ENS_6half_tEfNS_4arch4Sm80ELb1ELb0ELb0ELb1ELb1ELb1ELb1ELb0EEENS1_21CollectiveEpilogueFwdINS6_IJS8_SA_S9_EEENS6_IJNS7_ILi1EEESI_SI_EEESC_SE_Li256ELb1ELb1ELb0ELb0EEENS1_19SingleTileSchedulerILb1ELb0ELb1ELi128EEEEEEEEEvNT_6ParamsE --------------------------
	.section	.nv.shared._ZN7cutlass13device_kernelIN5flash19enable_sm80_to_sm89INS1_16FlashAttnFwdSm80INS1_25CollectiveMainloopFwdSm80ILi8ELi2ELb0EN4cute5tupleIJNS5_1CILi128EEENS7_ILi64EEENS7_ILi192EEEEEELi192ENS_6half_tEfNS_4arch4Sm80ELb1ELb0ELb0ELb1ELb1ELb1ELb1ELb0EEENS1_21CollectiveEpilogueFwdINS6_IJS8_SA_S9_EEENS6_IJNS7_ILi1EEESI_SI_EEESC_SE_Li256ELb1ELb1ELb0ELb0EEENS1_19SingleTileSchedulerILb1ELb0ELb1ELi128EEEEEEEEEvNT_6ParamsE,"aw",@nobits
	.sectionflags	@""
	.align	16
